	.target	sm_80

	.elftype	@"ET_EXEC"


//--------------------- .note.nv.tkinfo           --------------------------
	.section	.note.nv.tkinfo,"",@"SHT_NOTE"
	.sectionflags	@"SHF_NOTE_NV_TKINFO"
	.tkinfo
        /*0018*/ 	.word	0x00000002
        /*0030*/ 	.string	""
        /*0030*/ 	.string	"ptxas"
        /*0030*/ 	.string	"Cuda compilation tools, release 13.0, V13.0.88"
        /*0030*/ 	.string	"Build cuda_13.0.r13.0/compiler.36424714_0"
        /*0030*/ 	.string	"-arch sm_80 -m 64 "



//--------------------- .note.nv.cuinfo           --------------------------
	.section	.note.nv.cuinfo,"",@"SHT_NOTE"
	.sectionflags	@"SHF_NOTE_NV_CUINFO"
        /*0018*/ 	.short	0x0002
        /*001a*/ 	.short	0x0050
        /*001c*/ 	.short	0x0082
	.zero		2


//--------------------- .nv.info                  --------------------------
	.section	.nv.info,"",@"SHT_CUDA_INFO"
	.align	4


	//----- nvinfo : EIATTR_REGCOUNT
	.align		4
        /*0000*/ 	.byte	0x04, 0x2f
        /*0002*/ 	.short	(.L_12 - .L_11)
	.align		4
.L_11:
        /*0004*/ 	.word	index@(_ZN7cutlass13device_kernelIN5flash22FlashAttnBwdPreprocessIN4cute5tupleIJNS3_1CILi64EEENS5_ILi96EEEEEENS_10bfloat16_tEfNS_4arch4Sm80ELb1ELb1EEEEEvNT_6ParamsE)
        /*0008*/ 	.word	0x00000034


	//----- nvinfo : EIATTR_FRAME_SIZE
	.align		4
.L_12:
        /*000c*/ 	.byte	0x04, 0x11
        /*000e*/ 	.short	(.L_14 - .L_13)
	.align		4
.L_13:
        /*0010*/ 	.word	index@(_ZN7cutlass13device_kernelIN5flash22FlashAttnBwdPreprocessIN4cute5tupleIJNS3_1CILi64EEENS5_ILi96EEEEEENS_10bfloat16_tEfNS_4arch4Sm80ELb1ELb1EEEEEvNT_6ParamsE)
        /*0014*/ 	.word	0x00000000


	//----- nvinfo : EIATTR_REGCOUNT
	.align		4
.L_14:
        /*0018*/ 	.byte	0x04, 0x2f
        /*001a*/ 	.short	(.L_16 - .L_15)
	.align		4
.L_15:
        /*001c*/ 	.word	index@(_ZN7cutlass13device_kernelIN5flash19enable_sm80_to_sm89INS1_16FlashAttnBwdSm80INS1_25CollectiveMainloopBwdSm80ILi2ELi2EN4cute5tupleIJNS5_1CILi64EEENS7_ILi128EEENS7_ILi96EEEEEENS_10bfloat16_tEfNS_4arch4Sm80ELb1ELb0ELb1ELb1ELb1ELb0ELb0ELb0ELi2ELi2ELi4ELi2ELb0EEENS1_24CollectiveEpilogueBwdGQAISB_fSE_Li256ELb1ELb1EEENS1_25SingleTileBwdLPTSchedulerILb1ELi128ELb1EEEEEEEEEvNT_6ParamsE)
        /*0020*/ 	.word	0x000000fb


	//----- nvinfo : EIATTR_FRAME_SIZE
	.align		4
.L_16:
        /*0024*/ 	.byte	0x04, 0x11
        /*0026*/ 	.short	(.L_18 - .L_17)
	.align		4
.L_17:
        /*0028*/ 	.word	index@($__internal_11_$__cuda_sm70_warpsync)
        /*002c*/ 	.word	0x00000000


	//----- nvinfo : EIATTR_FRAME_SIZE
	.align		4
.L_18:
        /*0030*/ 	.byte	0x04, 0x11
        /*0032*/ 	.short	(.L_20 - .L_19)
	.align		4
.L_19:
        /*0034*/ 	.word	index@(_ZN7cutlass13device_kernelIN5flash19enable_sm80_to_sm89INS1_16FlashAttnBwdSm80INS1_25CollectiveMainloopBwdSm80ILi2ELi2EN4cute5tupleIJNS5_1CILi64EEENS7_ILi128EEENS7_ILi96EEEEEENS_10bfloat16_tEfNS_4arch4Sm80ELb1ELb0ELb1ELb1ELb1ELb0ELb0ELb0ELi2ELi2ELi4ELi2ELb0EEENS1_24CollectiveEpilogueBwdGQAISB_fSE_Li256ELb1ELb1EEENS1_25SingleTileBwdLPTSchedulerILb1ELi128ELb1EEEEEEEEEvNT_6ParamsE)
        /*0038*/ 	.word	0x00000000


	//----- nvinfo : EIATTR_REGCOUNT
	.align		4
.L_20:
        /*003c*/ 	.byte	0x04, 0x2f
        /*003e*/ 	.short	(.L_22 - .L_21)
	.align		4
.L_21:
        /*0040*/ 	.word	index@(_ZN7cutlass13device_kernelIN5flash32FlashAttnBwdPostprocessConvertdQIN4cute5tupleIJNS3_1CILi64EEENS5_ILi96EEEEEENS_10bfloat16_tEfNS_4arch4Sm80ELi256ENS3_8TiledMMAINS3_8MMA_AtomIJNS3_30SM80_16x8x16_F32BF16BF16F32_TNEEEENS3_6LayoutINS4_IJNS5_ILi2EEENS5_ILi4EEENS5_ILi1EEEEEENS4_IJSJ_SH_NS5_ILi0EEEEEEEENS4_IJNS5_ILi32EEESO_NS5_ILi16EEEEEEEELb0EEEEEvNT_6ParamsE)
        /*0044*/ 	.word	0x0000002f


	//----- nvinfo : EIATTR_FRAME_SIZE
	.align		4
.L_22:
        /*0048*/ 	.byte	0x04, 0x11
        /*004a*/ 	.short	(.L_24 - .L_23)
	.align		4
.L_23:
        /*004c*/ 	.word	index@(_ZN7cutlass13device_kernelIN5flash32FlashAttnBwdPostprocessConvertdQIN4cute5tupleIJNS3_1CILi64EEENS5_ILi96EEEEEENS_10bfloat16_tEfNS_4arch4Sm80ELi256ENS3_8TiledMMAINS3_8MMA_AtomIJNS3_30SM80_16x8x16_F32BF16BF16F32_TNEEEENS3_6LayoutINS4_IJNS5_ILi2EEENS5_ILi4EEENS5_ILi1EEEEEENS4_IJSJ_SH_NS5_ILi0EEEEEEEENS4_IJNS5_ILi32EEESO_NS5_ILi16EEEEEEEELb0EEEEEvNT_6ParamsE)
        /*0050*/ 	.word	0x00000000


	//----- nvinfo : EIATTR_REGCOUNT
	.align		4
.L_24:
        /*0054*/ 	.byte	0x04, 0x2f
        /*0056*/ 	.short	(.L_26 - .L_25)
	.align		4
.L_25:
        /*0058*/ 	.word	index@(_ZN7cutlass13device_kernelIN5flash32FlashAttnBwdPostprocessConvertdQIN4cute5tupleIJNS3_1CILi128EEENS5_ILi96EEEEEENS_10bfloat16_tEfNS_4arch4Sm80ELi256ENS3_8TiledMMAINS3_8MMA_AtomIJNS3_30SM80_16x8x16_F32BF16BF16F32_TNEEEENS3_6LayoutINS4_IJNS5_ILi4EEENS5_ILi2EEENS5_ILi1EEEEEENS4_IJSJ_SH_NS5_ILi0EEEEEEEENS4_IJNS5_ILi64EEENS5_ILi32EEENS5_ILi16EEEEEEEELb0EEEEEvNT_6ParamsE)
        /*005c*/ 	.word	0x00000047


	//----- nvinfo : EIATTR_FRAME_SIZE
	.align		4
.L_26:
        /*0060*/ 	.byte	0x04, 0x11
        /*0062*/ 	.short	(.L_28 - .L_27)
	.align		4
.L_27:
        /*0064*/ 	.word	index@(_ZN7cutlass13device_kernelIN5flash32FlashAttnBwdPostprocessConvertdQIN4cute5tupleIJNS3_1CILi128EEENS5_ILi96EEEEEENS_10bfloat16_tEfNS_4arch4Sm80ELi256ENS3_8TiledMMAINS3_8MMA_AtomIJNS3_30SM80_16x8x16_F32BF16BF16F32_TNEEEENS3_6LayoutINS4_IJNS5_ILi4EEENS5_ILi2EEENS5_ILi1EEEEEENS4_IJSJ_SH_NS5_ILi0EEEEEEEENS4_IJNS5_ILi64EEENS5_ILi32EEENS5_ILi16EEEEEEEELb0EEEEEvNT_6ParamsE)
        /*0068*/ 	.word	0x00000000


	//----- nvinfo : EIATTR_REGCOUNT
	.align		4
.L_28:
        /*006c*/ 	.byte	0x04, 0x2f
        /*006e*/ 	.short	(.L_30 - .L_29)
	.align		4
.L_29:
        /*0070*/ 	.word	index@(_ZN7cutlass13device_kernelIN5flash19enable_sm80_to_sm89INS1_16FlashAttnBwdSm80INS1_25CollectiveMainloopBwdSm80ILi2ELi2EN4cute5tupleIJNS5_1CILi64EEENS7_ILi128EEENS7_ILi96EEEEEENS_10bfloat16_tEfNS_4arch4Sm80ELb1ELb0ELb1ELb1ELb0ELb0ELb0ELb0ELi2ELi2ELi4ELi2ELb0EEENS1_24CollectiveEpilogueBwdGQAISB_fSE_Li256ELb1ELb0EEENS1_25SingleTileBwdLPTSchedulerILb1ELi128ELb0EEEEEEEEEvNT_6ParamsE)
        /*0074*/ 	.word	0x000000fd


	//----- nvinfo : EIATTR_FRAME_SIZE
	.align		4
.L_30:
        /*0078*/ 	.byte	0x04, 0x11
        /*007a*/ 	.short	(.L_32 - .L_31)
	.align		4
.L_31:
        /*007c*/ 	.word	index@(_ZN7cutlass13device_kernelIN5flash19enable_sm80_to_sm89INS1_16FlashAttnBwdSm80INS1_25CollectiveMainloopBwdSm80ILi2ELi2EN4cute5tupleIJNS5_1CILi64EEENS7_ILi128EEENS7_ILi96EEEEEENS_10bfloat16_tEfNS_4arch4Sm80ELb1ELb0ELb1ELb1ELb0ELb0ELb0ELb0ELi2ELi2ELi4ELi2ELb0EEENS1_24CollectiveEpilogueBwdGQAISB_fSE_Li256ELb1ELb0EEENS1_25SingleTileBwdLPTSchedulerILb1ELi128ELb0EEEEEEEEEvNT_6ParamsE)
        /*0080*/ 	.word	0x00000000


	//----- nvinfo : EIATTR_REGCOUNT
	.align		4
.L_32:
        /*0084*/ 	.byte	0x04, 0x2f
        /*0086*/ 	.short	(.L_34 - .L_33)
	.align		4
.L_33:
        /*0088*/ 	.word	index@(_ZN7cutlass13device_kernelIN5flash19enable_sm80_to_sm89INS1_16FlashAttnBwdSm80INS1_25CollectiveMainloopBwdSm80ILi2ELi2EN4cute5tupleIJNS5_1CILi64EEENS7_ILi128EEENS7_ILi96EEEEEENS_10bfloat16_tEfNS_4arch4Sm80ELb1ELb0ELb1ELb1ELb1ELb0ELb0ELb0ELi2ELi2ELi4ELi2ELb0EEENS1_21CollectiveEpilogueBwdISB_SC_SE_Li256ELb1ELb0ELi2EEENS1_25SingleTileBwdLPTSchedulerILb1ELi128ELb1EEEEEEEEEvNT_6ParamsE)
        /*008c*/ 	.word	0x000000fd


	//----- nvinfo : EIATTR_FRAME_SIZE
	.align		4
.L_34:
        /*0090*/ 	.byte	0x04, 0x11
        /*0092*/ 	.short	(.L_36 - .L_35)
	.align		4
.L_35:
        /*0094*/ 	.word	index@(_ZN7cutlass13device_kernelIN5flash19enable_sm80_to_sm89INS1_16FlashAttnBwdSm80INS1_25CollectiveMainloopBwdSm80ILi2ELi2EN4cute5tupleIJNS5_1CILi64EEENS7_ILi128EEENS7_ILi96EEEEEENS_10bfloat16_tEfNS_4arch4Sm80ELb1ELb0ELb1ELb1ELb1ELb0ELb0ELb0ELi2ELi2ELi4ELi2ELb0EEENS1_21CollectiveEpilogueBwdISB_SC_SE_Li256ELb1ELb0ELi2EEENS1_25SingleTileBwdLPTSchedulerILb1ELi128ELb1EEEEEEEEEvNT_6ParamsE)
        /*0098*/ 	.word	0x00000000


	//----- nvinfo : EIATTR_REGCOUNT
	.align		4
.L_36:
        /*009c*/ 	.byte	0x04, 0x2f
        /*009e*/ 	.short	(.L_38 - .L_37)
	.align		4
.L_37:
        /*00a0*/ 	.word	index@(_ZN7cutlass13device_kernelIN5flash19enable_sm80_to_sm89INS1_16FlashAttnBwdSm80INS1_25CollectiveMainloopBwdSm80ILi2ELi2EN4cute5tupleIJNS5_1CILi64EEENS7_ILi128EEENS7_ILi96EEEEEENS_10bfloat16_tEfNS_4arch4Sm80ELb1ELb0ELb1ELb1ELb0ELb0ELb0ELb0ELi2ELi2ELi4ELi2ELb0EEENS1_21CollectiveEpilogueBwdISB_SC_SE_Li256ELb1ELb0ELi2EEENS1_25SingleTileBwdLPTSchedulerILb1ELi128ELb0EEEEEEEEEvNT_6ParamsE)
        /*00a4*/ 	.word	0x000000fb


	//----- nvinfo : EIATTR_FRAME_SIZE
	.align		4
.L_38:
        /*00a8*/ 	.byte	0x04, 0x11
        /*00aa*/ 	.short	(.L_40 - .L_39)
	.align		4
.L_39:
        /*00ac*/ 	.word	index@(_ZN7cutlass13device_kernelIN5flash19enable_sm80_to_sm89INS1_16FlashAttnBwdSm80INS1_25CollectiveMainloopBwdSm80ILi2ELi2EN4cute5tupleIJNS5_1CILi64EEENS7_ILi128EEENS7_ILi96EEEEEENS_10bfloat16_tEfNS_4arch4Sm80ELb1ELb0ELb1ELb1ELb0ELb0ELb0ELb0ELi2ELi2ELi4ELi2ELb0EEENS1_21CollectiveEpilogueBwdISB_SC_SE_Li256ELb1ELb0ELi2EEENS1_25SingleTileBwdLPTSchedulerILb1ELi128ELb0EEEEEEEEEvNT_6ParamsE)
        /*00b0*/ 	.word	0x00000000


	//----- nvinfo : EIATTR_REGCOUNT
	.align		4
.L_40:
        /*00b4*/ 	.byte	0x04, 0x2f
        /*00b6*/ 	.short	(.L_42 - .L_41)
	.align		4
.L_41:
        /*00b8*/ 	.word	index@(_ZN7cutlass13device_kernelIN5flash22FlashAttnBwdPreprocessIN4cute5tupleIJNS3_1CILi64EEENS5_ILi96EEEEEENS_10bfloat16_tEfNS_4arch4Sm80ELb1ELb0EEEEEvNT_6ParamsE)
        /*00bc*/ 	.word	0x0000002f


	//----- nvinfo : EIATTR_FRAME_SIZE
	.align		4
.L_42:
        /*00c0*/ 	.byte	0x04, 0x11
        /*00c2*/ 	.short	(.L_44 - .L_43)
	.align		4
.L_43:
        /*00c4*/ 	.word	index@(_ZN7cutlass13device_kernelIN5flash22FlashAttnBwdPreprocessIN4cute5tupleIJNS3_1CILi64EEENS5_ILi96EEEEEENS_10bfloat16_tEfNS_4arch4Sm80ELb1ELb0EEEEEvNT_6ParamsE)
        /*00c8*/ 	.word	0x00000000


	//----- nvinfo : EIATTR_REGCOUNT
	.align		4
.L_44:
        /*00cc*/ 	.byte	0x04, 0x2f
        /*00ce*/ 	.short	(.L_46 - .L_45)
	.align		4
.L_45:
        /*00d0*/ 	.word	index@(_ZN7cutlass13device_kernelIN5flash19enable_sm80_to_sm89INS1_16FlashAttnBwdSm80INS1_25CollectiveMainloopBwdSm80ILi2ELi2EN4cute5tupleIJNS5_1CILi64EEENS7_ILi128EEENS7_ILi96EEEEEENS_10bfloat16_tEfNS_4arch4Sm80ELb1ELb0ELb1ELb0ELb1ELb0ELb0ELb0ELi2ELi2ELi4ELi2ELb0EEENS1_24CollectiveEpilogueBwdGQAISB_fSE_Li256ELb0ELb1EEENS1_25SingleTileBwdLPTSchedulerILb0ELi128ELb1EEEEEEEEEvNT_6ParamsE)
        /*00d4*/ 	.word	0x000000fd


	//----- nvinfo : EIATTR_FRAME_SIZE
	.align		4
.L_46:
        /*00d8*/ 	.byte	0x04, 0x11
        /*00da*/ 	.short	(.L_48 - .L_47)
	.align		4
.L_47:
        /*00dc*/ 	.word	index@($__internal_10_$__cuda_sm70_warpsync)
        /*00e0*/ 	.word	0x00000000


	//----- nvinfo : EIATTR_FRAME_SIZE
	.align		4
.L_48:
        /*00e4*/ 	.byte	0x04, 0x11
        /*00e6*/ 	.short	(.L_50 - .L_49)
	.align		4
.L_49:
        /*00e8*/ 	.word	index@(_ZN7cutlass13device_kernelIN5flash19enable_sm80_to_sm89INS1_16FlashAttnBwdSm80INS1_25CollectiveMainloopBwdSm80ILi2ELi2EN4cute5tupleIJNS5_1CILi64EEENS7_ILi128EEENS7_ILi96EEEEEENS_10bfloat16_tEfNS_4arch4Sm80ELb1ELb0ELb1ELb0ELb1ELb0ELb0ELb0ELi2ELi2ELi4ELi2ELb0EEENS1_24CollectiveEpilogueBwdGQAISB_fSE_Li256ELb0ELb1EEENS1_25SingleTileBwdLPTSchedulerILb0ELi128ELb1EEEEEEEEEvNT_6ParamsE)
        /*00ec*/ 	.word	0x00000000


	//----- nvinfo : EIATTR_REGCOUNT
	.align		4
.L_50:
        /*00f0*/ 	.byte	0x04, 0x2f
        /*00f2*/ 	.short	(.L_52 - .L_51)
	.align		4
.L_51:
        /*00f4*/ 	.word	index@(_ZN7cutlass13device_kernelIN5flash19enable_sm80_to_sm89INS1_16FlashAttnBwdSm80INS1_25CollectiveMainloopBwdSm80ILi2ELi2EN4cute5tupleIJNS5_1CILi64EEENS7_ILi128EEENS7_ILi96EEEEEENS_10bfloat16_tEfNS_4arch4Sm80ELb1ELb0ELb1ELb0ELb0ELb0ELb0ELb0ELi2ELi2ELi4ELi2ELb0EEENS1_24CollectiveEpilogueBwdGQAISB_fSE_Li256ELb0ELb0EEENS1_25SingleTileBwdLPTSchedulerILb0ELi128ELb0EEEEEEEEEvNT_6ParamsE)
        /*00f8*/ 	.word	0x000000fd


	//----- nvinfo : EIATTR_FRAME_SIZE
	.align		4
.L_52:
        /*00fc*/ 	.byte	0x04, 0x11
        /*00fe*/ 	.short	(.L_54 - .L_53)
	.align		4
.L_53:
        /*0100*/ 	.word	index@(_ZN7cutlass13device_kernelIN5flash19enable_sm80_to_sm89INS1_16FlashAttnBwdSm80INS1_25CollectiveMainloopBwdSm80ILi2ELi2EN4cute5tupleIJNS5_1CILi64EEENS7_ILi128EEENS7_ILi96EEEEEENS_10bfloat16_tEfNS_4arch4Sm80ELb1ELb0ELb1ELb0ELb0ELb0ELb0ELb0ELi2ELi2ELi4ELi2ELb0EEENS1_24CollectiveEpilogueBwdGQAISB_fSE_Li256ELb0ELb0EEENS1_25SingleTileBwdLPTSchedulerILb0ELi128ELb0EEEEEEEEEvNT_6ParamsE)
        /*0104*/ 	.word	0x00000000


	//----- nvinfo : EIATTR_REGCOUNT
	.align		4
.L_54:
        /*0108*/ 	.byte	0x04, 0x2f
        /*010a*/ 	.short	(.L_56 - .L_55)
	.align		4
.L_55:
        /*010c*/ 	.word	index@(_ZN7cutlass13device_kernelIN5flash19enable_sm80_to_sm89INS1_16FlashAttnBwdSm80INS1_25CollectiveMainloopBwdSm80ILi2ELi2EN4cute5tupleIJNS5_1CILi64EEENS7_ILi128EEENS7_ILi96EEEEEENS_10bfloat16_tEfNS_4arch4Sm80ELb1ELb0ELb1ELb0ELb1ELb0ELb0ELb0ELi2ELi2ELi4ELi2ELb0EEENS1_21CollectiveEpilogueBwdISB_SC_SE_Li256ELb0ELb0ELi2EEENS1_25SingleTileBwdLPTSchedulerILb0ELi128ELb1EEEEEEEEEvNT_6ParamsE)
        /*0110*/ 	.word	0x000000fd


	//----- nvinfo : EIATTR_FRAME_SIZE
	.align		4
.L_56:
        /*0114*/ 	.byte	0x04, 0x11
        /*0116*/ 	.short	(.L_58 - .L_57)
	.align		4
.L_57:
        /*0118*/ 	.word	index@(_ZN7cutlass13device_kernelIN5flash19enable_sm80_to_sm89INS1_16FlashAttnBwdSm80INS1_25CollectiveMainloopBwdSm80ILi2ELi2EN4cute5tupleIJNS5_1CILi64EEENS7_ILi128EEENS7_ILi96EEEEEENS_10bfloat16_tEfNS_4arch4Sm80ELb1ELb0ELb1ELb0ELb1ELb0ELb0ELb0ELi2ELi2ELi4ELi2ELb0EEENS1_21CollectiveEpilogueBwdISB_SC_SE_Li256ELb0ELb0ELi2EEENS1_25SingleTileBwdLPTSchedulerILb0ELi128ELb1EEEEEEEEEvNT_6ParamsE)
        /*011c*/ 	.word	0x00000000


	//----- nvinfo : EIATTR_REGCOUNT
	.align		4
.L_58:
        /*0120*/ 	.byte	0x04, 0x2f
        /*0122*/ 	.short	(.L_60 - .L_59)
	.align		4
.L_59:
        /*0124*/ 	.word	index@(_ZN7cutlass13device_kernelIN5flash19enable_sm80_to_sm89INS1_16FlashAttnBwdSm80INS1_25CollectiveMainloopBwdSm80ILi2ELi2EN4cute5tupleIJNS5_1CILi64EEENS7_ILi128EEENS7_ILi96EEEEEENS_10bfloat16_tEfNS_4arch4Sm80ELb1ELb0ELb1ELb0ELb0ELb0ELb0ELb0ELi2ELi2ELi4ELi2ELb0EEENS1_21CollectiveEpilogueBwdISB_SC_SE_Li256ELb0ELb0ELi2EEENS1_25SingleTileBwdLPTSchedulerILb0ELi128ELb0EEEEEEEEEvNT_6ParamsE)
        /*0128*/ 	.word	0x000000fd


	//----- nvinfo : EIATTR_FRAME_SIZE
	.align		4
.L_60:
        /*012c*/ 	.byte	0x04, 0x11
        /*012e*/ 	.short	(.L_62 - .L_61)
	.align		4
.L_61:
        /*0130*/ 	.word	index@(_ZN7cutlass13device_kernelIN5flash19enable_sm80_to_sm89INS1_16FlashAttnBwdSm80INS1_25CollectiveMainloopBwdSm80ILi2ELi2EN4cute5tupleIJNS5_1CILi64EEENS7_ILi128EEENS7_ILi96EEEEEENS_10bfloat16_tEfNS_4arch4Sm80ELb1ELb0ELb1ELb0ELb0ELb0ELb0ELb0ELi2ELi2ELi4ELi2ELb0EEENS1_21CollectiveEpilogueBwdISB_SC_SE_Li256ELb0ELb0ELi2EEENS1_25SingleTileBwdLPTSchedulerILb0ELi128ELb0EEEEEEEEEvNT_6ParamsE)
        /*0134*/ 	.word	0x00000000


	//----- nvinfo : EIATTR_REGCOUNT
	.align		4
.L_62:
        /*0138*/ 	.byte	0x04, 0x2f
        /*013a*/ 	.short	(.L_64 - .L_63)
	.align		4
.L_63:
        /*013c*/ 	.word	index@(_ZN7cutlass13device_kernelIN5flash19enable_sm80_to_sm89INS1_16FlashAttnBwdSm80INS1_25CollectiveMainloopBwdSm80ILi2ELi2EN4cute5tupleIJNS5_1CILi64EEENS7_ILi128EEENS7_ILi96EEEEEENS_10bfloat16_tEfNS_4arch4Sm80ELb0ELb1ELb1ELb1ELb1ELb0ELb0ELb0ELi2ELi2ELi4ELi2ELb0EEENS1_24CollectiveEpilogueBwdGQAISB_fSE_Li256ELb1ELb1EEENS1_19SingleTileSchedulerILb1ELb0ELb0ELi128EEEEEEEEEvNT_6ParamsE)
        /*0140*/ 	.word	0x000000ff


	//----- nvinfo : EIATTR_FRAME_SIZE
	.align		4
.L_64:
        /*0144*/ 	.byte	0x04, 0x11
        /*0146*/ 	.short	(.L_66 - .L_65)
	.align		4
.L_65:
        /*0148*/ 	.word	index@($__internal_9_$__cuda_sm70_warpsync)
        /*014c*/ 	.word	0x00000000


	//----- nvinfo : EIATTR_FRAME_SIZE
	.align		4
.L_66:
        /*0150*/ 	.byte	0x04, 0x11
        /*0152*/ 	.short	(.L_68 - .L_67)
	.align		4
.L_67:
        /*0154*/ 	.word	index@(_ZN7cutlass13device_kernelIN5flash19enable_sm80_to_sm89INS1_16FlashAttnBwdSm80INS1_25CollectiveMainloopBwdSm80ILi2ELi2EN4cute5tupleIJNS5_1CILi64EEENS7_ILi128EEENS7_ILi96EEEEEENS_10bfloat16_tEfNS_4arch4Sm80ELb0ELb1ELb1ELb1ELb1ELb0ELb0ELb0ELi2ELi2ELi4ELi2ELb0EEENS1_24CollectiveEpilogueBwdGQAISB_fSE_Li256ELb1ELb1EEENS1_19SingleTileSchedulerILb1ELb0ELb0ELi128EEEEEEEEEvNT_6ParamsE)
        /*0158*/ 	.word	0x00000000


	//----- nvinfo : EIATTR_REGCOUNT
	.align		4
.L_68:
        /*015c*/ 	.byte	0x04, 0x2f
        /*015e*/ 	.short	(.L_70 - .L_69)
	.align		4
.L_69:
        /*0160*/ 	.word	index@(_ZN7cutlass13device_kernelIN5flash19enable_sm80_to_sm89INS1_16FlashAttnBwdSm80INS1_25CollectiveMainloopBwdSm80ILi2ELi2EN4cute5tupleIJNS5_1CILi64EEENS7_ILi128EEENS7_ILi96EEEEEENS_10bfloat16_tEfNS_4arch4Sm80ELb0ELb1ELb1ELb1ELb0ELb0ELb0ELb0ELi2ELi2ELi4ELi2ELb0EEENS1_24CollectiveEpilogueBwdGQAISB_fSE_Li256ELb1ELb0EEENS1_19SingleTileSchedulerILb1ELb0ELb0ELi128EEEEEEEEEvNT_6ParamsE)
        /*0164*/ 	.word	0x000000ff


	//----- nvinfo : EIATTR_FRAME_SIZE
	.align		4
.L_70:
        /*0168*/ 	.byte	0x04, 0x11
        /*016a*/ 	.short	(.L_72 - .L_71)
	.align		4
.L_71:
        /*016c*/ 	.word	index@(_ZN7cutlass13device_kernelIN5flash19enable_sm80_to_sm89INS1_16FlashAttnBwdSm80INS1_25CollectiveMainloopBwdSm80ILi2ELi2EN4cute5tupleIJNS5_1CILi64EEENS7_ILi128EEENS7_ILi96EEEEEENS_10bfloat16_tEfNS_4arch4Sm80ELb0ELb1ELb1ELb1ELb0ELb0ELb0ELb0ELi2ELi2ELi4ELi2ELb0EEENS1_24CollectiveEpilogueBwdGQAISB_fSE_Li256ELb1ELb0EEENS1_19SingleTileSchedulerILb1ELb0ELb0ELi128EEEEEEEEEvNT_6ParamsE)
        /*0170*/ 	.word	0x00000000


	//----- nvinfo : EIATTR_REGCOUNT
	.align		4
.L_72:
        /*0174*/ 	.byte	0x04, 0x2f
        /*0176*/ 	.short	(.L_74 - .L_73)
	.align		4
.L_73:
        /*0178*/ 	.word	index@(_ZN7cutlass13device_kernelIN5flash19enable_sm80_to_sm89INS1_16FlashAttnBwdSm80INS1_25CollectiveMainloopBwdSm80ILi2ELi2EN4cute5tupleIJNS5_1CILi64EEENS7_ILi128EEENS7_ILi96EEEEEENS_10bfloat16_tEfNS_4arch4Sm80ELb0ELb1ELb1ELb1ELb1ELb0ELb0ELb0ELi2ELi2ELi4ELi2ELb0EEENS1_21CollectiveEpilogueBwdISB_SC_SE_Li256ELb1ELb0ELi2EEENS1_19SingleTileSchedulerILb1ELb0ELb0ELi128EEEEEEEEEvNT_6ParamsE)
        /*017c*/ 	.word	0x000000ff


	//----- nvinfo : EIATTR_FRAME_SIZE
	.align		4
.L_74:
        /*0180*/ 	.byte	0x04, 0x11
        /*0182*/ 	.short	(.L_76 - .L_75)
	.align		4
.L_75:
        /*0184*/ 	.word	index@(_ZN7cutlass13device_kernelIN5flash19enable_sm80_to_sm89INS1_16FlashAttnBwdSm80INS1_25CollectiveMainloopBwdSm80ILi2ELi2EN4cute5tupleIJNS5_1CILi64EEENS7_ILi128EEENS7_ILi96EEEEEENS_10bfloat16_tEfNS_4arch4Sm80ELb0ELb1ELb1ELb1ELb1ELb0ELb0ELb0ELi2ELi2ELi4ELi2ELb0EEENS1_21CollectiveEpilogueBwdISB_SC_SE_Li256ELb1ELb0ELi2EEENS1_19SingleTileSchedulerILb1ELb0ELb0ELi128EEEEEEEEEvNT_6ParamsE)
        /*0188*/ 	.word	0x00000000


	//----- nvinfo : EIATTR_REGCOUNT
	.align		4
.L_76:
        /*018c*/ 	.byte	0x04, 0x2f
        /*018e*/ 	.short	(.L_78 - .L_77)
	.align		4
.L_77:
        /*0190*/ 	.word	index@(_ZN7cutlass13device_kernelIN5flash19enable_sm80_to_sm89INS1_16FlashAttnBwdSm80INS1_25CollectiveMainloopBwdSm80ILi2ELi2EN4cute5tupleIJNS5_1CILi64EEENS7_ILi128EEENS7_ILi96EEEEEENS_10bfloat16_tEfNS_4arch4Sm80ELb0ELb1ELb1ELb1ELb0ELb0ELb0ELb0ELi2ELi2ELi4ELi2ELb0EEENS1_21CollectiveEpilogueBwdISB_SC_SE_Li256ELb1ELb0ELi2EEENS1_19SingleTileSchedulerILb1ELb0ELb0ELi128EEEEEEEEEvNT_6ParamsE)
        /*0194*/ 	.word	0x000000ff


	//----- nvinfo : EIATTR_FRAME_SIZE
	.align		4
.L_78:
        /*0198*/ 	.byte	0x04, 0x11
        /*019a*/ 	.short	(.L_80 - .L_79)
	.align		4
.L_79:
        /*019c*/ 	.word	index@(_ZN7cutlass13device_kernelIN5flash19enable_sm80_to_sm89INS1_16FlashAttnBwdSm80INS1_25CollectiveMainloopBwdSm80ILi2ELi2EN4cute5tupleIJNS5_1CILi64EEENS7_ILi128EEENS7_ILi96EEEEEENS_10bfloat16_tEfNS_4arch4Sm80ELb0ELb1ELb1ELb1ELb0ELb0ELb0ELb0ELi2ELi2ELi4ELi2ELb0EEENS1_21CollectiveEpilogueBwdISB_SC_SE_Li256ELb1ELb0ELi2EEENS1_19SingleTileSchedulerILb1ELb0ELb0ELi128EEEEEEEEEvNT_6ParamsE)
        /*01a0*/ 	.word	0x00000000


	//----- nvinfo : EIATTR_REGCOUNT
	.align		4
.L_80:
        /*01a4*/ 	.byte	0x04, 0x2f
        /*01a6*/ 	.short	(.L_82 - .L_81)
	.align		4
.L_81:
        /*01a8*/ 	.word	index@(_ZN7cutlass13device_kernelIN5flash19enable_sm80_to_sm89INS1_16FlashAttnBwdSm80INS1_25CollectiveMainloopBwdSm80ILi2ELi2EN4cute5tupleIJNS5_1CILi64EEENS7_ILi128EEENS7_ILi96EEEEEENS_10bfloat16_tEfNS_4arch4Sm80ELb0ELb1ELb1ELb0ELb1ELb0ELb0ELb0ELi2ELi2ELi4ELi2ELb0EEENS1_24CollectiveEpilogueBwdGQAISB_fSE_Li256ELb0ELb1EEENS1_19SingleTileSchedulerILb0ELb0ELb0ELi128EEEEEEEEEvNT_6ParamsE)
        /*01ac*/ 	.word	0x000000ff


	//----- nvinfo : EIATTR_FRAME_SIZE
	.align		4
.L_82:
        /*01b0*/ 	.byte	0x04, 0x11
        /*01b2*/ 	.short	(.L_84 - .L_83)
	.align		4
.L_83:
        /*01b4*/ 	.word	index@($__internal_8_$__cuda_sm70_warpsync)
        /*01b8*/ 	.word	0x00000000


	//----- nvinfo : EIATTR_FRAME_SIZE
	.align		4
.L_84:
        /*01bc*/ 	.byte	0x04, 0x11
        /*01be*/ 	.short	(.L_86 - .L_85)
	.align		4
.L_85:
        /*01c0*/ 	.word	index@(_ZN7cutlass13device_kernelIN5flash19enable_sm80_to_sm89INS1_16FlashAttnBwdSm80INS1_25CollectiveMainloopBwdSm80ILi2ELi2EN4cute5tupleIJNS5_1CILi64EEENS7_ILi128EEENS7_ILi96EEEEEENS_10bfloat16_tEfNS_4arch4Sm80ELb0ELb1ELb1ELb0ELb1ELb0ELb0ELb0ELi2ELi2ELi4ELi2ELb0EEENS1_24CollectiveEpilogueBwdGQAISB_fSE_Li256ELb0ELb1EEENS1_19SingleTileSchedulerILb0ELb0ELb0ELi128EEEEEEEEEvNT_6ParamsE)
        /*01c4*/ 	.word	0x00000000


	//----- nvinfo : EIATTR_REGCOUNT
	.align		4
.L_86:
        /*01c8*/ 	.byte	0x04, 0x2f
        /*01ca*/ 	.short	(.L_88 - .L_87)
	.align		4
.L_87:
        /*01cc*/ 	.word	index@(_ZN7cutlass13device_kernelIN5flash19enable_sm80_to_sm89INS1_16FlashAttnBwdSm80INS1_25CollectiveMainloopBwdSm80ILi2ELi2EN4cute5tupleIJNS5_1CILi64EEENS7_ILi128EEENS7_ILi96EEEEEENS_10bfloat16_tEfNS_4arch4Sm80ELb0ELb1ELb1ELb0ELb0ELb0ELb0ELb0ELi2ELi2ELi4ELi2ELb0EEENS1_24CollectiveEpilogueBwdGQAISB_fSE_Li256ELb0ELb0EEENS1_19SingleTileSchedulerILb0ELb0ELb0ELi128EEEEEEEEEvNT_6ParamsE)
        /*01d0*/ 	.word	0x000000ff


	//----- nvinfo : EIATTR_FRAME_SIZE
	.align		4
.L_88:
        /*01d4*/ 	.byte	0x04, 0x11
        /*01d6*/ 	.short	(.L_90 - .L_89)
	.align		4
.L_89:
        /*01d8*/ 	.word	index@(_ZN7cutlass13device_kernelIN5flash19enable_sm80_to_sm89INS1_16FlashAttnBwdSm80INS1_25CollectiveMainloopBwdSm80ILi2ELi2EN4cute5tupleIJNS5_1CILi64EEENS7_ILi128EEENS7_ILi96EEEEEENS_10bfloat16_tEfNS_4arch4Sm80ELb0ELb1ELb1ELb0ELb0ELb0ELb0ELb0ELi2ELi2ELi4ELi2ELb0EEENS1_24CollectiveEpilogueBwdGQAISB_fSE_Li256ELb0ELb0EEENS1_19SingleTileSchedulerILb0ELb0ELb0ELi128EEEEEEEEEvNT_6ParamsE)
        /*01dc*/ 	.word	0x00000000


	//----- nvinfo : EIATTR_REGCOUNT
	.align		4
.L_90:
        /*01e0*/ 	.byte	0x04, 0x2f
        /*01e2*/ 	.short	(.L_92 - .L_91)
	.align		4
.L_91:
        /*01e4*/ 	.word	index@(_ZN7cutlass13device_kernelIN5flash19enable_sm80_to_sm89INS1_16FlashAttnBwdSm80INS1_25CollectiveMainloopBwdSm80ILi2ELi2EN4cute5tupleIJNS5_1CILi64EEENS7_ILi128EEENS7_ILi96EEEEEENS_10bfloat16_tEfNS_4arch4Sm80ELb0ELb1ELb1ELb0ELb1ELb0ELb0ELb0ELi2ELi2ELi4ELi2ELb0EEENS1_21CollectiveEpilogueBwdISB_SC_SE_Li256ELb0ELb0ELi2EEENS1_19SingleTileSchedulerILb0ELb0ELb0ELi128EEEEEEEEEvNT_6ParamsE)
        /*01e8*/ 	.word	0x000000ff


	//----- nvinfo : EIATTR_FRAME_SIZE
	.align		4
.L_92:
        /*01ec*/ 	.byte	0x04, 0x11
        /*01ee*/ 	.short	(.L_94 - .L_93)
	.align		4
.L_93:
        /*01f0*/ 	.word	index@(_ZN7cutlass13device_kernelIN5flash19enable_sm80_to_sm89INS1_16FlashAttnBwdSm80INS1_25CollectiveMainloopBwdSm80ILi2ELi2EN4cute5tupleIJNS5_1CILi64EEENS7_ILi128EEENS7_ILi96EEEEEENS_10bfloat16_tEfNS_4arch4Sm80ELb0ELb1ELb1ELb0ELb1ELb0ELb0ELb0ELi2ELi2ELi4ELi2ELb0EEENS1_21CollectiveEpilogueBwdISB_SC_SE_Li256ELb0ELb0ELi2EEENS1_19SingleTileSchedulerILb0ELb0ELb0ELi128EEEEEEEEEvNT_6ParamsE)
        /*01f4*/ 	.word	0x00000000


	//----- nvinfo : EIATTR_REGCOUNT
	.align		4
.L_94:
        /*01f8*/ 	.byte	0x04, 0x2f
        /*01fa*/ 	.short	(.L_96 - .L_95)
	.align		4
.L_95:
        /*01fc*/ 	.word	index@(_ZN7cutlass13device_kernelIN5flash19enable_sm80_to_sm89INS1_16FlashAttnBwdSm80INS1_25CollectiveMainloopBwdSm80ILi2ELi2EN4cute5tupleIJNS5_1CILi64EEENS7_ILi128EEENS7_ILi96EEEEEENS_10bfloat16_tEfNS_4arch4Sm80ELb0ELb1ELb1ELb0ELb0ELb0ELb0ELb0ELi2ELi2ELi4ELi2ELb0EEENS1_21CollectiveEpilogueBwdISB_SC_SE_Li256ELb0ELb0ELi2EEENS1_19SingleTileSchedulerILb0ELb0ELb0ELi128EEEEEEEEEvNT_6ParamsE)
        /*0200*/ 	.word	0x000000ff


	//----- nvinfo : EIATTR_FRAME_SIZE
	.align		4
.L_96:
        /*0204*/ 	.byte	0x04, 0x11
        /*0206*/ 	.short	(.L_98 - .L_97)
	.align		4
.L_97:
        /*0208*/ 	.word	index@(_ZN7cutlass13device_kernelIN5flash19enable_sm80_to_sm89INS1_16FlashAttnBwdSm80INS1_25CollectiveMainloopBwdSm80ILi2ELi2EN4cute5tupleIJNS5_1CILi64EEENS7_ILi128EEENS7_ILi96EEEEEENS_10bfloat16_tEfNS_4arch4Sm80ELb0ELb1ELb1ELb0ELb0ELb0ELb0ELb0ELi2ELi2ELi4ELi2ELb0EEENS1_21CollectiveEpilogueBwdISB_SC_SE_Li256ELb0ELb0ELi2EEENS1_19SingleTileSchedulerILb0ELb0ELb0ELi128EEEEEEEEEvNT_6ParamsE)
        /*020c*/ 	.word	0x00000000


	//----- nvinfo : EIATTR_REGCOUNT
	.align		4
.L_98:
        /*0210*/ 	.byte	0x04, 0x2f
        /*0212*/ 	.short	(.L_100 - .L_99)
	.align		4
.L_99:
        /*0214*/ 	.word	index@(_ZN7cutlass13device_kernelIN5flash19enable_sm80_to_sm89INS1_16FlashAttnBwdSm80INS1_25CollectiveMainloopBwdSm80ILi2ELi2EN4cute5tupleIJNS5_1CILi64EEENS7_ILi128EEENS7_ILi96EEEEEENS_10bfloat16_tEfNS_4arch4Sm80ELb0ELb0ELb1ELb1ELb1ELb0ELb0ELb0ELi2ELi2ELi4ELi2ELb0EEENS1_24CollectiveEpilogueBwdGQAISB_fSE_Li256ELb1ELb1EEENS1_19SingleTileSchedulerILb1ELb0ELb0ELi128EEEEEEEEEvNT_6ParamsE)
        /*0218*/ 	.word	0x000000ff


	//----- nvinfo : EIATTR_FRAME_SIZE
	.align		4
.L_100:
        /*021c*/ 	.byte	0x04, 0x11
        /*021e*/ 	.short	(.L_102 - .L_101)
	.align		4
.L_101:
        /*0220*/ 	.word	index@($__internal_7_$__cuda_sm70_warpsync)
        /*0224*/ 	.word	0x00000000


	//----- nvinfo : EIATTR_FRAME_SIZE
	.align		4
.L_102:
        /*0228*/ 	.byte	0x04, 0x11
        /*022a*/ 	.short	(.L_104 - .L_103)
	.align		4
.L_103:
        /*022c*/ 	.word	index@(_ZN7cutlass13device_kernelIN5flash19enable_sm80_to_sm89INS1_16FlashAttnBwdSm80INS1_25CollectiveMainloopBwdSm80ILi2ELi2EN4cute5tupleIJNS5_1CILi64EEENS7_ILi128EEENS7_ILi96EEEEEENS_10bfloat16_tEfNS_4arch4Sm80ELb0ELb0ELb1ELb1ELb1ELb0ELb0ELb0ELi2ELi2ELi4ELi2ELb0EEENS1_24CollectiveEpilogueBwdGQAISB_fSE_Li256ELb1ELb1EEENS1_19SingleTileSchedulerILb1ELb0ELb0ELi128EEEEEEEEEvNT_6ParamsE)
        /*0230*/ 	.word	0x00000000


	//----- nvinfo : EIATTR_REGCOUNT
	.align		4
.L_104:
        /*0234*/ 	.byte	0x04, 0x2f
        /*0236*/ 	.short	(.L_106 - .L_105)
	.align		4
.L_105:
        /*0238*/ 	.word	index@(_ZN7cutlass13device_kernelIN5flash19enable_sm80_to_sm89INS1_16FlashAttnBwdSm80INS1_25CollectiveMainloopBwdSm80ILi2ELi2EN4cute5tupleIJNS5_1CILi64EEENS7_ILi128EEENS7_ILi96EEEEEENS_10bfloat16_tEfNS_4arch4Sm80ELb0ELb0ELb1ELb1ELb0ELb0ELb0ELb0ELi2ELi2ELi4ELi2ELb0EEENS1_24CollectiveEpilogueBwdGQAISB_fSE_Li256ELb1ELb0EEENS1_19SingleTileSchedulerILb1ELb0ELb0ELi128EEEEEEEEEvNT_6ParamsE)
        /*023c*/ 	.word	0x000000ff


	//----- nvinfo : EIATTR_FRAME_SIZE
	.align		4
.L_106:
        /*0240*/ 	.byte	0x04, 0x11
        /*0242*/ 	.short	(.L_108 - .L_107)
	.align		4
.L_107:
        /*0244*/ 	.word	index@(_ZN7cutlass13device_kernelIN5flash19enable_sm80_to_sm89INS1_16FlashAttnBwdSm80INS1_25CollectiveMainloopBwdSm80ILi2ELi2EN4cute5tupleIJNS5_1CILi64EEENS7_ILi128EEENS7_ILi96EEEEEENS_10bfloat16_tEfNS_4arch4Sm80ELb0ELb0ELb1ELb1ELb0ELb0ELb0ELb0ELi2ELi2ELi4ELi2ELb0EEENS1_24CollectiveEpilogueBwdGQAISB_fSE_Li256ELb1ELb0EEENS1_19SingleTileSchedulerILb1ELb0ELb0ELi128EEEEEEEEEvNT_6ParamsE)
        /*0248*/ 	.word	0x00000000


	//----- nvinfo : EIATTR_REGCOUNT
	.align		4
.L_108:
        /*024c*/ 	.byte	0x04, 0x2f
        /*024e*/ 	.short	(.L_110 - .L_109)
	.align		4
.L_109:
        /*0250*/ 	.word	index@(_ZN7cutlass13device_kernelIN5flash19enable_sm80_to_sm89INS1_16FlashAttnBwdSm80INS1_25CollectiveMainloopBwdSm80ILi2ELi2EN4cute5tupleIJNS5_1CILi64EEENS7_ILi128EEENS7_ILi96EEEEEENS_10bfloat16_tEfNS_4arch4Sm80ELb0ELb0ELb1ELb1ELb1ELb0ELb0ELb0ELi2ELi2ELi4ELi2ELb0EEENS1_21CollectiveEpilogueBwdISB_SC_SE_Li256ELb1ELb0ELi2EEENS1_19SingleTileSchedulerILb1ELb0ELb0ELi128EEEEEEEEEvNT_6ParamsE)
        /*0254*/ 	.word	0x000000ff


	//----- nvinfo : EIATTR_FRAME_SIZE
	.align		4
.L_110:
        /*0258*/ 	.byte	0x04, 0x11
        /*025a*/ 	.short	(.L_112 - .L_111)
	.align		4
.L_111:
        /*025c*/ 	.word	index@(_ZN7cutlass13device_kernelIN5flash19enable_sm80_to_sm89INS1_16FlashAttnBwdSm80INS1_25CollectiveMainloopBwdSm80ILi2ELi2EN4cute5tupleIJNS5_1CILi64EEENS7_ILi128EEENS7_ILi96EEEEEENS_10bfloat16_tEfNS_4arch4Sm80ELb0ELb0ELb1ELb1ELb1ELb0ELb0ELb0ELi2ELi2ELi4ELi2ELb0EEENS1_21CollectiveEpilogueBwdISB_SC_SE_Li256ELb1ELb0ELi2EEENS1_19SingleTileSchedulerILb1ELb0ELb0ELi128EEEEEEEEEvNT_6ParamsE)
        /*0260*/ 	.word	0x00000000


	//----- nvinfo : EIATTR_REGCOUNT
	.align		4
.L_112:
        /*0264*/ 	.byte	0x04, 0x2f
        /*0266*/ 	.short	(.L_114 - .L_113)
	.align		4
.L_113:
        /*0268*/ 	.word	index@(_ZN7cutlass13device_kernelIN5flash19enable_sm80_to_sm89INS1_16FlashAttnBwdSm80INS1_25CollectiveMainloopBwdSm80ILi2ELi2EN4cute5tupleIJNS5_1CILi64EEENS7_ILi128EEENS7_ILi96EEEEEENS_10bfloat16_tEfNS_4arch4Sm80ELb0ELb0ELb1ELb1ELb0ELb0ELb0ELb0ELi2ELi2ELi4ELi2ELb0EEENS1_21CollectiveEpilogueBwdISB_SC_SE_Li256ELb1ELb0ELi2EEENS1_19SingleTileSchedulerILb1ELb0ELb0ELi128EEEEEEEEEvNT_6ParamsE)
        /*026c*/ 	.word	0x000000ff


	//----- nvinfo : EIATTR_FRAME_SIZE
	.align		4
.L_114:
        /*0270*/ 	.byte	0x04, 0x11
        /*0272*/ 	.short	(.L_116 - .L_115)
	.align		4
.L_115:
        /*0274*/ 	.word	index@(_ZN7cutlass13device_kernelIN5flash19enable_sm80_to_sm89INS1_16FlashAttnBwdSm80INS1_25CollectiveMainloopBwdSm80ILi2ELi2EN4cute5tupleIJNS5_1CILi64EEENS7_ILi128EEENS7_ILi96EEEEEENS_10bfloat16_tEfNS_4arch4Sm80ELb0ELb0ELb1ELb1ELb0ELb0ELb0ELb0ELi2ELi2ELi4ELi2ELb0EEENS1_21CollectiveEpilogueBwdISB_SC_SE_Li256ELb1ELb0ELi2EEENS1_19SingleTileSchedulerILb1ELb0ELb0ELi128EEEEEEEEEvNT_6ParamsE)
        /*0278*/ 	.word	0x00000000


	//----- nvinfo : EIATTR_REGCOUNT
	.align		4
.L_116:
        /*027c*/ 	.byte	0x04, 0x2f
        /*027e*/ 	.short	(.L_118 - .L_117)
	.align		4
.L_117:
        /*0280*/ 	.word	index@(_ZN7cutlass13device_kernelIN5flash19enable_sm80_to_sm89INS1_16FlashAttnBwdSm80INS1_25CollectiveMainloopBwdSm80ILi2ELi2EN4cute5tupleIJNS5_1CILi64EEENS7_ILi128EEENS7_ILi96EEEEEENS_10bfloat16_tEfNS_4arch4Sm80ELb0ELb0ELb1ELb0ELb1ELb0ELb0ELb0ELi2ELi2ELi4ELi2ELb0EEENS1_24CollectiveEpilogueBwdGQAISB_fSE_Li256ELb0ELb1EEENS1_19SingleTileSchedulerILb0ELb0ELb0ELi128EEEEEEEEEvNT_6ParamsE)
        /*0284*/ 	.word	0x000000fe


	//----- nvinfo : EIATTR_FRAME_SIZE
	.align		4
.L_118:
        /*0288*/ 	.byte	0x04, 0x11
        /*028a*/ 	.short	(.L_120 - .L_119)
	.align		4
.L_119:
        /*028c*/ 	.word	index@($__internal_6_$__cuda_sm70_warpsync)
        /*0290*/ 	.word	0x00000000


	//----- nvinfo : EIATTR_FRAME_SIZE
	.align		4
.L_120:
        /*0294*/ 	.byte	0x04, 0x11
        /*0296*/ 	.short	(.L_122 - .L_121)
	.align		4
.L_121:
        /*0298*/ 	.word	index@(_ZN7cutlass13device_kernelIN5flash19enable_sm80_to_sm89INS1_16FlashAttnBwdSm80INS1_25CollectiveMainloopBwdSm80ILi2ELi2EN4cute5tupleIJNS5_1CILi64EEENS7_ILi128EEENS7_ILi96EEEEEENS_10bfloat16_tEfNS_4arch4Sm80ELb0ELb0ELb1ELb0ELb1ELb0ELb0ELb0ELi2ELi2ELi4ELi2ELb0EEENS1_24CollectiveEpilogueBwdGQAISB_fSE_Li256ELb0ELb1EEENS1_19SingleTileSchedulerILb0ELb0ELb0ELi128EEEEEEEEEvNT_6ParamsE)
        /*029c*/ 	.word	0x00000000


	//----- nvinfo : EIATTR_REGCOUNT
	.align		4
.L_122:
        /*02a0*/ 	.byte	0x04, 0x2f
        /*02a2*/ 	.short	(.L_124 - .L_123)
	.align		4
.L_123:
        /*02a4*/ 	.word	index@(_ZN7cutlass13device_kernelIN5flash19enable_sm80_to_sm89INS1_16FlashAttnBwdSm80INS1_25CollectiveMainloopBwdSm80ILi2ELi2EN4cute5tupleIJNS5_1CILi64EEENS7_ILi128EEENS7_ILi96EEEEEENS_10bfloat16_tEfNS_4arch4Sm80ELb0ELb0ELb1ELb0ELb0ELb0ELb0ELb0ELi2ELi2ELi4ELi2ELb0EEENS1_24CollectiveEpilogueBwdGQAISB_fSE_Li256ELb0ELb0EEENS1_19SingleTileSchedulerILb0ELb0ELb0ELi128EEEEEEEEEvNT_6ParamsE)
        /*02a8*/ 	.word	0x000000fe


	//----- nvinfo : EIATTR_FRAME_SIZE
	.align		4
.L_124:
        /*02ac*/ 	.byte	0x04, 0x11
        /*02ae*/ 	.short	(.L_126 - .L_125)
	.align		4
.L_125:
        /*02b0*/ 	.word	index@(_ZN7cutlass13device_kernelIN5flash19enable_sm80_to_sm89INS1_16FlashAttnBwdSm80INS1_25CollectiveMainloopBwdSm80ILi2ELi2EN4cute5tupleIJNS5_1CILi64EEENS7_ILi128EEENS7_ILi96EEEEEENS_10bfloat16_tEfNS_4arch4Sm80ELb0ELb0ELb1ELb0ELb0ELb0ELb0ELb0ELi2ELi2ELi4ELi2ELb0EEENS1_24CollectiveEpilogueBwdGQAISB_fSE_Li256ELb0ELb0EEENS1_19SingleTileSchedulerILb0ELb0ELb0ELi128EEEEEEEEEvNT_6ParamsE)
        /*02b4*/ 	.word	0x00000000


	//----- nvinfo : EIATTR_REGCOUNT
	.align		4
.L_126:
        /*02b8*/ 	.byte	0x04, 0x2f
        /*02ba*/ 	.short	(.L_128 - .L_127)
	.align		4
.L_127:
        /*02bc*/ 	.word	index@(_ZN7cutlass13device_kernelIN5flash19enable_sm80_to_sm89INS1_16FlashAttnBwdSm80INS1_25CollectiveMainloopBwdSm80ILi2ELi2EN4cute5tupleIJNS5_1CILi64EEENS7_ILi128EEENS7_ILi96EEEEEENS_10bfloat16_tEfNS_4arch4Sm80ELb0ELb0ELb1ELb0ELb1ELb0ELb0ELb0ELi2ELi2ELi4ELi2ELb0EEENS1_21CollectiveEpilogueBwdISB_SC_SE_Li256ELb0ELb0ELi2EEENS1_19SingleTileSchedulerILb0ELb0ELb0ELi128EEEEEEEEEvNT_6ParamsE)
        /*02c0*/ 	.word	0x000000ff


	//----- nvinfo : EIATTR_FRAME_SIZE
	.align		4
.L_128:
        /*02c4*/ 	.byte	0x04, 0x11
        /*02c6*/ 	.short	(.L_130 - .L_129)
	.align		4
.L_129:
        /*02c8*/ 	.word	index@(_ZN7cutlass13device_kernelIN5flash19enable_sm80_to_sm89INS1_16FlashAttnBwdSm80INS1_25CollectiveMainloopBwdSm80ILi2ELi2EN4cute5tupleIJNS5_1CILi64EEENS7_ILi128EEENS7_ILi96EEEEEENS_10bfloat16_tEfNS_4arch4Sm80ELb0ELb0ELb1ELb0ELb1ELb0ELb0ELb0ELi2ELi2ELi4ELi2ELb0EEENS1_21CollectiveEpilogueBwdISB_SC_SE_Li256ELb0ELb0ELi2EEENS1_19SingleTileSchedulerILb0ELb0ELb0ELi128EEEEEEEEEvNT_6ParamsE)
        /*02cc*/ 	.word	0x00000000


	//----- nvinfo : EIATTR_REGCOUNT
	.align		4
.L_130:
        /*02d0*/ 	.byte	0x04, 0x2f
        /*02d2*/ 	.short	(.L_132 - .L_131)
	.align		4
.L_131:
        /*02d4*/ 	.word	index@(_ZN7cutlass13device_kernelIN5flash19enable_sm80_to_sm89INS1_16FlashAttnBwdSm80INS1_25CollectiveMainloopBwdSm80ILi2ELi2EN4cute5tupleIJNS5_1CILi64EEENS7_ILi128EEENS7_ILi96EEEEEENS_10bfloat16_tEfNS_4arch4Sm80ELb0ELb0ELb1ELb0ELb0ELb0ELb0ELb0ELi2ELi2ELi4ELi2ELb0EEENS1_21CollectiveEpilogueBwdISB_SC_SE_Li256ELb0ELb0ELi2EEENS1_19SingleTileSchedulerILb0ELb0ELb0ELi128EEEEEEEEEvNT_6ParamsE)
        /*02d8*/ 	.word	0x000000ff


	//----- nvinfo : EIATTR_FRAME_SIZE
	.align		4
.L_132:
        /*02dc*/ 	.byte	0x04, 0x11
        /*02de*/ 	.short	(.L_134 - .L_133)
	.align		4
.L_133:
        /*02e0*/ 	.word	index@(_ZN7cutlass13device_kernelIN5flash19enable_sm80_to_sm89INS1_16FlashAttnBwdSm80INS1_25CollectiveMainloopBwdSm80ILi2ELi2EN4cute5tupleIJNS5_1CILi64EEENS7_ILi128EEENS7_ILi96EEEEEENS_10bfloat16_tEfNS_4arch4Sm80ELb0ELb0ELb1ELb0ELb0ELb0ELb0ELb0ELi2ELi2ELi4ELi2ELb0EEENS1_21CollectiveEpilogueBwdISB_SC_SE_Li256ELb0ELb0ELi2EEENS1_19SingleTileSchedulerILb0ELb0ELb0ELi128EEEEEEEEEvNT_6ParamsE)
        /*02e4*/ 	.word	0x00000000


	//----- nvinfo : EIATTR_REGCOUNT
	.align		4
.L_134:
        /*02e8*/ 	.byte	0x04, 0x2f
        /*02ea*/ 	.short	(.L_136 - .L_135)
	.align		4
.L_135:
        /*02ec*/ 	.word	index@(_ZN7cutlass13device_kernelIN5flash19enable_sm80_to_sm89INS1_16FlashAttnBwdSm80INS1_25CollectiveMainloopBwdSm80ILi2ELi1EN4cute5tupleIJNS5_1CILi64EEENS7_ILi128EEENS7_ILi96EEEEEENS_10bfloat16_tEfNS_4arch4Sm80ELb1ELb0ELb1ELb1ELb1ELb0ELb0ELb0ELi2ELi2ELi4ELi2ELb1EEENS1_24CollectiveEpilogueBwdGQAISB_fSE_Li256ELb1ELb1EEENS1_25SingleTileBwdLPTSchedulerILb1ELi128ELb1EEEEEEEEEvNT_6ParamsE)
        /*02f0*/ 	.word	0x000000ff


	//----- nvinfo : EIATTR_FRAME_SIZE
	.align		4
.L_136:
        /*02f4*/ 	.byte	0x04, 0x11
        /*02f6*/ 	.short	(.L_138 - .L_137)
	.align		4
.L_137:
        /*02f8*/ 	.word	index@($__internal_5_$__cuda_sm70_warpsync)
        /*02fc*/ 	.word	0x00000000


	//----- nvinfo : EIATTR_FRAME_SIZE
	.align		4
.L_138:
        /*0300*/ 	.byte	0x04, 0x11
        /*0302*/ 	.short	(.L_140 - .L_139)
	.align		4
.L_139:
        /*0304*/ 	.word	index@(_ZN7cutlass13device_kernelIN5flash19enable_sm80_to_sm89INS1_16FlashAttnBwdSm80INS1_25CollectiveMainloopBwdSm80ILi2ELi1EN4cute5tupleIJNS5_1CILi64EEENS7_ILi128EEENS7_ILi96EEEEEENS_10bfloat16_tEfNS_4arch4Sm80ELb1ELb0ELb1ELb1ELb1ELb0ELb0ELb0ELi2ELi2ELi4ELi2ELb1EEENS1_24CollectiveEpilogueBwdGQAISB_fSE_Li256ELb1ELb1EEENS1_25SingleTileBwdLPTSchedulerILb1ELi128ELb1EEEEEEEEEvNT_6ParamsE)
        /*0308*/ 	.word	0x00000060


	//----- nvinfo : EIATTR_REGCOUNT
	.align		4
.L_140:
        /*030c*/ 	.byte	0x04, 0x2f
        /*030e*/ 	.short	(.L_142 - .L_141)
	.align		4
.L_141:
        /*0310*/ 	.word	index@(_ZN7cutlass13device_kernelIN5flash19enable_sm80_to_sm89INS1_16FlashAttnBwdSm80INS1_25CollectiveMainloopBwdSm80ILi2ELi1EN4cute5tupleIJNS5_1CILi64EEENS7_ILi128EEENS7_ILi96EEEEEENS_10bfloat16_tEfNS_4arch4Sm80ELb1ELb0ELb1ELb1ELb0ELb0ELb0ELb0ELi2ELi2ELi4ELi2ELb1EEENS1_24CollectiveEpilogueBwdGQAISB_fSE_Li256ELb1ELb0EEENS1_25SingleTileBwdLPTSchedulerILb1ELi128ELb0EEEEEEEEEvNT_6ParamsE)
        /*0314*/ 	.word	0x000000ff


	//----- nvinfo : EIATTR_FRAME_SIZE
	.align		4
.L_142:
        /*0318*/ 	.byte	0x04, 0x11
        /*031a*/ 	.short	(.L_144 - .L_143)
	.align		4
.L_143:
        /*031c*/ 	.word	index@(_ZN7cutlass13device_kernelIN5flash19enable_sm80_to_sm89INS1_16FlashAttnBwdSm80INS1_25CollectiveMainloopBwdSm80ILi2ELi1EN4cute5tupleIJNS5_1CILi64EEENS7_ILi128EEENS7_ILi96EEEEEENS_10bfloat16_tEfNS_4arch4Sm80ELb1ELb0ELb1ELb1ELb0ELb0ELb0ELb0ELi2ELi2ELi4ELi2ELb1EEENS1_24CollectiveEpilogueBwdGQAISB_fSE_Li256ELb1ELb0EEENS1_25SingleTileBwdLPTSchedulerILb1ELi128ELb0EEEEEEEEEvNT_6ParamsE)
        /*0320*/ 	.word	0x00000070


	//----- nvinfo : EIATTR_REGCOUNT
	.align		4
.L_144:
        /*0324*/ 	.byte	0x04, 0x2f
        /*0326*/ 	.short	(.L_146 - .L_145)
	.align		4
.L_145:
        /*0328*/ 	.word	index@(_ZN7cutlass13device_kernelIN5flash19enable_sm80_to_sm89INS1_16FlashAttnBwdSm80INS1_25CollectiveMainloopBwdSm80ILi2ELi1EN4cute5tupleIJNS5_1CILi64EEENS7_ILi128EEENS7_ILi96EEEEEENS_10bfloat16_tEfNS_4arch4Sm80ELb1ELb0ELb1ELb1ELb1ELb0ELb0ELb0ELi2ELi2ELi4ELi2ELb1EEENS1_21CollectiveEpilogueBwdISB_SC_SE_Li256ELb1ELb0ELi2EEENS1_25SingleTileBwdLPTSchedulerILb1ELi128ELb1EEEEEEEEEvNT_6ParamsE)
        /*032c*/ 	.word	0x000000ff


	//----- nvinfo : EIATTR_FRAME_SIZE
	.align		4
.L_146:
        /*0330*/ 	.byte	0x04, 0x11
        /*0332*/ 	.short	(.L_148 - .L_147)
	.align		4
.L_147:
        /*0334*/ 	.word	index@(_ZN7cutlass13device_kernelIN5flash19enable_sm80_to_sm89INS1_16FlashAttnBwdSm80INS1_25CollectiveMainloopBwdSm80ILi2ELi1EN4cute5tupleIJNS5_1CILi64EEENS7_ILi128EEENS7_ILi96EEEEEENS_10bfloat16_tEfNS_4arch4Sm80ELb1ELb0ELb1ELb1ELb1ELb0ELb0ELb0ELi2ELi2ELi4ELi2ELb1EEENS1_21CollectiveEpilogueBwdISB_SC_SE_Li256ELb1ELb0ELi2EEENS1_25SingleTileBwdLPTSchedulerILb1ELi128ELb1EEEEEEEEEvNT_6ParamsE)
        /*0338*/ 	.word	0x00000070


	//----- nvinfo : EIATTR_REGCOUNT
	.align		4
.L_148:
        /*033c*/ 	.byte	0x04, 0x2f
        /*033e*/ 	.short	(.L_150 - .L_149)
	.align		4
.L_149:
        /*0340*/ 	.word	index@(_ZN7cutlass13device_kernelIN5flash19enable_sm80_to_sm89INS1_16FlashAttnBwdSm80INS1_25CollectiveMainloopBwdSm80ILi2ELi1EN4cute5tupleIJNS5_1CILi64EEENS7_ILi128EEENS7_ILi96EEEEEENS_10bfloat16_tEfNS_4arch4Sm80ELb1ELb0ELb1ELb1ELb0ELb0ELb0ELb0ELi2ELi2ELi4ELi2ELb1EEENS1_21CollectiveEpilogueBwdISB_SC_SE_Li256ELb1ELb0ELi2EEENS1_25SingleTileBwdLPTSchedulerILb1ELi128ELb0EEEEEEEEEvNT_6ParamsE)
        /*0344*/ 	.word	0x000000ff


	//----- nvinfo : EIATTR_FRAME_SIZE
	.align		4
.L_150:
        /*0348*/ 	.byte	0x04, 0x11
        /*034a*/ 	.short	(.L_152 - .L_151)
	.align		4
.L_151:
        /*034c*/ 	.word	index@(_ZN7cutlass13device_kernelIN5flash19enable_sm80_to_sm89INS1_16FlashAttnBwdSm80INS1_25CollectiveMainloopBwdSm80ILi2ELi1EN4cute5tupleIJNS5_1CILi64EEENS7_ILi128EEENS7_ILi96EEEEEENS_10bfloat16_tEfNS_4arch4Sm80ELb1ELb0ELb1ELb1ELb0ELb0ELb0ELb0ELi2ELi2ELi4ELi2ELb1EEENS1_21CollectiveEpilogueBwdISB_SC_SE_Li256ELb1ELb0ELi2EEENS1_25SingleTileBwdLPTSchedulerILb1ELi128ELb0EEEEEEEEEvNT_6ParamsE)
        /*0350*/ 	.word	0x00000068


	//----- nvinfo : EIATTR_REGCOUNT
	.align		4
.L_152:
        /*0354*/ 	.byte	0x04, 0x2f
        /*0356*/ 	.short	(.L_154 - .L_153)
	.align		4
.L_153:
        /*0358*/ 	.word	index@(_ZN7cutlass13device_kernelIN5flash19enable_sm80_to_sm89INS1_16FlashAttnBwdSm80INS1_25CollectiveMainloopBwdSm80ILi2ELi1EN4cute5tupleIJNS5_1CILi64EEENS7_ILi128EEENS7_ILi96EEEEEENS_10bfloat16_tEfNS_4arch4Sm80ELb1ELb0ELb1ELb0ELb1ELb0ELb0ELb0ELi2ELi2ELi4ELi2ELb1EEENS1_24CollectiveEpilogueBwdGQAISB_fSE_Li256ELb0ELb1EEENS1_25SingleTileBwdLPTSchedulerILb0ELi128ELb1EEEEEEEEEvNT_6ParamsE)
        /*035c*/ 	.word	0x000000ff


	//----- nvinfo : EIATTR_FRAME_SIZE
	.align		4
.L_154:
        /*0360*/ 	.byte	0x04, 0x11
        /*0362*/ 	.short	(.L_156 - .L_155)
	.align		4
.L_155:
        /*0364*/ 	.word	index@($__internal_4_$__cuda_sm70_warpsync)
        /*0368*/ 	.word	0x00000000


	//----- nvinfo : EIATTR_FRAME_SIZE
	.align		4
.L_156:
        /*036c*/ 	.byte	0x04, 0x11
        /*036e*/ 	.short	(.L_158 - .L_157)
	.align		4
.L_157:
        /*0370*/ 	.word	index@(_ZN7cutlass13device_kernelIN5flash19enable_sm80_to_sm89INS1_16FlashAttnBwdSm80INS1_25CollectiveMainloopBwdSm80ILi2ELi1EN4cute5tupleIJNS5_1CILi64EEENS7_ILi128EEENS7_ILi96EEEEEENS_10bfloat16_tEfNS_4arch4Sm80ELb1ELb0ELb1ELb0ELb1ELb0ELb0ELb0ELi2ELi2ELi4ELi2ELb1EEENS1_24CollectiveEpilogueBwdGQAISB_fSE_Li256ELb0ELb1EEENS1_25SingleTileBwdLPTSchedulerILb0ELi128ELb1EEEEEEEEEvNT_6ParamsE)
        /*0374*/ 	.word	0x00000068


	//----- nvinfo : EIATTR_REGCOUNT
	.align		4
.L_158:
        /*0378*/ 	.byte	0x04, 0x2f
        /*037a*/ 	.short	(.L_160 - .L_159)
	.align		4
.L_159:
        /*037c*/ 	.word	index@(_ZN7cutlass13device_kernelIN5flash19enable_sm80_to_sm89INS1_16FlashAttnBwdSm80INS1_25CollectiveMainloopBwdSm80ILi2ELi1EN4cute5tupleIJNS5_1CILi64EEENS7_ILi128EEENS7_ILi96EEEEEENS_10bfloat16_tEfNS_4arch4Sm80ELb1ELb0ELb1ELb0ELb0ELb0ELb0ELb0ELi2ELi2ELi4ELi2ELb1EEENS1_24CollectiveEpilogueBwdGQAISB_fSE_Li256ELb0ELb0EEENS1_25SingleTileBwdLPTSchedulerILb0ELi128ELb0EEEEEEEEEvNT_6ParamsE)
        /*0380*/ 	.word	0x000000ff


	//----- nvinfo : EIATTR_FRAME_SIZE
	.align		4
.L_160:
        /*0384*/ 	.byte	0x04, 0x11
        /*0386*/ 	.short	(.L_162 - .L_161)
	.align		4
.L_161:
        /*0388*/ 	.word	index@(_ZN7cutlass13device_kernelIN5flash19enable_sm80_to_sm89INS1_16FlashAttnBwdSm80INS1_25CollectiveMainloopBwdSm80ILi2ELi1EN4cute5tupleIJNS5_1CILi64EEENS7_ILi128EEENS7_ILi96EEEEEENS_10bfloat16_tEfNS_4arch4Sm80ELb1ELb0ELb1ELb0ELb0ELb0ELb0ELb0ELi2ELi2ELi4ELi2ELb1EEENS1_24CollectiveEpilogueBwdGQAISB_fSE_Li256ELb0ELb0EEENS1_25SingleTileBwdLPTSchedulerILb0ELi128ELb0EEEEEEEEEvNT_6ParamsE)
        /*038c*/ 	.word	0x00000068


	//----- nvinfo : EIATTR_REGCOUNT
	.align		4
.L_162:
        /*0390*/ 	.byte	0x04, 0x2f
        /*0392*/ 	.short	(.L_164 - .L_163)
	.align		4
.L_163:
        /*0394*/ 	.word	index@(_ZN7cutlass13device_kernelIN5flash19enable_sm80_to_sm89INS1_16FlashAttnBwdSm80INS1_25CollectiveMainloopBwdSm80ILi2ELi1EN4cute5tupleIJNS5_1CILi64EEENS7_ILi128EEENS7_ILi96EEEEEENS_10bfloat16_tEfNS_4arch4Sm80ELb1ELb0ELb1ELb0ELb1ELb0ELb0ELb0ELi2ELi2ELi4ELi2ELb1EEENS1_21CollectiveEpilogueBwdISB_SC_SE_Li256ELb0ELb0ELi2EEENS1_25SingleTileBwdLPTSchedulerILb0ELi128ELb1EEEEEEEEEvNT_6ParamsE)
        /*0398*/ 	.word	0x000000ff


	//----- nvinfo : EIATTR_FRAME_SIZE
	.align		4
.L_164:
        /*039c*/ 	.byte	0x04, 0x11
        /*039e*/ 	.short	(.L_166 - .L_165)
	.align		4
.L_165:
        /*03a0*/ 	.word	index@(_ZN7cutlass13device_kernelIN5flash19enable_sm80_to_sm89INS1_16FlashAttnBwdSm80INS1_25CollectiveMainloopBwdSm80ILi2ELi1EN4cute5tupleIJNS5_1CILi64EEENS7_ILi128EEENS7_ILi96EEEEEENS_10bfloat16_tEfNS_4arch4Sm80ELb1ELb0ELb1ELb0ELb1ELb0ELb0ELb0ELi2ELi2ELi4ELi2ELb1EEENS1_21CollectiveEpilogueBwdISB_SC_SE_Li256ELb0ELb0ELi2EEENS1_25SingleTileBwdLPTSchedulerILb0ELi128ELb1EEEEEEEEEvNT_6ParamsE)
        /*03a4*/ 	.word	0x00000070


	//----- nvinfo : EIATTR_REGCOUNT
	.align		4
.L_166:
        /*03a8*/ 	.byte	0x04, 0x2f
        /*03aa*/ 	.short	(.L_168 - .L_167)
	.align		4
.L_167:
        /*03ac*/ 	.word	index@(_ZN7cutlass13device_kernelIN5flash19enable_sm80_to_sm89INS1_16FlashAttnBwdSm80INS1_25CollectiveMainloopBwdSm80ILi2ELi1EN4cute5tupleIJNS5_1CILi64EEENS7_ILi128EEENS7_ILi96EEEEEENS_10bfloat16_tEfNS_4arch4Sm80ELb1ELb0ELb1ELb0ELb0ELb0ELb0ELb0ELi2ELi2ELi4ELi2ELb1EEENS1_21CollectiveEpilogueBwdISB_SC_SE_Li256ELb0ELb0ELi2EEENS1_25SingleTileBwdLPTSchedulerILb0ELi128ELb0EEEEEEEEEvNT_6ParamsE)
        /*03b0*/ 	.word	0x000000ff


	//----- nvinfo : EIATTR_FRAME_SIZE
	.align		4
.L_168:
        /*03b4*/ 	.byte	0x04, 0x11
        /*03b6*/ 	.short	(.L_170 - .L_169)
	.align		4
.L_169:
        /*03b8*/ 	.word	index@(_ZN7cutlass13device_kernelIN5flash19enable_sm80_to_sm89INS1_16FlashAttnBwdSm80INS1_25CollectiveMainloopBwdSm80ILi2ELi1EN4cute5tupleIJNS5_1CILi64EEENS7_ILi128EEENS7_ILi96EEEEEENS_10bfloat16_tEfNS_4arch4Sm80ELb1ELb0ELb1ELb0ELb0ELb0ELb0ELb0ELi2ELi2ELi4ELi2ELb1EEENS1_21CollectiveEpilogueBwdISB_SC_SE_Li256ELb0ELb0ELi2EEENS1_25SingleTileBwdLPTSchedulerILb0ELi128ELb0EEEEEEEEEvNT_6ParamsE)
        /*03bc*/ 	.word	0x00000070


	//----- nvinfo : EIATTR_REGCOUNT
	.align		4
.L_170:
        /*03c0*/ 	.byte	0x04, 0x2f
        /*03c2*/ 	.short	(.L_172 - .L_171)
	.align		4
.L_171:
        /*03c4*/ 	.word	index@(_ZN7cutlass13device_kernelIN5flash19enable_sm80_to_sm89INS1_16FlashAttnBwdSm80INS1_25CollectiveMainloopBwdSm80ILi2ELi1EN4cute5tupleIJNS5_1CILi64EEENS7_ILi128EEENS7_ILi96EEEEEENS_10bfloat16_tEfNS_4arch4Sm80ELb0ELb1ELb1ELb1ELb1ELb0ELb0ELb0ELi2ELi2ELi4ELi2ELb1EEENS1_24CollectiveEpilogueBwdGQAISB_fSE_Li256ELb1ELb1EEENS1_19SingleTileSchedulerILb1ELb0ELb0ELi128EEEEEEEEEvNT_6ParamsE)
        /*03c8*/ 	.word	0x000000ff


	//----- nvinfo : EIATTR_FRAME_SIZE
	.align		4
.L_172:
        /*03cc*/ 	.byte	0x04, 0x11
        /*03ce*/ 	.short	(.L_174 - .L_173)
	.align		4
.L_173:
        /*03d0*/ 	.word	index@($__internal_3_$__cuda_sm70_warpsync)
        /*03d4*/ 	.word	0x00000000


	//----- nvinfo : EIATTR_FRAME_SIZE
	.align		4
.L_174:
        /*03d8*/ 	.byte	0x04, 0x11
        /*03da*/ 	.short	(.L_176 - .L_175)
	.align		4
.L_175:
        /*03dc*/ 	.word	index@(_ZN7cutlass13device_kernelIN5flash19enable_sm80_to_sm89INS1_16FlashAttnBwdSm80INS1_25CollectiveMainloopBwdSm80ILi2ELi1EN4cute5tupleIJNS5_1CILi64EEENS7_ILi128EEENS7_ILi96EEEEEENS_10bfloat16_tEfNS_4arch4Sm80ELb0ELb1ELb1ELb1ELb1ELb0ELb0ELb0ELi2ELi2ELi4ELi2ELb1EEENS1_24CollectiveEpilogueBwdGQAISB_fSE_Li256ELb1ELb1EEENS1_19SingleTileSchedulerILb1ELb0ELb0ELi128EEEEEEEEEvNT_6ParamsE)
        /*03e0*/ 	.word	0x00000088


	//----- nvinfo : EIATTR_REGCOUNT
	.align		4
.L_176:
        /*03e4*/ 	.byte	0x04, 0x2f
        /*03e6*/ 	.short	(.L_178 - .L_177)
	.align		4
.L_177:
        /*03e8*/ 	.word	index@(_ZN7cutlass13device_kernelIN5flash19enable_sm80_to_sm89INS1_16FlashAttnBwdSm80INS1_25CollectiveMainloopBwdSm80ILi2ELi1EN4cute5tupleIJNS5_1CILi64EEENS7_ILi128EEENS7_ILi96EEEEEENS_10bfloat16_tEfNS_4arch4Sm80ELb0ELb1ELb1ELb1ELb0ELb0ELb0ELb0ELi2ELi2ELi4ELi2ELb1EEENS1_24CollectiveEpilogueBwdGQAISB_fSE_Li256ELb1ELb0EEENS1_19SingleTileSchedulerILb1ELb0ELb0ELi128EEEEEEEEEvNT_6ParamsE)
        /*03ec*/ 	.word	0x000000ff


	//----- nvinfo : EIATTR_FRAME_SIZE
	.align		4
.L_178:
        /*03f0*/ 	.byte	0x04, 0x11
        /*03f2*/ 	.short	(.L_180 - .L_179)
	.align		4
.L_179:
        /*03f4*/ 	.word	index@(_ZN7cutlass13device_kernelIN5flash19enable_sm80_to_sm89INS1_16FlashAttnBwdSm80INS1_25CollectiveMainloopBwdSm80ILi2ELi1EN4cute5tupleIJNS5_1CILi64EEENS7_ILi128EEENS7_ILi96EEEEEENS_10bfloat16_tEfNS_4arch4Sm80ELb0ELb1ELb1ELb1ELb0ELb0ELb0ELb0ELi2ELi2ELi4ELi2ELb1EEENS1_24CollectiveEpilogueBwdGQAISB_fSE_Li256ELb1ELb0EEENS1_19SingleTileSchedulerILb1ELb0ELb0ELi128EEEEEEEEEvNT_6ParamsE)
        /*03f8*/ 	.word	0x00000088


	//----- nvinfo : EIATTR_REGCOUNT
	.align		4
.L_180:
        /*03fc*/ 	.byte	0x04, 0x2f
        /*03fe*/ 	.short	(.L_182 - .L_181)
	.align		4
.L_181:
        /*0400*/ 	.word	index@(_ZN7cutlass13device_kernelIN5flash19enable_sm80_to_sm89INS1_16FlashAttnBwdSm80INS1_25CollectiveMainloopBwdSm80ILi2ELi1EN4cute5tupleIJNS5_1CILi64EEENS7_ILi128EEENS7_ILi96EEEEEENS_10bfloat16_tEfNS_4arch4Sm80ELb0ELb1ELb1ELb1ELb1ELb0ELb0ELb0ELi2ELi2ELi4ELi2ELb1EEENS1_21CollectiveEpilogueBwdISB_SC_SE_Li256ELb1ELb0ELi2EEENS1_19SingleTileSchedulerILb1ELb0ELb0ELi128EEEEEEEEEvNT_6ParamsE)
        /*0404*/ 	.word	0x000000ff


	//----- nvinfo : EIATTR_FRAME_SIZE
	.align		4
.L_182:
        /*0408*/ 	.byte	0x04, 0x11
        /*040a*/ 	.short	(.L_184 - .L_183)
	.align		4
.L_183:
        /*040c*/ 	.word	index@(_ZN7cutlass13device_kernelIN5flash19enable_sm80_to_sm89INS1_16FlashAttnBwdSm80INS1_25CollectiveMainloopBwdSm80ILi2ELi1EN4cute5tupleIJNS5_1CILi64EEENS7_ILi128EEENS7_ILi96EEEEEENS_10bfloat16_tEfNS_4arch4Sm80ELb0ELb1ELb1ELb1ELb1ELb0ELb0ELb0ELi2ELi2ELi4ELi2ELb1EEENS1_21CollectiveEpilogueBwdISB_SC_SE_Li256ELb1ELb0ELi2EEENS1_19SingleTileSchedulerILb1ELb0ELb0ELi128EEEEEEEEEvNT_6ParamsE)
        /*0410*/ 	.word	0x00000088


	//----- nvinfo : EIATTR_REGCOUNT
	.align		4
.L_184:
        /*0414*/ 	.byte	0x04, 0x2f
        /*0416*/ 	.short	(.L_186 - .L_185)
	.align		4
.L_185:
        /*0418*/ 	.word	index@(_ZN7cutlass13device_kernelIN5flash19enable_sm80_to_sm89INS1_16FlashAttnBwdSm80INS1_25CollectiveMainloopBwdSm80ILi2ELi1EN4cute5tupleIJNS5_1CILi64EEENS7_ILi128EEENS7_ILi96EEEEEENS_10bfloat16_tEfNS_4arch4Sm80ELb0ELb1ELb1ELb1ELb0ELb0ELb0ELb0ELi2ELi2ELi4ELi2ELb1EEENS1_21CollectiveEpilogueBwdISB_SC_SE_Li256ELb1ELb0ELi2EEENS1_19SingleTileSchedulerILb1ELb0ELb0ELi128EEEEEEEEEvNT_6ParamsE)
        /*041c*/ 	.word	0x000000ff


	//----- nvinfo : EIATTR_FRAME_SIZE
	.align		4
.L_186:
        /*0420*/ 	.byte	0x04, 0x11
        /*0422*/ 	.short	(.L_188 - .L_187)
	.align		4
.L_187:
        /*0424*/ 	.word	index@(_ZN7cutlass13device_kernelIN5flash19enable_sm80_to_sm89INS1_16FlashAttnBwdSm80INS1_25CollectiveMainloopBwdSm80ILi2ELi1EN4cute5tupleIJNS5_1CILi64EEENS7_ILi128EEENS7_ILi96EEEEEENS_10bfloat16_tEfNS_4arch4Sm80ELb0ELb1ELb1ELb1ELb0ELb0ELb0ELb0ELi2ELi2ELi4ELi2ELb1EEENS1_21CollectiveEpilogueBwdISB_SC_SE_Li256ELb1ELb0ELi2EEENS1_19SingleTileSchedulerILb1ELb0ELb0ELi128EEEEEEEEEvNT_6ParamsE)
        /*0428*/ 	.word	0x00000088


	//----- nvinfo : EIATTR_REGCOUNT
	.align		4
.L_188:
        /*042c*/ 	.byte	0x04, 0x2f
        /*042e*/ 	.short	(.L_190 - .L_189)
	.align		4
.L_189:
        /*0430*/ 	.word	index@(_ZN7cutlass13device_kernelIN5flash19enable_sm80_to_sm89INS1_16FlashAttnBwdSm80INS1_25CollectiveMainloopBwdSm80ILi2ELi1EN4cute5tupleIJNS5_1CILi64EEENS7_ILi128EEENS7_ILi96EEEEEENS_10bfloat16_tEfNS_4arch4Sm80ELb0ELb1ELb1ELb0ELb1ELb0ELb0ELb0ELi2ELi2ELi4ELi2ELb1EEENS1_24CollectiveEpilogueBwdGQAISB_fSE_Li256ELb0ELb1EEENS1_19SingleTileSchedulerILb0ELb0ELb0ELi128EEEEEEEEEvNT_6ParamsE)
        /*0434*/ 	.word	0x000000ff


	//----- nvinfo : EIATTR_FRAME_SIZE
	.align		4
.L_190:
        /*0438*/ 	.byte	0x04, 0x11
        /*043a*/ 	.short	(.L_192 - .L_191)
	.align		4
.L_191:
        /*043c*/ 	.word	index@($__internal_2_$__cuda_sm70_warpsync)
        /*0440*/ 	.word	0x00000000


	//----- nvinfo : EIATTR_FRAME_SIZE
	.align		4
.L_192:
        /*0444*/ 	.byte	0x04, 0x11
        /*0446*/ 	.short	(.L_194 - .L_193)
	.align		4
.L_193:
        /*0448*/ 	.word	index@(_ZN7cutlass13device_kernelIN5flash19enable_sm80_to_sm89INS1_16FlashAttnBwdSm80INS1_25CollectiveMainloopBwdSm80ILi2ELi1EN4cute5tupleIJNS5_1CILi64EEENS7_ILi128EEENS7_ILi96EEEEEENS_10bfloat16_tEfNS_4arch4Sm80ELb0ELb1ELb1ELb0ELb1ELb0ELb0ELb0ELi2ELi2ELi4ELi2ELb1EEENS1_24CollectiveEpilogueBwdGQAISB_fSE_Li256ELb0ELb1EEENS1_19SingleTileSchedulerILb0ELb0ELb0ELi128EEEEEEEEEvNT_6ParamsE)
        /*044c*/ 	.word	0x000000a8


	//----- nvinfo : EIATTR_REGCOUNT
	.align		4
.L_194:
        /*0450*/ 	.byte	0x04, 0x2f
        /*0452*/ 	.short	(.L_196 - .L_195)
	.align		4
.L_195:
        /*0454*/ 	.word	index@(_ZN7cutlass13device_kernelIN5flash19enable_sm80_to_sm89INS1_16FlashAttnBwdSm80INS1_25CollectiveMainloopBwdSm80ILi2ELi1EN4cute5tupleIJNS5_1CILi64EEENS7_ILi128EEENS7_ILi96EEEEEENS_10bfloat16_tEfNS_4arch4Sm80ELb0ELb1ELb1ELb0ELb0ELb0ELb0ELb0ELi2ELi2ELi4ELi2ELb1EEENS1_24CollectiveEpilogueBwdGQAISB_fSE_Li256ELb0ELb0EEENS1_19SingleTileSchedulerILb0ELb0ELb0ELi128EEEEEEEEEvNT_6ParamsE)
        /*0458*/ 	.word	0x000000ff


	//----- nvinfo : EIATTR_FRAME_SIZE
	.align		4
.L_196:
        /*045c*/ 	.byte	0x04, 0x11
        /*045e*/ 	.short	(.L_198 - .L_197)
	.align		4
.L_197:
        /*0460*/ 	.word	index@(_ZN7cutlass13device_kernelIN5flash19enable_sm80_to_sm89INS1_16FlashAttnBwdSm80INS1_25CollectiveMainloopBwdSm80ILi2ELi1EN4cute5tupleIJNS5_1CILi64EEENS7_ILi128EEENS7_ILi96EEEEEENS_10bfloat16_tEfNS_4arch4Sm80ELb0ELb1ELb1ELb0ELb0ELb0ELb0ELb0ELi2ELi2ELi4ELi2ELb1EEENS1_24CollectiveEpilogueBwdGQAISB_fSE_Li256ELb0ELb0EEENS1_19SingleTileSchedulerILb0ELb0ELb0ELi128EEEEEEEEEvNT_6ParamsE)
        /*0464*/ 	.word	0x00000098


	//----- nvinfo : EIATTR_REGCOUNT
	.align		4
.L_198:
        /*0468*/ 	.byte	0x04, 0x2f
        /*046a*/ 	.short	(.L_200 - .L_199)
	.align		4
.L_199:
        /*046c*/ 	.word	index@(_ZN7cutlass13device_kernelIN5flash19enable_sm80_to_sm89INS1_16FlashAttnBwdSm80INS1_25CollectiveMainloopBwdSm80ILi2ELi1EN4cute5tupleIJNS5_1CILi64EEENS7_ILi128EEENS7_ILi96EEEEEENS_10bfloat16_tEfNS_4arch4Sm80ELb0ELb1ELb1ELb0ELb1ELb0ELb0ELb0ELi2ELi2ELi4ELi2ELb1EEENS1_21CollectiveEpilogueBwdISB_SC_SE_Li256ELb0ELb0ELi2EEENS1_19SingleTileSchedulerILb0ELb0ELb0ELi128EEEEEEEEEvNT_6ParamsE)
        /*0470*/ 	.word	0x000000ff


	//----- nvinfo : EIATTR_FRAME_SIZE
	.align		4
.L_200:
        /*0474*/ 	.byte	0x04, 0x11
        /*0476*/ 	.short	(.L_202 - .L_201)
	.align		4
.L_201:
        /*0478*/ 	.word	index@(_ZN7cutlass13device_kernelIN5flash19enable_sm80_to_sm89INS1_16FlashAttnBwdSm80INS1_25CollectiveMainloopBwdSm80ILi2ELi1EN4cute5tupleIJNS5_1CILi64EEENS7_ILi128EEENS7_ILi96EEEEEENS_10bfloat16_tEfNS_4arch4Sm80ELb0ELb1ELb1ELb0ELb1ELb0ELb0ELb0ELi2ELi2ELi4ELi2ELb1EEENS1_21CollectiveEpilogueBwdISB_SC_SE_Li256ELb0ELb0ELi2EEENS1_19SingleTileSchedulerILb0ELb0ELb0ELi128EEEEEEEEEvNT_6ParamsE)
        /*047c*/ 	.word	0x000000b8


	//----- nvinfo : EIATTR_REGCOUNT
	.align		4
.L_202:
        /*0480*/ 	.byte	0x04, 0x2f
        /*0482*/ 	.short	(.L_204 - .L_203)
	.align		4
.L_203:
        /*0484*/ 	.word	index@(_ZN7cutlass13device_kernelIN5flash19enable_sm80_to_sm89INS1_16FlashAttnBwdSm80INS1_25CollectiveMainloopBwdSm80ILi2ELi1EN4cute5tupleIJNS5_1CILi64EEENS7_ILi128EEENS7_ILi96EEEEEENS_10bfloat16_tEfNS_4arch4Sm80ELb0ELb1ELb1ELb0ELb0ELb0ELb0ELb0ELi2ELi2ELi4ELi2ELb1EEENS1_21CollectiveEpilogueBwdISB_SC_SE_Li256ELb0ELb0ELi2EEENS1_19SingleTileSchedulerILb0ELb0ELb0ELi128EEEEEEEEEvNT_6ParamsE)
        /*0488*/ 	.word	0x000000ff


	//----- nvinfo : EIATTR_FRAME_SIZE
	.align		4
.L_204:
        /*048c*/ 	.byte	0x04, 0x11
        /*048e*/ 	.short	(.L_206 - .L_205)
	.align		4
.L_205:
        /*0490*/ 	.word	index@(_ZN7cutlass13device_kernelIN5flash19enable_sm80_to_sm89INS1_16FlashAttnBwdSm80INS1_25CollectiveMainloopBwdSm80ILi2ELi1EN4cute5tupleIJNS5_1CILi64EEENS7_ILi128EEENS7_ILi96EEEEEENS_10bfloat16_tEfNS_4arch4Sm80ELb0ELb1ELb1ELb0ELb0ELb0ELb0ELb0ELi2ELi2ELi4ELi2ELb1EEENS1_21CollectiveEpilogueBwdISB_SC_SE_Li256ELb0ELb0ELi2EEENS1_19SingleTileSchedulerILb0ELb0ELb0ELi128EEEEEEEEEvNT_6ParamsE)
        /*0494*/ 	.word	0x000000b8


	//----- nvinfo : EIATTR_REGCOUNT
	.align		4
.L_206:
        /*0498*/ 	.byte	0x04, 0x2f
        /*049a*/ 	.short	(.L_208 - .L_207)
	.align		4
.L_207:
        /*049c*/ 	.word	index@(_ZN7cutlass13device_kernelIN5flash19enable_sm80_to_sm89INS1_16FlashAttnBwdSm80INS1_25CollectiveMainloopBwdSm80ILi2ELi1EN4cute5tupleIJNS5_1CILi64EEENS7_ILi128EEENS7_ILi96EEEEEENS_10bfloat16_tEfNS_4arch4Sm80ELb0ELb0ELb1ELb1ELb1ELb0ELb0ELb0ELi2ELi2ELi4ELi2ELb1EEENS1_24CollectiveEpilogueBwdGQAISB_fSE_Li256ELb1ELb1EEENS1_19SingleTileSchedulerILb1ELb0ELb0ELi128EEEEEEEEEvNT_6ParamsE)
        /*04a0*/ 	.word	0x000000ff


	//----- nvinfo : EIATTR_FRAME_SIZE
	.align		4
.L_208:
        /*04a4*/ 	.byte	0x04, 0x11
        /*04a6*/ 	.short	(.L_210 - .L_209)
	.align		4
.L_209:
        /*04a8*/ 	.word	index@($__internal_1_$__cuda_sm70_warpsync)
        /*04ac*/ 	.word	0x00000000


	//----- nvinfo : EIATTR_FRAME_SIZE
	.align		4
.L_210:
        /*04b0*/ 	.byte	0x04, 0x11
        /*04b2*/ 	.short	(.L_212 - .L_211)
	.align		4
.L_211:
        /*04b4*/ 	.word	index@(_ZN7cutlass13device_kernelIN5flash19enable_sm80_to_sm89INS1_16FlashAttnBwdSm80INS1_25CollectiveMainloopBwdSm80ILi2ELi1EN4cute5tupleIJNS5_1CILi64EEENS7_ILi128EEENS7_ILi96EEEEEENS_10bfloat16_tEfNS_4arch4Sm80ELb0ELb0ELb1ELb1ELb1ELb0ELb0ELb0ELi2ELi2ELi4ELi2ELb1EEENS1_24CollectiveEpilogueBwdGQAISB_fSE_Li256ELb1ELb1EEENS1_19SingleTileSchedulerILb1ELb0ELb0ELi128EEEEEEEEEvNT_6ParamsE)
        /*04b8*/ 	.word	0x00000058


	//----- nvinfo : EIATTR_REGCOUNT
	.align		4
.L_212:
        /*04bc*/ 	.byte	0x04, 0x2f
        /*04be*/ 	.short	(.L_214 - .L_213)
	.align		4
.L_213:
        /*04c0*/ 	.word	index@(_ZN7cutlass13device_kernelIN5flash19enable_sm80_to_sm89INS1_16FlashAttnBwdSm80INS1_25CollectiveMainloopBwdSm80ILi2ELi1EN4cute5tupleIJNS5_1CILi64EEENS7_ILi128EEENS7_ILi96EEEEEENS_10bfloat16_tEfNS_4arch4Sm80ELb0ELb0ELb1ELb1ELb0ELb0ELb0ELb0ELi2ELi2ELi4ELi2ELb1EEENS1_24CollectiveEpilogueBwdGQAISB_fSE_Li256ELb1ELb0EEENS1_19SingleTileSchedulerILb1ELb0ELb0ELi128EEEEEEEEEvNT_6ParamsE)
        /*04c4*/ 	.word	0x000000ff


	//----- nvinfo : EIATTR_FRAME_SIZE
	.align		4
.L_214:
        /*04c8*/ 	.byte	0x04, 0x11
        /*04ca*/ 	.short	(.L_216 - .L_215)
	.align		4
.L_215:
        /*04cc*/ 	.word	index@(_ZN7cutlass13device_kernelIN5flash19enable_sm80_to_sm89INS1_16FlashAttnBwdSm80INS1_25CollectiveMainloopBwdSm80ILi2ELi1EN4cute5tupleIJNS5_1CILi64EEENS7_ILi128EEENS7_ILi96EEEEEENS_10bfloat16_tEfNS_4arch4Sm80ELb0ELb0ELb1ELb1ELb0ELb0ELb0ELb0ELi2ELi2ELi4ELi2ELb1EEENS1_24CollectiveEpilogueBwdGQAISB_fSE_Li256ELb1ELb0EEENS1_19SingleTileSchedulerILb1ELb0ELb0ELi128EEEEEEEEEvNT_6ParamsE)
        /*04d0*/ 	.word	0x00000058


	//----- nvinfo : EIATTR_REGCOUNT
	.align		4
.L_216:
        /*04d4*/ 	.byte	0x04, 0x2f
        /*04d6*/ 	.short	(.L_218 - .L_217)
	.align		4
.L_217:
        /*04d8*/ 	.word	index@(_ZN7cutlass13device_kernelIN5flash19enable_sm80_to_sm89INS1_16FlashAttnBwdSm80INS1_25CollectiveMainloopBwdSm80ILi2ELi1EN4cute5tupleIJNS5_1CILi64EEENS7_ILi128EEENS7_ILi96EEEEEENS_10bfloat16_tEfNS_4arch4Sm80ELb0ELb0ELb1ELb1ELb1ELb0ELb0ELb0ELi2ELi2ELi4ELi2ELb1EEENS1_21CollectiveEpilogueBwdISB_SC_SE_Li256ELb1ELb0ELi2EEENS1_19SingleTileSchedulerILb1ELb0ELb0ELi128EEEEEEEEEvNT_6ParamsE)
        /*04dc*/ 	.word	0x000000ff


	//----- nvinfo : EIATTR_FRAME_SIZE
	.align		4
.L_218:
        /*04e0*/ 	.byte	0x04, 0x11
        /*04e2*/ 	.short	(.L_220 - .L_219)
	.align		4
.L_219:
        /*04e4*/ 	.word	index@(_ZN7cutlass13device_kernelIN5flash19enable_sm80_to_sm89INS1_16FlashAttnBwdSm80INS1_25CollectiveMainloopBwdSm80ILi2ELi1EN4cute5tupleIJNS5_1CILi64EEENS7_ILi128EEENS7_ILi96EEEEEENS_10bfloat16_tEfNS_4arch4Sm80ELb0ELb0ELb1ELb1ELb1ELb0ELb0ELb0ELi2ELi2ELi4ELi2ELb1EEENS1_21CollectiveEpilogueBwdISB_SC_SE_Li256ELb1ELb0ELi2EEENS1_19SingleTileSchedulerILb1ELb0ELb0ELi128EEEEEEEEEvNT_6ParamsE)
        /*04e8*/ 	.word	0x00000058


	//----- nvinfo : EIATTR_REGCOUNT
	.align		4
.L_220:
        /*04ec*/ 	.byte	0x04, 0x2f
        /*04ee*/ 	.short	(.L_222 - .L_221)
	.align		4
.L_221:
        /*04f0*/ 	.word	index@(_ZN7cutlass13device_kernelIN5flash19enable_sm80_to_sm89INS1_16FlashAttnBwdSm80INS1_25CollectiveMainloopBwdSm80ILi2ELi1EN4cute5tupleIJNS5_1CILi64EEENS7_ILi128EEENS7_ILi96EEEEEENS_10bfloat16_tEfNS_4arch4Sm80ELb0ELb0ELb1ELb1ELb0ELb0ELb0ELb0ELi2ELi2ELi4ELi2ELb1EEENS1_21CollectiveEpilogueBwdISB_SC_SE_Li256ELb1ELb0ELi2EEENS1_19SingleTileSchedulerILb1ELb0ELb0ELi128EEEEEEEEEvNT_6ParamsE)
        /*04f4*/ 	.word	0x000000ff


	//----- nvinfo : EIATTR_FRAME_SIZE
	.align		4
.L_222:
        /*04f8*/ 	.byte	0x04, 0x11
        /*04fa*/ 	.short	(.L_224 - .L_223)
	.align		4
.L_223:
        /*04fc*/ 	.word	index@(_ZN7cutlass13device_kernelIN5flash19enable_sm80_to_sm89INS1_16FlashAttnBwdSm80INS1_25CollectiveMainloopBwdSm80ILi2ELi1EN4cute5tupleIJNS5_1CILi64EEENS7_ILi128EEENS7_ILi96EEEEEENS_10bfloat16_tEfNS_4arch4Sm80ELb0ELb0ELb1ELb1ELb0ELb0ELb0ELb0ELi2ELi2ELi4ELi2ELb1EEENS1_21CollectiveEpilogueBwdISB_SC_SE_Li256ELb1ELb0ELi2EEENS1_19SingleTileSchedulerILb1ELb0ELb0ELi128EEEEEEEEEvNT_6ParamsE)
        /*0500*/ 	.word	0x00000058


	//----- nvinfo : EIATTR_REGCOUNT
	.align		4
.L_224:
        /*0504*/ 	.byte	0x04, 0x2f
        /*0506*/ 	.short	(.L_226 - .L_225)
	.align		4
.L_225:
        /*0508*/ 	.word	index@(_ZN7cutlass13device_kernelIN5flash19enable_sm80_to_sm89INS1_16FlashAttnBwdSm80INS1_25CollectiveMainloopBwdSm80ILi2ELi1EN4cute5tupleIJNS5_1CILi64EEENS7_ILi128EEENS7_ILi96EEEEEENS_10bfloat16_tEfNS_4arch4Sm80ELb0ELb0ELb1ELb0ELb1ELb0ELb0ELb0ELi2ELi2ELi4ELi2ELb1EEENS1_24CollectiveEpilogueBwdGQAISB_fSE_Li256ELb0ELb1EEENS1_19SingleTileSchedulerILb0ELb0ELb0ELi128EEEEEEEEEvNT_6ParamsE)
        /*050c*/ 	.word	0x000000ff


	//----- nvinfo : EIATTR_FRAME_SIZE
	.align		4
.L_226:
        /*0510*/ 	.byte	0x04, 0x11
        /*0512*/ 	.short	(.L_228 - .L_227)
	.align		4
.L_227:
        /*0514*/ 	.word	index@($__internal_0_$__cuda_sm70_warpsync)
        /*0518*/ 	.word	0x00000000


	//----- nvinfo : EIATTR_FRAME_SIZE
	.align		4
.L_228:
        /*051c*/ 	.byte	0x04, 0x11
        /*051e*/ 	.short	(.L_230 - .L_229)
	.align		4
.L_229:
        /*0520*/ 	.word	index@(_ZN7cutlass13device_kernelIN5flash19enable_sm80_to_sm89INS1_16FlashAttnBwdSm80INS1_25CollectiveMainloopBwdSm80ILi2ELi1EN4cute5tupleIJNS5_1CILi64EEENS7_ILi128EEENS7_ILi96EEEEEENS_10bfloat16_tEfNS_4arch4Sm80ELb0ELb0ELb1ELb0ELb1ELb0ELb0ELb0ELi2ELi2ELi4ELi2ELb1EEENS1_24CollectiveEpilogueBwdGQAISB_fSE_Li256ELb0ELb1EEENS1_19SingleTileSchedulerILb0ELb0ELb0ELi128EEEEEEEEEvNT_6ParamsE)
        /*0524*/ 	.word	0x00000058


	//----- nvinfo : EIATTR_REGCOUNT
	.align		4
.L_230:
        /*0528*/ 	.byte	0x04, 0x2f
        /*052a*/ 	.short	(.L_232 - .L_231)
	.align		4
.L_231:
        /*052c*/ 	.word	index@(_ZN7cutlass13device_kernelIN5flash19enable_sm80_to_sm89INS1_16FlashAttnBwdSm80INS1_25CollectiveMainloopBwdSm80ILi2ELi1EN4cute5tupleIJNS5_1CILi64EEENS7_ILi128EEENS7_ILi96EEEEEENS_10bfloat16_tEfNS_4arch4Sm80ELb0ELb0ELb1ELb0ELb0ELb0ELb0ELb0ELi2ELi2ELi4ELi2ELb1EEENS1_24CollectiveEpilogueBwdGQAISB_fSE_Li256ELb0ELb0EEENS1_19SingleTileSchedulerILb0ELb0ELb0ELi128EEEEEEEEEvNT_6ParamsE)
        /*0530*/ 	.word	0x000000ff


	//----- nvinfo : EIATTR_FRAME_SIZE
	.align		4
.L_232:
        /*0534*/ 	.byte	0x04, 0x11
        /*0536*/ 	.short	(.L_234 - .L_233)
	.align		4
.L_233:
        /*0538*/ 	.word	index@(_ZN7cutlass13device_kernelIN5flash19enable_sm80_to_sm89INS1_16FlashAttnBwdSm80INS1_25CollectiveMainloopBwdSm80ILi2ELi1EN4cute5tupleIJNS5_1CILi64EEENS7_ILi128EEENS7_ILi96EEEEEENS_10bfloat16_tEfNS_4arch4Sm80ELb0ELb0ELb1ELb0ELb0ELb0ELb0ELb0ELi2ELi2ELi4ELi2ELb1EEENS1_24CollectiveEpilogueBwdGQAISB_fSE_Li256ELb0ELb0EEENS1_19SingleTileSchedulerILb0ELb0ELb0ELi128EEEEEEEEEvNT_6ParamsE)
        /*053c*/ 	.word	0x00000058


	//----- nvinfo : EIATTR_REGCOUNT
	.align		4
.L_234:
        /*0540*/ 	.byte	0x04, 0x2f
        /*0542*/ 	.short	(.L_236 - .L_235)
	.align		4
.L_235:
        /*0544*/ 	.word	index@(_ZN7cutlass13device_kernelIN5flash19enable_sm80_to_sm89INS1_16FlashAttnBwdSm80INS1_25CollectiveMainloopBwdSm80ILi2ELi1EN4cute5tupleIJNS5_1CILi64EEENS7_ILi128EEENS7_ILi96EEEEEENS_10bfloat16_tEfNS_4arch4Sm80ELb0ELb0ELb1ELb0ELb1ELb0ELb0ELb0ELi2ELi2ELi4ELi2ELb1EEENS1_21CollectiveEpilogueBwdISB_SC_SE_Li256ELb0ELb0ELi2EEENS1_19SingleTileSchedulerILb0ELb0ELb0ELi128EEEEEEEEEvNT_6ParamsE)
        /*0548*/ 	.word	0x000000ff


	//----- nvinfo : EIATTR_FRAME_SIZE
	.align		4
.L_236:
        /*054c*/ 	.byte	0x04, 0x11
        /*054e*/ 	.short	(.L_238 - .L_237)
	.align		4
.L_237:
        /*0550*/ 	.word	index@(_ZN7cutlass13device_kernelIN5flash19enable_sm80_to_sm89INS1_16FlashAttnBwdSm80INS1_25CollectiveMainloopBwdSm80ILi2ELi1EN4cute5tupleIJNS5_1CILi64EEENS7_ILi128EEENS7_ILi96EEEEEENS_10bfloat16_tEfNS_4arch4Sm80ELb0ELb0ELb1ELb0ELb1ELb0ELb0ELb0ELi2ELi2ELi4ELi2ELb1EEENS1_21CollectiveEpilogueBwdISB_SC_SE_Li256ELb0ELb0ELi2EEENS1_19SingleTileSchedulerILb0ELb0ELb0ELi128EEEEEEEEEvNT_6ParamsE)
        /*0554*/ 	.word	0x00000068


	//----- nvinfo : EIATTR_REGCOUNT
	.align		4
.L_238:
        /*0558*/ 	.byte	0x04, 0x2f
        /*055a*/ 	.short	(.L_240 - .L_239)
	.align		4
.L_239:
        /*055c*/ 	.word	index@(_ZN7cutlass13device_kernelIN5flash19enable_sm80_to_sm89INS1_16FlashAttnBwdSm80INS1_25CollectiveMainloopBwdSm80ILi2ELi1EN4cute5tupleIJNS5_1CILi64EEENS7_ILi128EEENS7_ILi96EEEEEENS_10bfloat16_tEfNS_4arch4Sm80ELb0ELb0ELb1ELb0ELb0ELb0ELb0ELb0ELi2ELi2ELi4ELi2ELb1EEENS1_21CollectiveEpilogueBwdISB_SC_SE_Li256ELb0ELb0ELi2EEENS1_19SingleTileSchedulerILb0ELb0ELb0ELi128EEEEEEEEEvNT_6ParamsE)
        /*0560*/ 	.word	0x000000ff


	//----- nvinfo : EIATTR_FRAME_SIZE
	.align		4
.L_240:
        /*0564*/ 	.byte	0x04, 0x11
        /*0566*/ 	.short	(.L_242 - .L_241)
	.align		4
.L_241:
        /*0568*/ 	.word	index@(_ZN7cutlass13device_kernelIN5flash19enable_sm80_to_sm89INS1_16FlashAttnBwdSm80INS1_25CollectiveMainloopBwdSm80ILi2ELi1EN4cute5tupleIJNS5_1CILi64EEENS7_ILi128EEENS7_ILi96EEEEEENS_10bfloat16_tEfNS_4arch4Sm80ELb0ELb0ELb1ELb0ELb0ELb0ELb0ELb0ELi2ELi2ELi4ELi2ELb1EEENS1_21CollectiveEpilogueBwdISB_SC_SE_Li256ELb0ELb0ELi2EEENS1_19SingleTileSchedulerILb0ELb0ELb0ELi128EEEEEEEEEvNT_6ParamsE)
        /*056c*/ 	.word	0x00000068


	//----- nvinfo : EIATTR_MIN_STACK_SIZE
	.align		4
.L_242:
        /*0570*/ 	.byte	0x04, 0x12
        /*0572*/ 	.short	(.L_244 - .L_243)
	.align		4
.L_243:
        /*0574*/ 	.word	index@(_ZN7cutlass13device_kernelIN5flash19enable_sm80_to_sm89INS1_16FlashAttnBwdSm80INS1_25CollectiveMainloopBwdSm80ILi2ELi1EN4cute5tupleIJNS5_1CILi64EEENS7_ILi128EEENS7_ILi96EEEEEENS_10bfloat16_tEfNS_4arch4Sm80ELb0ELb0ELb1ELb0ELb0ELb0ELb0ELb0ELi2ELi2ELi4ELi2ELb1EEENS1_21CollectiveEpilogueBwdISB_SC_SE_Li256ELb0ELb0ELi2EEENS1_19SingleTileSchedulerILb0ELb0ELb0ELi128EEEEEEEEEvNT_6ParamsE)
        /*0578*/ 	.word	0x00000068


	//----- nvinfo : EIATTR_MIN_STACK_SIZE
	.align		4
.L_244:
        /*057c*/ 	.byte	0x04, 0x12
        /*057e*/ 	.short	(.L_246 - .L_245)
	.align		4
.L_245:
        /*0580*/ 	.word	index@(_ZN7cutlass13device_kernelIN5flash19enable_sm80_to_sm89INS1_16FlashAttnBwdSm80INS1_25CollectiveMainloopBwdSm80ILi2ELi1EN4cute5tupleIJNS5_1CILi64EEENS7_ILi128EEENS7_ILi96EEEEEENS_10bfloat16_tEfNS_4arch4Sm80ELb0ELb0ELb1ELb0ELb1ELb0ELb0ELb0ELi2ELi2ELi4ELi2ELb1EEENS1_21CollectiveEpilogueBwdISB_SC_SE_Li256ELb0ELb0ELi2EEENS1_19SingleTileSchedulerILb0ELb0ELb0ELi128EEEEEEEEEvNT_6ParamsE)
        /*0584*/ 	.word	0x00000068


	//----- nvinfo : EIATTR_MIN_STACK_SIZE
	.align		4
.L_246:
        /*0588*/ 	.byte	0x04, 0x12
        /*058a*/ 	.short	(.L_248 - .L_247)
	.align		4
.L_247:
        /*058c*/ 	.word	index@(_ZN7cutlass13device_kernelIN5flash19enable_sm80_to_sm89INS1_16FlashAttnBwdSm80INS1_25CollectiveMainloopBwdSm80ILi2ELi1EN4cute5tupleIJNS5_1CILi64EEENS7_ILi128EEENS7_ILi96EEEEEENS_10bfloat16_tEfNS_4arch4Sm80ELb0ELb0ELb1ELb0ELb0ELb0ELb0ELb0ELi2ELi2ELi4ELi2ELb1EEENS1_24CollectiveEpilogueBwdGQAISB_fSE_Li256ELb0ELb0EEENS1_19SingleTileSchedulerILb0ELb0ELb0ELi128EEEEEEEEEvNT_6ParamsE)
        /*0590*/ 	.word	0x00000058


	//----- nvinfo : EIATTR_MIN_STACK_SIZE
	.align		4
.L_248:
        /*0594*/ 	.byte	0x04, 0x12
        /*0596*/ 	.short	(.L_250 - .L_249)
	.align		4
.L_249:
        /*0598*/ 	.word	index@(_ZN7cutlass13device_kernelIN5flash19enable_sm80_to_sm89INS1_16FlashAttnBwdSm80INS1_25CollectiveMainloopBwdSm80ILi2ELi1EN4cute5tupleIJNS5_1CILi64EEENS7_ILi128EEENS7_ILi96EEEEEENS_10bfloat16_tEfNS_4arch4Sm80ELb0ELb0ELb1ELb0ELb1ELb0ELb0ELb0ELi2ELi2ELi4ELi2ELb1EEENS1_24CollectiveEpilogueBwdGQAISB_fSE_Li256ELb0ELb1EEENS1_19SingleTileSchedulerILb0ELb0ELb0ELi128EEEEEEEEEvNT_6ParamsE)
        /*059c*/ 	.word	0x00000058


	//----- nvinfo : EIATTR_MIN_STACK_SIZE
	.align		4
.L_250:
        /*05a0*/ 	.byte	0x04, 0x12
        /*05a2*/ 	.short	(.L_252 - .L_251)
	.align		4
.L_251:
        /*05a4*/ 	.word	index@(_ZN7cutlass13device_kernelIN5flash19enable_sm80_to_sm89INS1_16FlashAttnBwdSm80INS1_25CollectiveMainloopBwdSm80ILi2ELi1EN4cute5tupleIJNS5_1CILi64EEENS7_ILi128EEENS7_ILi96EEEEEENS_10bfloat16_tEfNS_4arch4Sm80ELb0ELb0ELb1ELb1ELb0ELb0ELb0ELb0ELi2ELi2ELi4ELi2ELb1EEENS1_21CollectiveEpilogueBwdISB_SC_SE_Li256ELb1ELb0ELi2EEENS1_19SingleTileSchedulerILb1ELb0ELb0ELi128EEEEEEEEEvNT_6ParamsE)
        /*05a8*/ 	.word	0x00000058


	//----- nvinfo : EIATTR_MIN_STACK_SIZE
	.align		4
.L_252:
        /*05ac*/ 	.byte	0x04, 0x12
        /*05ae*/ 	.short	(.L_254 - .L_253)
	.align		4
.L_253:
        /*05b0*/ 	.word	index@(_ZN7cutlass13device_kernelIN5flash19enable_sm80_to_sm89INS1_16FlashAttnBwdSm80INS1_25CollectiveMainloopBwdSm80ILi2ELi1EN4cute5tupleIJNS5_1CILi64EEENS7_ILi128EEENS7_ILi96EEEEEENS_10bfloat16_tEfNS_4arch4Sm80ELb0ELb0ELb1ELb1ELb1ELb0ELb0ELb0ELi2ELi2ELi4ELi2ELb1EEENS1_21CollectiveEpilogueBwdISB_SC_SE_Li256ELb1ELb0ELi2EEENS1_19SingleTileSchedulerILb1ELb0ELb0ELi128EEEEEEEEEvNT_6ParamsE)
        /*05b4*/ 	.word	0x00000058


	//----- nvinfo : EIATTR_MIN_STACK_SIZE
	.align		4
.L_254:
        /*05b8*/ 	.byte	0x04, 0x12
        /*05ba*/ 	.short	(.L_256 - .L_255)
	.align		4
.L_255:
        /*05bc*/ 	.word	index@(_ZN7cutlass13device_kernelIN5flash19enable_sm80_to_sm89INS1_16FlashAttnBwdSm80INS1_25CollectiveMainloopBwdSm80ILi2ELi1EN4cute5tupleIJNS5_1CILi64EEENS7_ILi128EEENS7_ILi96EEEEEENS_10bfloat16_tEfNS_4arch4Sm80ELb0ELb0ELb1ELb1ELb0ELb0ELb0ELb0ELi2ELi2ELi4ELi2ELb1EEENS1_24CollectiveEpilogueBwdGQAISB_fSE_Li256ELb1ELb0EEENS1_19SingleTileSchedulerILb1ELb0ELb0ELi128EEEEEEEEEvNT_6ParamsE)
        /*05c0*/ 	.word	0x00000058


	//----- nvinfo : EIATTR_MIN_STACK_SIZE
	.align		4
.L_256:
        /*05c4*/ 	.byte	0x04, 0x12
        /*05c6*/ 	.short	(.L_258 - .L_257)
	.align		4
.L_257:
        /*05c8*/ 	.word	index@(_ZN7cutlass13device_kernelIN5flash19enable_sm80_to_sm89INS1_16FlashAttnBwdSm80INS1_25CollectiveMainloopBwdSm80ILi2ELi1EN4cute5tupleIJNS5_1CILi64EEENS7_ILi128EEENS7_ILi96EEEEEENS_10bfloat16_tEfNS_4arch4Sm80ELb0ELb0ELb1ELb1ELb1ELb0ELb0ELb0ELi2ELi2ELi4ELi2ELb1EEENS1_24CollectiveEpilogueBwdGQAISB_fSE_Li256ELb1ELb1EEENS1_19SingleTileSchedulerILb1ELb0ELb0ELi128EEEEEEEEEvNT_6ParamsE)
        /*05cc*/ 	.word	0x00000058


	//----- nvinfo : EIATTR_MIN_STACK_SIZE
	.align		4
.L_258:
        /*05d0*/ 	.byte	0x04, 0x12
        /*05d2*/ 	.short	(.L_260 - .L_259)
	.align		4
.L_259:
        /*05d4*/ 	.word	index@(_ZN7cutlass13device_kernelIN5flash19enable_sm80_to_sm89INS1_16FlashAttnBwdSm80INS1_25CollectiveMainloopBwdSm80ILi2ELi1EN4cute5tupleIJNS5_1CILi64EEENS7_ILi128EEENS7_ILi96EEEEEENS_10bfloat16_tEfNS_4arch4Sm80ELb0ELb1ELb1ELb0ELb0ELb0ELb0ELb0ELi2ELi2ELi4ELi2ELb1EEENS1_21CollectiveEpilogueBwdISB_SC_SE_Li256ELb0ELb0ELi2EEENS1_19SingleTileSchedulerILb0ELb0ELb0ELi128EEEEEEEEEvNT_6ParamsE)
        /*05d8*/ 	.word	0x000000b8


	//----- nvinfo : EIATTR_MIN_STACK_SIZE
	.align		4
.L_260:
        /*05dc*/ 	.byte	0x04, 0x12
        /*05de*/ 	.short	(.L_262 - .L_261)
	.align		4
.L_261:
        /*05e0*/ 	.word	index@(_ZN7cutlass13device_kernelIN5flash19enable_sm80_to_sm89INS1_16FlashAttnBwdSm80INS1_25CollectiveMainloopBwdSm80ILi2ELi1EN4cute5tupleIJNS5_1CILi64EEENS7_ILi128EEENS7_ILi96EEEEEENS_10bfloat16_tEfNS_4arch4Sm80ELb0ELb1ELb1ELb0ELb1ELb0ELb0ELb0ELi2ELi2ELi4ELi2ELb1EEENS1_21CollectiveEpilogueBwdISB_SC_SE_Li256ELb0ELb0ELi2EEENS1_19SingleTileSchedulerILb0ELb0ELb0ELi128EEEEEEEEEvNT_6ParamsE)
        /*05e4*/ 	.word	0x000000b8


	//----- nvinfo : EIATTR_MIN_STACK_SIZE
	.align		4
.L_262:
        /*05e8*/ 	.byte	0x04, 0x12
        /*05ea*/ 	.short	(.L_264 - .L_263)
	.align		4
.L_263:
        /*05ec*/ 	.word	index@(_ZN7cutlass13device_kernelIN5flash19enable_sm80_to_sm89INS1_16FlashAttnBwdSm80INS1_25CollectiveMainloopBwdSm80ILi2ELi1EN4cute5tupleIJNS5_1CILi64EEENS7_ILi128EEENS7_ILi96EEEEEENS_10bfloat16_tEfNS_4arch4Sm80ELb0ELb1ELb1ELb0ELb0ELb0ELb0ELb0ELi2ELi2ELi4ELi2ELb1EEENS1_24CollectiveEpilogueBwdGQAISB_fSE_Li256ELb0ELb0EEENS1_19SingleTileSchedulerILb0ELb0ELb0ELi128EEEEEEEEEvNT_6ParamsE)
        /*05f0*/ 	.word	0x00000098


	//----- nvinfo : EIATTR_MIN_STACK_SIZE
	.align		4
.L_264:
        /*05f4*/ 	.byte	0x04, 0x12
        /*05f6*/ 	.short	(.L_266 - .L_265)
	.align		4
.L_265:
        /*05f8*/ 	.word	index@(_ZN7cutlass13device_kernelIN5flash19enable_sm80_to_sm89INS1_16FlashAttnBwdSm80INS1_25CollectiveMainloopBwdSm80ILi2ELi1EN4cute5tupleIJNS5_1CILi64EEENS7_ILi128EEENS7_ILi96EEEEEENS_10bfloat16_tEfNS_4arch4Sm80ELb0ELb1ELb1ELb0ELb1ELb0ELb0ELb0ELi2ELi2ELi4ELi2ELb1EEENS1_24CollectiveEpilogueBwdGQAISB_fSE_Li256ELb0ELb1EEENS1_19SingleTileSchedulerILb0ELb0ELb0ELi128EEEEEEEEEvNT_6ParamsE)
        /*05fc*/ 	.word	0x000000a8


	//----- nvinfo : EIATTR_MIN_STACK_SIZE
	.align		4
.L_266:
        /*0600*/ 	.byte	0x04, 0x12
        /*0602*/ 	.short	(.L_268 - .L_267)
	.align		4
.L_267:
        /*0604*/ 	.word	index@(_ZN7cutlass13device_kernelIN5flash19enable_sm80_to_sm89INS1_16FlashAttnBwdSm80INS1_25CollectiveMainloopBwdSm80ILi2ELi1EN4cute5tupleIJNS5_1CILi64EEENS7_ILi128EEENS7_ILi96EEEEEENS_10bfloat16_tEfNS_4arch4Sm80ELb0ELb1ELb1ELb1ELb0ELb0ELb0ELb0ELi2ELi2ELi4ELi2ELb1EEENS1_21CollectiveEpilogueBwdISB_SC_SE_Li256ELb1ELb0ELi2EEENS1_19SingleTileSchedulerILb1ELb0ELb0ELi128EEEEEEEEEvNT_6ParamsE)
        /*0608*/ 	.word	0x00000088


	//----- nvinfo : EIATTR_MIN_STACK_SIZE
	.align		4
.L_268:
        /*060c*/ 	.byte	0x04, 0x12
        /*060e*/ 	.short	(.L_270 - .L_269)
	.align		4
.L_269:
        /*0610*/ 	.word	index@(_ZN7cutlass13device_kernelIN5flash19enable_sm80_to_sm89INS1_16FlashAttnBwdSm80INS1_25CollectiveMainloopBwdSm80ILi2ELi1EN4cute5tupleIJNS5_1CILi64EEENS7_ILi128EEENS7_ILi96EEEEEENS_10bfloat16_tEfNS_4arch4Sm80ELb0ELb1ELb1ELb1ELb1ELb0ELb0ELb0ELi2ELi2ELi4ELi2ELb1EEENS1_21CollectiveEpilogueBwdISB_SC_SE_Li256ELb1ELb0ELi2EEENS1_19SingleTileSchedulerILb1ELb0ELb0ELi128EEEEEEEEEvNT_6ParamsE)
        /*0614*/ 	.word	0x00000088


	//----- nvinfo : EIATTR_MIN_STACK_SIZE
	.align		4
.L_270:
        /*0618*/ 	.byte	0x04, 0x12
        /*061a*/ 	.short	(.L_272 - .L_271)
	.align		4
.L_271:
        /*061c*/ 	.word	index@(_ZN7cutlass13device_kernelIN5flash19enable_sm80_to_sm89INS1_16FlashAttnBwdSm80INS1_25CollectiveMainloopBwdSm80ILi2ELi1EN4cute5tupleIJNS5_1CILi64EEENS7_ILi128EEENS7_ILi96EEEEEENS_10bfloat16_tEfNS_4arch4Sm80ELb0ELb1ELb1ELb1ELb0ELb0ELb0ELb0ELi2ELi2ELi4ELi2ELb1EEENS1_24CollectiveEpilogueBwdGQAISB_fSE_Li256ELb1ELb0EEENS1_19SingleTileSchedulerILb1ELb0ELb0ELi128EEEEEEEEEvNT_6ParamsE)
        /*0620*/ 	.word	0x00000088


	//----- nvinfo : EIATTR_MIN_STACK_SIZE
	.align		4
.L_272:
        /*0624*/ 	.byte	0x04, 0x12
        /*0626*/ 	.short	(.L_274 - .L_273)
	.align		4
.L_273:
        /*0628*/ 	.word	index@(_ZN7cutlass13device_kernelIN5flash19enable_sm80_to_sm89INS1_16FlashAttnBwdSm80INS1_25CollectiveMainloopBwdSm80ILi2ELi1EN4cute5tupleIJNS5_1CILi64EEENS7_ILi128EEENS7_ILi96EEEEEENS_10bfloat16_tEfNS_4arch4Sm80ELb0ELb1ELb1ELb1ELb1ELb0ELb0ELb0ELi2ELi2ELi4ELi2ELb1EEENS1_24CollectiveEpilogueBwdGQAISB_fSE_Li256ELb1ELb1EEENS1_19SingleTileSchedulerILb1ELb0ELb0ELi128EEEEEEEEEvNT_6ParamsE)
        /*062c*/ 	.word	0x00000088


	//----- nvinfo : EIATTR_MIN_STACK_SIZE
	.align		4
.L_274:
        /*0630*/ 	.byte	0x04, 0x12
        /*0632*/ 	.short	(.L_276 - .L_275)
	.align		4
.L_275:
        /*0634*/ 	.word	index@(_ZN7cutlass13device_kernelIN5flash19enable_sm80_to_sm89INS1_16FlashAttnBwdSm80INS1_25CollectiveMainloopBwdSm80ILi2ELi1EN4cute5tupleIJNS5_1CILi64EEENS7_ILi128EEENS7_ILi96EEEEEENS_10bfloat16_tEfNS_4arch4Sm80ELb1ELb0ELb1ELb0ELb0ELb0ELb0ELb0ELi2ELi2ELi4ELi2ELb1EEENS1_21CollectiveEpilogueBwdISB_SC_SE_Li256ELb0ELb0ELi2EEENS1_25SingleTileBwdLPTSchedulerILb0ELi128ELb0EEEEEEEEEvNT_6ParamsE)
        /*0638*/ 	.word	0x00000070


	//----- nvinfo : EIATTR_MIN_STACK_SIZE
	.align		4
.L_276:
        /*063c*/ 	.byte	0x04, 0x12
        /*063e*/ 	.short	(.L_278 - .L_277)
	.align		4
.L_277:
        /*0640*/ 	.word	index@(_ZN7cutlass13device_kernelIN5flash19enable_sm80_to_sm89INS1_16FlashAttnBwdSm80INS1_25CollectiveMainloopBwdSm80ILi2ELi1EN4cute5tupleIJNS5_1CILi64EEENS7_ILi128EEENS7_ILi96EEEEEENS_10bfloat16_tEfNS_4arch4Sm80ELb1ELb0ELb1ELb0ELb1ELb0ELb0ELb0ELi2ELi2ELi4ELi2ELb1EEENS1_21CollectiveEpilogueBwdISB_SC_SE_Li256ELb0ELb0ELi2EEENS1_25SingleTileBwdLPTSchedulerILb0ELi128ELb1EEEEEEEEEvNT_6ParamsE)
        /*0644*/ 	.word	0x00000070


	//----- nvinfo : EIATTR_MIN_STACK_SIZE
	.align		4
.L_278:
        /*0648*/ 	.byte	0x04, 0x12
        /*064a*/ 	.short	(.L_280 - .L_279)
	.align		4
.L_279:
        /*064c*/ 	.word	index@(_ZN7cutlass13device_kernelIN5flash19enable_sm80_to_sm89INS1_16FlashAttnBwdSm80INS1_25CollectiveMainloopBwdSm80ILi2ELi1EN4cute5tupleIJNS5_1CILi64EEENS7_ILi128EEENS7_ILi96EEEEEENS_10bfloat16_tEfNS_4arch4Sm80ELb1ELb0ELb1ELb0ELb0ELb0ELb0ELb0ELi2ELi2ELi4ELi2ELb1EEENS1_24CollectiveEpilogueBwdGQAISB_fSE_Li256ELb0ELb0EEENS1_25SingleTileBwdLPTSchedulerILb0ELi128ELb0EEEEEEEEEvNT_6ParamsE)
        /*0650*/ 	.word	0x00000068


	//----- nvinfo : EIATTR_MIN_STACK_SIZE
	.align		4
.L_280:
        /*0654*/ 	.byte	0x04, 0x12
        /*0656*/ 	.short	(.L_282 - .L_281)
	.align		4
.L_281:
        /*0658*/ 	.word	index@(_ZN7cutlass13device_kernelIN5flash19enable_sm80_to_sm89INS1_16FlashAttnBwdSm80INS1_25CollectiveMainloopBwdSm80ILi2ELi1EN4cute5tupleIJNS5_1CILi64EEENS7_ILi128EEENS7_ILi96EEEEEENS_10bfloat16_tEfNS_4arch4Sm80ELb1ELb0ELb1ELb0ELb1ELb0ELb0ELb0ELi2ELi2ELi4ELi2ELb1EEENS1_24CollectiveEpilogueBwdGQAISB_fSE_Li256ELb0ELb1EEENS1_25SingleTileBwdLPTSchedulerILb0ELi128ELb1EEEEEEEEEvNT_6ParamsE)
        /*065c*/ 	.word	0x00000068


	//----- nvinfo : EIATTR_MIN_STACK_SIZE
	.align		4
.L_282:
        /*0660*/ 	.byte	0x04, 0x12
        /*0662*/ 	.short	(.L_284 - .L_283)
	.align		4
.L_283:
        /*0664*/ 	.word	index@(_ZN7cutlass13device_kernelIN5flash19enable_sm80_to_sm89INS1_16FlashAttnBwdSm80INS1_25CollectiveMainloopBwdSm80ILi2ELi1EN4cute5tupleIJNS5_1CILi64EEENS7_ILi128EEENS7_ILi96EEEEEENS_10bfloat16_tEfNS_4arch4Sm80ELb1ELb0ELb1ELb1ELb0ELb0ELb0ELb0ELi2ELi2ELi4ELi2ELb1EEENS1_21CollectiveEpilogueBwdISB_SC_SE_Li256ELb1ELb0ELi2EEENS1_25SingleTileBwdLPTSchedulerILb1ELi128ELb0EEEEEEEEEvNT_6ParamsE)
        /*0668*/ 	.word	0x00000068


	//----- nvinfo : EIATTR_MIN_STACK_SIZE
	.align		4
.L_284:
        /*066c*/ 	.byte	0x04, 0x12
        /*066e*/ 	.short	(.L_286 - .L_285)
	.align		4
.L_285:
        /*0670*/ 	.word	index@(_ZN7cutlass13device_kernelIN5flash19enable_sm80_to_sm89INS1_16FlashAttnBwdSm80INS1_25CollectiveMainloopBwdSm80ILi2ELi1EN4cute5tupleIJNS5_1CILi64EEENS7_ILi128EEENS7_ILi96EEEEEENS_10bfloat16_tEfNS_4arch4Sm80ELb1ELb0ELb1ELb1ELb1ELb0ELb0ELb0ELi2ELi2ELi4ELi2ELb1EEENS1_21CollectiveEpilogueBwdISB_SC_SE_Li256ELb1ELb0ELi2EEENS1_25SingleTileBwdLPTSchedulerILb1ELi128ELb1EEEEEEEEEvNT_6ParamsE)
        /*0674*/ 	.word	0x00000070


	//----- nvinfo : EIATTR_MIN_STACK_SIZE
	.align		4
.L_286:
        /*0678*/ 	.byte	0x04, 0x12
        /*067a*/ 	.short	(.L_288 - .L_287)
	.align		4
.L_287:
        /*067c*/ 	.word	index@(_ZN7cutlass13device_kernelIN5flash19enable_sm80_to_sm89INS1_16FlashAttnBwdSm80INS1_25CollectiveMainloopBwdSm80ILi2ELi1EN4cute5tupleIJNS5_1CILi64EEENS7_ILi128EEENS7_ILi96EEEEEENS_10bfloat16_tEfNS_4arch4Sm80ELb1ELb0ELb1ELb1ELb0ELb0ELb0ELb0ELi2ELi2ELi4ELi2ELb1EEENS1_24CollectiveEpilogueBwdGQAISB_fSE_Li256ELb1ELb0EEENS1_25SingleTileBwdLPTSchedulerILb1ELi128ELb0EEEEEEEEEvNT_6ParamsE)
        /*0680*/ 	.word	0x00000070


	//----- nvinfo : EIATTR_MIN_STACK_SIZE
	.align		4
.L_288:
        /*0684*/ 	.byte	0x04, 0x12
        /*0686*/ 	.short	(.L_290 - .L_289)
	.align		4
.L_289:
        /*0688*/ 	.word	index@(_ZN7cutlass13device_kernelIN5flash19enable_sm80_to_sm89INS1_16FlashAttnBwdSm80INS1_25CollectiveMainloopBwdSm80ILi2ELi1EN4cute5tupleIJNS5_1CILi64EEENS7_ILi128EEENS7_ILi96EEEEEENS_10bfloat16_tEfNS_4arch4Sm80ELb1ELb0ELb1ELb1ELb1ELb0ELb0ELb0ELi2ELi2ELi4ELi2ELb1EEENS1_24CollectiveEpilogueBwdGQAISB_fSE_Li256ELb1ELb1EEENS1_25SingleTileBwdLPTSchedulerILb1ELi128ELb1EEEEEEEEEvNT_6ParamsE)
        /*068c*/ 	.word	0x00000060


	//----- nvinfo : EIATTR_MIN_STACK_SIZE
	.align		4
.L_290:
        /*0690*/ 	.byte	0x04, 0x12
        /*0692*/ 	.short	(.L_292 - .L_291)
	.align		4
.L_291:
        /*0694*/ 	.word	index@(_ZN7cutlass13device_kernelIN5flash19enable_sm80_to_sm89INS1_16FlashAttnBwdSm80INS1_25CollectiveMainloopBwdSm80ILi2ELi2EN4cute5tupleIJNS5_1CILi64EEENS7_ILi128EEENS7_ILi96EEEEEENS_10bfloat16_tEfNS_4arch4Sm80ELb0ELb0ELb1ELb0ELb0ELb0ELb0ELb0ELi2ELi2ELi4ELi2ELb0EEENS1_21CollectiveEpilogueBwdISB_SC_SE_Li256ELb0ELb0ELi2EEENS1_19SingleTileSchedulerILb0ELb0ELb0ELi128EEEEEEEEEvNT_6ParamsE)
        /*0698*/ 	.word	0x00000000


	//----- nvinfo : EIATTR_MIN_STACK_SIZE
	.align		4
.L_292:
        /*069c*/ 	.byte	0x04, 0x12
        /*069e*/ 	.short	(.L_294 - .L_293)
	.align		4
.L_293:
        /*06a0*/ 	.word	index@(_ZN7cutlass13device_kernelIN5flash19enable_sm80_to_sm89INS1_16FlashAttnBwdSm80INS1_25CollectiveMainloopBwdSm80ILi2ELi2EN4cute5tupleIJNS5_1CILi64EEENS7_ILi128EEENS7_ILi96EEEEEENS_10bfloat16_tEfNS_4arch4Sm80ELb0ELb0ELb1ELb0ELb1ELb0ELb0ELb0ELi2ELi2ELi4ELi2ELb0EEENS1_21CollectiveEpilogueBwdISB_SC_SE_Li256ELb0ELb0ELi2EEENS1_19SingleTileSchedulerILb0ELb0ELb0ELi128EEEEEEEEEvNT_6ParamsE)
        /*06a4*/ 	.word	0x00000000


	//----- nvinfo : EIATTR_MIN_STACK_SIZE
	.align		4
.L_294:
        /*06a8*/ 	.byte	0x04, 0x12
        /*06aa*/ 	.short	(.L_296 - .L_295)
	.align		4
.L_295:
        /*06ac*/ 	.word	index@(_ZN7cutlass13device_kernelIN5flash19enable_sm80_to_sm89INS1_16FlashAttnBwdSm80INS1_25CollectiveMainloopBwdSm80ILi2ELi2EN4cute5tupleIJNS5_1CILi64EEENS7_ILi128EEENS7_ILi96EEEEEENS_10bfloat16_tEfNS_4arch4Sm80ELb0ELb0ELb1ELb0ELb0ELb0ELb0ELb0ELi2ELi2ELi4ELi2ELb0EEENS1_24CollectiveEpilogueBwdGQAISB_fSE_Li256ELb0ELb0EEENS1_19SingleTileSchedulerILb0ELb0ELb0ELi128EEEEEEEEEvNT_6ParamsE)
        /*06b0*/ 	.word	0x00000000


	//----- nvinfo : EIATTR_MIN_STACK_SIZE
	.align		4
.L_296:
        /*06b4*/ 	.byte	0x04, 0x12
        /*06b6*/ 	.short	(.L_298 - .L_297)
	.align		4
.L_297:
        /*06b8*/ 	.word	index@(_ZN7cutlass13device_kernelIN5flash19enable_sm80_to_sm89INS1_16FlashAttnBwdSm80INS1_25CollectiveMainloopBwdSm80ILi2ELi2EN4cute5tupleIJNS5_1CILi64EEENS7_ILi128EEENS7_ILi96EEEEEENS_10bfloat16_tEfNS_4arch4Sm80ELb0ELb0ELb1ELb0ELb1ELb0ELb0ELb0ELi2ELi2ELi4ELi2ELb0EEENS1_24CollectiveEpilogueBwdGQAISB_fSE_Li256ELb0ELb1EEENS1_19SingleTileSchedulerILb0ELb0ELb0ELi128EEEEEEEEEvNT_6ParamsE)
        /*06bc*/ 	.word	0x00000000


	//----- nvinfo : EIATTR_MIN_STACK_SIZE
	.align		4
.L_298:
        /*06c0*/ 	.byte	0x04, 0x12
        /*06c2*/ 	.short	(.L_300 - .L_299)
	.align		4
.L_299:
        /*06c4*/ 	.word	index@(_ZN7cutlass13device_kernelIN5flash19enable_sm80_to_sm89INS1_16FlashAttnBwdSm80INS1_25CollectiveMainloopBwdSm80ILi2ELi2EN4cute5tupleIJNS5_1CILi64EEENS7_ILi128EEENS7_ILi96EEEEEENS_10bfloat16_tEfNS_4arch4Sm80ELb0ELb0ELb1ELb1ELb0ELb0ELb0ELb0ELi2ELi2ELi4ELi2ELb0EEENS1_21CollectiveEpilogueBwdISB_SC_SE_Li256ELb1ELb0ELi2EEENS1_19SingleTileSchedulerILb1ELb0ELb0ELi128EEEEEEEEEvNT_6ParamsE)
        /*06c8*/ 	.word	0x00000000


	//----- nvinfo : EIATTR_MIN_STACK_SIZE
	.align		4
.L_300:
        /*06cc*/ 	.byte	0x04, 0x12
        /*06ce*/ 	.short	(.L_302 - .L_301)
	.align		4
.L_301:
        /*06d0*/ 	.word	index@(_ZN7cutlass13device_kernelIN5flash19enable_sm80_to_sm89INS1_16FlashAttnBwdSm80INS1_25CollectiveMainloopBwdSm80ILi2ELi2EN4cute5tupleIJNS5_1CILi64EEENS7_ILi128EEENS7_ILi96EEEEEENS_10bfloat16_tEfNS_4arch4Sm80ELb0ELb0ELb1ELb1ELb1ELb0ELb0ELb0ELi2ELi2ELi4ELi2ELb0EEENS1_21CollectiveEpilogueBwdISB_SC_SE_Li256ELb1ELb0ELi2EEENS1_19SingleTileSchedulerILb1ELb0ELb0ELi128EEEEEEEEEvNT_6ParamsE)
        /*06d4*/ 	.word	0x00000000


	//----- nvinfo : EIATTR_MIN_STACK_SIZE
	.align		4
.L_302:
        /*06d8*/ 	.byte	0x04, 0x12
        /*06da*/ 	.short	(.L_304 - .L_303)
	.align		4
.L_303:
        /*06dc*/ 	.word	index@(_ZN7cutlass13device_kernelIN5flash19enable_sm80_to_sm89INS1_16FlashAttnBwdSm80INS1_25CollectiveMainloopBwdSm80ILi2ELi2EN4cute5tupleIJNS5_1CILi64EEENS7_ILi128EEENS7_ILi96EEEEEENS_10bfloat16_tEfNS_4arch4Sm80ELb0ELb0ELb1ELb1ELb0ELb0ELb0ELb0ELi2ELi2ELi4ELi2ELb0EEENS1_24CollectiveEpilogueBwdGQAISB_fSE_Li256ELb1ELb0EEENS1_19SingleTileSchedulerILb1ELb0ELb0ELi128EEEEEEEEEvNT_6ParamsE)
        /*06e0*/ 	.word	0x00000000


	//----- nvinfo : EIATTR_MIN_STACK_SIZE
	.align		4
.L_304:
        /*06e4*/ 	.byte	0x04, 0x12
        /*06e6*/ 	.short	(.L_306 - .L_305)
	.align		4
.L_305:
        /*06e8*/ 	.word	index@(_ZN7cutlass13device_kernelIN5flash19enable_sm80_to_sm89INS1_16FlashAttnBwdSm80INS1_25CollectiveMainloopBwdSm80ILi2ELi2EN4cute5tupleIJNS5_1CILi64EEENS7_ILi128EEENS7_ILi96EEEEEENS_10bfloat16_tEfNS_4arch4Sm80ELb0ELb0ELb1ELb1ELb1ELb0ELb0ELb0ELi2ELi2ELi4ELi2ELb0EEENS1_24CollectiveEpilogueBwdGQAISB_fSE_Li256ELb1ELb1EEENS1_19SingleTileSchedulerILb1ELb0ELb0ELi128EEEEEEEEEvNT_6ParamsE)
        /*06ec*/ 	.word	0x00000000


	//----- nvinfo : EIATTR_MIN_STACK_SIZE
	.align		4
.L_306:
        /*06f0*/ 	.byte	0x04, 0x12
        /*06f2*/ 	.short	(.L_308 - .L_307)
	.align		4
.L_307:
        /*06f4*/ 	.word	index@(_ZN7cutlass13device_kernelIN5flash19enable_sm80_to_sm89INS1_16FlashAttnBwdSm80INS1_25CollectiveMainloopBwdSm80ILi2ELi2EN4cute5tupleIJNS5_1CILi64EEENS7_ILi128EEENS7_ILi96EEEEEENS_10bfloat16_tEfNS_4arch4Sm80ELb0ELb1ELb1ELb0ELb0ELb0ELb0ELb0ELi2ELi2ELi4ELi2ELb0EEENS1_21CollectiveEpilogueBwdISB_SC_SE_Li256ELb0ELb0ELi2EEENS1_19SingleTileSchedulerILb0ELb0ELb0ELi128EEEEEEEEEvNT_6ParamsE)
        /*06f8*/ 	.word	0x00000000


	//----- nvinfo : EIATTR_MIN_STACK_SIZE
	.align		4
.L_308:
        /*06fc*/ 	.byte	0x04, 0x12
        /*06fe*/ 	.short	(.L_310 - .L_309)
	.align		4
.L_309:
        /*0700*/ 	.word	index@(_ZN7cutlass13device_kernelIN5flash19enable_sm80_to_sm89INS1_16FlashAttnBwdSm80INS1_25CollectiveMainloopBwdSm80ILi2ELi2EN4cute5tupleIJNS5_1CILi64EEENS7_ILi128EEENS7_ILi96EEEEEENS_10bfloat16_tEfNS_4arch4Sm80ELb0ELb1ELb1ELb0ELb1ELb0ELb0ELb0ELi2ELi2ELi4ELi2ELb0EEENS1_21CollectiveEpilogueBwdISB_SC_SE_Li256ELb0ELb0ELi2EEENS1_19SingleTileSchedulerILb0ELb0ELb0ELi128EEEEEEEEEvNT_6ParamsE)
        /*0704*/ 	.word	0x00000000


	//----- nvinfo : EIATTR_MIN_STACK_SIZE
	.align		4
.L_310:
        /*0708*/ 	.byte	0x04, 0x12
        /*070a*/ 	.short	(.L_312 - .L_311)
	.align		4
.L_311:
        /*070c*/ 	.word	index@(_ZN7cutlass13device_kernelIN5flash19enable_sm80_to_sm89INS1_16FlashAttnBwdSm80INS1_25CollectiveMainloopBwdSm80ILi2ELi2EN4cute5tupleIJNS5_1CILi64EEENS7_ILi128EEENS7_ILi96EEEEEENS_10bfloat16_tEfNS_4arch4Sm80ELb0ELb1ELb1ELb0ELb0ELb0ELb0ELb0ELi2ELi2ELi4ELi2ELb0EEENS1_24CollectiveEpilogueBwdGQAISB_fSE_Li256ELb0ELb0EEENS1_19SingleTileSchedulerILb0ELb0ELb0ELi128EEEEEEEEEvNT_6ParamsE)
        /*0710*/ 	.word	0x00000000


	//----- nvinfo : EIATTR_MIN_STACK_SIZE
	.align		4
.L_312:
        /*0714*/ 	.byte	0x04, 0x12
        /*0716*/ 	.short	(.L_314 - .L_313)
	.align		4
.L_313:
        /*0718*/ 	.word	index@(_ZN7cutlass13device_kernelIN5flash19enable_sm80_to_sm89INS1_16FlashAttnBwdSm80INS1_25CollectiveMainloopBwdSm80ILi2ELi2EN4cute5tupleIJNS5_1CILi64EEENS7_ILi128EEENS7_ILi96EEEEEENS_10bfloat16_tEfNS_4arch4Sm80ELb0ELb1ELb1ELb0ELb1ELb0ELb0ELb0ELi2ELi2ELi4ELi2ELb0EEENS1_24CollectiveEpilogueBwdGQAISB_fSE_Li256ELb0ELb1EEENS1_19SingleTileSchedulerILb0ELb0ELb0ELi128EEEEEEEEEvNT_6ParamsE)
        /*071c*/ 	.word	0x00000000


	//----- nvinfo : EIATTR_MIN_STACK_SIZE
	.align		4
.L_314:
        /*0720*/ 	.byte	0x04, 0x12
        /*0722*/ 	.short	(.L_316 - .L_315)
	.align		4
.L_315:
        /*0724*/ 	.word	index@(_ZN7cutlass13device_kernelIN5flash19enable_sm80_to_sm89INS1_16FlashAttnBwdSm80INS1_25CollectiveMainloopBwdSm80ILi2ELi2EN4cute5tupleIJNS5_1CILi64EEENS7_ILi128EEENS7_ILi96EEEEEENS_10bfloat16_tEfNS_4arch4Sm80ELb0ELb1ELb1ELb1ELb0ELb0ELb0ELb0ELi2ELi2ELi4ELi2ELb0EEENS1_21CollectiveEpilogueBwdISB_SC_SE_Li256ELb1ELb0ELi2EEENS1_19SingleTileSchedulerILb1ELb0ELb0ELi128EEEEEEEEEvNT_6ParamsE)
        /*0728*/ 	.word	0x00000000


	//----- nvinfo : EIATTR_MIN_STACK_SIZE
	.align		4
.L_316:
        /*072c*/ 	.byte	0x04, 0x12
        /*072e*/ 	.short	(.L_318 - .L_317)
	.align		4
.L_317:
        /*0730*/ 	.word	index@(_ZN7cutlass13device_kernelIN5flash19enable_sm80_to_sm89INS1_16FlashAttnBwdSm80INS1_25CollectiveMainloopBwdSm80ILi2ELi2EN4cute5tupleIJNS5_1CILi64EEENS7_ILi128EEENS7_ILi96EEEEEENS_10bfloat16_tEfNS_4arch4Sm80ELb0ELb1ELb1ELb1ELb1ELb0ELb0ELb0ELi2ELi2ELi4ELi2ELb0EEENS1_21CollectiveEpilogueBwdISB_SC_SE_Li256ELb1ELb0ELi2EEENS1_19SingleTileSchedulerILb1ELb0ELb0ELi128EEEEEEEEEvNT_6ParamsE)
        /*0734*/ 	.word	0x00000000


	//----- nvinfo : EIATTR_MIN_STACK_SIZE
	.align		4
.L_318:
        /*0738*/ 	.byte	0x04, 0x12
        /*073a*/ 	.short	(.L_320 - .L_319)
	.align		4
.L_319:
        /*073c*/ 	.word	index@(_ZN7cutlass13device_kernelIN5flash19enable_sm80_to_sm89INS1_16FlashAttnBwdSm80INS1_25CollectiveMainloopBwdSm80ILi2ELi2EN4cute5tupleIJNS5_1CILi64EEENS7_ILi128EEENS7_ILi96EEEEEENS_10bfloat16_tEfNS_4arch4Sm80ELb0ELb1ELb1ELb1ELb0ELb0ELb0ELb0ELi2ELi2ELi4ELi2ELb0EEENS1_24CollectiveEpilogueBwdGQAISB_fSE_Li256ELb1ELb0EEENS1_19SingleTileSchedulerILb1ELb0ELb0ELi128EEEEEEEEEvNT_6ParamsE)
        /*0740*/ 	.word	0x00000000


	//----- nvinfo : EIATTR_MIN_STACK_SIZE
	.align		4
.L_320:
        /*0744*/ 	.byte	0x04, 0x12
        /*0746*/ 	.short	(.L_322 - .L_321)
	.align		4
.L_321:
        /*0748*/ 	.word	index@(_ZN7cutlass13device_kernelIN5flash19enable_sm80_to_sm89INS1_16FlashAttnBwdSm80INS1_25CollectiveMainloopBwdSm80ILi2ELi2EN4cute5tupleIJNS5_1CILi64EEENS7_ILi128EEENS7_ILi96EEEEEENS_10bfloat16_tEfNS_4arch4Sm80ELb0ELb1ELb1ELb1ELb1ELb0ELb0ELb0ELi2ELi2ELi4ELi2ELb0EEENS1_24CollectiveEpilogueBwdGQAISB_fSE_Li256ELb1ELb1EEENS1_19SingleTileSchedulerILb1ELb0ELb0ELi128EEEEEEEEEvNT_6ParamsE)
        /*074c*/ 	.word	0x00000000


	//----- nvinfo : EIATTR_MIN_STACK_SIZE
	.align		4
.L_322:
        /*0750*/ 	.byte	0x04, 0x12
        /*0752*/ 	.short	(.L_324 - .L_323)
	.align		4
.L_323:
        /*0754*/ 	.word	index@(_ZN7cutlass13device_kernelIN5flash19enable_sm80_to_sm89INS1_16FlashAttnBwdSm80INS1_25CollectiveMainloopBwdSm80ILi2ELi2EN4cute5tupleIJNS5_1CILi64EEENS7_ILi128EEENS7_ILi96EEEEEENS_10bfloat16_tEfNS_4arch4Sm80ELb1ELb0ELb1ELb0ELb0ELb0ELb0ELb0ELi2ELi2ELi4ELi2ELb0EEENS1_21CollectiveEpilogueBwdISB_SC_SE_Li256ELb0ELb0ELi2EEENS1_25SingleTileBwdLPTSchedulerILb0ELi128ELb0EEEEEEEEEvNT_6ParamsE)
        /*0758*/ 	.word	0x00000000


	//----- nvinfo : EIATTR_MIN_STACK_SIZE
	.align		4
.L_324:
        /*075c*/ 	.byte	0x04, 0x12
        /*075e*/ 	.short	(.L_326 - .L_325)
	.align		4
.L_325:
        /*0760*/ 	.word	index@(_ZN7cutlass13device_kernelIN5flash19enable_sm80_to_sm89INS1_16FlashAttnBwdSm80INS1_25CollectiveMainloopBwdSm80ILi2ELi2EN4cute5tupleIJNS5_1CILi64EEENS7_ILi128EEENS7_ILi96EEEEEENS_10bfloat16_tEfNS_4arch4Sm80ELb1ELb0ELb1ELb0ELb1ELb0ELb0ELb0ELi2ELi2ELi4ELi2ELb0EEENS1_21CollectiveEpilogueBwdISB_SC_SE_Li256ELb0ELb0ELi2EEENS1_25SingleTileBwdLPTSchedulerILb0ELi128ELb1EEEEEEEEEvNT_6ParamsE)
        /*0764*/ 	.word	0x00000000


	//----- nvinfo : EIATTR_MIN_STACK_SIZE
	.align		4
.L_326:
        /*0768*/ 	.byte	0x04, 0x12
        /*076a*/ 	.short	(.L_328 - .L_327)
	.align		4
.L_327:
        /*076c*/ 	.word	index@(_ZN7cutlass13device_kernelIN5flash19enable_sm80_to_sm89INS1_16FlashAttnBwdSm80INS1_25CollectiveMainloopBwdSm80ILi2ELi2EN4cute5tupleIJNS5_1CILi64EEENS7_ILi128EEENS7_ILi96EEEEEENS_10bfloat16_tEfNS_4arch4Sm80ELb1ELb0ELb1ELb0ELb0ELb0ELb0ELb0ELi2ELi2ELi4ELi2ELb0EEENS1_24CollectiveEpilogueBwdGQAISB_fSE_Li256ELb0ELb0EEENS1_25SingleTileBwdLPTSchedulerILb0ELi128ELb0EEEEEEEEEvNT_6ParamsE)
        /*0770*/ 	.word	0x00000000


	//----- nvinfo : EIATTR_MIN_STACK_SIZE
	.align		4
.L_328:
        /*0774*/ 	.byte	0x04, 0x12
        /*0776*/ 	.short	(.L_330 - .L_329)
	.align		4
.L_329:
        /*0778*/ 	.word	index@(_ZN7cutlass13device_kernelIN5flash19enable_sm80_to_sm89INS1_16FlashAttnBwdSm80INS1_25CollectiveMainloopBwdSm80ILi2ELi2EN4cute5tupleIJNS5_1CILi64EEENS7_ILi128EEENS7_ILi96EEEEEENS_10bfloat16_tEfNS_4arch4Sm80ELb1ELb0ELb1ELb0ELb1ELb0ELb0ELb0ELi2ELi2ELi4ELi2ELb0EEENS1_24CollectiveEpilogueBwdGQAISB_fSE_Li256ELb0ELb1EEENS1_25SingleTileBwdLPTSchedulerILb0ELi128ELb1EEEEEEEEEvNT_6ParamsE)
        /*077c*/ 	.word	0x00000000


	//----- nvinfo : EIATTR_MIN_STACK_SIZE
	.align		4
.L_330:
        /*0780*/ 	.byte	0x04, 0x12
        /*0782*/ 	.short	(.L_332 - .L_331)
	.align		4
.L_331:
        /*0784*/ 	.word	index@(_ZN7cutlass13device_kernelIN5flash22FlashAttnBwdPreprocessIN4cute5tupleIJNS3_1CILi64EEENS5_ILi96EEEEEENS_10bfloat16_tEfNS_4arch4Sm80ELb1ELb0EEEEEvNT_6ParamsE)
        /*0788*/ 	.word	0x00000000


	//----- nvinfo : EIATTR_MIN_STACK_SIZE
	.align		4
.L_332:
        /*078c*/ 	.byte	0x04, 0x12
        /*078e*/ 	.short	(.L_334 - .L_333)
	.align		4
.L_333:
        /*0790*/ 	.word	index@(_ZN7cutlass13device_kernelIN5flash19enable_sm80_to_sm89INS1_16FlashAttnBwdSm80INS1_25CollectiveMainloopBwdSm80ILi2ELi2EN4cute5tupleIJNS5_1CILi64EEENS7_ILi128EEENS7_ILi96EEEEEENS_10bfloat16_tEfNS_4arch4Sm80ELb1ELb0ELb1ELb1ELb0ELb0ELb0ELb0ELi2ELi2ELi4ELi2ELb0EEENS1_21CollectiveEpilogueBwdISB_SC_SE_Li256ELb1ELb0ELi2EEENS1_25SingleTileBwdLPTSchedulerILb1ELi128ELb0EEEEEEEEEvNT_6ParamsE)
        /*0794*/ 	.word	0x00000000


	//----- nvinfo : EIATTR_MIN_STACK_SIZE
	.align		4
.L_334:
        /*0798*/ 	.byte	0x04, 0x12
        /*079a*/ 	.short	(.L_336 - .L_335)
	.align		4
.L_335:
        /*079c*/ 	.word	index@(_ZN7cutlass13device_kernelIN5flash19enable_sm80_to_sm89INS1_16FlashAttnBwdSm80INS1_25CollectiveMainloopBwdSm80ILi2ELi2EN4cute5tupleIJNS5_1CILi64EEENS7_ILi128EEENS7_ILi96EEEEEENS_10bfloat16_tEfNS_4arch4Sm80ELb1ELb0ELb1ELb1ELb1ELb0ELb0ELb0ELi2ELi2ELi4ELi2ELb0EEENS1_21CollectiveEpilogueBwdISB_SC_SE_Li256ELb1ELb0ELi2EEENS1_25SingleTileBwdLPTSchedulerILb1ELi128ELb1EEEEEEEEEvNT_6ParamsE)
        /*07a0*/ 	.word	0x00000000


	//----- nvinfo : EIATTR_MIN_STACK_SIZE
	.align		4
.L_336:
        /*07a4*/ 	.byte	0x04, 0x12
        /*07a6*/ 	.short	(.L_338 - .L_337)
	.align		4
.L_337:
        /*07a8*/ 	.word	index@(_ZN7cutlass13device_kernelIN5flash19enable_sm80_to_sm89INS1_16FlashAttnBwdSm80INS1_25CollectiveMainloopBwdSm80ILi2ELi2EN4cute5tupleIJNS5_1CILi64EEENS7_ILi128EEENS7_ILi96EEEEEENS_10bfloat16_tEfNS_4arch4Sm80ELb1ELb0ELb1ELb1ELb0ELb0ELb0ELb0ELi2ELi2ELi4ELi2ELb0EEENS1_24CollectiveEpilogueBwdGQAISB_fSE_Li256ELb1ELb0EEENS1_25SingleTileBwdLPTSchedulerILb1ELi128ELb0EEEEEEEEEvNT_6ParamsE)
        /*07ac*/ 	.word	0x00000000


	//----- nvinfo : EIATTR_MIN_STACK_SIZE
	.align		4
.L_338:
        /*07b0*/ 	.byte	0x04, 0x12
        /*07b2*/ 	.short	(.L_340 - .L_339)
	.align		4
.L_339:
        /*07b4*/ 	.word	index@(_ZN7cutlass13device_kernelIN5flash32FlashAttnBwdPostprocessConvertdQIN4cute5tupleIJNS3_1CILi128EEENS5_ILi96EEEEEENS_10bfloat16_tEfNS_4arch4Sm80ELi256ENS3_8TiledMMAINS3_8MMA_AtomIJNS3_30SM80_16x8x16_F32BF16BF16F32_TNEEEENS3_6LayoutINS4_IJNS5_ILi4EEENS5_ILi2EEENS5_ILi1EEEEEENS4_IJSJ_SH_NS5_ILi0EEEEEEEENS4_IJNS5_ILi64EEENS5_ILi32EEENS5_ILi16EEEEEEEELb0EEEEEvNT_6ParamsE)
        /*07b8*/ 	.word	0x00000000


	//----- nvinfo : EIATTR_MIN_STACK_SIZE
	.align		4
.L_340:
        /*07bc*/ 	.byte	0x04, 0x12
        /*07be*/ 	.short	(.L_342 - .L_341)
	.align		4
.L_341:
        /*07c0*/ 	.word	index@(_ZN7cutlass13device_kernelIN5flash32FlashAttnBwdPostprocessConvertdQIN4cute5tupleIJNS3_1CILi64EEENS5_ILi96EEEEEENS_10bfloat16_tEfNS_4arch4Sm80ELi256ENS3_8TiledMMAINS3_8MMA_AtomIJNS3_30SM80_16x8x16_F32BF16BF16F32_TNEEEENS3_6LayoutINS4_IJNS5_ILi2EEENS5_ILi4EEENS5_ILi1EEEEEENS4_IJSJ_SH_NS5_ILi0EEEEEEEENS4_IJNS5_ILi32EEESO_NS5_ILi16EEEEEEEELb0EEEEEvNT_6ParamsE)
        /*07c4*/ 	.word	0x00000000


	//----- nvinfo : EIATTR_MIN_STACK_SIZE
	.align		4
.L_342:
        /*07c8*/ 	.byte	0x04, 0x12
        /*07ca*/ 	.short	(.L_344 - .L_343)
	.align		4
.L_343:
        /*07cc*/ 	.word	index@(_ZN7cutlass13device_kernelIN5flash19enable_sm80_to_sm89INS1_16FlashAttnBwdSm80INS1_25CollectiveMainloopBwdSm80ILi2ELi2EN4cute5tupleIJNS5_1CILi64EEENS7_ILi128EEENS7_ILi96EEEEEENS_10bfloat16_tEfNS_4arch4Sm80ELb1ELb0ELb1ELb1ELb1ELb0ELb0ELb0ELi2ELi2ELi4ELi2ELb0EEENS1_24CollectiveEpilogueBwdGQAISB_fSE_Li256ELb1ELb1EEENS1_25SingleTileBwdLPTSchedulerILb1ELi128ELb1EEEEEEEEEvNT_6ParamsE)
        /*07d0*/ 	.word	0x00000000


	//----- nvinfo : EIATTR_MIN_STACK_SIZE
	.align		4
.L_344:
        /*07d4*/ 	.byte	0x04, 0x12
        /*07d6*/ 	.short	(.L_346 - .L_345)
	.align		4
.L_345:
        /*07d8*/ 	.word	index@(_ZN7cutlass13device_kernelIN5flash22FlashAttnBwdPreprocessIN4cute5tupleIJNS3_1CILi64EEENS5_ILi96EEEEEENS_10bfloat16_tEfNS_4arch4Sm80ELb1ELb1EEEEEvNT_6ParamsE)
        /*07dc*/ 	.word	0x00000000
.L_346:


//--------------------- .nv.info._ZN7cutlass13device_kernelIN5flash19enable_sm80_to_sm89INS1_16FlashAttnBwdSm80INS1_25CollectiveMainloopBwdSm80ILi2ELi1EN4cute5tupleIJNS5_1CILi64EEENS7_ILi128EEENS7_ILi96EEEEEENS_10bfloat16_tEfNS_4arch4Sm80ELb0ELb0ELb1ELb0ELb0ELb0ELb0ELb0ELi2ELi2ELi4ELi2ELb1EEENS1_21CollectiveEpilogueBwdISB_SC_SE_Li256ELb0ELb0ELi2EEENS1_19SingleTileSchedulerILb0ELb0ELb0ELi128EEEEEEEEEvNT_6ParamsE --------------------------
	.section	.nv.info._ZN7cutlass13device_kernelIN5flash19enable_sm80_to_sm89INS1_16FlashAttnBwdSm80INS1_25CollectiveMainloopBwdSm80ILi2ELi1EN4cute5tupleIJNS5_1CILi64EEENS7_ILi128EEENS7_ILi96EEEEEENS_10bfloat16_tEfNS_4arch4Sm80ELb0ELb0ELb1ELb0ELb0ELb0ELb0ELb0ELi2ELi2ELi4ELi2ELb1EEENS1_21CollectiveEpilogueBwdISB_SC_SE_Li256ELb0ELb0ELi2EEENS1_19SingleTileSchedulerILb0ELb0ELb0ELi128EEEEEEEEEvNT_6ParamsE,"",@"SHT_CUDA_INFO"
	.sectionflags	@""
	.align	4


	//----- nvinfo : EIATTR_CUDA_API_VERSION
	.align		4
        /*0000*/ 	.byte	0x04, 0x37
        /*0002*/ 	.short	(.L_348 - .L_347)
.L_347:
        /*0004*/ 	.word	0x00000082


	//----- nvinfo : EIATTR_SW2861232_WAR
	.align		4
.L_348:
        /*0008*/ 	.byte	0x01, 0x35
	.zero		2


	//----- nvinfo : EIATTR_PARAM_CBANK
	.align		4
        /*000c*/ 	.byte	0x04, 0x0a
        /*000e*/ 	.short	(.L_350 - .L_349)
	.align		4
.L_349:
        /*0010*/ 	.word	index@(.nv.constant0._ZN7cutlass13device_kernelIN5flash19enable_sm80_to_sm89INS1_16FlashAttnBwdSm80INS1_25CollectiveMainloopBwdSm80ILi2ELi1EN4cute5tupleIJNS5_1CILi64EEENS7_ILi128EEENS7_ILi96EEEEEENS_10bfloat16_tEfNS_4arch4Sm80ELb0ELb0ELb1ELb0ELb0ELb0ELb0ELb0ELi2ELi2ELi4ELi2ELb1EEENS1_21CollectiveEpilogueBwdISB_SC_SE_Li256ELb0ELb0ELi2EEENS1_19SingleTileSchedulerILb0ELb0ELb0ELi128EEEEEEEEEvNT_6ParamsE)
        /*0014*/ 	.short	0x0160
        /*0016*/ 	.short	0x0270


	//----- nvinfo : EIATTR_CBANK_PARAM_SIZE
	.align		4
.L_350:
        /*0018*/ 	.byte	0x03, 0x19
        /*001a*/ 	.short	0x0270


	//----- nvinfo : EIATTR_KPARAM_INFO
	.align		4
        /*001c*/ 	.byte	0x04, 0x17
        /*001e*/ 	.short	(.L_352 - .L_351)
.L_351:
        /*0020*/ 	.word	0x00000000
        /*0024*/ 	.short	0x0000
        /*0026*/ 	.short	0x0000
        /*0028*/ 	.byte	0x00, 0xf0, 0xc1, 0x09


	//----- nvinfo : EIATTR_MAXREG_COUNT
	.align		4
.L_352:
        /*002c*/ 	.byte	0x03, 0x1b
        /*002e*/ 	.short	0x00ff


	//----- nvinfo : EIATTR_NUM_BARRIERS
	.align		4
        /*0030*/ 	.byte	0x02, 0x4c
        /*0032*/ 	.byte	0x02
	.zero		1


	//----- nvinfo : EIATTR_ANNOTATIONS
	.align		4
        /*0034*/ 	.byte	0x04, 0x55
        /*0036*/ 	.short	(.L_354 - .L_353)


	//   ....[0]....
.L_353:
        /*0038*/ 	.word	0x00000001
        /*003c*/ 	.byte	0xe0, 0x01, 0x00, 0x00, 0x01, 0x00, 0x00, 0x00, 0x40, 0x03, 0x00, 0x00, 0x01, 0x00, 0x00, 0x00
        /* <DEDUP_REMOVED lines=20> */
        /*018c*/ 	.byte	0xc0, 0x5b, 0x00, 0x00, 0x01, 0x00, 0x00, 0x00, 0xf0, 0x5b, 0x00, 0x00


	//----- nvinfo : EIATTR_MERCURY_ISA_VERSION
	.align		4
.L_354:
        /*0198*/ 	.byte	0x03, 0x5f
        /*019a*/ 	.short	0x0000


	//----- nvinfo : EIATTR_EXIT_INSTR_OFFSETS
	.align		4
        /*019c*/ 	.byte	0x04, 0x1c
        /*019e*/ 	.short	(.L_356 - .L_355)


	//   ....[0]....
.L_355:
        /*01a0*/ 	.word	0x00000040


	//   ....[1]....
        /*01a4*/ 	.word	0x00006d80


	//   ....[2]....
        /*01a8*/ 	.word	0x00006e70


	//   ....[3]....
        /*01ac*/ 	.word	0x00006e90


	//----- nvinfo : EIATTR_CTAIDZ_USED
	.align		4
.L_356:
        /*01b0*/ 	.byte	0x01, 0x04
	.zero		2


	//----- nvinfo : EIATTR_MAX_THREADS
	.align		4
        /*01b4*/ 	.byte	0x04, 0x05
        /*01b6*/ 	.short	(.L_358 - .L_357)
.L_357:
        /*01b8*/ 	.word	0x00000100
        /*01bc*/ 	.word	0x00000001
        /*01c0*/ 	.word	0x00000001


	//----- nvinfo : EIATTR_CRS_STACK_SIZE
	.align		4
.L_358:
        /*01c4*/ 	.byte	0x04, 0x1e
        /*01c6*/ 	.short	(.L_360 - .L_359)
.L_359:
        /*01c8*/ 	.word	0x00000000
.L_360:


//--------------------- .nv.info._ZN7cutlass13device_kernelIN5flash19enable_sm80_to_sm89INS1_16FlashAttnBwdSm80INS1_25CollectiveMainloopBwdSm80ILi2ELi1EN4cute5tupleIJNS5_1CILi64EEENS7_ILi128EEENS7_ILi96EEEEEENS_10bfloat16_tEfNS_4arch4Sm80ELb0ELb0ELb1ELb0ELb1ELb0ELb0ELb0ELi2ELi2ELi4ELi2ELb1EEENS1_21CollectiveEpilogueBwdISB_SC_SE_Li256ELb0ELb0ELi2EEENS1_19SingleTileSchedulerILb0ELb0ELb0ELi128EEEEEEEEEvNT_6ParamsE --------------------------
	.section	.nv.info._ZN7cutlass13device_kernelIN5flash19enable_sm80_to_sm89INS1_16FlashAttnBwdSm80INS1_25CollectiveMainloopBwdSm80ILi2ELi1EN4cute5tupleIJNS5_1CILi64EEENS7_ILi128EEENS7_ILi96EEEEEENS_10bfloat16_tEfNS_4arch4Sm80ELb0ELb0ELb1ELb0ELb1ELb0ELb0ELb0ELi2ELi2ELi4ELi2ELb1EEENS1_21CollectiveEpilogueBwdISB_SC_SE_Li256ELb0ELb0ELi2EEENS1_19SingleTileSchedulerILb0ELb0ELb0ELi128EEEEEEEEEvNT_6ParamsE,"",@"SHT_CUDA_INFO"
	.sectionflags	@""
	.align	4


	//----- nvinfo : EIATTR_CUDA_API_VERSION
	.align		4
        /*0000*/ 	.byte	0x04, 0x37
        /*0002*/ 	.short	(.L_362 - .L_361)
.L_361:
        /*0004*/ 	.word	0x00000082


	//----- nvinfo : EIATTR_SW2861232_WAR
	.align		4
.L_362:
        /*0008*/ 	.byte	0x01, 0x35
	.zero		2


	//----- nvinfo : EIATTR_PARAM_CBANK
	.align		4
        /*000c*/ 	.byte	0x04, 0x0a
        /*000e*/ 	.short	(.L_364 - .L_363)
	.align		4
.L_363:
        /*0010*/ 	.word	index@(.nv.constant0._ZN7cutlass13device_kernelIN5flash19enable_sm80_to_sm89INS1_16FlashAttnBwdSm80INS1_25CollectiveMainloopBwdSm80ILi2ELi1EN4cute5tupleIJNS5_1CILi64EEENS7_ILi128EEENS7_ILi96EEEEEENS_10bfloat16_tEfNS_4arch4Sm80ELb0ELb0ELb1ELb0ELb1ELb0ELb0ELb0ELi2ELi2ELi4ELi2ELb1EEENS1_21CollectiveEpilogueBwdISB_SC_SE_Li256ELb0ELb0ELi2EEENS1_19SingleTileSchedulerILb0ELb0ELb0ELi128EEEEEEEEEvNT_6ParamsE)
        /*0014*/ 	.short	0x0160
        /*0016*/ 	.short	0x0270


	//----- nvinfo : EIATTR_CBANK_PARAM_SIZE
	.align		4
.L_364:
        /*0018*/ 	.byte	0x03, 0x19
        /*001a*/ 	.short	0x0270


	//----- nvinfo : EIATTR_KPARAM_INFO
	.align		4
        /*001c*/ 	.byte	0x04, 0x17
        /*001e*/ 	.short	(.L_366 - .L_365)
.L_365:
        /*0020*/ 	.word	0x00000000
        /*0024*/ 	.short	0x0000
        /*0026*/ 	.short	0x0000
        /*0028*/ 	.byte	0x00, 0xf0, 0xc1, 0x09


	//----- nvinfo : EIATTR_MAXREG_COUNT
	.align		4
.L_366:
        /*002c*/ 	.byte	0x03, 0x1b
        /*002e*/ 	.short	0x00ff


	//----- nvinfo : EIATTR_NUM_BARRIERS
	.align		4
        /*0030*/ 	.byte	0x02, 0x4c
        /*0032*/ 	.byte	0x02
	.zero		1


	//----- nvinfo : EIATTR_ANNOTATIONS
	.align		4
        /*0034*/ 	.byte	0x04, 0x55
        /*0036*/ 	.short	(.L_368 - .L_367)


	//   ....[0]....
.L_367:
        /* <DEDUP_REMOVED lines=23> */


	//----- nvinfo : EIATTR_MERCURY_ISA_VERSION
	.align		4
.L_368:
        /*0198*/ 	.byte	0x03, 0x5f
        /*019a*/ 	.short	0x0000


	//----- nvinfo : EIATTR_EXIT_INSTR_OFFSETS
	.align		4
        /*019c*/ 	.byte	0x04, 0x1c
        /*019e*/ 	.short	(.L_370 - .L_369)


	//   ....[0]....
.L_369:
        /*01a0*/ 	.word	0x00000040


	//   ....[1]....
        /*01a4*/ 	.word	0x00006d80


	//   ....[2]....
        /*01a8*/ 	.word	0x00006e70


	//   ....[3]....
        /*01ac*/ 	.word	0x00006e90


	//----- nvinfo : EIATTR_CTAIDZ_USED
	.align		4
.L_370:
        /*01b0*/ 	.byte	0x01, 0x04
	.zero		2


	//----- nvinfo : EIATTR_MAX_THREADS
	.align		4
        /*01b4*/ 	.byte	0x04, 0x05
        /*01b6*/ 	.short	(.L_372 - .L_371)
.L_371:
        /*01b8*/ 	.word	0x00000100
        /*01bc*/ 	.word	0x00000001
        /*01c0*/ 	.word	0x00000001


	//----- nvinfo : EIATTR_CRS_STACK_SIZE
	.align		4
.L_372:
        /*01c4*/ 	.byte	0x04, 0x1e
        /*01c6*/ 	.short	(.L_374 - .L_373)
.L_373:
        /*01c8*/ 	.word	0x00000000
.L_374:


//--------------------- .nv.info._ZN7cutlass13device_kernelIN5flash19enable_sm80_to_sm89INS1_16FlashAttnBwdSm80INS1_25CollectiveMainloopBwdSm80ILi2ELi1EN4cute5tupleIJNS5_1CILi64EEENS7_ILi128EEENS7_ILi96EEEEEENS_10bfloat16_tEfNS_4arch4Sm80ELb0ELb0ELb1ELb0ELb0ELb0ELb0ELb0ELi2ELi2ELi4ELi2ELb1EEENS1_24CollectiveEpilogueBwdGQAISB_fSE_Li256ELb0ELb0EEENS1_19SingleTileSchedulerILb0ELb0ELb0ELi128EEEEEEEEEvNT_6ParamsE --------------------------
	.section	.nv.info._ZN7cutlass13device_kernelIN5flash19enable_sm80_to_sm89INS1_16FlashAttnBwdSm80INS1_25CollectiveMainloopBwdSm80ILi2ELi1EN4cute5tupleIJNS5_1CILi64EEENS7_ILi128EEENS7_ILi96EEEEEENS_10bfloat16_tEfNS_4arch4Sm80ELb0ELb0ELb1ELb0ELb0ELb0ELb0ELb0ELi2ELi2ELi4ELi2ELb1EEENS1_24CollectiveEpilogueBwdGQAISB_fSE_Li256ELb0ELb0EEENS1_19SingleTileSchedulerILb0ELb0ELb0ELi128EEEEEEEEEvNT_6ParamsE,"",@"SHT_CUDA_INFO"
	.sectionflags	@""
	.align	4


	//----- nvinfo : EIATTR_CUDA_API_VERSION
	.align		4
        /*0000*/ 	.byte	0x04, 0x37
        /*0002*/ 	.short	(.L_376 - .L_375)
.L_375:
        /*0004*/ 	.word	0x00000082


	//----- nvinfo : EIATTR_SW2861232_WAR
	.align		4
.L_376:
        /*0008*/ 	.byte	0x01, 0x35
	.zero		2


	//----- nvinfo : EIATTR_PARAM_CBANK
	.align		4
        /*000c*/ 	.byte	0x04, 0x0a
        /*000e*/ 	.short	(.L_378 - .L_377)
	.align		4
.L_377:
        /*0010*/ 	.word	index@(.nv.constant0._ZN7cutlass13device_kernelIN5flash19enable_sm80_to_sm89INS1_16FlashAttnBwdSm80INS1_25CollectiveMainloopBwdSm80ILi2ELi1EN4cute5tupleIJNS5_1CILi64EEENS7_ILi128EEENS7_ILi96EEEEEENS_10bfloat16_tEfNS_4arch4Sm80ELb0ELb0ELb1ELb0ELb0ELb0ELb0ELb0ELi2ELi2ELi4ELi2ELb1EEENS1_24CollectiveEpilogueBwdGQAISB_fSE_Li256ELb0ELb0EEENS1_19SingleTileSchedulerILb0ELb0ELb0ELi128EEEEEEEEEvNT_6ParamsE)
        /*0014*/ 	.short	0x0160
        /*0016*/ 	.short	0x0278


	//----- nvinfo : EIATTR_CBANK_PARAM_SIZE
	.align		4
.L_378:
        /*0018*/ 	.byte	0x03, 0x19
        /*001a*/ 	.short	0x0278


	//----- nvinfo : EIATTR_KPARAM_INFO
	.align		4
        /*001c*/ 	.byte	0x04, 0x17
        /*001e*/ 	.short	(.L_380 - .L_379)
.L_379:
        /*0020*/ 	.word	0x00000000
        /*0024*/ 	.short	0x0000
        /*0026*/ 	.short	0x0000
        /*0028*/ 	.byte	0x00, 0xf0, 0xe1, 0x09


	//----- nvinfo : EIATTR_MAXREG_COUNT
	.align		4
.L_380:
        /*002c*/ 	.byte	0x03, 0x1b
        /*002e*/ 	.short	0x00ff


	//----- nvinfo : EIATTR_NUM_BARRIERS
	.align		4
        /*0030*/ 	.byte	0x02, 0x4c
        /*0032*/ 	.byte	0x02
	.zero		1


	//----- nvinfo : EIATTR_ANNOTATIONS
	.align		4
        /*0034*/ 	.byte	0x04, 0x55
        /*0036*/ 	.short	(.L_382 - .L_381)


	//   ....[0]....
.L_381:
        /* <DEDUP_REMOVED lines=19> */
        /*015c*/ 	.byte	0xa0, 0x5a, 0x00, 0x00


	//----- nvinfo : EIATTR_MERCURY_ISA_VERSION
	.align		4
.L_382:
        /*0160*/ 	.byte	0x03, 0x5f
        /*0162*/ 	.short	0x0000


	//----- nvinfo : EIATTR_EXIT_INSTR_OFFSETS
	.align		4
        /*0164*/ 	.byte	0x04, 0x1c
        /*0166*/ 	.short	(.L_384 - .L_383)


	//   ....[0]....
.L_383:
        /*0168*/ 	.word	0x00000040


	//   ....[1]....
        /*016c*/ 	.word	0x00006650


	//----- nvinfo : EIATTR_CTAIDZ_USED
	.align		4
.L_384:
        /*0170*/ 	.byte	0x01, 0x04
	.zero		2


	//----- nvinfo : EIATTR_MAX_THREADS
	.align		4
        /*0174*/ 	.byte	0x04, 0x05
        /*0176*/ 	.short	(.L_386 - .L_385)
.L_385:
        /*0178*/ 	.word	0x00000100
        /*017c*/ 	.word	0x00000001
        /*0180*/ 	.word	0x00000001
.L_386:


//--------------------- .nv.info._ZN7cutlass13device_kernelIN5flash19enable_sm80_to_sm89INS1_16FlashAttnBwdSm80INS1_25CollectiveMainloopBwdSm80ILi2ELi1EN4cute5tupleIJNS5_1CILi64EEENS7_ILi128EEENS7_ILi96EEEEEENS_10bfloat16_tEfNS_4arch4Sm80ELb0ELb0ELb1ELb0ELb1ELb0ELb0ELb0ELi2ELi2ELi4ELi2ELb1EEENS1_24CollectiveEpilogueBwdGQAISB_fSE_Li256ELb0ELb1EEENS1_19SingleTileSchedulerILb0ELb0ELb0ELi128EEEEEEEEEvNT_6ParamsE --------------------------
	.section	.nv.info._ZN7cutlass13device_kernelIN5flash19enable_sm80_to_sm89INS1_16FlashAttnBwdSm80INS1_25CollectiveMainloopBwdSm80ILi2ELi1EN4cute5tupleIJNS5_1CILi64EEENS7_ILi128EEENS7_ILi96EEEEEENS_10bfloat16_tEfNS_4arch4Sm80ELb0ELb0ELb1ELb0ELb1ELb0ELb0ELb0ELi2ELi2ELi4ELi2ELb1EEENS1_24CollectiveEpilogueBwdGQAISB_fSE_Li256ELb0ELb1EEENS1_19SingleTileSchedulerILb0ELb0ELb0ELi128EEEEEEEEEvNT_6ParamsE,"",@"SHT_CUDA_INFO"
	.sectionflags	@""
	.align	4


	//----- nvinfo : EIATTR_CUDA_API_VERSION
	.align		4
        /*0000*/ 	.byte	0x04, 0x37
        /*0002*/ 	.short	(.L_388 - .L_387)
.L_387:
        /*0004*/ 	.word	0x00000082


	//----- nvinfo : EIATTR_SW2861232_WAR
	.align		4
.L_388:
        /*0008*/ 	.byte	0x01, 0x35
	.zero		2


	//----- nvinfo : EIATTR_PARAM_CBANK
	.align		4
        /*000c*/ 	.byte	0x04, 0x0a
        /*000e*/ 	.short	(.L_390 - .L_389)
	.align		4
.L_389:
        /*0010*/ 	.word	index@(.nv.constant0._ZN7cutlass13device_kernelIN5flash19enable_sm80_to_sm89INS1_16FlashAttnBwdSm80INS1_25CollectiveMainloopBwdSm80ILi2ELi1EN4cute5tupleIJNS5_1CILi64EEENS7_ILi128EEENS7_ILi96EEEEEENS_10bfloat16_tEfNS_4arch4Sm80ELb0ELb0ELb1ELb0ELb1ELb0ELb0ELb0ELi2ELi2ELi4ELi2ELb1EEENS1_24CollectiveEpilogueBwdGQAISB_fSE_Li256ELb0ELb1EEENS1_19SingleTileSchedulerILb0ELb0ELb0ELi128EEEEEEEEEvNT_6ParamsE)
        /*0014*/ 	.short	0x0160
        /*0016*/ 	.short	0x0278


	//----- nvinfo : EIATTR_CBANK_PARAM_SIZE
	.align		4
.L_390:
        /*0018*/ 	.byte	0x03, 0x19
        /*001a*/ 	.short	0x0278


	//----- nvinfo : EIATTR_KPARAM_INFO
	.align		4
        /*001c*/ 	.byte	0x04, 0x17
        /*001e*/ 	.short	(.L_392 - .L_391)
.L_391:
        /*0020*/ 	.word	0x00000000
        /*0024*/ 	.short	0x0000
        /*0026*/ 	.short	0x0000
        /*0028*/ 	.byte	0x00, 0xf0, 0xe1, 0x09


	//----- nvinfo : EIATTR_MAXREG_COUNT
	.align		4
.L_392:
        /*002c*/ 	.byte	0x03, 0x1b
        /*002e*/ 	.short	0x00ff


	//----- nvinfo : EIATTR_NUM_BARRIERS
	.align		4
        /*0030*/ 	.byte	0x02, 0x4c
        /*0032*/ 	.byte	0x02
	.zero		1


	//----- nvinfo : EIATTR_ANNOTATIONS
	.align		4
        /*0034*/ 	.byte	0x04, 0x55
        /*0036*/ 	.short	(.L_394 - .L_393)


	//   ....[0]....
.L_393:
        /* <DEDUP_REMOVED lines=20> */


	//----- nvinfo : EIATTR_MERCURY_ISA_VERSION
	.align		4
.L_394:
        /*0168*/ 	.byte	0x03, 0x5f
        /*016a*/ 	.short	0x0000


	//----- nvinfo : EIATTR_COOP_GROUP_MASK_REGIDS
	.align		4
        /*016c*/ 	.byte	0x04, 0x29
        /*016e*/ 	.short	(.L_396 - .L_395)


	//   ....[0]....
.L_395:
        /*0170*/ 	.word	0xffffffff


	//   ....[1]....
        /*0174*/ 	.word	0xffffffff


	//   ....[2]....
        /*0178*/ 	.word	0xffffffff


	//   ....[3]....
        /*017c*/ 	.word	0xffffffff


	//   ....[4]....
        /*0180*/ 	.word	0xffffffff


	//   ....[5]....
        /*0184*/ 	.word	0xffffffff


	//   ....[6]....
        /*0188*/ 	.word	0xffffffff


	//   ....[7]....
        /*018c*/ 	.word	0xffffffff


	//----- nvinfo : EIATTR_COOP_GROUP_INSTR_OFFSETS
	.align		4
.L_396:
        /*0190*/ 	.byte	0x04, 0x28
        /*0192*/ 	.short	(.L_398 - .L_397)


	//   ....[0]....
.L_397:
        /*0194*/ 	.word	0x00006090


	//   ....[1]....
        /*0198*/ 	.word	0x000060e0


	//   ....[2]....
        /*019c*/ 	.word	0x00006510


	//   ....[3]....
        /*01a0*/ 	.word	0x00006520


	//   ....[4]....
        /*01a4*/ 	.word	0x000066e0


	//   ....[5]....
        /*01a8*/ 	.word	0x000067d0


	//   ....[6]....
        /*01ac*/ 	.word	0x00006b00


	//   ....[7]....
        /*01b0*/ 	.word	0x00006b10


	//----- nvinfo : EIATTR_EXIT_INSTR_OFFSETS
	.align		4
.L_398:
        /*01b4*/ 	.byte	0x04, 0x1c
        /*01b6*/ 	.short	(.L_400 - .L_399)


	//   ....[0]....
.L_399:
        /*01b8*/ 	.word	0x00000040


	//   ....[1]....
        /*01bc*/ 	.word	0x00006b20


	//   ....[2]....
        /*01c0*/ 	.word	0x00006bc0


	//----- nvinfo : EIATTR_CTAIDZ_USED
	.align		4
.L_400:
        /*01c4*/ 	.byte	0x01, 0x04
	.zero		2


	//----- nvinfo : EIATTR_MAX_THREADS
	.align		4
        /*01c8*/ 	.byte	0x04, 0x05
        /*01ca*/ 	.short	(.L_402 - .L_401)
.L_401:
        /*01cc*/ 	.word	0x00000100
        /*01d0*/ 	.word	0x00000001
        /*01d4*/ 	.word	0x00000001


	//----- nvinfo : EIATTR_CRS_STACK_SIZE
	.align		4
.L_402:
        /*01d8*/ 	.byte	0x04, 0x1e
        /*01da*/ 	.short	(.L_404 - .L_403)
.L_403:
        /*01dc*/ 	.word	0x00000000
.L_404:


//--------------------- .nv.info._ZN7cutlass13device_kernelIN5flash19enable_sm80_to_sm89INS1_16FlashAttnBwdSm80INS1_25CollectiveMainloopBwdSm80ILi2ELi1EN4cute5tupleIJNS5_1CILi64EEENS7_ILi128EEENS7_ILi96EEEEEENS_10bfloat16_tEfNS_4arch4Sm80ELb0ELb0ELb1ELb1ELb0ELb0ELb0ELb0ELi2ELi2ELi4ELi2ELb1EEENS1_21CollectiveEpilogueBwdISB_SC_SE_Li256ELb1ELb0ELi2EEENS1_19SingleTileSchedulerILb1ELb0ELb0ELi128EEEEEEEEEvNT_6ParamsE --------------------------
	.section	.nv.info._ZN7cutlass13device_kernelIN5flash19enable_sm80_to_sm89INS1_16FlashAttnBwdSm80INS1_25CollectiveMainloopBwdSm80ILi2ELi1EN4cute5tupleIJNS5_1CILi64EEENS7_ILi128EEENS7_ILi96EEEEEENS_10bfloat16_tEfNS_4arch4Sm80ELb0ELb0ELb1ELb1ELb0ELb0ELb0ELb0ELi2ELi2ELi4ELi2ELb1EEENS1_21CollectiveEpilogueBwdISB_SC_SE_Li256ELb1ELb0ELi2EEENS1_19SingleTileSchedulerILb1ELb0ELb0ELi128EEEEEEEEEvNT_6ParamsE,"",@"SHT_CUDA_INFO"
	.sectionflags	@""
	.align	4


	//----- nvinfo : EIATTR_CUDA_API_VERSION
	.align		4
        /*0000*/ 	.byte	0x04, 0x37
        /*0002*/ 	.short	(.L_406 - .L_405)
.L_405:
        /*0004*/ 	.word	0x00000082


	//----- nvinfo : EIATTR_SW2861232_WAR
	.align		4
.L_406:
        /*0008*/ 	.byte	0x01, 0x35
	.zero		2


	//----- nvinfo : EIATTR_PARAM_CBANK
	.align		4
        /*000c*/ 	.byte	0x04, 0x0a
        /*000e*/ 	.short	(.L_408 - .L_407)
	.align		4
.L_407:
        /*0010*/ 	.word	index@(.nv.constant0._ZN7cutlass13device_kernelIN5flash19enable_sm80_to_sm89INS1_16FlashAttnBwdSm80INS1_25CollectiveMainloopBwdSm80ILi2ELi1EN4cute5tupleIJNS5_1CILi64EEENS7_ILi128EEENS7_ILi96EEEEEENS_10bfloat16_tEfNS_4arch4Sm80ELb0ELb0ELb1ELb1ELb0ELb0ELb0ELb0ELi2ELi2ELi4ELi2ELb1EEENS1_21CollectiveEpilogueBwdISB_SC_SE_Li256ELb1ELb0ELi2EEENS1_19SingleTileSchedulerILb1ELb0ELb0ELi128EEEEEEEEEvNT_6ParamsE)
        /*0014*/ 	.short	0x0160
        /*0016*/ 	.short	0x0270


	//----- nvinfo : EIATTR_CBANK_PARAM_SIZE
	.align		4
.L_408:
        /*0018*/ 	.byte	0x03, 0x19
        /*001a*/ 	.short	0x0270


	//----- nvinfo : EIATTR_KPARAM_INFO
	.align		4
        /*001c*/ 	.byte	0x04, 0x17
        /*001e*/ 	.short	(.L_410 - .L_409)
.L_409:
        /*0020*/ 	.word	0x00000000
        /*0024*/ 	.short	0x0000
        /*0026*/ 	.short	0x0000
        /*0028*/ 	.byte	0x00, 0xf0, 0xc1, 0x09


	//----- nvinfo : EIATTR_MAXREG_COUNT
	.align		4
.L_410:
        /*002c*/ 	.byte	0x03, 0x1b
        /*002e*/ 	.short	0x00ff


	//----- nvinfo : EIATTR_NUM_BARRIERS
	.align		4
        /*0030*/ 	.byte	0x02, 0x4c
        /*0032*/ 	.byte	0x02
	.zero		1


	//----- nvinfo : EIATTR_ANNOTATIONS
	.align		4
        /*0034*/ 	.byte	0x04, 0x55
        /*0036*/ 	.short	(.L_412 - .L_411)


	//   ....[0]....
.L_411:
        /* <DEDUP_REMOVED lines=19> */


	//----- nvinfo : EIATTR_MERCURY_ISA_VERSION
	.align		4
.L_412:
        /*0158*/ 	.byte	0x03, 0x5f
        /*015a*/ 	.short	0x0000


	//----- nvinfo : EIATTR_COOP_GROUP_MASK_REGIDS
	.align		4
        /*015c*/ 	.byte	0x04, 0x29
        /*015e*/ 	.short	(.L_414 - .L_413)


	//   ....[0]....
.L_413:
        /*0160*/ 	.word	0xffffffff


	//----- nvinfo : EIATTR_COOP_GROUP_INSTR_OFFSETS
	.align		4
.L_414:
        /*0164*/ 	.byte	0x04, 0x28
        /*0166*/ 	.short	(.L_416 - .L_415)


	//   ....[0]....
.L_415:
        /*0168*/ 	.word	0x000000a0


	//----- nvinfo : EIATTR_EXIT_INSTR_OFFSETS
	.align		4
.L_416:
        /*016c*/ 	.byte	0x04, 0x1c
        /*016e*/ 	.short	(.L_418 - .L_417)


	//   ....[0]....
.L_417:
        /*0170*/ 	.word	0x00000340


	//   ....[1]....
        /*0174*/ 	.word	0x00007260


	//   ....[2]....
        /*0178*/ 	.word	0x00007360


	//   ....[3]....
        /*017c*/ 	.word	0x00007380


	//   ....[4]....
        /*0180*/ 	.word	0x00007a50


	//   ....[5]....
        /*0184*/ 	.word	0x00007b40


	//   ....[6]....
        /*0188*/ 	.word	0x00007b60


	//----- nvinfo : EIATTR_CTAIDZ_USED
	.align		4
.L_418:
        /*018c*/ 	.byte	0x01, 0x04
	.zero		2


	//----- nvinfo : EIATTR_MAX_THREADS
	.align		4
        /*0190*/ 	.byte	0x04, 0x05
        /*0192*/ 	.short	(.L_420 - .L_419)
.L_419:
        /*0194*/ 	.word	0x00000100
        /*0198*/ 	.word	0x00000001
        /*019c*/ 	.word	0x00000001


	//----- nvinfo : EIATTR_CRS_STACK_SIZE
	.align		4
.L_420:
        /*01a0*/ 	.byte	0x04, 0x1e
        /*01a2*/ 	.short	(.L_422 - .L_421)
.L_421:
        /*01a4*/ 	.word	0x00000000
.L_422:


//--------------------- .nv.info._ZN7cutlass13device_kernelIN5flash19enable_sm80_to_sm89INS1_16FlashAttnBwdSm80INS1_25CollectiveMainloopBwdSm80ILi2ELi1EN4cute5tupleIJNS5_1CILi64EEENS7_ILi128EEENS7_ILi96EEEEEENS_10bfloat16_tEfNS_4arch4Sm80ELb0ELb0ELb1ELb1ELb1ELb0ELb0ELb0ELi2ELi2ELi4ELi2ELb1EEENS1_21CollectiveEpilogueBwdISB_SC_SE_Li256ELb1ELb0ELi2EEENS1_19SingleTileSchedulerILb1ELb0ELb0ELi128EEEEEEEEEvNT_6ParamsE --------------------------
	.section	.nv.info._ZN7cutlass13device_kernelIN5flash19enable_sm80_to_sm89INS1_16FlashAttnBwdSm80INS1_25CollectiveMainloopBwdSm80ILi2ELi1EN4cute5tupleIJNS5_1CILi64EEENS7_ILi128EEENS7_ILi96EEEEEENS_10bfloat16_tEfNS_4arch4Sm80ELb0ELb0ELb1ELb1ELb1ELb0ELb0ELb0ELi2ELi2ELi4ELi2ELb1EEENS1_21CollectiveEpilogueBwdISB_SC_SE_Li256ELb1ELb0ELi2EEENS1_19SingleTileSchedulerILb1ELb0ELb0ELi128EEEEEEEEEvNT_6ParamsE,"",@"SHT_CUDA_INFO"
	.sectionflags	@""
	.align	4


	//----- nvinfo : EIATTR_CUDA_API_VERSION
	.align		4
        /*0000*/ 	.byte	0x04, 0x37
        /*0002*/ 	.short	(.L_424 - .L_423)
.L_423:
        /*0004*/ 	.word	0x00000082


	//----- nvinfo : EIATTR_SW2861232_WAR
	.align		4
.L_424:
        /*0008*/ 	.byte	0x01, 0x35
	.zero		2


	//----- nvinfo : EIATTR_PARAM_CBANK
	.align		4
        /*000c*/ 	.byte	0x04, 0x0a
        /*000e*/ 	.short	(.L_426 - .L_425)
	.align		4
.L_425:
        /*0010*/ 	.word	index@(.nv.constant0._ZN7cutlass13device_kernelIN5flash19enable_sm80_to_sm89INS1_16FlashAttnBwdSm80INS1_25CollectiveMainloopBwdSm80ILi2ELi1EN4cute5tupleIJNS5_1CILi64EEENS7_ILi128EEENS7_ILi96EEEEEENS_10bfloat16_tEfNS_4arch4Sm80ELb0ELb0ELb1ELb1ELb1ELb0ELb0ELb0ELi2ELi2ELi4ELi2ELb1EEENS1_21CollectiveEpilogueBwdISB_SC_SE_Li256ELb1ELb0ELi2EEENS1_19SingleTileSchedulerILb1ELb0ELb0ELi128EEEEEEEEEvNT_6ParamsE)
        /*0014*/ 	.short	0x0160
        /*0016*/ 	.short	0x0270


	//----- nvinfo : EIATTR_CBANK_PARAM_SIZE
	.align		4
.L_426:
        /*0018*/ 	.byte	0x03, 0x19
        /*001a*/ 	.short	0x0270


	//----- nvinfo : EIATTR_KPARAM_INFO
	.align		4
        /*001c*/ 	.byte	0x04, 0x17
        /*001e*/ 	.short	(.L_428 - .L_427)
.L_427:
        /*0020*/ 	.word	0x00000000
        /*0024*/ 	.short	0x0000
        /*0026*/ 	.short	0x0000
        /*0028*/ 	.byte	0x00, 0xf0, 0xc1, 0x09


	//----- nvinfo : EIATTR_MAXREG_COUNT
	.align		4
.L_428:
        /*002c*/ 	.byte	0x03, 0x1b
        /*002e*/ 	.short	0x00ff


	//----- nvinfo : EIATTR_NUM_BARRIERS
	.align		4
        /*0030*/ 	.byte	0x02, 0x4c
        /*0032*/ 	.byte	0x02
	.zero		1


	//----- nvinfo : EIATTR_ANNOTATIONS
	.align		4
        /*0034*/ 	.byte	0x04, 0x55
        /*0036*/ 	.short	(.L_430 - .L_429)


	//   ....[0]....
.L_429:
        /* <DEDUP_REMOVED lines=19> */


	//----- nvinfo : EIATTR_MERCURY_ISA_VERSION
	.align		4
.L_430:
        /*0158*/ 	.byte	0x03, 0x5f
        /*015a*/ 	.short	0x0000


	//----- nvinfo : EIATTR_COOP_GROUP_MASK_REGIDS
	.align		4
        /*015c*/ 	.byte	0x04, 0x29
        /*015e*/ 	.short	(.L_432 - .L_431)


	//   ....[0]....
.L_431:
        /*0160*/ 	.word	0xffffffff


	//----- nvinfo : EIATTR_COOP_GROUP_INSTR_OFFSETS
	.align		4
.L_432:
        /*0164*/ 	.byte	0x04, 0x28
        /*0166*/ 	.short	(.L_434 - .L_433)


	//   ....[0]....
.L_433:
        /*0168*/ 	.word	0x000000a0


	//----- nvinfo : EIATTR_EXIT_INSTR_OFFSETS
	.align		4
.L_434:
        /*016c*/ 	.byte	0x04, 0x1c
        /*016e*/ 	.short	(.L_436 - .L_435)


	//   ....[0]....
.L_435:
        /*0170*/ 	.word	0x00000340


	//   ....[1]....
        /*0174*/ 	.word	0x00007260


	//   ....[2]....
        /*0178*/ 	.word	0x00007360


	//   ....[3]....
        /*017c*/ 	.word	0x00007380


	//   ....[4]....
        /*0180*/ 	.word	0x00007a50


	//   ....[5]....
        /*0184*/ 	.word	0x00007b40


	//   ....[6]....
        /*0188*/ 	.word	0x00007b60


	//----- nvinfo : EIATTR_CTAIDZ_USED
	.align		4
.L_436:
        /*018c*/ 	.byte	0x01, 0x04
	.zero		2


	//----- nvinfo : EIATTR_MAX_THREADS
	.align		4
        /*0190*/ 	.byte	0x04, 0x05
        /*0192*/ 	.short	(.L_438 - .L_437)
.L_437:
        /*0194*/ 	.word	0x00000100
        /*0198*/ 	.word	0x00000001
        /*019c*/ 	.word	0x00000001


	//----- nvinfo : EIATTR_CRS_STACK_SIZE
	.align		4
.L_438:
        /*01a0*/ 	.byte	0x04, 0x1e
        /*01a2*/ 	.short	(.L_440 - .L_439)
.L_439:
        /*01a4*/ 	.word	0x00000000
.L_440:


//--------------------- .nv.info._ZN7cutlass13device_kernelIN5flash19enable_sm80_to_sm89INS1_16FlashAttnBwdSm80INS1_25CollectiveMainloopBwdSm80ILi2ELi1EN4cute5tupleIJNS5_1CILi64EEENS7_ILi128EEENS7_ILi96EEEEEENS_10bfloat16_tEfNS_4arch4Sm80ELb0ELb0ELb1ELb1ELb0ELb0ELb0ELb0ELi2ELi2ELi4ELi2ELb1EEENS1_24CollectiveEpilogueBwdGQAISB_fSE_Li256ELb1ELb0EEENS1_19SingleTileSchedulerILb1ELb0ELb0ELi128EEEEEEEEEvNT_6ParamsE --------------------------
	.section	.nv.info._ZN7cutlass13device_kernelIN5flash19enable_sm80_to_sm89INS1_16FlashAttnBwdSm80INS1_25CollectiveMainloopBwdSm80ILi2ELi1EN4cute5tupleIJNS5_1CILi64EEENS7_ILi128EEENS7_ILi96EEEEEENS_10bfloat16_tEfNS_4arch4Sm80ELb0ELb0ELb1ELb1ELb0ELb0ELb0ELb0ELi2ELi2ELi4ELi2ELb1EEENS1_24CollectiveEpilogueBwdGQAISB_fSE_Li256ELb1ELb0EEENS1_19SingleTileSchedulerILb1ELb0ELb0ELi128EEEEEEEEEvNT_6ParamsE,"",@"SHT_CUDA_INFO"
	.sectionflags	@""
	.align	4


	//----- nvinfo : EIATTR_CUDA_API_VERSION
	.align		4
        /*0000*/ 	.byte	0x04, 0x37
        /*0002*/ 	.short	(.L_442 - .L_441)
.L_441:
        /*0004*/ 	.word	0x00000082


	//----- nvinfo : EIATTR_SW2861232_WAR
	.align		4
.L_442:
        /*0008*/ 	.byte	0x01, 0x35
	.zero		2


	//----- nvinfo : EIATTR_PARAM_CBANK
	.align		4
        /*000c*/ 	.byte	0x04, 0x0a
        /*000e*/ 	.short	(.L_444 - .L_443)
	.align		4
.L_443:
        /*0010*/ 	.word	index@(.nv.constant0._ZN7cutlass13device_kernelIN5flash19enable_sm80_to_sm89INS1_16FlashAttnBwdSm80INS1_25CollectiveMainloopBwdSm80ILi2ELi1EN4cute5tupleIJNS5_1CILi64EEENS7_ILi128EEENS7_ILi96EEEEEENS_10bfloat16_tEfNS_4arch4Sm80ELb0ELb0ELb1ELb1ELb0ELb0ELb0ELb0ELi2ELi2ELi4ELi2ELb1EEENS1_24CollectiveEpilogueBwdGQAISB_fSE_Li256ELb1ELb0EEENS1_19SingleTileSchedulerILb1ELb0ELb0ELi128EEEEEEEEEvNT_6ParamsE)
        /*0014*/ 	.short	0x0160
        /*0016*/ 	.short	0x0278


	//----- nvinfo : EIATTR_CBANK_PARAM_SIZE
	.align		4
.L_444:
        /*0018*/ 	.byte	0x03, 0x19
        /*001a*/ 	.short	0x0278


	//----- nvinfo : EIATTR_KPARAM_INFO
	.align		4
        /*001c*/ 	.byte	0x04, 0x17
        /*001e*/ 	.short	(.L_446 - .L_445)
.L_445:
        /*0020*/ 	.word	0x00000000
        /*0024*/ 	.short	0x0000
        /*0026*/ 	.short	0x0000
        /*0028*/ 	.byte	0x00, 0xf0, 0xe1, 0x09


	//----- nvinfo : EIATTR_MAXREG_COUNT
	.align		4
.L_446:
        /*002c*/ 	.byte	0x03, 0x1b
        /*002e*/ 	.short	0x00ff


	//----- nvinfo : EIATTR_NUM_BARRIERS
	.align		4
        /*0030*/ 	.byte	0x02, 0x4c
        /*0032*/ 	.byte	0x02
	.zero		1


	//----- nvinfo : EIATTR_ANNOTATIONS
	.align		4
        /*0034*/ 	.byte	0x04, 0x55
        /*0036*/ 	.short	(.L_448 - .L_447)


	//   ....[0]....
.L_447:
        /* <DEDUP_REMOVED lines=19> */


	//----- nvinfo : EIATTR_MERCURY_ISA_VERSION
	.align		4
.L_448:
        /*0150*/ 	.byte	0x03, 0x5f
        /*0152*/ 	.short	0x0000


	//----- nvinfo : EIATTR_COOP_GROUP_MASK_REGIDS
	.align		4
        /*0154*/ 	.byte	0x04, 0x29
        /*0156*/ 	.short	(.L_450 - .L_449)


	//   ....[0]....
.L_449:
        /*0158*/ 	.word	0xffffffff


	//----- nvinfo : EIATTR_COOP_GROUP_INSTR_OFFSETS
	.align		4
.L_450:
        /*015c*/ 	.byte	0x04, 0x28
        /*015e*/ 	.short	(.L_452 - .L_451)


	//   ....[0]....
.L_451:
        /*0160*/ 	.word	0x000000a0


	//----- nvinfo : EIATTR_EXIT_INSTR_OFFSETS
	.align		4
.L_452:
        /*0164*/ 	.byte	0x04, 0x1c
        /*0166*/ 	.short	(.L_454 - .L_453)


	//   ....[0]....
.L_453:
        /*0168*/ 	.word	0x00000340


	//   ....[1]....
        /*016c*/ 	.word	0x000061b0


	//   ....[2]....
        /*0170*/ 	.word	0x00006af0


	//----- nvinfo : EIATTR_CTAIDZ_USED
	.align		4
.L_454:
        /*0174*/ 	.byte	0x01, 0x04
	.zero		2


	//----- nvinfo : EIATTR_MAX_THREADS
	.align		4
        /*0178*/ 	.byte	0x04, 0x05
        /*017a*/ 	.short	(.L_456 - .L_455)
.L_455:
        /*017c*/ 	.word	0x00000100
        /*0180*/ 	.word	0x00000001
        /*0184*/ 	.word	0x00000001
.L_456:


//--------------------- .nv.info._ZN7cutlass13device_kernelIN5flash19enable_sm80_to_sm89INS1_16FlashAttnBwdSm80INS1_25CollectiveMainloopBwdSm80ILi2ELi1EN4cute5tupleIJNS5_1CILi64EEENS7_ILi128EEENS7_ILi96EEEEEENS_10bfloat16_tEfNS_4arch4Sm80ELb0ELb0ELb1ELb1ELb1ELb0ELb0ELb0ELi2ELi2ELi4ELi2ELb1EEENS1_24CollectiveEpilogueBwdGQAISB_fSE_Li256ELb1ELb1EEENS1_19SingleTileSchedulerILb1ELb0ELb0ELi128EEEEEEEEEvNT_6ParamsE --------------------------
	.section	.nv.info._ZN7cutlass13device_kernelIN5flash19enable_sm80_to_sm89INS1_16FlashAttnBwdSm80INS1_25CollectiveMainloopBwdSm80ILi2ELi1EN4cute5tupleIJNS5_1CILi64EEENS7_ILi128EEENS7_ILi96EEEEEENS_10bfloat16_tEfNS_4arch4Sm80ELb0ELb0ELb1ELb1ELb1ELb0ELb0ELb0ELi2ELi2ELi4ELi2ELb1EEENS1_24CollectiveEpilogueBwdGQAISB_fSE_Li256ELb1ELb1EEENS1_19SingleTileSchedulerILb1ELb0ELb0ELi128EEEEEEEEEvNT_6ParamsE,"",@"SHT_CUDA_INFO"
	.sectionflags	@""
	.align	4


	//----- nvinfo : EIATTR_CUDA_API_VERSION
	.align		4
        /*0000*/ 	.byte	0x04, 0x37
        /*0002*/ 	.short	(.L_458 - .L_457)
.L_457:
        /*0004*/ 	.word	0x00000082


	//----- nvinfo : EIATTR_SW2861232_WAR
	.align		4
.L_458:
        /*0008*/ 	.byte	0x01, 0x35
	.zero		2


	//----- nvinfo : EIATTR_PARAM_CBANK
	.align		4
        /*000c*/ 	.byte	0x04, 0x0a
        /*000e*/ 	.short	(.L_460 - .L_459)
	.align		4
.L_459:
        /*0010*/ 	.word	index@(.nv.constant0._ZN7cutlass13device_kernelIN5flash19enable_sm80_to_sm89INS1_16FlashAttnBwdSm80INS1_25CollectiveMainloopBwdSm80ILi2ELi1EN4cute5tupleIJNS5_1CILi64EEENS7_ILi128EEENS7_ILi96EEEEEENS_10bfloat16_tEfNS_4arch4Sm80ELb0ELb0ELb1ELb1ELb1ELb0ELb0ELb0ELi2ELi2ELi4ELi2ELb1EEENS1_24CollectiveEpilogueBwdGQAISB_fSE_Li256ELb1ELb1EEENS1_19SingleTileSchedulerILb1ELb0ELb0ELi128EEEEEEEEEvNT_6ParamsE)
        /*0014*/ 	.short	0x0160
        /*0016*/ 	.short	0x0278


	//----- nvinfo : EIATTR_CBANK_PARAM_SIZE
	.align		4
.L_460:
        /*0018*/ 	.byte	0x03, 0x19
        /*001a*/ 	.short	0x0278


	//----- nvinfo : EIATTR_KPARAM_INFO
	.align		4
        /*001c*/ 	.byte	0x04, 0x17
        /*001e*/ 	.short	(.L_462 - .L_461)
.L_461:
        /*0020*/ 	.word	0x00000000
        /*0024*/ 	.short	0x0000
        /*0026*/ 	.short	0x0000
        /*0028*/ 	.byte	0x00, 0xf0, 0xe1, 0x09


	//----- nvinfo : EIATTR_MAXREG_COUNT
	.align		4
.L_462:
        /*002c*/ 	.byte	0x03, 0x1b
        /*002e*/ 	.short	0x00ff


	//----- nvinfo : EIATTR_NUM_BARRIERS
	.align		4
        /*0030*/ 	.byte	0x02, 0x4c
        /*0032*/ 	.byte	0x02
	.zero		1


	//----- nvinfo : EIATTR_ANNOTATIONS
	.align		4
        /*0034*/ 	.byte	0x04, 0x55
        /*0036*/ 	.short	(.L_464 - .L_463)


	//   ....[0]....
.L_463:
        /* <DEDUP_REMOVED lines=19> */


	//----- nvinfo : EIATTR_MERCURY_ISA_VERSION
	.align		4
.L_464:
        /*0150*/ 	.byte	0x03, 0x5f
        /*0152*/ 	.short	0x0000


	//----- nvinfo : EIATTR_COOP_GROUP_MASK_REGIDS
	.align		4
        /*0154*/ 	.byte	0x04, 0x29
        /*0156*/ 	.short	(.L_466 - .L_465)


	//   ....[0]....
.L_465:
        /*0158*/ 	.word	0xffffffff


	//   ....[1]....
        /*015c*/ 	.word	0xffffffff


	//   ....[2]....
        /*0160*/ 	.word	0xffffffff


	//   ....[3]....
        /*0164*/ 	.word	0xffffffff


	//   ....[4]....
        /*0168*/ 	.word	0xffffffff


	//   ....[5]....
        /*016c*/ 	.word	0xffffffff


	//   ....[6]....
        /*0170*/ 	.word	0xffffffff


	//   ....[7]....
        /*0174*/ 	.word	0xffffffff


	//   ....[8]....
        /*0178*/ 	.word	0xffffffff


	//----- nvinfo : EIATTR_COOP_GROUP_INSTR_OFFSETS
	.align		4
.L_466:
        /*017c*/ 	.byte	0x04, 0x28
        /*017e*/ 	.short	(.L_468 - .L_467)


	//   ....[0]....
.L_467:
        /*0180*/ 	.word	0x000000a0


	//   ....[1]....
        /*0184*/ 	.word	0x00006510


	//   ....[2]....
        /*0188*/ 	.word	0x00006540


	//   ....[3]....
        /*018c*/ 	.word	0x00006950


	//   ....[4]....
        /*0190*/ 	.word	0x00006960


	//   ....[5]....
        /*0194*/ 	.word	0x00006af0


	//   ....[6]....
        /*0198*/ 	.word	0x00006b40


	//   ....[7]....
        /*019c*/ 	.word	0x00006ef0


	//   ....[8]....
        /*01a0*/ 	.word	0x00006f00


	//----- nvinfo : EIATTR_EXIT_INSTR_OFFSETS
	.align		4
.L_468:
        /*01a4*/ 	.byte	0x04, 0x1c
        /*01a6*/ 	.short	(.L_470 - .L_469)


	//   ....[0]....
.L_469:
        /*01a8*/ 	.word	0x00000340


	//   ....[1]....
        /*01ac*/ 	.word	0x000061b0


	//   ....[2]....
        /*01b0*/ 	.word	0x00006f10


	//   ....[3]....
        /*01b4*/ 	.word	0x00006fb0


	//----- nvinfo : EIATTR_CTAIDZ_USED
	.align		4
.L_470:
        /*01b8*/ 	.byte	0x01, 0x04
	.zero		2


	//----- nvinfo : EIATTR_MAX_THREADS
	.align		4
        /*01bc*/ 	.byte	0x04, 0x05
        /*01be*/ 	.short	(.L_472 - .L_471)
.L_471:
        /*01c0*/ 	.word	0x00000100
        /*01c4*/ 	.word	0x00000001
        /*01c8*/ 	.word	0x00000001


	//----- nvinfo : EIATTR_CRS_STACK_SIZE
	.align		4
.L_472:
        /*01cc*/ 	.byte	0x04, 0x1e
        /*01ce*/ 	.short	(.L_474 - .L_473)
.L_473:
        /*01d0*/ 	.word	0x00000000
.L_474:


//--------------------- .nv.info._ZN7cutlass13device_kernelIN5flash19enable_sm80_to_sm89INS1_16FlashAttnBwdSm80INS1_25CollectiveMainloopBwdSm80ILi2ELi1EN4cute5tupleIJNS5_1CILi64EEENS7_ILi128EEENS7_ILi96EEEEEENS_10bfloat16_tEfNS_4arch4Sm80ELb0ELb1ELb1ELb0ELb0ELb0ELb0ELb0ELi2ELi2ELi4ELi2ELb1EEENS1_21CollectiveEpilogueBwdISB_SC_SE_Li256ELb0ELb0ELi2EEENS1_19SingleTileSchedulerILb0ELb0ELb0ELi128EEEEEEEEEvNT_6ParamsE --------------------------
	.section	.nv.info._ZN7cutlass13device_kernelIN5flash19enable_sm80_to_sm89INS1_16FlashAttnBwdSm80INS1_25CollectiveMainloopBwdSm80ILi2ELi1EN4cute5tupleIJNS5_1CILi64EEENS7_ILi128EEENS7_ILi96EEEEEENS_10bfloat16_tEfNS_4arch4Sm80ELb0ELb1ELb1ELb0ELb0ELb0ELb0ELb0ELi2ELi2ELi4ELi2ELb1EEENS1_21CollectiveEpilogueBwdISB_SC_SE_Li256ELb0ELb0ELi2EEENS1_19SingleTileSchedulerILb0ELb0ELb0ELi128EEEEEEEEEvNT_6ParamsE,"",@"SHT_CUDA_INFO"
	.sectionflags	@""
	.align	4


	//----- nvinfo : EIATTR_CUDA_API_VERSION
	.align		4
        /*0000*/ 	.byte	0x04, 0x37
        /*0002*/ 	.short	(.L_476 - .L_475)
.L_475:
        /*0004*/ 	.word	0x00000082


	//----- nvinfo : EIATTR_SW2861232_WAR
	.align		4
.L_476:
        /*0008*/ 	.byte	0x01, 0x35
	.zero		2


	//----- nvinfo : EIATTR_PARAM_CBANK
	.align		4
        /*000c*/ 	.byte	0x04, 0x0a
        /*000e*/ 	.short	(.L_478 - .L_477)
	.align		4
.L_477:
        /*0010*/ 	.word	index@(.nv.constant0._ZN7cutlass13device_kernelIN5flash19enable_sm80_to_sm89INS1_16FlashAttnBwdSm80INS1_25CollectiveMainloopBwdSm80ILi2ELi1EN4cute5tupleIJNS5_1CILi64EEENS7_ILi128EEENS7_ILi96EEEEEENS_10bfloat16_tEfNS_4arch4Sm80ELb0ELb1ELb1ELb0ELb0ELb0ELb0ELb0ELi2ELi2ELi4ELi2ELb1EEENS1_21CollectiveEpilogueBwdISB_SC_SE_Li256ELb0ELb0ELi2EEENS1_19SingleTileSchedulerILb0ELb0ELb0ELi128EEEEEEEEEvNT_6ParamsE)
        /*0014*/ 	.short	0x0160
        /*0016*/ 	.short	0x0270


	//----- nvinfo : EIATTR_CBANK_PARAM_SIZE
	.align		4
.L_478:
        /*0018*/ 	.byte	0x03, 0x19
        /*001a*/ 	.short	0x0270


	//----- nvinfo : EIATTR_KPARAM_INFO
	.align		4
        /*001c*/ 	.byte	0x04, 0x17
        /*001e*/ 	.short	(.L_480 - .L_479)
.L_479:
        /*0020*/ 	.word	0x00000000
        /*0024*/ 	.short	0x0000
        /*0026*/ 	.short	0x0000
        /*0028*/ 	.byte	0x00, 0xf0, 0xc1, 0x09


	//----- nvinfo : EIATTR_MAXREG_COUNT
	.align		4
.L_480:
        /*002c*/ 	.byte	0x03, 0x1b
        /*002e*/ 	.short	0x00ff


	//----- nvinfo : EIATTR_NUM_BARRIERS
	.align		4
        /*0030*/ 	.byte	0x02, 0x4c
        /*0032*/ 	.byte	0x02
	.zero		1


	//----- nvinfo : EIATTR_ANNOTATIONS
	.align		4
        /*0034*/ 	.byte	0x04, 0x55
        /*0036*/ 	.short	(.L_482 - .L_481)


	//   ....[0]....
.L_481:
        /* <DEDUP_REMOVED lines=43> */


	//----- nvinfo : EIATTR_MERCURY_ISA_VERSION
	.align		4
.L_482:
        /*02d0*/ 	.byte	0x03, 0x5f
        /*02d2*/ 	.short	0x0000


	//----- nvinfo : EIATTR_EXIT_INSTR_OFFSETS
	.align		4
        /*02d4*/ 	.byte	0x04, 0x1c
        /*02d6*/ 	.short	(.L_484 - .L_483)


	//   ....[0]....
.L_483:
        /*02d8*/ 	.word	0x00000040


	//   ....[1]....
        /*02dc*/ 	.word	0x00007fe0


	//   ....[2]....
        /*02e0*/ 	.word	0x000080e0


	//   ....[3]....
        /*02e4*/ 	.word	0x00008100


	//   ....[4]....
        /*02e8*/ 	.word	0x00008690


	//   ....[5]....
        /*02ec*/ 	.word	0x00008780


	//   ....[6]....
        /*02f0*/ 	.word	0x000087a0


	//----- nvinfo : EIATTR_CTAIDZ_USED
	.align		4
.L_484:
        /*02f4*/ 	.byte	0x01, 0x04
	.zero		2


	//----- nvinfo : EIATTR_MAX_THREADS
	.align		4
        /*02f8*/ 	.byte	0x04, 0x05
        /*02fa*/ 	.short	(.L_486 - .L_485)
.L_485:
        /*02fc*/ 	.word	0x00000100
        /*0300*/ 	.word	0x00000001
        /*0304*/ 	.word	0x00000001


	//----- nvinfo : EIATTR_CRS_STACK_SIZE
	.align		4
.L_486:
        /*0308*/ 	.byte	0x04, 0x1e
        /*030a*/ 	.short	(.L_488 - .L_487)
.L_487:
        /*030c*/ 	.word	0x00000000
.L_488:


//--------------------- .nv.info._ZN7cutlass13device_kernelIN5flash19enable_sm80_to_sm89INS1_16FlashAttnBwdSm80INS1_25CollectiveMainloopBwdSm80ILi2ELi1EN4cute5tupleIJNS5_1CILi64EEENS7_ILi128EEENS7_ILi96EEEEEENS_10bfloat16_tEfNS_4arch4Sm80ELb0ELb1ELb1ELb0ELb1ELb0ELb0ELb0ELi2ELi2ELi4ELi2ELb1EEENS1_21CollectiveEpilogueBwdISB_SC_SE_Li256ELb0ELb0ELi2EEENS1_19SingleTileSchedulerILb0ELb0ELb0ELi128EEEEEEEEEvNT_6ParamsE --------------------------
	.section	.nv.info._ZN7cutlass13device_kernelIN5flash19enable_sm80_to_sm89INS1_16FlashAttnBwdSm80INS1_25CollectiveMainloopBwdSm80ILi2ELi1EN4cute5tupleIJNS5_1CILi64EEENS7_ILi128EEENS7_ILi96EEEEEENS_10bfloat16_tEfNS_4arch4Sm80ELb0ELb1ELb1ELb0ELb1ELb0ELb0ELb0ELi2ELi2ELi4ELi2ELb1EEENS1_21CollectiveEpilogueBwdISB_SC_SE_Li256ELb0ELb0ELi2EEENS1_19SingleTileSchedulerILb0ELb0ELb0ELi128EEEEEEEEEvNT_6ParamsE,"",@"SHT_CUDA_INFO"
	.sectionflags	@""
	.align	4


	//----- nvinfo : EIATTR_CUDA_API_VERSION
	.align		4
        /*0000*/ 	.byte	0x04, 0x37
        /*0002*/ 	.short	(.L_490 - .L_489)
.L_489:
        /*0004*/ 	.word	0x00000082


	//----- nvinfo : EIATTR_SW2861232_WAR
	.align		4
.L_490:
        /*0008*/ 	.byte	0x01, 0x35
	.zero		2


	//----- nvinfo : EIATTR_PARAM_CBANK
	.align		4
        /*000c*/ 	.byte	0x04, 0x0a
        /*000e*/ 	.short	(.L_492 - .L_491)
	.align		4
.L_491:
        /*0010*/ 	.word	index@(.nv.constant0._ZN7cutlass13device_kernelIN5flash19enable_sm80_to_sm89INS1_16FlashAttnBwdSm80INS1_25CollectiveMainloopBwdSm80ILi2ELi1EN4cute5tupleIJNS5_1CILi64EEENS7_ILi128EEENS7_ILi96EEEEEENS_10bfloat16_tEfNS_4arch4Sm80ELb0ELb1ELb1ELb0ELb1ELb0ELb0ELb0ELi2ELi2ELi4ELi2ELb1EEENS1_21CollectiveEpilogueBwdISB_SC_SE_Li256ELb0ELb0ELi2EEENS1_19SingleTileSchedulerILb0ELb0ELb0ELi128EEEEEEEEEvNT_6ParamsE)
        /*0014*/ 	.short	0x0160
        /*0016*/ 	.short	0x0270


	//----- nvinfo : EIATTR_CBANK_PARAM_SIZE
	.align		4
.L_492:
        /*0018*/ 	.byte	0x03, 0x19
        /*001a*/ 	.short	0x0270


	//----- nvinfo : EIATTR_KPARAM_INFO
	.align		4
        /*001c*/ 	.byte	0x04, 0x17
        /*001e*/ 	.short	(.L_494 - .L_493)
.L_493:
        /*0020*/ 	.word	0x00000000
        /*0024*/ 	.short	0x0000
        /*0026*/ 	.short	0x0000
        /*0028*/ 	.byte	0x00, 0xf0, 0xc1, 0x09


	//----- nvinfo : EIATTR_MAXREG_COUNT
	.align		4
.L_494:
        /*002c*/ 	.byte	0x03, 0x1b
        /*002e*/ 	.short	0x00ff


	//----- nvinfo : EIATTR_NUM_BARRIERS
	.align		4
        /*0030*/ 	.byte	0x02, 0x4c
        /*0032*/ 	.byte	0x02
	.zero		1


	//----- nvinfo : EIATTR_ANNOTATIONS
	.align		4
        /*0034*/ 	.byte	0x04, 0x55
        /*0036*/ 	.short	(.L_496 - .L_495)


	//   ....[0]....
.L_495:
        /* <DEDUP_REMOVED lines=43> */


	//----- nvinfo : EIATTR_MERCURY_ISA_VERSION
	.align		4
.L_496:
        /*02d0*/ 	.byte	0x03, 0x5f
        /*02d2*/ 	.short	0x0000


	//----- nvinfo : EIATTR_EXIT_INSTR_OFFSETS
	.align		4
        /*02d4*/ 	.byte	0x04, 0x1c
        /*02d6*/ 	.short	(.L_498 - .L_497)


	//   ....[0]....
.L_497:
        /*02d8*/ 	.word	0x00000040


	//   ....[1]....
        /*02dc*/ 	.word	0x00007fe0


	//   ....[2]....
        /*02e0*/ 	.word	0x000080e0


	//   ....[3]....
        /*02e4*/ 	.word	0x00008100


	//   ....[4]....
        /*02e8*/ 	.word	0x00008690


	//   ....[5]....
        /*02ec*/ 	.word	0x00008780


	//   ....[6]....
        /*02f0*/ 	.word	0x000087a0


	//----- nvinfo : EIATTR_CTAIDZ_USED
	.align		4
.L_498:
        /*02f4*/ 	.byte	0x01, 0x04
	.zero		2


	//----- nvinfo : EIATTR_MAX_THREADS
	.align		4
        /*02f8*/ 	.byte	0x04, 0x05
        /*02fa*/ 	.short	(.L_500 - .L_499)
.L_499:
        /*02fc*/ 	.word	0x00000100
        /*0300*/ 	.word	0x00000001
        /*0304*/ 	.word	0x00000001


	//----- nvinfo : EIATTR_CRS_STACK_SIZE
	.align		4
.L_500:
        /*0308*/ 	.byte	0x04, 0x1e
        /*030a*/ 	.short	(.L_502 - .L_501)
.L_501:
        /*030c*/ 	.word	0x00000000
.L_502:


//--------------------- .nv.info._ZN7cutlass13device_kernelIN5flash19enable_sm80_to_sm89INS1_16FlashAttnBwdSm80INS1_25CollectiveMainloopBwdSm80ILi2ELi1EN4cute5tupleIJNS5_1CILi64EEENS7_ILi128EEENS7_ILi96EEEEEENS_10bfloat16_tEfNS_4arch4Sm80ELb0ELb1ELb1ELb0ELb0ELb0ELb0ELb0ELi2ELi2ELi4ELi2ELb1EEENS1_24CollectiveEpilogueBwdGQAISB_fSE_Li256ELb0ELb0EEENS1_19SingleTileSchedulerILb0ELb0ELb0ELi128EEEEEEEEEvNT_6ParamsE --------------------------
	.section	.nv.info._ZN7cutlass13device_kernelIN5flash19enable_sm80_to_sm89INS1_16FlashAttnBwdSm80INS1_25CollectiveMainloopBwdSm80ILi2ELi1EN4cute5tupleIJNS5_1CILi64EEENS7_ILi128EEENS7_ILi96EEEEEENS_10bfloat16_tEfNS_4arch4Sm80ELb0ELb1ELb1ELb0ELb0ELb0ELb0ELb0ELi2ELi2ELi4ELi2ELb1EEENS1_24CollectiveEpilogueBwdGQAISB_fSE_Li256ELb0ELb0EEENS1_19SingleTileSchedulerILb0ELb0ELb0ELi128EEEEEEEEEvNT_6ParamsE,"",@"SHT_CUDA_INFO"
	.sectionflags	@""
	.align	4


	//----- nvinfo : EIATTR_CUDA_API_VERSION
	.align		4
        /*0000*/ 	.byte	0x04, 0x37
        /*0002*/ 	.short	(.L_504 - .L_503)
.L_503:
        /*0004*/ 	.word	0x00000082


	//----- nvinfo : EIATTR_SW2861232_WAR
	.align		4
.L_504:
        /*0008*/ 	.byte	0x01, 0x35
	.zero		2


	//----- nvinfo : EIATTR_PARAM_CBANK
	.align		4
        /*000c*/ 	.byte	0x04, 0x0a
        /*000e*/ 	.short	(.L_506 - .L_505)
	.align		4
.L_505:
        /*0010*/ 	.word	index@(.nv.constant0._ZN7cutlass13device_kernelIN5flash19enable_sm80_to_sm89INS1_16FlashAttnBwdSm80INS1_25CollectiveMainloopBwdSm80ILi2ELi1EN4cute5tupleIJNS5_1CILi64EEENS7_ILi128EEENS7_ILi96EEEEEENS_10bfloat16_tEfNS_4arch4Sm80ELb0ELb1ELb1ELb0ELb0ELb0ELb0ELb0ELi2ELi2ELi4ELi2ELb1EEENS1_24CollectiveEpilogueBwdGQAISB_fSE_Li256ELb0ELb0EEENS1_19SingleTileSchedulerILb0ELb0ELb0ELi128EEEEEEEEEvNT_6ParamsE)
        /*0014*/ 	.short	0x0160
        /*0016*/ 	.short	0x0278


	//----- nvinfo : EIATTR_CBANK_PARAM_SIZE
	.align		4
.L_506:
        /*0018*/ 	.byte	0x03, 0x19
        /*001a*/ 	.short	0x0278


	//----- nvinfo : EIATTR_KPARAM_INFO
	.align		4
        /*001c*/ 	.byte	0x04, 0x17
        /*001e*/ 	.short	(.L_508 - .L_507)
.L_507:
        /*0020*/ 	.word	0x00000000
        /*0024*/ 	.short	0x0000
        /*0026*/ 	.short	0x0000
        /*0028*/ 	.byte	0x00, 0xf0, 0xe1, 0x09


	//----- nvinfo : EIATTR_MAXREG_COUNT
	.align		4
.L_508:
        /*002c*/ 	.byte	0x03, 0x1b
        /*002e*/ 	.short	0x00ff


	//----- nvinfo : EIATTR_NUM_BARRIERS
	.align		4
        /*0030*/ 	.byte	0x02, 0x4c
        /*0032*/ 	.byte	0x02
	.zero		1


	//----- nvinfo : EIATTR_ANNOTATIONS
	.align		4
        /*0034*/ 	.byte	0x04, 0x55
        /*0036*/ 	.short	(.L_510 - .L_509)


	//   ....[0]....
.L_509:
        /* <DEDUP_REMOVED lines=35> */


	//----- nvinfo : EIATTR_MERCURY_ISA_VERSION
	.align		4
.L_510:
        /*0250*/ 	.byte	0x03, 0x5f
        /*0252*/ 	.short	0x0000


	//----- nvinfo : EIATTR_EXIT_INSTR_OFFSETS
	.align		4
        /*0254*/ 	.byte	0x04, 0x1c
        /*0256*/ 	.short	(.L_512 - .L_511)


	//   ....[0]....
.L_511:
        /*0258*/ 	.word	0x00000040


	//   ....[1]....
        /*025c*/ 	.word	0x00006f20


	//   ....[2]....
        /*0260*/ 	.word	0x00007750


	//----- nvinfo : EIATTR_CTAIDZ_USED
	.align		4
.L_512:
        /*0264*/ 	.byte	0x01, 0x04
	.zero		2


	//----- nvinfo : EIATTR_MAX_THREADS
	.align		4
        /*0268*/ 	.byte	0x04, 0x05
        /*026a*/ 	.short	(.L_514 - .L_513)
.L_513:
        /*026c*/ 	.word	0x00000100
        /*0270*/ 	.word	0x00000001
        /*0274*/ 	.word	0x00000001


	//----- nvinfo : EIATTR_CRS_STACK_SIZE
	.align		4
.L_514:
        /*0278*/ 	.byte	0x04, 0x1e
        /*027a*/ 	.short	(.L_516 - .L_515)
.L_515:
        /*027c*/ 	.word	0x00000000
.L_516:


//--------------------- .nv.info._ZN7cutlass13device_kernelIN5flash19enable_sm80_to_sm89INS1_16FlashAttnBwdSm80INS1_25CollectiveMainloopBwdSm80ILi2ELi1EN4cute5tupleIJNS5_1CILi64EEENS7_ILi128EEENS7_ILi96EEEEEENS_10bfloat16_tEfNS_4arch4Sm80ELb0ELb1ELb1ELb0ELb1ELb0ELb0ELb0ELi2ELi2ELi4ELi2ELb1EEENS1_24CollectiveEpilogueBwdGQAISB_fSE_Li256ELb0ELb1EEENS1_19SingleTileSchedulerILb0ELb0ELb0ELi128EEEEEEEEEvNT_6ParamsE --------------------------
	.section	.nv.info._ZN7cutlass13device_kernelIN5flash19enable_sm80_to_sm89INS1_16FlashAttnBwdSm80INS1_25CollectiveMainloopBwdSm80ILi2ELi1EN4cute5tupleIJNS5_1CILi64EEENS7_ILi128EEENS7_ILi96EEEEEENS_10bfloat16_tEfNS_4arch4Sm80ELb0ELb1ELb1ELb0ELb1ELb0ELb0ELb0ELi2ELi2ELi4ELi2ELb1EEENS1_24CollectiveEpilogueBwdGQAISB_fSE_Li256ELb0ELb1EEENS1_19SingleTileSchedulerILb0ELb0ELb0ELi128EEEEEEEEEvNT_6ParamsE,"",@"SHT_CUDA_INFO"
	.sectionflags	@""
	.align	4


	//----- nvinfo : EIATTR_CUDA_API_VERSION
	.align		4
        /*0000*/ 	.byte	0x04, 0x37
        /*0002*/ 	.short	(.L_518 - .L_517)
.L_517:
        /*0004*/ 	.word	0x00000082


	//----- nvinfo : EIATTR_SW2861232_WAR
	.align		4
.L_518:
        /*0008*/ 	.byte	0x01, 0x35
	.zero		2


	//----- nvinfo : EIATTR_PARAM_CBANK
	.align		4
        /*000c*/ 	.byte	0x04, 0x0a
        /*000e*/ 	.short	(.L_520 - .L_519)
	.align		4
.L_519:
        /*0010*/ 	.word	index@(.nv.constant0._ZN7cutlass13device_kernelIN5flash19enable_sm80_to_sm89INS1_16FlashAttnBwdSm80INS1_25CollectiveMainloopBwdSm80ILi2ELi1EN4cute5tupleIJNS5_1CILi64EEENS7_ILi128EEENS7_ILi96EEEEEENS_10bfloat16_tEfNS_4arch4Sm80ELb0ELb1ELb1ELb0ELb1ELb0ELb0ELb0ELi2ELi2ELi4ELi2ELb1EEENS1_24CollectiveEpilogueBwdGQAISB_fSE_Li256ELb0ELb1EEENS1_19SingleTileSchedulerILb0ELb0ELb0ELi128EEEEEEEEEvNT_6ParamsE)
        /*0014*/ 	.short	0x0160
        /*0016*/ 	.short	0x0278


	//----- nvinfo : EIATTR_CBANK_PARAM_SIZE
	.align		4
.L_520:
        /*0018*/ 	.byte	0x03, 0x19
        /*001a*/ 	.short	0x0278


	//----- nvinfo : EIATTR_KPARAM_INFO
	.align		4
        /*001c*/ 	.byte	0x04, 0x17
        /*001e*/ 	.short	(.L_522 - .L_521)
.L_521:
        /*0020*/ 	.word	0x00000000
        /*0024*/ 	.short	0x0000
        /*0026*/ 	.short	0x0000
        /*0028*/ 	.byte	0x00, 0xf0, 0xe1, 0x09


	//----- nvinfo : EIATTR_MAXREG_COUNT
	.align		4
.L_522:
        /*002c*/ 	.byte	0x03, 0x1b
        /*002e*/ 	.short	0x00ff


	//----- nvinfo : EIATTR_NUM_BARRIERS
	.align		4
        /*0030*/ 	.byte	0x02, 0x4c
        /*0032*/ 	.byte	0x02
	.zero		1


	//----- nvinfo : EIATTR_ANNOTATIONS
	.align		4
        /*0034*/ 	.byte	0x04, 0x55
        /*0036*/ 	.short	(.L_524 - .L_523)


	//   ....[0]....
.L_523:
        /* <DEDUP_REMOVED lines=40> */


	//----- nvinfo : EIATTR_MERCURY_ISA_VERSION
	.align		4
.L_524:
        /*02a0*/ 	.byte	0x03, 0x5f
        /*02a2*/ 	.short	0x0000


	//----- nvinfo : EIATTR_COOP_GROUP_MASK_REGIDS
	.align		4
        /*02a4*/ 	.byte	0x04, 0x29
        /*02a6*/ 	.short	(.L_526 - .L_525)


	//   ....[0]....
.L_525:
        /*02a8*/ 	.word	0xffffffff


	//   ....[1]....
        /*02ac*/ 	.word	0xffffffff


	//   ....[2]....
        /*02b0*/ 	.word	0xffffffff


	//   ....[3]....
        /*02b4*/ 	.word	0xffffffff


	//   ....[4]....
        /*02b8*/ 	.word	0xffffffff


	//   ....[5]....
        /*02bc*/ 	.word	0xffffffff


	//   ....[6]....
        /*02c0*/ 	.word	0xffffffff


	//   ....[7]....
        /*02c4*/ 	.word	0xffffffff


	//----- nvinfo : EIATTR_COOP_GROUP_INSTR_OFFSETS
	.align		4
.L_526:
        /*02c8*/ 	.byte	0x04, 0x28
        /*02ca*/ 	.short	(.L_528 - .L_527)


	//   ....[0]....
.L_527:
        /*02cc*/ 	.word	0x00007240


	//   ....[1]....
        /*02d0*/ 	.word	0x000072b0


	//   ....[2]....
        /*02d4*/ 	.word	0x00007670


	//   ....[3]....
        /*02d8*/ 	.word	0x00007680


	//   ....[4]....
        /*02dc*/ 	.word	0x00007810


	//   ....[5]....
        /*02e0*/ 	.word	0x00007860


	//   ....[6]....
        /*02e4*/ 	.word	0x00007c10


	//   ....[7]....
        /*02e8*/ 	.word	0x00007c20


	//----- nvinfo : EIATTR_EXIT_INSTR_OFFSETS
	.align		4
.L_528:
        /*02ec*/ 	.byte	0x04, 0x1c
        /*02ee*/ 	.short	(.L_530 - .L_529)


	//   ....[0]....
.L_529:
        /*02f0*/ 	.word	0x00000040


	//   ....[1]....
        /*02f4*/ 	.word	0x00006fd0


	//   ....[2]....
        /*02f8*/ 	.word	0x00007c30


	//   ....[3]....
        /*02fc*/ 	.word	0x00007cd0


	//----- nvinfo : EIATTR_CTAIDZ_USED
	.align		4
.L_530:
        /*0300*/ 	.byte	0x01, 0x04
	.zero		2


	//----- nvinfo : EIATTR_MAX_THREADS
	.align		4
        /*0304*/ 	.byte	0x04, 0x05
        /*0306*/ 	.short	(.L_532 - .L_531)
.L_531:
        /*0308*/ 	.word	0x00000100
        /*030c*/ 	.word	0x00000001
        /*0310*/ 	.word	0x00000001


	//----- nvinfo : EIATTR_CRS_STACK_SIZE
	.align		4
.L_532:
        /*0314*/ 	.byte	0x04, 0x1e
        /*0316*/ 	.short	(.L_534 - .L_533)
.L_533:
        /*0318*/ 	.word	0x00000000
.L_534:


//--------------------- .nv.info._ZN7cutlass13device_kernelIN5flash19enable_sm80_to_sm89INS1_16FlashAttnBwdSm80INS1_25CollectiveMainloopBwdSm80ILi2ELi1EN4cute5tupleIJNS5_1CILi64EEENS7_ILi128EEENS7_ILi96EEEEEENS_10bfloat16_tEfNS_4arch4Sm80ELb0ELb1ELb1ELb1ELb0ELb0ELb0ELb0ELi2ELi2ELi4ELi2ELb1EEENS1_21CollectiveEpilogueBwdISB_SC_SE_Li256ELb1ELb0ELi2EEENS1_19SingleTileSchedulerILb1ELb0ELb0ELi128EEEEEEEEEvNT_6ParamsE --------------------------
	.section	.nv.info._ZN7cutlass13device_kernelIN5flash19enable_sm80_to_sm89INS1_16FlashAttnBwdSm80INS1_25CollectiveMainloopBwdSm80ILi2ELi1EN4cute5tupleIJNS5_1CILi64EEENS7_ILi128EEENS7_ILi96EEEEEENS_10bfloat16_tEfNS_4arch4Sm80ELb0ELb1ELb1ELb1ELb0ELb0ELb0ELb0ELi2ELi2ELi4ELi2ELb1EEENS1_21CollectiveEpilogueBwdISB_SC_SE_Li256ELb1ELb0ELi2EEENS1_19SingleTileSchedulerILb1ELb0ELb0ELi128EEEEEEEEEvNT_6ParamsE,"",@"SHT_CUDA_INFO"
	.sectionflags	@""
	.align	4


	//----- nvinfo : EIATTR_CUDA_API_VERSION
	.align		4
        /*0000*/ 	.byte	0x04, 0x37
        /*0002*/ 	.short	(.L_536 - .L_535)
.L_535:
        /*0004*/ 	.word	0x00000082


	//----- nvinfo : EIATTR_SW2861232_WAR
	.align		4
.L_536:
        /*0008*/ 	.byte	0x01, 0x35
	.zero		2


	//----- nvinfo : EIATTR_PARAM_CBANK
	.align		4
        /*000c*/ 	.byte	0x04, 0x0a
        /*000e*/ 	.short	(.L_538 - .L_537)
	.align		4
.L_537:
        /*0010*/ 	.word	index@(.nv.constant0._ZN7cutlass13device_kernelIN5flash19enable_sm80_to_sm89INS1_16FlashAttnBwdSm80INS1_25CollectiveMainloopBwdSm80ILi2ELi1EN4cute5tupleIJNS5_1CILi64EEENS7_ILi128EEENS7_ILi96EEEEEENS_10bfloat16_tEfNS_4arch4Sm80ELb0ELb1ELb1ELb1ELb0ELb0ELb0ELb0ELi2ELi2ELi4ELi2ELb1EEENS1_21CollectiveEpilogueBwdISB_SC_SE_Li256ELb1ELb0ELi2EEENS1_19SingleTileSchedulerILb1ELb0ELb0ELi128EEEEEEEEEvNT_6ParamsE)
        /*0014*/ 	.short	0x0160
        /*0016*/ 	.short	0x0270


	//----- nvinfo : EIATTR_CBANK_PARAM_SIZE
	.align		4
.L_538:
        /*0018*/ 	.byte	0x03, 0x19
        /*001a*/ 	.short	0x0270


	//----- nvinfo : EIATTR_KPARAM_INFO
	.align		4
        /*001c*/ 	.byte	0x04, 0x17
        /*001e*/ 	.short	(.L_540 - .L_539)
.L_539:
        /*0020*/ 	.word	0x00000000
        /*0024*/ 	.short	0x0000
        /*0026*/ 	.short	0x0000
        /*0028*/ 	.byte	0x00, 0xf0, 0xc1, 0x09


	//----- nvinfo : EIATTR_MAXREG_COUNT
	.align		4
.L_540:
        /*002c*/ 	.byte	0x03, 0x1b
        /*002e*/ 	.short	0x00ff


	//----- nvinfo : EIATTR_NUM_BARRIERS
	.align		4
        /*0030*/ 	.byte	0x02, 0x4c
        /*0032*/ 	.byte	0x02
	.zero		1


	//----- nvinfo : EIATTR_ANNOTATIONS
	.align		4
        /*0034*/ 	.byte	0x04, 0x55
        /*0036*/ 	.short	(.L_542 - .L_541)


	//   ....[0]....
.L_541:
        /* <DEDUP_REMOVED lines=31> */


	//----- nvinfo : EIATTR_MERCURY_ISA_VERSION
	.align		4
.L_542:
        /*0218*/ 	.byte	0x03, 0x5f
        /*021a*/ 	.short	0x0000


	//----- nvinfo : EIATTR_COOP_GROUP_MASK_REGIDS
	.align		4
        /*021c*/ 	.byte	0x04, 0x29
        /*021e*/ 	.short	(.L_544 - .L_543)


	//   ....[0]....
.L_543:
        /*0220*/ 	.word	0xffffffff


	//----- nvinfo : EIATTR_COOP_GROUP_INSTR_OFFSETS
	.align		4
.L_544:
        /*0224*/ 	.byte	0x04, 0x28
        /*0226*/ 	.short	(.L_546 - .L_545)


	//   ....[0]....
.L_545:
        /*0228*/ 	.word	0x000000a0


	//----- nvinfo : EIATTR_EXIT_INSTR_OFFSETS
	.align		4
.L_546:
        /*022c*/ 	.byte	0x04, 0x1c
        /*022e*/ 	.short	(.L_548 - .L_547)


	//   ....[0]....
.L_547:
        /*0230*/ 	.word	0x00000340


	//   ....[1]....
        /*0234*/ 	.word	0x00008430


	//   ....[2]....
        /*0238*/ 	.word	0x00008530


	//   ....[3]....
        /*023c*/ 	.word	0x00008550


	//   ....[4]....
        /*0240*/ 	.word	0x00008c20


	//   ....[5]....
        /*0244*/ 	.word	0x00008d10


	//   ....[6]....
        /*0248*/ 	.word	0x00008d30


	//----- nvinfo : EIATTR_CTAIDZ_USED
	.align		4
.L_548:
        /*024c*/ 	.byte	0x01, 0x04
	.zero		2


	//----- nvinfo : EIATTR_MAX_THREADS
	.align		4
        /*0250*/ 	.byte	0x04, 0x05
        /*0252*/ 	.short	(.L_550 - .L_549)
.L_549:
        /*0254*/ 	.word	0x00000100
        /*0258*/ 	.word	0x00000001
        /*025c*/ 	.word	0x00000001


	//----- nvinfo : EIATTR_CRS_STACK_SIZE
	.align		4
.L_550:
        /*0260*/ 	.byte	0x04, 0x1e
        /*0262*/ 	.short	(.L_552 - .L_551)
.L_551:
        /*0264*/ 	.word	0x00000000
.L_552:


//--------------------- .nv.info._ZN7cutlass13device_kernelIN5flash19enable_sm80_to_sm89INS1_16FlashAttnBwdSm80INS1_25CollectiveMainloopBwdSm80ILi2ELi1EN4cute5tupleIJNS5_1CILi64EEENS7_ILi128EEENS7_ILi96EEEEEENS_10bfloat16_tEfNS_4arch4Sm80ELb0ELb1ELb1ELb1ELb1ELb0ELb0ELb0ELi2ELi2ELi4ELi2ELb1EEENS1_21CollectiveEpilogueBwdISB_SC_SE_Li256ELb1ELb0ELi2EEENS1_19SingleTileSchedulerILb1ELb0ELb0ELi128EEEEEEEEEvNT_6ParamsE --------------------------
	.section	.nv.info._ZN7cutlass13device_kernelIN5flash19enable_sm80_to_sm89INS1_16FlashAttnBwdSm80INS1_25CollectiveMainloopBwdSm80ILi2ELi1EN4cute5tupleIJNS5_1CILi64EEENS7_ILi128EEENS7_ILi96EEEEEENS_10bfloat16_tEfNS_4arch4Sm80ELb0ELb1ELb1ELb1ELb1ELb0ELb0ELb0ELi2ELi2ELi4ELi2ELb1EEENS1_21CollectiveEpilogueBwdISB_SC_SE_Li256ELb1ELb0ELi2EEENS1_19SingleTileSchedulerILb1ELb0ELb0ELi128EEEEEEEEEvNT_6ParamsE,"",@"SHT_CUDA_INFO"
	.sectionflags	@""
	.align	4


	//----- nvinfo : EIATTR_CUDA_API_VERSION
	.align		4
        /*0000*/ 	.byte	0x04, 0x37
        /*0002*/ 	.short	(.L_554 - .L_553)
.L_553:
        /*0004*/ 	.word	0x00000082


	//----- nvinfo : EIATTR_SW2861232_WAR
	.align		4
.L_554:
        /*0008*/ 	.byte	0x01, 0x35
	.zero		2


	//----- nvinfo : EIATTR_PARAM_CBANK
	.align		4
        /*000c*/ 	.byte	0x04, 0x0a
        /*000e*/ 	.short	(.L_556 - .L_555)
	.align		4
.L_555:
        /*0010*/ 	.word	index@(.nv.constant0._ZN7cutlass13device_kernelIN5flash19enable_sm80_to_sm89INS1_16FlashAttnBwdSm80INS1_25CollectiveMainloopBwdSm80ILi2ELi1EN4cute5tupleIJNS5_1CILi64EEENS7_ILi128EEENS7_ILi96EEEEEENS_10bfloat16_tEfNS_4arch4Sm80ELb0ELb1ELb1ELb1ELb1ELb0ELb0ELb0ELi2ELi2ELi4ELi2ELb1EEENS1_21CollectiveEpilogueBwdISB_SC_SE_Li256ELb1ELb0ELi2EEENS1_19SingleTileSchedulerILb1ELb0ELb0ELi128EEEEEEEEEvNT_6ParamsE)
        /*0014*/ 	.short	0x0160
        /*0016*/ 	.short	0x0270


	//----- nvinfo : EIATTR_CBANK_PARAM_SIZE
	.align		4
.L_556:
        /*0018*/ 	.byte	0x03, 0x19
        /*001a*/ 	.short	0x0270


	//----- nvinfo : EIATTR_KPARAM_INFO
	.align		4
        /*001c*/ 	.byte	0x04, 0x17
        /*001e*/ 	.short	(.L_558 - .L_557)
.L_557:
        /*0020*/ 	.word	0x00000000
        /*0024*/ 	.short	0x0000
        /*0026*/ 	.short	0x0000
        /*0028*/ 	.byte	0x00, 0xf0, 0xc1, 0x09


	//----- nvinfo : EIATTR_MAXREG_COUNT
	.align		4
.L_558:
        /*002c*/ 	.byte	0x03, 0x1b
        /*002e*/ 	.short	0x00ff


	//----- nvinfo : EIATTR_NUM_BARRIERS
	.align		4
        /*0030*/ 	.byte	0x02, 0x4c
        /*0032*/ 	.byte	0x02
	.zero		1


	//----- nvinfo : EIATTR_ANNOTATIONS
	.align		4
        /*0034*/ 	.byte	0x04, 0x55
        /*0036*/ 	.short	(.L_560 - .L_559)


	//   ....[0]....
.L_559:
        /* <DEDUP_REMOVED lines=31> */


	//----- nvinfo : EIATTR_MERCURY_ISA_VERSION
	.align		4
.L_560:
        /*0218*/ 	.byte	0x03, 0x5f
        /*021a*/ 	.short	0x0000


	//----- nvinfo : EIATTR_COOP_GROUP_MASK_REGIDS
	.align		4
        /*021c*/ 	.byte	0x04, 0x29
        /*021e*/ 	.short	(.L_562 - .L_561)


	//   ....[0]....
.L_561:
        /*0220*/ 	.word	0xffffffff


	//----- nvinfo : EIATTR_COOP_GROUP_INSTR_OFFSETS
	.align		4
.L_562:
        /*0224*/ 	.byte	0x04, 0x28
        /*0226*/ 	.short	(.L_564 - .L_563)


	//   ....[0]....
.L_563:
        /*0228*/ 	.word	0x000000a0


	//----- nvinfo : EIATTR_EXIT_INSTR_OFFSETS
	.align		4
.L_564:
        /*022c*/ 	.byte	0x04, 0x1c
        /*022e*/ 	.short	(.L_566 - .L_565)


	//   ....[0]....
.L_565:
        /*0230*/ 	.word	0x00000340


	//   ....[1]....
        /*0234*/ 	.word	0x00008430


	//   ....[2]....
        /*0238*/ 	.word	0x00008530


	//   ....[3]....
        /*023c*/ 	.word	0x00008550


	//   ....[4]....
        /*0240*/ 	.word	0x00008c20


	//   ....[5]....
        /*0244*/ 	.word	0x00008d10


	//   ....[6]....
        /*0248*/ 	.word	0x00008d30


	//----- nvinfo : EIATTR_CTAIDZ_USED
	.align		4
.L_566:
        /*024c*/ 	.byte	0x01, 0x04
	.zero		2


	//----- nvinfo : EIATTR_MAX_THREADS
	.align		4
        /*0250*/ 	.byte	0x04, 0x05
        /*0252*/ 	.short	(.L_568 - .L_567)
.L_567:
        /*0254*/ 	.word	0x00000100
        /*0258*/ 	.word	0x00000001
        /*025c*/ 	.word	0x00000001


	//----- nvinfo : EIATTR_CRS_STACK_SIZE
	.align		4
.L_568:
        /*0260*/ 	.byte	0x04, 0x1e
        /*0262*/ 	.short	(.L_570 - .L_569)
.L_569:
        /*0264*/ 	.word	0x00000000
.L_570:


//--------------------- .nv.info._ZN7cutlass13device_kernelIN5flash19enable_sm80_to_sm89INS1_16FlashAttnBwdSm80INS1_25CollectiveMainloopBwdSm80ILi2ELi1EN4cute5tupleIJNS5_1CILi64EEENS7_ILi128EEENS7_ILi96EEEEEENS_10bfloat16_tEfNS_4arch4Sm80ELb0ELb1ELb1ELb1ELb0ELb0ELb0ELb0ELi2ELi2ELi4ELi2ELb1EEENS1_24CollectiveEpilogueBwdGQAISB_fSE_Li256ELb1ELb0EEENS1_19SingleTileSchedulerILb1ELb0ELb0ELi128EEEEEEEEEvNT_6ParamsE --------------------------
	.section	.nv.info._ZN7cutlass13device_kernelIN5flash19enable_sm80_to_sm89INS1_16FlashAttnBwdSm80INS1_25CollectiveMainloopBwdSm80ILi2ELi1EN4cute5tupleIJNS5_1CILi64EEENS7_ILi128EEENS7_ILi96EEEEEENS_10bfloat16_tEfNS_4arch4Sm80ELb0ELb1ELb1ELb1ELb0ELb0ELb0ELb0ELi2ELi2ELi4ELi2ELb1EEENS1_24CollectiveEpilogueBwdGQAISB_fSE_Li256ELb1ELb0EEENS1_19SingleTileSchedulerILb1ELb0ELb0ELi128EEEEEEEEEvNT_6ParamsE,"",@"SHT_CUDA_INFO"
	.sectionflags	@""
	.align	4


	//----- nvinfo : EIATTR_CUDA_API_VERSION
	.align		4
        /*0000*/ 	.byte	0x04, 0x37
        /*0002*/ 	.short	(.L_572 - .L_571)
.L_571:
        /*0004*/ 	.word	0x00000082


	//----- nvinfo : EIATTR_SW2861232_WAR
	.align		4
.L_572:
        /*0008*/ 	.byte	0x01, 0x35
	.zero		2


	//----- nvinfo : EIATTR_PARAM_CBANK
	.align		4
        /*000c*/ 	.byte	0x04, 0x0a
        /*000e*/ 	.short	(.L_574 - .L_573)
	.align		4
.L_573:
        /*0010*/ 	.word	index@(.nv.constant0._ZN7cutlass13device_kernelIN5flash19enable_sm80_to_sm89INS1_16FlashAttnBwdSm80INS1_25CollectiveMainloopBwdSm80ILi2ELi1EN4cute5tupleIJNS5_1CILi64EEENS7_ILi128EEENS7_ILi96EEEEEENS_10bfloat16_tEfNS_4arch4Sm80ELb0ELb1ELb1ELb1ELb0ELb0ELb0ELb0ELi2ELi2ELi4ELi2ELb1EEENS1_24CollectiveEpilogueBwdGQAISB_fSE_Li256ELb1ELb0EEENS1_19SingleTileSchedulerILb1ELb0ELb0ELi128EEEEEEEEEvNT_6ParamsE)
        /*0014*/ 	.short	0x0160
        /*0016*/ 	.short	0x0278


	//----- nvinfo : EIATTR_CBANK_PARAM_SIZE
	.align		4
.L_574:
        /*0018*/ 	.byte	0x03, 0x19
        /*001a*/ 	.short	0x0278


	//----- nvinfo : EIATTR_KPARAM_INFO
	.align		4
        /*001c*/ 	.byte	0x04, 0x17
        /*001e*/ 	.short	(.L_576 - .L_575)
.L_575:
        /*0020*/ 	.word	0x00000000
        /*0024*/ 	.short	0x0000
        /*0026*/ 	.short	0x0000
        /*0028*/ 	.byte	0x00, 0xf0, 0xe1, 0x09


	//----- nvinfo : EIATTR_MAXREG_COUNT
	.align		4
.L_576:
        /*002c*/ 	.byte	0x03, 0x1b
        /*002e*/ 	.short	0x00ff


	//----- nvinfo : EIATTR_NUM_BARRIERS
	.align		4
        /*0030*/ 	.byte	0x02, 0x4c
        /*0032*/ 	.byte	0x02
	.zero		1


	//----- nvinfo : EIATTR_ANNOTATIONS
	.align		4
        /*0034*/ 	.byte	0x04, 0x55
        /*0036*/ 	.short	(.L_578 - .L_577)


	//   ....[0]....
.L_577:
        /* <DEDUP_REMOVED lines=31> */


	//----- nvinfo : EIATTR_MERCURY_ISA_VERSION
	.align		4
.L_578:
        /*0210*/ 	.byte	0x03, 0x5f
        /*0212*/ 	.short	0x0000


	//----- nvinfo : EIATTR_COOP_GROUP_MASK_REGIDS
	.align		4
        /*0214*/ 	.byte	0x04, 0x29
        /*0216*/ 	.short	(.L_580 - .L_579)


	//   ....[0]....
.L_579:
        /*0218*/ 	.word	0xffffffff


	//----- nvinfo : EIATTR_COOP_GROUP_INSTR_OFFSETS
	.align		4
.L_580:
        /*021c*/ 	.byte	0x04, 0x28
        /*021e*/ 	.short	(.L_582 - .L_581)


	//   ....[0]....
.L_581:
        /*0220*/ 	.word	0x000000a0


	//----- nvinfo : EIATTR_EXIT_INSTR_OFFSETS
	.align		4
.L_582:
        /*0224*/ 	.byte	0x04, 0x1c
        /*0226*/ 	.short	(.L_584 - .L_583)


	//   ....[0]....
.L_583:
        /*0228*/ 	.word	0x00000340


	//   ....[1]....
        /*022c*/ 	.word	0x00007360


	//   ....[2]....
        /*0230*/ 	.word	0x00007c90


	//----- nvinfo : EIATTR_CTAIDZ_USED
	.align		4
.L_584:
        /*0234*/ 	.byte	0x01, 0x04
	.zero		2


	//----- nvinfo : EIATTR_MAX_THREADS
	.align		4
        /*0238*/ 	.byte	0x04, 0x05
        /*023a*/ 	.short	(.L_586 - .L_585)
.L_585:
        /*023c*/ 	.word	0x00000100
        /*0240*/ 	.word	0x00000001
        /*0244*/ 	.word	0x00000001


	//----- nvinfo : EIATTR_CRS_STACK_SIZE
	.align		4
.L_586:
        /*0248*/ 	.byte	0x04, 0x1e
        /*024a*/ 	.short	(.L_588 - .L_587)
.L_587:
        /*024c*/ 	.word	0x00000000
.L_588:


//--------------------- .nv.info._ZN7cutlass13device_kernelIN5flash19enable_sm80_to_sm89INS1_16FlashAttnBwdSm80INS1_25CollectiveMainloopBwdSm80ILi2ELi1EN4cute5tupleIJNS5_1CILi64EEENS7_ILi128EEENS7_ILi96EEEEEENS_10bfloat16_tEfNS_4arch4Sm80ELb0ELb1ELb1ELb1ELb1ELb0ELb0ELb0ELi2ELi2ELi4ELi2ELb1EEENS1_24CollectiveEpilogueBwdGQAISB_fSE_Li256ELb1ELb1EEENS1_19SingleTileSchedulerILb1ELb0ELb0ELi128EEEEEEEEEvNT_6ParamsE --------------------------
	.section	.nv.info._ZN7cutlass13device_kernelIN5flash19enable_sm80_to_sm89INS1_16FlashAttnBwdSm80INS1_25CollectiveMainloopBwdSm80ILi2ELi1EN4cute5tupleIJNS5_1CILi64EEENS7_ILi128EEENS7_ILi96EEEEEENS_10bfloat16_tEfNS_4arch4Sm80ELb0ELb1ELb1ELb1ELb1ELb0ELb0ELb0ELi2ELi2ELi4ELi2ELb1EEENS1_24CollectiveEpilogueBwdGQAISB_fSE_Li256ELb1ELb1EEENS1_19SingleTileSchedulerILb1ELb0ELb0ELi128EEEEEEEEEvNT_6ParamsE,"",@"SHT_CUDA_INFO"
	.sectionflags	@""
	.align	4


	//----- nvinfo : EIATTR_CUDA_API_VERSION
	.align		4
        /*0000*/ 	.byte	0x04, 0x37
        /*0002*/ 	.short	(.L_590 - .L_589)
.L_589:
        /*0004*/ 	.word	0x00000082


	//----- nvinfo : EIATTR_SW2861232_WAR
	.align		4
.L_590:
        /*0008*/ 	.byte	0x01, 0x35
	.zero		2


	//----- nvinfo : EIATTR_PARAM_CBANK
	.align		4
        /*000c*/ 	.byte	0x04, 0x0a
        /*000e*/ 	.short	(.L_592 - .L_591)
	.align		4
.L_591:
        /*0010*/ 	.word	index@(.nv.constant0._ZN7cutlass13device_kernelIN5flash19enable_sm80_to_sm89INS1_16FlashAttnBwdSm80INS1_25CollectiveMainloopBwdSm80ILi2ELi1EN4cute5tupleIJNS5_1CILi64EEENS7_ILi128EEENS7_ILi96EEEEEENS_10bfloat16_tEfNS_4arch4Sm80ELb0ELb1ELb1ELb1ELb1ELb0ELb0ELb0ELi2ELi2ELi4ELi2ELb1EEENS1_24CollectiveEpilogueBwdGQAISB_fSE_Li256ELb1ELb1EEENS1_19SingleTileSchedulerILb1ELb0ELb0ELi128EEEEEEEEEvNT_6ParamsE)
        /*0014*/ 	.short	0x0160
        /*0016*/ 	.short	0x0278


	//----- nvinfo : EIATTR_CBANK_PARAM_SIZE
	.align		4
.L_592:
        /*0018*/ 	.byte	0x03, 0x19
        /*001a*/ 	.short	0x0278


	//----- nvinfo : EIATTR_KPARAM_INFO
	.align		4
        /*001c*/ 	.byte	0x04, 0x17
        /*001e*/ 	.short	(.L_594 - .L_593)
.L_593:
        /*0020*/ 	.word	0x00000000
        /*0024*/ 	.short	0x0000
        /*0026*/ 	.short	0x0000
        /*0028*/ 	.byte	0x00, 0xf0, 0xe1, 0x09


	//----- nvinfo : EIATTR_MAXREG_COUNT
	.align		4
.L_594:
        /*002c*/ 	.byte	0x03, 0x1b
        /*002e*/ 	.short	0x00ff


	//----- nvinfo : EIATTR_NUM_BARRIERS
	.align		4
        /*0030*/ 	.byte	0x02, 0x4c
        /*0032*/ 	.byte	0x02
	.zero		1


	//----- nvinfo : EIATTR_ANNOTATIONS
	.align		4
        /*0034*/ 	.byte	0x04, 0x55
        /*0036*/ 	.short	(.L_596 - .L_595)


	//   ....[0]....
.L_595:
        /* <DEDUP_REMOVED lines=31> */


	//----- nvinfo : EIATTR_MERCURY_ISA_VERSION
	.align		4
.L_596:
        /*0210*/ 	.byte	0x03, 0x5f
        /*0212*/ 	.short	0x0000


	//----- nvinfo : EIATTR_COOP_GROUP_MASK_REGIDS
	.align		4
        /*0214*/ 	.byte	0x04, 0x29
        /*0216*/ 	.short	(.L_598 - .L_597)


	//   ....[0]....
.L_597:
        /*0218*/ 	.word	0xffffffff


	//   ....[1]....
        /*021c*/ 	.word	0xffffffff


	//   ....[2]....
        /*0220*/ 	.word	0xffffffff


	//   ....[3]....
        /*0224*/ 	.word	0xffffffff


	//   ....[4]....
        /*0228*/ 	.word	0xffffffff


	//   ....[5]....
        /*022c*/ 	.word	0xffffffff


	//   ....[6]....
        /*0230*/ 	.word	0xffffffff


	//   ....[7]....
        /*0234*/ 	.word	0xffffffff


	//   ....[8]....
        /*0238*/ 	.word	0xffffffff


	//----- nvinfo : EIATTR_COOP_GROUP_INSTR_OFFSETS
	.align		4
.L_598:
        /*023c*/ 	.byte	0x04, 0x28
        /*023e*/ 	.short	(.L_600 - .L_599)


	//   ....[0]....
.L_599:
        /*0240*/ 	.word	0x000000a0


	//   ....[1]....
        /*0244*/ 	.word	0x000076b0


	//   ....[2]....
        /*0248*/ 	.word	0x000076e0


	//   ....[3]....
        /*024c*/ 	.word	0x00007af0


	//   ....[4]....
        /*0250*/ 	.word	0x00007b00


	//   ....[5]....
        /*0254*/ 	.word	0x00007c90


	//   ....[6]....
        /*0258*/ 	.word	0x00007ce0


	//   ....[7]....
        /*025c*/ 	.word	0x00008090


	//   ....[8]....
        /*0260*/ 	.word	0x000080a0


	//----- nvinfo : EIATTR_EXIT_INSTR_OFFSETS
	.align		4
.L_600:
        /*0264*/ 	.byte	0x04, 0x1c
        /*0266*/ 	.short	(.L_602 - .L_601)


	//   ....[0]....
.L_601:
        /*0268*/ 	.word	0x00000340


	//   ....[1]....
        /*026c*/ 	.word	0x00007360


	//   ....[2]....
        /*0270*/ 	.word	0x000080b0


	//   ....[3]....
        /*0274*/ 	.word	0x00008150


	//----- nvinfo : EIATTR_CTAIDZ_USED
	.align		4
.L_602:
        /*0278*/ 	.byte	0x01, 0x04
	.zero		2


	//----- nvinfo : EIATTR_MAX_THREADS
	.align		4
        /*027c*/ 	.byte	0x04, 0x05
        /*027e*/ 	.short	(.L_604 - .L_603)
.L_603:
        /*0280*/ 	.word	0x00000100
        /*0284*/ 	.word	0x00000001
        /*0288*/ 	.word	0x00000001


	//----- nvinfo : EIATTR_CRS_STACK_SIZE
	.align		4
.L_604:
        /*028c*/ 	.byte	0x04, 0x1e
        /*028e*/ 	.short	(.L_606 - .L_605)
.L_605:
        /*0290*/ 	.word	0x00000000
.L_606:


//--------------------- .nv.info._ZN7cutlass13device_kernelIN5flash19enable_sm80_to_sm89INS1_16FlashAttnBwdSm80INS1_25CollectiveMainloopBwdSm80ILi2ELi1EN4cute5tupleIJNS5_1CILi64EEENS7_ILi128EEENS7_ILi96EEEEEENS_10bfloat16_tEfNS_4arch4Sm80ELb1ELb0ELb1ELb0ELb0ELb0ELb0ELb0ELi2ELi2ELi4ELi2ELb1EEENS1_21CollectiveEpilogueBwdISB_SC_SE_Li256ELb0ELb0ELi2EEENS1_25SingleTileBwdLPTSchedulerILb0ELi128ELb0EEEEEEEEEvNT_6ParamsE --------------------------
	.section	.nv.info._ZN7cutlass13device_kernelIN5flash19enable_sm80_to_sm89INS1_16FlashAttnBwdSm80INS1_25CollectiveMainloopBwdSm80ILi2ELi1EN4cute5tupleIJNS5_1CILi64EEENS7_ILi128EEENS7_ILi96EEEEEENS_10bfloat16_tEfNS_4arch4Sm80ELb1ELb0ELb1ELb0ELb0ELb0ELb0ELb0ELi2ELi2ELi4ELi2ELb1EEENS1_21CollectiveEpilogueBwdISB_SC_SE_Li256ELb0ELb0ELi2EEENS1_25SingleTileBwdLPTSchedulerILb0ELi128ELb0EEEEEEEEEvNT_6ParamsE,"",@"SHT_CUDA_INFO"
	.sectionflags	@""
	.align	4


	//----- nvinfo : EIATTR_CUDA_API_VERSION
	.align		4
        /*0000*/ 	.byte	0x04, 0x37
        /*0002*/ 	.short	(.L_608 - .L_607)
.L_607:
        /*0004*/ 	.word	0x00000082


	//----- nvinfo : EIATTR_SW2861232_WAR
	.align		4
.L_608:
        /*0008*/ 	.byte	0x01, 0x35
	.zero		2


	//----- nvinfo : EIATTR_PARAM_CBANK
	.align		4
        /*000c*/ 	.byte	0x04, 0x0a
        /*000e*/ 	.short	(.L_610 - .L_609)
	.align		4
.L_609:
        /*0010*/ 	.word	index@(.nv.constant0._ZN7cutlass13device_kernelIN5flash19enable_sm80_to_sm89INS1_16FlashAttnBwdSm80INS1_25CollectiveMainloopBwdSm80ILi2ELi1EN4cute5tupleIJNS5_1CILi64EEENS7_ILi128EEENS7_ILi96EEEEEENS_10bfloat16_tEfNS_4arch4Sm80ELb1ELb0ELb1ELb0ELb0ELb0ELb0ELb0ELi2ELi2ELi4ELi2ELb1EEENS1_21CollectiveEpilogueBwdISB_SC_SE_Li256ELb0ELb0ELi2EEENS1_25SingleTileBwdLPTSchedulerILb0ELi128ELb0EEEEEEEEEvNT_6ParamsE)
        /*0014*/ 	.short	0x0160
        /*0016*/ 	.short	0x0288


	//----- nvinfo : EIATTR_CBANK_PARAM_SIZE
	.align		4
.L_610:
        /*0018*/ 	.byte	0x03, 0x19
        /*001a*/ 	.short	0x0288


	//----- nvinfo : EIATTR_KPARAM_INFO
	.align		4
        /*001c*/ 	.byte	0x04, 0x17
        /*001e*/ 	.short	(.L_612 - .L_611)
.L_611:
        /*0020*/ 	.word	0x00000000
        /*0024*/ 	.short	0x0000
        /*0026*/ 	.short	0x0000
        /*0028*/ 	.byte	0x00, 0xf0, 0x21, 0x0a


	//----- nvinfo : EIATTR_MAXREG_COUNT
	.align		4
.L_612:
        /*002c*/ 	.byte	0x03, 0x1b
        /*002e*/ 	.short	0x00ff


	//----- nvinfo : EIATTR_NUM_BARRIERS
	.align		4
        /*0030*/ 	.byte	0x02, 0x4c
        /*0032*/ 	.byte	0x02
	.zero		1


	//----- nvinfo : EIATTR_ANNOTATIONS
	.align		4
        /*0034*/ 	.byte	0x04, 0x55
        /*0036*/ 	.short	(.L_614 - .L_613)


	//   ....[0]....
.L_613:
        /* <DEDUP_REMOVED lines=23> */


	//----- nvinfo : EIATTR_MERCURY_ISA_VERSION
	.align		4
.L_614:
        /*0198*/ 	.byte	0x03, 0x5f
        /*019a*/ 	.short	0x0000


	//----- nvinfo : EIATTR_COOP_GROUP_MASK_REGIDS
	.align		4
        /*019c*/ 	.byte	0x04, 0x29
        /*019e*/ 	.short	(.L_616 - .L_615)


	//   ....[0]....
.L_615:
        /*01a0*/ 	.word	0xffffffff


	//----- nvinfo : EIATTR_COOP_GROUP_INSTR_OFFSETS
	.align		4
.L_616:
        /*01a4*/ 	.byte	0x04, 0x28
        /*01a6*/ 	.short	(.L_618 - .L_617)


	//   ....[0]....
.L_617:
        /*01a8*/ 	.word	0x00000090


	//----- nvinfo : EIATTR_EXIT_INSTR_OFFSETS
	.align		4
.L_618:
        /*01ac*/ 	.byte	0x04, 0x1c
        /*01ae*/ 	.short	(.L_620 - .L_619)


	//   ....[0]....
.L_619:
        /*01b0*/ 	.word	0x00000580


	//   ....[1]....
        /*01b4*/ 	.word	0x000077d0


	//   ....[2]....
        /*01b8*/ 	.word	0x000078d0


	//   ....[3]....
        /*01bc*/ 	.word	0x000078f0


	//   ....[4]....
        /*01c0*/ 	.word	0x00007ee0


	//   ....[5]....
        /*01c4*/ 	.word	0x00007fd0


	//   ....[6]....
        /*01c8*/ 	.word	0x00007ff0


	//----- nvinfo : EIATTR_MAX_THREADS
	.align		4
.L_620:
        /*01cc*/ 	.byte	0x04, 0x05
        /*01ce*/ 	.short	(.L_622 - .L_621)
.L_621:
        /*01d0*/ 	.word	0x00000100
        /*01d4*/ 	.word	0x00000001
        /*01d8*/ 	.word	0x00000001


	//----- nvinfo : EIATTR_CRS_STACK_SIZE
	.align		4
.L_622:
        /*01dc*/ 	.byte	0x04, 0x1e
        /*01de*/ 	.short	(.L_624 - .L_623)
.L_623:
        /*01e0*/ 	.word	0x00000000
.L_624:


//--------------------- .nv.info._ZN7cutlass13device_kernelIN5flash19enable_sm80_to_sm89INS1_16FlashAttnBwdSm80INS1_25CollectiveMainloopBwdSm80ILi2ELi1EN4cute5tupleIJNS5_1CILi64EEENS7_ILi128EEENS7_ILi96EEEEEENS_10bfloat16_tEfNS_4arch4Sm80ELb1ELb0ELb1ELb0ELb1ELb0ELb0ELb0ELi2ELi2ELi4ELi2ELb1EEENS1_21CollectiveEpilogueBwdISB_SC_SE_Li256ELb0ELb0ELi2EEENS1_25SingleTileBwdLPTSchedulerILb0ELi128ELb1EEEEEEEEEvNT_6ParamsE --------------------------
	.section	.nv.info._ZN7cutlass13device_kernelIN5flash19enable_sm80_to_sm89INS1_16FlashAttnBwdSm80INS1_25CollectiveMainloopBwdSm80ILi2ELi1EN4cute5tupleIJNS5_1CILi64EEENS7_ILi128EEENS7_ILi96EEEEEENS_10bfloat16_tEfNS_4arch4Sm80ELb1ELb0ELb1ELb0ELb1ELb0ELb0ELb0ELi2ELi2ELi4ELi2ELb1EEENS1_21CollectiveEpilogueBwdISB_SC_SE_Li256ELb0ELb0ELi2EEENS1_25SingleTileBwdLPTSchedulerILb0ELi128ELb1EEEEEEEEEvNT_6ParamsE,"",@"SHT_CUDA_INFO"
	.sectionflags	@""
	.align	4


	//----- nvinfo : EIATTR_CUDA_API_VERSION
	.align		4
        /*0000*/ 	.byte	0x04, 0x37
        /*0002*/ 	.short	(.L_626 - .L_625)
.L_625:
        /*0004*/ 	.word	0x00000082


	//----- nvinfo : EIATTR_SW2861232_WAR
	.align		4
.L_626:
        /*0008*/ 	.byte	0x01, 0x35
	.zero		2


	//----- nvinfo : EIATTR_PARAM_CBANK
	.align		4
        /*000c*/ 	.byte	0x04, 0x0a
        /*000e*/ 	.short	(.L_628 - .L_627)
	.align		4
.L_627:
        /*0010*/ 	.word	index@(.nv.constant0._ZN7cutlass13device_kernelIN5flash19enable_sm80_to_sm89INS1_16FlashAttnBwdSm80INS1_25CollectiveMainloopBwdSm80ILi2ELi1EN4cute5tupleIJNS5_1CILi64EEENS7_ILi128EEENS7_ILi96EEEEEENS_10bfloat16_tEfNS_4arch4Sm80ELb1ELb0ELb1ELb0ELb1ELb0ELb0ELb0ELi2ELi2ELi4ELi2ELb1EEENS1_21CollectiveEpilogueBwdISB_SC_SE_Li256ELb0ELb0ELi2EEENS1_25SingleTileBwdLPTSchedulerILb0ELi128ELb1EEEEEEEEEvNT_6ParamsE)
        /*0014*/ 	.short	0x0160
        /*0016*/ 	.short	0x0288


	//----- nvinfo : EIATTR_CBANK_PARAM_SIZE
	.align		4
.L_628:
        /*0018*/ 	.byte	0x03, 0x19
        /*001a*/ 	.short	0x0288


	//----- nvinfo : EIATTR_KPARAM_INFO
	.align		4
        /*001c*/ 	.byte	0x04, 0x17
        /*001e*/ 	.short	(.L_630 - .L_629)
.L_629:
        /*0020*/ 	.word	0x00000000
        /*0024*/ 	.short	0x0000
        /*0026*/ 	.short	0x0000
        /*0028*/ 	.byte	0x00, 0xf0, 0x21, 0x0a


	//----- nvinfo : EIATTR_MAXREG_COUNT
	.align		4
.L_630:
        /*002c*/ 	.byte	0x03, 0x1b
        /*002e*/ 	.short	0x00ff


	//----- nvinfo : EIATTR_NUM_BARRIERS
	.align		4
        /*0030*/ 	.byte	0x02, 0x4c
        /*0032*/ 	.byte	0x02
	.zero		1


	//----- nvinfo : EIATTR_ANNOTATIONS
	.align		4
        /*0034*/ 	.byte	0x04, 0x55
        /*0036*/ 	.short	(.L_632 - .L_631)


	//   ....[0]....
.L_631:
        /* <DEDUP_REMOVED lines=23> */


	//----- nvinfo : EIATTR_MERCURY_ISA_VERSION
	.align		4
.L_632:
        /*0198*/ 	.byte	0x03, 0x5f
        /*019a*/ 	.short	0x0000


	//----- nvinfo : EIATTR_COOP_GROUP_MASK_REGIDS
	.align		4
        /*019c*/ 	.byte	0x04, 0x29
        /*019e*/ 	.short	(.L_634 - .L_633)


	//   ....[0]....
.L_633:
        /*01a0*/ 	.word	0xffffffff


	//----- nvinfo : EIATTR_COOP_GROUP_INSTR_OFFSETS
	.align		4
.L_634:
        /*01a4*/ 	.byte	0x04, 0x28
        /*01a6*/ 	.short	(.L_636 - .L_635)


	//   ....[0]....
.L_635:
        /*01a8*/ 	.word	0x00000090


	//----- nvinfo : EIATTR_EXIT_INSTR_OFFSETS
	.align		4
.L_636:
        /*01ac*/ 	.byte	0x04, 0x1c
        /*01ae*/ 	.short	(.L_638 - .L_637)


	//   ....[0]....
.L_637:
        /*01b0*/ 	.word	0x000005e0


	//   ....[1]....
        /*01b4*/ 	.word	0x00007830


	//   ....[2]....
        /*01b8*/ 	.word	0x00007930


	//   ....[3]....
        /*01bc*/ 	.word	0x00007950


	//   ....[4]....
        /*01c0*/ 	.word	0x00007f40


	//   ....[5]....
        /*01c4*/ 	.word	0x00008030


	//   ....[6]....
        /*01c8*/ 	.word	0x00008050


	//----- nvinfo : EIATTR_MAX_THREADS
	.align		4
.L_638:
        /*01cc*/ 	.byte	0x04, 0x05
        /*01ce*/ 	.short	(.L_640 - .L_639)
.L_639:
        /*01d0*/ 	.word	0x00000100
        /*01d4*/ 	.word	0x00000001
        /*01d8*/ 	.word	0x00000001


	//----- nvinfo : EIATTR_CRS_STACK_SIZE
	.align		4
.L_640:
        /*01dc*/ 	.byte	0x04, 0x1e
        /*01de*/ 	.short	(.L_642 - .L_641)
.L_641:
        /*01e0*/ 	.word	0x00000000
.L_642:


//--------------------- .nv.info._ZN7cutlass13device_kernelIN5flash19enable_sm80_to_sm89INS1_16FlashAttnBwdSm80INS1_25CollectiveMainloopBwdSm80ILi2ELi1EN4cute5tupleIJNS5_1CILi64EEENS7_ILi128EEENS7_ILi96EEEEEENS_10bfloat16_tEfNS_4arch4Sm80ELb1ELb0ELb1ELb0ELb0ELb0ELb0ELb0ELi2ELi2ELi4ELi2ELb1EEENS1_24CollectiveEpilogueBwdGQAISB_fSE_Li256ELb0ELb0EEENS1_25SingleTileBwdLPTSchedulerILb0ELi128ELb0EEEEEEEEEvNT_6ParamsE --------------------------
	.section	.nv.info._ZN7cutlass13device_kernelIN5flash19enable_sm80_to_sm89INS1_16FlashAttnBwdSm80INS1_25CollectiveMainloopBwdSm80ILi2ELi1EN4cute5tupleIJNS5_1CILi64EEENS7_ILi128EEENS7_ILi96EEEEEENS_10bfloat16_tEfNS_4arch4Sm80ELb1ELb0ELb1ELb0ELb0ELb0ELb0ELb0ELi2ELi2ELi4ELi2ELb1EEENS1_24CollectiveEpilogueBwdGQAISB_fSE_Li256ELb0ELb0EEENS1_25SingleTileBwdLPTSchedulerILb0ELi128ELb0EEEEEEEEEvNT_6ParamsE,"",@"SHT_CUDA_INFO"
	.sectionflags	@""
	.align	4


	//----- nvinfo : EIATTR_CUDA_API_VERSION
	.align		4
        /*0000*/ 	.byte	0x04, 0x37
        /*0002*/ 	.short	(.L_644 - .L_643)
.L_643:
        /*0004*/ 	.word	0x00000082


	//----- nvinfo : EIATTR_SW2861232_WAR
	.align		4
.L_644:
        /*0008*/ 	.byte	0x01, 0x35
	.zero		2


	//----- nvinfo : EIATTR_PARAM_CBANK
	.align		4
        /*000c*/ 	.byte	0x04, 0x0a
        /*000e*/ 	.short	(.L_646 - .L_645)
	.align		4
.L_645:
        /*0010*/ 	.word	index@(.nv.constant0._ZN7cutlass13device_kernelIN5flash19enable_sm80_to_sm89INS1_16FlashAttnBwdSm80INS1_25CollectiveMainloopBwdSm80ILi2ELi1EN4cute5tupleIJNS5_1CILi64EEENS7_ILi128EEENS7_ILi96EEEEEENS_10bfloat16_tEfNS_4arch4Sm80ELb1ELb0ELb1ELb0ELb0ELb0ELb0ELb0ELi2ELi2ELi4ELi2ELb1EEENS1_24CollectiveEpilogueBwdGQAISB_fSE_Li256ELb0ELb0EEENS1_25SingleTileBwdLPTSchedulerILb0ELi128ELb0EEEEEEEEEvNT_6ParamsE)
        /*0014*/ 	.short	0x0160
        /*0016*/ 	.short	0x0290


	//----- nvinfo : EIATTR_CBANK_PARAM_SIZE
	.align		4
.L_646:
        /*0018*/ 	.byte	0x03, 0x19
        /*001a*/ 	.short	0x0290


	//----- nvinfo : EIATTR_KPARAM_INFO
	.align		4
        /*001c*/ 	.byte	0x04, 0x17
        /*001e*/ 	.short	(.L_648 - .L_647)
.L_647:
        /*0020*/ 	.word	0x00000000
        /*0024*/ 	.short	0x0000
        /*0026*/ 	.short	0x0000
        /*0028*/ 	.byte	0x00, 0xf0, 0x41, 0x0a


	//----- nvinfo : EIATTR_MAXREG_COUNT
	.align		4
.L_648:
        /*002c*/ 	.byte	0x03, 0x1b
        /*002e*/ 	.short	0x00ff


	//----- nvinfo : EIATTR_NUM_BARRIERS
	.align		4
        /*0030*/ 	.byte	0x02, 0x4c
        /*0032*/ 	.byte	0x02
	.zero		1


	//----- nvinfo : EIATTR_ANNOTATIONS
	.align		4
        /*0034*/ 	.byte	0x04, 0x55
        /*0036*/ 	.short	(.L_650 - .L_649)


	//   ....[0]....
.L_649:
        /* <DEDUP_REMOVED lines=22> */


	//----- nvinfo : EIATTR_MERCURY_ISA_VERSION
	.align		4
.L_650:
        /*0180*/ 	.byte	0x03, 0x5f
        /*0182*/ 	.short	0x0000


	//----- nvinfo : EIATTR_COOP_GROUP_MASK_REGIDS
	.align		4
        /*0184*/ 	.byte	0x04, 0x29
        /*0186*/ 	.short	(.L_652 - .L_651)


	//   ....[0]....
.L_651:
        /*0188*/ 	.word	0xffffffff


	//----- nvinfo : EIATTR_COOP_GROUP_INSTR_OFFSETS
	.align		4
.L_652:
        /*018c*/ 	.byte	0x04, 0x28
        /*018e*/ 	.short	(.L_654 - .L_653)


	//   ....[0]....
.L_653:
        /*0190*/ 	.word	0x00000090


	//----- nvinfo : EIATTR_EXIT_INSTR_OFFSETS
	.align		4
.L_654:
        /*0194*/ 	.byte	0x04, 0x1c
        /*0196*/ 	.short	(.L_656 - .L_655)


	//   ....[0]....
.L_655:
        /*0198*/ 	.word	0x00000580


	//   ....[1]....
        /*019c*/ 	.word	0x000067b0


	//   ....[2]....
        /*01a0*/ 	.word	0x00007060


	//----- nvinfo : EIATTR_MAX_THREADS
	.align		4
.L_656:
        /*01a4*/ 	.byte	0x04, 0x05
        /*01a6*/ 	.short	(.L_658 - .L_657)
.L_657:
        /*01a8*/ 	.word	0x00000100
        /*01ac*/ 	.word	0x00000001
        /*01b0*/ 	.word	0x00000001
.L_658:


//--------------------- .nv.info._ZN7cutlass13device_kernelIN5flash19enable_sm80_to_sm89INS1_16FlashAttnBwdSm80INS1_25CollectiveMainloopBwdSm80ILi2ELi1EN4cute5tupleIJNS5_1CILi64EEENS7_ILi128EEENS7_ILi96EEEEEENS_10bfloat16_tEfNS_4arch4Sm80ELb1ELb0ELb1ELb0ELb1ELb0ELb0ELb0ELi2ELi2ELi4ELi2ELb1EEENS1_24CollectiveEpilogueBwdGQAISB_fSE_Li256ELb0ELb1EEENS1_25SingleTileBwdLPTSchedulerILb0ELi128ELb1EEEEEEEEEvNT_6ParamsE --------------------------
	.section	.nv.info._ZN7cutlass13device_kernelIN5flash19enable_sm80_to_sm89INS1_16FlashAttnBwdSm80INS1_25CollectiveMainloopBwdSm80ILi2ELi1EN4cute5tupleIJNS5_1CILi64EEENS7_ILi128EEENS7_ILi96EEEEEENS_10bfloat16_tEfNS_4arch4Sm80ELb1ELb0ELb1ELb0ELb1ELb0ELb0ELb0ELi2ELi2ELi4ELi2ELb1EEENS1_24CollectiveEpilogueBwdGQAISB_fSE_Li256ELb0ELb1EEENS1_25SingleTileBwdLPTSchedulerILb0ELi128ELb1EEEEEEEEEvNT_6ParamsE,"",@"SHT_CUDA_INFO"
	.sectionflags	@""
	.align	4


	//----- nvinfo : EIATTR_CUDA_API_VERSION
	.align		4
        /*0000*/ 	.byte	0x04, 0x37
        /*0002*/ 	.short	(.L_660 - .L_659)
.L_659:
        /*0004*/ 	.word	0x00000082


	//----- nvinfo : EIATTR_SW2861232_WAR
	.align		4
.L_660:
        /*0008*/ 	.byte	0x01, 0x35
	.zero		2


	//----- nvinfo : EIATTR_PARAM_CBANK
	.align		4
        /*000c*/ 	.byte	0x04, 0x0a
        /*000e*/ 	.short	(.L_662 - .L_661)
	.align		4
.L_661:
        /*0010*/ 	.word	index@(.nv.constant0._ZN7cutlass13device_kernelIN5flash19enable_sm80_to_sm89INS1_16FlashAttnBwdSm80INS1_25CollectiveMainloopBwdSm80ILi2ELi1EN4cute5tupleIJNS5_1CILi64EEENS7_ILi128EEENS7_ILi96EEEEEENS_10bfloat16_tEfNS_4arch4Sm80ELb1ELb0ELb1ELb0ELb1ELb0ELb0ELb0ELi2ELi2ELi4ELi2ELb1EEENS1_24CollectiveEpilogueBwdGQAISB_fSE_Li256ELb0ELb1EEENS1_25SingleTileBwdLPTSchedulerILb0ELi128ELb1EEEEEEEEEvNT_6ParamsE)
        /*0014*/ 	.short	0x0160
        /*0016*/ 	.short	0x0290


	//----- nvinfo : EIATTR_CBANK_PARAM_SIZE
	.align		4
.L_662:
        /*0018*/ 	.byte	0x03, 0x19
        /*001a*/ 	.short	0x0290


	//----- nvinfo : EIATTR_KPARAM_INFO
	.align		4
        /*001c*/ 	.byte	0x04, 0x17
        /*001e*/ 	.short	(.L_664 - .L_663)
.L_663:
        /*0020*/ 	.word	0x00000000
        /*0024*/ 	.short	0x0000
        /*0026*/ 	.short	0x0000
        /*0028*/ 	.byte	0x00, 0xf0, 0x41, 0x0a


	//----- nvinfo : EIATTR_MAXREG_COUNT
	.align		4
.L_664:
        /*002c*/ 	.byte	0x03, 0x1b
        /*002e*/ 	.short	0x00ff


	//----- nvinfo : EIATTR_NUM_BARRIERS
	.align		4
        /*0030*/ 	.byte	0x02, 0x4c
        /*0032*/ 	.byte	0x02
	.zero		1


	//----- nvinfo : EIATTR_ANNOTATIONS
	.align		4
        /*0034*/ 	.byte	0x04, 0x55
        /*0036*/ 	.short	(.L_666 - .L_665)


	//   ....[0]....
.L_665:
        /* <DEDUP_REMOVED lines=22> */


	//----- nvinfo : EIATTR_MERCURY_ISA_VERSION
	.align		4
.L_666:
        /*0188*/ 	.byte	0x03, 0x5f
        /*018a*/ 	.short	0x0000


	//----- nvinfo : EIATTR_COOP_GROUP_MASK_REGIDS
	.align		4
        /*018c*/ 	.byte	0x04, 0x29
        /*018e*/ 	.short	(.L_668 - .L_667)


	//   ....[0]....
.L_667:
        /*0190*/ 	.word	0xffffffff


	//   ....[1]....
        /*0194*/ 	.word	0xffffffff


	//   ....[2]....
        /*0198*/ 	.word	0xffffffff


	//   ....[3]....
        /*019c*/ 	.word	0xffffffff


	//   ....[4]....
        /*01a0*/ 	.word	0xffffffff


	//   ....[5]....
        /*01a4*/ 	.word	0xffffffff


	//   ....[6]....
        /*01a8*/ 	.word	0xffffffff


	//   ....[7]....
        /*01ac*/ 	.word	0xffffffff


	//   ....[8]....
        /*01b0*/ 	.word	0xffffffff


	//----- nvinfo : EIATTR_COOP_GROUP_INSTR_OFFSETS
	.align		4
.L_668:
        /*01b4*/ 	.byte	0x04, 0x28
        /*01b6*/ 	.short	(.L_670 - .L_669)


	//   ....[0]....
.L_669:
        /*01b8*/ 	.word	0x00000090


	//   ....[1]....
        /*01bc*/ 	.word	0x00006a90


	//   ....[2]....
        /*01c0*/ 	.word	0x00006ae0


	//   ....[3]....
        /*01c4*/ 	.word	0x00006f00


	//   ....[4]....
        /*01c8*/ 	.word	0x00006f10


	//   ....[5]....
        /*01cc*/ 	.word	0x000070d0


	//   ....[6]....
        /*01d0*/ 	.word	0x000071e0


	//   ....[7]....
        /*01d4*/ 	.word	0x00007510


	//   ....[8]....
        /*01d8*/ 	.word	0x00007520


	//----- nvinfo : EIATTR_EXIT_INSTR_OFFSETS
	.align		4
.L_670:
        /*01dc*/ 	.byte	0x04, 0x1c
        /*01de*/ 	.short	(.L_672 - .L_671)


	//   ....[0]....
.L_671:
        /*01e0*/ 	.word	0x000005e0


	//   ....[1]....
        /*01e4*/ 	.word	0x000067f0


	//   ....[2]....
        /*01e8*/ 	.word	0x00007530


	//   ....[3]....
        /*01ec*/ 	.word	0x000075d0


	//----- nvinfo : EIATTR_MAX_THREADS
	.align		4
.L_672:
        /*01f0*/ 	.byte	0x04, 0x05
        /*01f2*/ 	.short	(.L_674 - .L_673)
.L_673:
        /*01f4*/ 	.word	0x00000100
        /*01f8*/ 	.word	0x00000001
        /*01fc*/ 	.word	0x00000001


	//----- nvinfo : EIATTR_CRS_STACK_SIZE
	.align		4
.L_674:
        /*0200*/ 	.byte	0x04, 0x1e
        /*0202*/ 	.short	(.L_676 - .L_675)
.L_675:
        /*0204*/ 	.word	0x00000000
.L_676:


//--------------------- .nv.info._ZN7cutlass13device_kernelIN5flash19enable_sm80_to_sm89INS1_16FlashAttnBwdSm80INS1_25CollectiveMainloopBwdSm80ILi2ELi1EN4cute5tupleIJNS5_1CILi64EEENS7_ILi128EEENS7_ILi96EEEEEENS_10bfloat16_tEfNS_4arch4Sm80ELb1ELb0ELb1ELb1ELb0ELb0ELb0ELb0ELi2ELi2ELi4ELi2ELb1EEENS1_21CollectiveEpilogueBwdISB_SC_SE_Li256ELb1ELb0ELi2EEENS1_25SingleTileBwdLPTSchedulerILb1ELi128ELb0EEEEEEEEEvNT_6ParamsE --------------------------
	.section	.nv.info._ZN7cutlass13device_kernelIN5flash19enable_sm80_to_sm89INS1_16FlashAttnBwdSm80INS1_25CollectiveMainloopBwdSm80ILi2ELi1EN4cute5tupleIJNS5_1CILi64EEENS7_ILi128EEENS7_ILi96EEEEEENS_10bfloat16_tEfNS_4arch4Sm80ELb1ELb0ELb1ELb1ELb0ELb0ELb0ELb0ELi2ELi2ELi4ELi2ELb1EEENS1_21CollectiveEpilogueBwdISB_SC_SE_Li256ELb1ELb0ELi2EEENS1_25SingleTileBwdLPTSchedulerILb1ELi128ELb0EEEEEEEEEvNT_6ParamsE,"",@"SHT_CUDA_INFO"
	.sectionflags	@""
	.align	4


	//----- nvinfo : EIATTR_CUDA_API_VERSION
	.align		4
        /*0000*/ 	.byte	0x04, 0x37
        /*0002*/ 	.short	(.L_678 - .L_677)
.L_677:
        /*0004*/ 	.word	0x00000082


	//----- nvinfo : EIATTR_SW2861232_WAR
	.align		4
.L_678:
        /*0008*/ 	.byte	0x01, 0x35
	.zero		2


	//----- nvinfo : EIATTR_PARAM_CBANK
	.align		4
        /*000c*/ 	.byte	0x04, 0x0a
        /*000e*/ 	.short	(.L_680 - .L_679)
	.align		4
.L_679:
        /*0010*/ 	.word	index@(.nv.constant0._ZN7cutlass13device_kernelIN5flash19enable_sm80_to_sm89INS1_16FlashAttnBwdSm80INS1_25CollectiveMainloopBwdSm80ILi2ELi1EN4cute5tupleIJNS5_1CILi64EEENS7_ILi128EEENS7_ILi96EEEEEENS_10bfloat16_tEfNS_4arch4Sm80ELb1ELb0ELb1ELb1ELb0ELb0ELb0ELb0ELi2ELi2ELi4ELi2ELb1EEENS1_21CollectiveEpilogueBwdISB_SC_SE_Li256ELb1ELb0ELi2EEENS1_25SingleTileBwdLPTSchedulerILb1ELi128ELb0EEEEEEEEEvNT_6ParamsE)
        /*0014*/ 	.short	0x0160
        /*0016*/ 	.short	0x0288


	//----- nvinfo : EIATTR_CBANK_PARAM_SIZE
	.align		4
.L_680:
        /*0018*/ 	.byte	0x03, 0x19
        /*001a*/ 	.short	0x0288


	//----- nvinfo : EIATTR_KPARAM_INFO
	.align		4
        /*001c*/ 	.byte	0x04, 0x17
        /*001e*/ 	.short	(.L_682 - .L_681)
.L_681:
        /*0020*/ 	.word	0x00000000
        /*0024*/ 	.short	0x0000
        /*0026*/ 	.short	0x0000
        /*0028*/ 	.byte	0x00, 0xf0, 0x21, 0x0a


	//----- nvinfo : EIATTR_MAXREG_COUNT
	.align		4
.L_682:
        /*002c*/ 	.byte	0x03, 0x1b
        /*002e*/ 	.short	0x00ff


	//----- nvinfo : EIATTR_NUM_BARRIERS
	.align		4
        /*0030*/ 	.byte	0x02, 0x4c
        /*0032*/ 	.byte	0x02
	.zero		1


	//----- nvinfo : EIATTR_ANNOTATIONS
	.align		4
        /*0034*/ 	.byte	0x04, 0x55
        /*0036*/ 	.short	(.L_684 - .L_683)


	//   ....[0]....
.L_683:
        /* <DEDUP_REMOVED lines=21> */


	//----- nvinfo : EIATTR_MERCURY_ISA_VERSION
	.align		4
.L_684:
        /*0170*/ 	.byte	0x03, 0x5f
        /*0172*/ 	.short	0x0000


	//----- nvinfo : EIATTR_COOP_GROUP_MASK_REGIDS
	.align		4
        /*0174*/ 	.byte	0x04, 0x29
        /*0176*/ 	.short	(.L_686 - .L_685)


	//   ....[0]....
.L_685:
        /*0178*/ 	.word	0xffffffff


	//----- nvinfo : EIATTR_COOP_GROUP_INSTR_OFFSETS
	.align		4
.L_686:
        /*017c*/ 	.byte	0x04, 0x28
        /*017e*/ 	.short	(.L_688 - .L_687)


	//   ....[0]....
.L_687:
        /*0180*/ 	.word	0x00000060


	//----- nvinfo : EIATTR_EXIT_INSTR_OFFSETS
	.align		4
.L_688:
        /*0184*/ 	.byte	0x04, 0x1c
        /*0186*/ 	.short	(.L_690 - .L_689)


	//   ....[0]....
.L_689:
        /*0188*/ 	.word	0x000009d0


	//   ....[1]....
        /*018c*/ 	.word	0x000081d0


	//   ....[2]....
        /*0190*/ 	.word	0x000082d0


	//   ....[3]....
        /*0194*/ 	.word	0x000082f0


	//   ....[4]....
        /*0198*/ 	.word	0x00008ae0


	//   ....[5]....
        /*019c*/ 	.word	0x00008bd0


	//   ....[6]....
        /*01a0*/ 	.word	0x00008bf0


	//----- nvinfo : EIATTR_MAX_THREADS
	.align		4
.L_690:
        /*01a4*/ 	.byte	0x04, 0x05
        /*01a6*/ 	.short	(.L_692 - .L_691)
.L_691:
        /*01a8*/ 	.word	0x00000100
        /*01ac*/ 	.word	0x00000001
        /*01b0*/ 	.word	0x00000001


	//----- nvinfo : EIATTR_CRS_STACK_SIZE
	.align		4
.L_692:
        /*01b4*/ 	.byte	0x04, 0x1e
        /*01b6*/ 	.short	(.L_694 - .L_693)
.L_693:
        /*01b8*/ 	.word	0x00000000
.L_694:


//--------------------- .nv.info._ZN7cutlass13device_kernelIN5flash19enable_sm80_to_sm89INS1_16FlashAttnBwdSm80INS1_25CollectiveMainloopBwdSm80ILi2ELi1EN4cute5tupleIJNS5_1CILi64EEENS7_ILi128EEENS7_ILi96EEEEEENS_10bfloat16_tEfNS_4arch4Sm80ELb1ELb0ELb1ELb1ELb1ELb0ELb0ELb0ELi2ELi2ELi4ELi2ELb1EEENS1_21CollectiveEpilogueBwdISB_SC_SE_Li256ELb1ELb0ELi2EEENS1_25SingleTileBwdLPTSchedulerILb1ELi128ELb1EEEEEEEEEvNT_6ParamsE --------------------------
	.section	.nv.info._ZN7cutlass13device_kernelIN5flash19enable_sm80_to_sm89INS1_16FlashAttnBwdSm80INS1_25CollectiveMainloopBwdSm80ILi2ELi1EN4cute5tupleIJNS5_1CILi64EEENS7_ILi128EEENS7_ILi96EEEEEENS_10bfloat16_tEfNS_4arch4Sm80ELb1ELb0ELb1ELb1ELb1ELb0ELb0ELb0ELi2ELi2ELi4ELi2ELb1EEENS1_21CollectiveEpilogueBwdISB_SC_SE_Li256ELb1ELb0ELi2EEENS1_25SingleTileBwdLPTSchedulerILb1ELi128ELb1EEEEEEEEEvNT_6ParamsE,"",@"SHT_CUDA_INFO"
	.sectionflags	@""
	.align	4


	//----- nvinfo : EIATTR_CUDA_API_VERSION
	.align		4
        /*0000*/ 	.byte	0x04, 0x37
        /*0002*/ 	.short	(.L_696 - .L_695)
.L_695:
        /*0004*/ 	.word	0x00000082


	//----- nvinfo : EIATTR_SW2861232_WAR
	.align		4
.L_696:
        /*0008*/ 	.byte	0x01, 0x35
	.zero		2


	//----- nvinfo : EIATTR_PARAM_CBANK
	.align		4
        /*000c*/ 	.byte	0x04, 0x0a
        /*000e*/ 	.short	(.L_698 - .L_697)
	.align		4
.L_697:
        /*0010*/ 	.word	index@(.nv.constant0._ZN7cutlass13device_kernelIN5flash19enable_sm80_to_sm89INS1_16FlashAttnBwdSm80INS1_25CollectiveMainloopBwdSm80ILi2ELi1EN4cute5tupleIJNS5_1CILi64EEENS7_ILi128EEENS7_ILi96EEEEEENS_10bfloat16_tEfNS_4arch4Sm80ELb1ELb0ELb1ELb1ELb1ELb0ELb0ELb0ELi2ELi2ELi4ELi2ELb1EEENS1_21CollectiveEpilogueBwdISB_SC_SE_Li256ELb1ELb0ELi2EEENS1_25SingleTileBwdLPTSchedulerILb1ELi128ELb1EEEEEEEEEvNT_6ParamsE)
        /*0014*/ 	.short	0x0160
        /*0016*/ 	.short	0x0288


	//----- nvinfo : EIATTR_CBANK_PARAM_SIZE
	.align		4
.L_698:
        /*0018*/ 	.byte	0x03, 0x19
        /*001a*/ 	.short	0x0288


	//----- nvinfo : EIATTR_KPARAM_INFO
	.align		4
        /*001c*/ 	.byte	0x04, 0x17
        /*001e*/ 	.short	(.L_700 - .L_699)
.L_699:
        /*0020*/ 	.word	0x00000000
        /*0024*/ 	.short	0x0000
        /*0026*/ 	.short	0x0000
        /*0028*/ 	.byte	0x00, 0xf0, 0x21, 0x0a


	//----- nvinfo : EIATTR_MAXREG_COUNT
	.align		4
.L_700:
        /*002c*/ 	.byte	0x03, 0x1b
        /*002e*/ 	.short	0x00ff


	//----- nvinfo : EIATTR_NUM_BARRIERS
	.align		4
        /*0030*/ 	.byte	0x02, 0x4c
        /*0032*/ 	.byte	0x02
	.zero		1


	//----- nvinfo : EIATTR_ANNOTATIONS
	.align		4
        /*0034*/ 	.byte	0x04, 0x55
        /*0036*/ 	.short	(.L_702 - .L_701)


	//   ....[0]....
.L_701:
        /* <DEDUP_REMOVED lines=23> */


	//----- nvinfo : EIATTR_MERCURY_ISA_VERSION
	.align		4
.L_702:
        /*0198*/ 	.byte	0x03, 0x5f
        /*019a*/ 	.short	0x0000


	//----- nvinfo : EIATTR_COOP_GROUP_MASK_REGIDS
	.align		4
        /*019c*/ 	.byte	0x04, 0x29
        /*019e*/ 	.short	(.L_704 - .L_703)


	//   ....[0]....
.L_703:
        /*01a0*/ 	.word	0xffffffff


	//----- nvinfo : EIATTR_COOP_GROUP_INSTR_OFFSETS
	.align		4
.L_704:
        /*01a4*/ 	.byte	0x04, 0x28
        /*01a6*/ 	.short	(.L_706 - .L_705)


	//   ....[0]....
.L_705:
        /*01a8*/ 	.word	0x00000060


	//----- nvinfo : EIATTR_EXIT_INSTR_OFFSETS
	.align		4
.L_706:
        /*01ac*/ 	.byte	0x04, 0x1c
        /*01ae*/ 	.short	(.L_708 - .L_707)


	//   ....[0]....
.L_707:
        /*01b0*/ 	.word	0x00000a10


	//   ....[1]....
        /*01b4*/ 	.word	0x00008130


	//   ....[2]....
        /*01b8*/ 	.word	0x00008230


	//   ....[3]....
        /*01bc*/ 	.word	0x00008250


	//   ....[4]....
        /*01c0*/ 	.word	0x00008a20


	//   ....[5]....
        /*01c4*/ 	.word	0x00008b10


	//   ....[6]....
        /*01c8*/ 	.word	0x00008b30


	//----- nvinfo : EIATTR_MAX_THREADS
	.align		4
.L_708:
        /*01cc*/ 	.byte	0x04, 0x05
        /*01ce*/ 	.short	(.L_710 - .L_709)
.L_709:
        /*01d0*/ 	.word	0x00000100
        /*01d4*/ 	.word	0x00000001
        /*01d8*/ 	.word	0x00000001


	//----- nvinfo : EIATTR_CRS_STACK_SIZE
	.align		4
.L_710:
        /*01dc*/ 	.byte	0x04, 0x1e
        /*01de*/ 	.short	(.L_712 - .L_711)
.L_711:
        /*01e0*/ 	.word	0x00000000
.L_712:


//--------------------- .nv.info._ZN7cutlass13device_kernelIN5flash19enable_sm80_to_sm89INS1_16FlashAttnBwdSm80INS1_25CollectiveMainloopBwdSm80ILi2ELi1EN4cute5tupleIJNS5_1CILi64EEENS7_ILi128EEENS7_ILi96EEEEEENS_10bfloat16_tEfNS_4arch4Sm80ELb1ELb0ELb1ELb1ELb0ELb0ELb0ELb0ELi2ELi2ELi4ELi2ELb1EEENS1_24CollectiveEpilogueBwdGQAISB_fSE_Li256ELb1ELb0EEENS1_25SingleTileBwdLPTSchedulerILb1ELi128ELb0EEEEEEEEEvNT_6ParamsE --------------------------
	.section	.nv.info._ZN7cutlass13device_kernelIN5flash19enable_sm80_to_sm89INS1_16FlashAttnBwdSm80INS1_25CollectiveMainloopBwdSm80ILi2ELi1EN4cute5tupleIJNS5_1CILi64EEENS7_ILi128EEENS7_ILi96EEEEEENS_10bfloat16_tEfNS_4arch4Sm80ELb1ELb0ELb1ELb1ELb0ELb0ELb0ELb0ELi2ELi2ELi4ELi2ELb1EEENS1_24CollectiveEpilogueBwdGQAISB_fSE_Li256ELb1ELb0EEENS1_25SingleTileBwdLPTSchedulerILb1ELi128ELb0EEEEEEEEEvNT_6ParamsE,"",@"SHT_CUDA_INFO"
	.sectionflags	@""
	.align	4


	//----- nvinfo : EIATTR_CUDA_API_VERSION
	.align		4
        /*0000*/ 	.byte	0x04, 0x37
        /*0002*/ 	.short	(.L_714 - .L_713)
.L_713:
        /*0004*/ 	.word	0x00000082


	//----- nvinfo : EIATTR_SW2861232_WAR
	.align		4
.L_714:
        /*0008*/ 	.byte	0x01, 0x35
	.zero		2


	//----- nvinfo : EIATTR_PARAM_CBANK
	.align		4
        /*000c*/ 	.byte	0x04, 0x0a
        /*000e*/ 	.short	(.L_716 - .L_715)
	.align		4
.L_715:
        /*0010*/ 	.word	index@(.nv.constant0._ZN7cutlass13device_kernelIN5flash19enable_sm80_to_sm89INS1_16FlashAttnBwdSm80INS1_25CollectiveMainloopBwdSm80ILi2ELi1EN4cute5tupleIJNS5_1CILi64EEENS7_ILi128EEENS7_ILi96EEEEEENS_10bfloat16_tEfNS_4arch4Sm80ELb1ELb0ELb1ELb1ELb0ELb0ELb0ELb0ELi2ELi2ELi4ELi2ELb1EEENS1_24CollectiveEpilogueBwdGQAISB_fSE_Li256ELb1ELb0EEENS1_25SingleTileBwdLPTSchedulerILb1ELi128ELb0EEEEEEEEEvNT_6ParamsE)
        /*0014*/ 	.short	0x0160
        /*0016*/ 	.short	0x0290


	//----- nvinfo : EIATTR_CBANK_PARAM_SIZE
	.align		4
.L_716:
        /*0018*/ 	.byte	0x03, 0x19
        /*001a*/ 	.short	0x0290


	//----- nvinfo : EIATTR_KPARAM_INFO
	.align		4
        /*001c*/ 	.byte	0x04, 0x17
        /*001e*/ 	.short	(.L_718 - .L_717)
.L_717:
        /*0020*/ 	.word	0x00000000
        /*0024*/ 	.short	0x0000
        /*0026*/ 	.short	0x0000
        /*0028*/ 	.byte	0x00, 0xf0, 0x41, 0x0a


	//----- nvinfo : EIATTR_MAXREG_COUNT
	.align		4
.L_718:
        /*002c*/ 	.byte	0x03, 0x1b
        /*002e*/ 	.short	0x00ff


	//----- nvinfo : EIATTR_NUM_BARRIERS
	.align		4
        /*0030*/ 	.byte	0x02, 0x4c
        /*0032*/ 	.byte	0x02
	.zero		1


	//----- nvinfo : EIATTR_ANNOTATIONS
	.align		4
        /*0034*/ 	.byte	0x04, 0x55
        /*0036*/ 	.short	(.L_720 - .L_719)


	//   ....[0]....
.L_719:
        /* <DEDUP_REMOVED lines=23> */


	//----- nvinfo : EIATTR_MERCURY_ISA_VERSION
	.align		4
.L_720:
        /*0190*/ 	.byte	0x03, 0x5f
        /*0192*/ 	.short	0x0000


	//----- nvinfo : EIATTR_COOP_GROUP_MASK_REGIDS
	.align		4
        /*0194*/ 	.byte	0x04, 0x29
        /*0196*/ 	.short	(.L_722 - .L_721)


	//   ....[0]....
.L_721:
        /*0198*/ 	.word	0xffffffff


	//----- nvinfo : EIATTR_COOP_GROUP_INSTR_OFFSETS
	.align		4
.L_722:
        /*019c*/ 	.byte	0x04, 0x28
        /*019e*/ 	.short	(.L_724 - .L_723)


	//   ....[0]....
.L_723:
        /*01a0*/ 	.word	0x00000060


	//----- nvinfo : EIATTR_EXIT_INSTR_OFFSETS
	.align		4
.L_724:
        /*01a4*/ 	.byte	0x04, 0x1c
        /*01a6*/ 	.short	(.L_726 - .L_725)


	//   ....[0]....
.L_725:
        /*01a8*/ 	.word	0x00000a00


	//   ....[1]....
        /*01ac*/ 	.word	0x00006e90


	//   ....[2]....
        /*01b0*/ 	.word	0x00007810


	//----- nvinfo : EIATTR_MAX_THREADS
	.align		4
.L_726:
        /*01b4*/ 	.byte	0x04, 0x05
        /*01b6*/ 	.short	(.L_728 - .L_727)
.L_727:
        /*01b8*/ 	.word	0x00000100
        /*01bc*/ 	.word	0x00000001
        /*01c0*/ 	.word	0x00000001
.L_728:


//--------------------- .nv.info._ZN7cutlass13device_kernelIN5flash19enable_sm80_to_sm89INS1_16FlashAttnBwdSm80INS1_25CollectiveMainloopBwdSm80ILi2ELi1EN4cute5tupleIJNS5_1CILi64EEENS7_ILi128EEENS7_ILi96EEEEEENS_10bfloat16_tEfNS_4arch4Sm80ELb1ELb0ELb1ELb1ELb1ELb0ELb0ELb0ELi2ELi2ELi4ELi2ELb1EEENS1_24CollectiveEpilogueBwdGQAISB_fSE_Li256ELb1ELb1EEENS1_25SingleTileBwdLPTSchedulerILb1ELi128ELb1EEEEEEEEEvNT_6ParamsE --------------------------
	.section	.nv.info._ZN7cutlass13device_kernelIN5flash19enable_sm80_to_sm89INS1_16FlashAttnBwdSm80INS1_25CollectiveMainloopBwdSm80ILi2ELi1EN4cute5tupleIJNS5_1CILi64EEENS7_ILi128EEENS7_ILi96EEEEEENS_10bfloat16_tEfNS_4arch4Sm80ELb1ELb0ELb1ELb1ELb1ELb0ELb0ELb0ELi2ELi2ELi4ELi2ELb1EEENS1_24CollectiveEpilogueBwdGQAISB_fSE_Li256ELb1ELb1EEENS1_25SingleTileBwdLPTSchedulerILb1ELi128ELb1EEEEEEEEEvNT_6ParamsE,"",@"SHT_CUDA_INFO"
	.sectionflags	@""
	.align	4


	//----- nvinfo : EIATTR_CUDA_API_VERSION
	.align		4
        /*0000*/ 	.byte	0x04, 0x37
        /*0002*/ 	.short	(.L_730 - .L_729)
.L_729:
        /*0004*/ 	.word	0x00000082


	//----- nvinfo : EIATTR_SW2861232_WAR
	.align		4
.L_730:
        /*0008*/ 	.byte	0x01, 0x35
	.zero		2


	//----- nvinfo : EIATTR_PARAM_CBANK
	.align		4
        /*000c*/ 	.byte	0x04, 0x0a
        /*000e*/ 	.short	(.L_732 - .L_731)
	.align		4
.L_731:
        /*0010*/ 	.word	index@(.nv.constant0._ZN7cutlass13device_kernelIN5flash19enable_sm80_to_sm89INS1_16FlashAttnBwdSm80INS1_25CollectiveMainloopBwdSm80ILi2ELi1EN4cute5tupleIJNS5_1CILi64EEENS7_ILi128EEENS7_ILi96EEEEEENS_10bfloat16_tEfNS_4arch4Sm80ELb1ELb0ELb1ELb1ELb1ELb0ELb0ELb0ELi2ELi2ELi4ELi2ELb1EEENS1_24CollectiveEpilogueBwdGQAISB_fSE_Li256ELb1ELb1EEENS1_25SingleTileBwdLPTSchedulerILb1ELi128ELb1EEEEEEEEEvNT_6ParamsE)
        /*0014*/ 	.short	0x0160
        /*0016*/ 	.short	0x0290


	//----- nvinfo : EIATTR_CBANK_PARAM_SIZE
	.align		4
.L_732:
        /*0018*/ 	.byte	0x03, 0x19
        /*001a*/ 	.short	0x0290


	//----- nvinfo : EIATTR_KPARAM_INFO
	.align		4
        /*001c*/ 	.byte	0x04, 0x17
        /*001e*/ 	.short	(.L_734 - .L_733)
.L_733:
        /*0020*/ 	.word	0x00000000
        /*0024*/ 	.short	0x0000
        /*0026*/ 	.short	0x0000
        /*0028*/ 	.byte	0x00, 0xf0, 0x41, 0x0a


	//----- nvinfo : EIATTR_MAXREG_COUNT
	.align		4
.L_734:
        /*002c*/ 	.byte	0x03, 0x1b
        /*002e*/ 	.short	0x00ff


	//----- nvinfo : EIATTR_NUM_BARRIERS
	.align		4
        /*0030*/ 	.byte	0x02, 0x4c
        /*0032*/ 	.byte	0x02
	.zero		1


	//----- nvinfo : EIATTR_ANNOTATIONS
	.align		4
        /*0034*/ 	.byte	0x04, 0x55
        /*0036*/ 	.short	(.L_736 - .L_735)


	//   ....[0]....
.L_735:
        /* <DEDUP_REMOVED lines=20> */


	//----- nvinfo : EIATTR_MERCURY_ISA_VERSION
	.align		4
.L_736:
        /*0160*/ 	.byte	0x03, 0x5f
        /*0162*/ 	.short	0x0000


	//----- nvinfo : EIATTR_COOP_GROUP_MASK_REGIDS
	.align		4
        /*0164*/ 	.byte	0x04, 0x29
        /*0166*/ 	.short	(.L_738 - .L_737)


	//   ....[0]....
.L_737:
        /*0168*/ 	.word	0xffffffff


	//   ....[1]....
        /*016c*/ 	.word	0xffffffff


	//   ....[2]....
        /*0170*/ 	.word	0xffffffff


	//   ....[3]....
        /*0174*/ 	.word	0xffffffff


	//   ....[4]....
        /*0178*/ 	.word	0xffffffff


	//   ....[5]....
        /*017c*/ 	.word	0xffffffff


	//   ....[6]....
        /*0180*/ 	.word	0xffffffff


	//   ....[7]....
        /*0184*/ 	.word	0xffffffff


	//   ....[8]....
        /*0188*/ 	.word	0xffffffff


	//----- nvinfo : EIATTR_COOP_GROUP_INSTR_OFFSETS
	.align		4
.L_738:
        /*018c*/ 	.byte	0x04, 0x28
        /*018e*/ 	.short	(.L_740 - .L_739)


	//   ....[0]....
.L_739:
        /*0190*/ 	.word	0x00000060


	//   ....[1]....
        /*0194*/ 	.word	0x00007480


	//   ....[2]....
        /*0198*/ 	.word	0x000074c0


	//   ....[3]....
        /*019c*/ 	.word	0x00007920


	//   ....[4]....
        /*01a0*/ 	.word	0x00007930


	//   ....[5]....
        /*01a4*/ 	.word	0x00007af0


	//   ....[6]....
        /*01a8*/ 	.word	0x00007bf0


	//   ....[7]....
        /*01ac*/ 	.word	0x00007f20


	//   ....[8]....
        /*01b0*/ 	.word	0x00007f30


	//----- nvinfo : EIATTR_EXIT_INSTR_OFFSETS
	.align		4
.L_740:
        /*01b4*/ 	.byte	0x04, 0x1c
        /*01b6*/ 	.short	(.L_742 - .L_741)


	//   ....[0]....
.L_741:
        /*01b8*/ 	.word	0x000009d0


	//   ....[1]....
        /*01bc*/ 	.word	0x00007080


	//   ....[2]....
        /*01c0*/ 	.word	0x00007f40


	//   ....[3]....
        /*01c4*/ 	.word	0x00007fe0


	//----- nvinfo : EIATTR_MAX_THREADS
	.align		4
.L_742:
        /*01c8*/ 	.byte	0x04, 0x05
        /*01ca*/ 	.short	(.L_744 - .L_743)
.L_743:
        /*01cc*/ 	.word	0x00000100
        /*01d0*/ 	.word	0x00000001
        /*01d4*/ 	.word	0x00000001


	//----- nvinfo : EIATTR_CRS_STACK_SIZE
	.align		4
.L_744:
        /*01d8*/ 	.byte	0x04, 0x1e
        /*01da*/ 	.short	(.L_746 - .L_745)
.L_745:
        /*01dc*/ 	.word	0x00000000
.L_746:


//--------------------- .nv.info._ZN7cutlass13device_kernelIN5flash19enable_sm80_to_sm89INS1_16FlashAttnBwdSm80INS1_25CollectiveMainloopBwdSm80ILi2ELi2EN4cute5tupleIJNS5_1CILi64EEENS7_ILi128EEENS7_ILi96EEEEEENS_10bfloat16_tEfNS_4arch4Sm80ELb0ELb0ELb1ELb0ELb0ELb0ELb0ELb0ELi2ELi2ELi4ELi2ELb0EEENS1_21CollectiveEpilogueBwdISB_SC_SE_Li256ELb0ELb0ELi2EEENS1_19SingleTileSchedulerILb0ELb0ELb0ELi128EEEEEEEEEvNT_6ParamsE --------------------------
	.section	.nv.info._ZN7cutlass13device_kernelIN5flash19enable_sm80_to_sm89INS1_16FlashAttnBwdSm80INS1_25CollectiveMainloopBwdSm80ILi2ELi2EN4cute5tupleIJNS5_1CILi64EEENS7_ILi128EEENS7_ILi96EEEEEENS_10bfloat16_tEfNS_4arch4Sm80ELb0ELb0ELb1ELb0ELb0ELb0ELb0ELb0ELi2ELi2ELi4ELi2ELb0EEENS1_21CollectiveEpilogueBwdISB_SC_SE_Li256ELb0ELb0ELi2EEENS1_19SingleTileSchedulerILb0ELb0ELb0ELi128EEEEEEEEEvNT_6ParamsE,"",@"SHT_CUDA_INFO"
	.sectionflags	@""
	.align	4


	//----- nvinfo : EIATTR_CUDA_API_VERSION
	.align		4
        /*0000*/ 	.byte	0x04, 0x37
        /*0002*/ 	.short	(.L_748 - .L_747)
.L_747:
        /*0004*/ 	.word	0x00000082


	//----- nvinfo : EIATTR_SW2861232_WAR
	.align		4
.L_748:
        /*0008*/ 	.byte	0x01, 0x35
	.zero		2


	//----- nvinfo : EIATTR_PARAM_CBANK
	.align		4
        /*000c*/ 	.byte	0x04, 0x0a
        /*000e*/ 	.short	(.L_750 - .L_749)
	.align		4
.L_749:
        /*0010*/ 	.word	index@(.nv.constant0._ZN7cutlass13device_kernelIN5flash19enable_sm80_to_sm89INS1_16FlashAttnBwdSm80INS1_25CollectiveMainloopBwdSm80ILi2ELi2EN4cute5tupleIJNS5_1CILi64EEENS7_ILi128EEENS7_ILi96EEEEEENS_10bfloat16_tEfNS_4arch4Sm80ELb0ELb0ELb1ELb0ELb0ELb0ELb0ELb0ELi2ELi2ELi4ELi2ELb0EEENS1_21CollectiveEpilogueBwdISB_SC_SE_Li256ELb0ELb0ELi2EEENS1_19SingleTileSchedulerILb0ELb0ELb0ELi128EEEEEEEEEvNT_6ParamsE)
        /*0014*/ 	.short	0x0160
        /*0016*/ 	.short	0x0270


	//----- nvinfo : EIATTR_CBANK_PARAM_SIZE
	.align		4
.L_750:
        /*0018*/ 	.byte	0x03, 0x19
        /*001a*/ 	.short	0x0270


	//----- nvinfo : EIATTR_KPARAM_INFO
	.align		4
        /*001c*/ 	.byte	0x04, 0x17
        /*001e*/ 	.short	(.L_752 - .L_751)
.L_751:
        /*0020*/ 	.word	0x00000000
        /*0024*/ 	.short	0x0000
        /*0026*/ 	.short	0x0000
        /*0028*/ 	.byte	0x00, 0xf0, 0xc1, 0x09


	//----- nvinfo : EIATTR_MAXREG_COUNT
	.align		4
.L_752:
        /*002c*/ 	.byte	0x03, 0x1b
        /*002e*/ 	.short	0x00ff


	//----- nvinfo : EIATTR_NUM_BARRIERS
	.align		4
        /*0030*/ 	.byte	0x02, 0x4c
        /*0032*/ 	.byte	0x02
	.zero		1


	//----- nvinfo : EIATTR_MERCURY_ISA_VERSION
	.align		4
        /*0034*/ 	.byte	0x03, 0x5f
        /*0036*/ 	.short	0x0000


	//----- nvinfo : EIATTR_EXIT_INSTR_OFFSETS
	.align		4
        /*0038*/ 	.byte	0x04, 0x1c
        /*003a*/ 	.short	(.L_754 - .L_753)


	//   ....[0]....
.L_753:
        /*003c*/ 	.word	0x00000030


	//   ....[1]....
        /*0040*/ 	.word	0x00006b00


	//   ....[2]....
        /*0044*/ 	.word	0x00006c00


	//   ....[3]....
        /*0048*/ 	.word	0x00006c20


	//----- nvinfo : EIATTR_CTAIDZ_USED
	.align		4
.L_754:
        /*004c*/ 	.byte	0x01, 0x04
	.zero		2


	//----- nvinfo : EIATTR_MAX_THREADS
	.align		4
        /*0050*/ 	.byte	0x04, 0x05
        /*0052*/ 	.short	(.L_756 - .L_755)
.L_755:
        /*0054*/ 	.word	0x00000100
        /*0058*/ 	.word	0x00000001
        /*005c*/ 	.word	0x00000001


	//----- nvinfo : EIATTR_CRS_STACK_SIZE
	.align		4
.L_756:
        /*0060*/ 	.byte	0x04, 0x1e
        /*0062*/ 	.short	(.L_758 - .L_757)
.L_757:
        /*0064*/ 	.word	0x00000000
.L_758:


//--------------------- .nv.info._ZN7cutlass13device_kernelIN5flash19enable_sm80_to_sm89INS1_16FlashAttnBwdSm80INS1_25CollectiveMainloopBwdSm80ILi2ELi2EN4cute5tupleIJNS5_1CILi64EEENS7_ILi128EEENS7_ILi96EEEEEENS_10bfloat16_tEfNS_4arch4Sm80ELb0ELb0ELb1ELb0ELb1ELb0ELb0ELb0ELi2ELi2ELi4ELi2ELb0EEENS1_21CollectiveEpilogueBwdISB_SC_SE_Li256ELb0ELb0ELi2EEENS1_19SingleTileSchedulerILb0ELb0ELb0ELi128EEEEEEEEEvNT_6ParamsE --------------------------
	.section	.nv.info._ZN7cutlass13device_kernelIN5flash19enable_sm80_to_sm89INS1_16FlashAttnBwdSm80INS1_25CollectiveMainloopBwdSm80ILi2ELi2EN4cute5tupleIJNS5_1CILi64EEENS7_ILi128EEENS7_ILi96EEEEEENS_10bfloat16_tEfNS_4arch4Sm80ELb0ELb0ELb1ELb0ELb1ELb0ELb0ELb0ELi2ELi2ELi4ELi2ELb0EEENS1_21CollectiveEpilogueBwdISB_SC_SE_Li256ELb0ELb0ELi2EEENS1_19SingleTileSchedulerILb0ELb0ELb0ELi128EEEEEEEEEvNT_6ParamsE,"",@"SHT_CUDA_INFO"
	.sectionflags	@""
	.align	4


	//----- nvinfo : EIATTR_CUDA_API_VERSION
	.align		4
        /*0000*/ 	.byte	0x04, 0x37
        /*0002*/ 	.short	(.L_760 - .L_759)
.L_759:
        /*0004*/ 	.word	0x00000082


	//----- nvinfo : EIATTR_SW2861232_WAR
	.align		4
.L_760:
        /*0008*/ 	.byte	0x01, 0x35
	.zero		2


	//----- nvinfo : EIATTR_PARAM_CBANK
	.align		4
        /*000c*/ 	.byte	0x04, 0x0a
        /*000e*/ 	.short	(.L_762 - .L_761)
	.align		4
.L_761:
        /*0010*/ 	.word	index@(.nv.constant0._ZN7cutlass13device_kernelIN5flash19enable_sm80_to_sm89INS1_16FlashAttnBwdSm80INS1_25CollectiveMainloopBwdSm80ILi2ELi2EN4cute5tupleIJNS5_1CILi64EEENS7_ILi128EEENS7_ILi96EEEEEENS_10bfloat16_tEfNS_4arch4Sm80ELb0ELb0ELb1ELb0ELb1ELb0ELb0ELb0ELi2ELi2ELi4ELi2ELb0EEENS1_21CollectiveEpilogueBwdISB_SC_SE_Li256ELb0ELb0ELi2EEENS1_19SingleTileSchedulerILb0ELb0ELb0ELi128EEEEEEEEEvNT_6ParamsE)
        /*0014*/ 	.short	0x0160
        /*0016*/ 	.short	0x0270


	//----- nvinfo : EIATTR_CBANK_PARAM_SIZE
	.align		4
.L_762:
        /*0018*/ 	.byte	0x03, 0x19
        /*001a*/ 	.short	0x0270


	//----- nvinfo : EIATTR_KPARAM_INFO
	.align		4
        /*001c*/ 	.byte	0x04, 0x17
        /*001e*/ 	.short	(.L_764 - .L_763)
.L_763:
        /*0020*/ 	.word	0x00000000
        /*0024*/ 	.short	0x0000
        /*0026*/ 	.short	0x0000
        /*0028*/ 	.byte	0x00, 0xf0, 0xc1, 0x09


	//----- nvinfo : EIATTR_MAXREG_COUNT
	.align		4
.L_764:
        /*002c*/ 	.byte	0x03, 0x1b
        /*002e*/ 	.short	0x00ff


	//----- nvinfo : EIATTR_NUM_BARRIERS
	.align		4
        /*0030*/ 	.byte	0x02, 0x4c
        /*0032*/ 	.byte	0x02
	.zero		1


	//----- nvinfo : EIATTR_MERCURY_ISA_VERSION
	.align		4
        /*0034*/ 	.byte	0x03, 0x5f
        /*0036*/ 	.short	0x0000


	//----- nvinfo : EIATTR_EXIT_INSTR_OFFSETS
	.align		4
        /*0038*/ 	.byte	0x04, 0x1c
        /*003a*/ 	.short	(.L_766 - .L_765)


	//   ....[0]....
.L_765:
        /*003c*/ 	.word	0x00000030


	//   ....[1]....
        /*0040*/ 	.word	0x00006b00


	//   ....[2]....
        /*0044*/ 	.word	0x00006c00


	//   ....[3]....
        /*0048*/ 	.word	0x00006c20


	//----- nvinfo : EIATTR_CTAIDZ_USED
	.align		4
.L_766:
        /*004c*/ 	.byte	0x01, 0x04
	.zero		2


	//----- nvinfo : EIATTR_MAX_THREADS
	.align		4
        /*0050*/ 	.byte	0x04, 0x05
        /*0052*/ 	.short	(.L_768 - .L_767)
.L_767:
        /*0054*/ 	.word	0x00000100
        /*0058*/ 	.word	0x00000001
        /*005c*/ 	.word	0x00000001


	//----- nvinfo : EIATTR_CRS_STACK_SIZE
	.align		4
.L_768:
        /*0060*/ 	.byte	0x04, 0x1e
        /*0062*/ 	.short	(.L_770 - .L_769)
.L_769:
        /*0064*/ 	.word	0x00000000
.L_770:


//--------------------- .nv.info._ZN7cutlass13device_kernelIN5flash19enable_sm80_to_sm89INS1_16FlashAttnBwdSm80INS1_25CollectiveMainloopBwdSm80ILi2ELi2EN4cute5tupleIJNS5_1CILi64EEENS7_ILi128EEENS7_ILi96EEEEEENS_10bfloat16_tEfNS_4arch4Sm80ELb0ELb0ELb1ELb0ELb0ELb0ELb0ELb0ELi2ELi2ELi4ELi2ELb0EEENS1_24CollectiveEpilogueBwdGQAISB_fSE_Li256ELb0ELb0EEENS1_19SingleTileSchedulerILb0ELb0ELb0ELi128EEEEEEEEEvNT_6ParamsE --------------------------
	.section	.nv.info._ZN7cutlass13device_kernelIN5flash19enable_sm80_to_sm89INS1_16FlashAttnBwdSm80INS1_25CollectiveMainloopBwdSm80ILi2ELi2EN4cute5tupleIJNS5_1CILi64EEENS7_ILi128EEENS7_ILi96EEEEEENS_10bfloat16_tEfNS_4arch4Sm80ELb0ELb0ELb1ELb0ELb0ELb0ELb0ELb0ELi2ELi2ELi4ELi2ELb0EEENS1_24CollectiveEpilogueBwdGQAISB_fSE_Li256ELb0ELb0EEENS1_19SingleTileSchedulerILb0ELb0ELb0ELi128EEEEEEEEEvNT_6ParamsE,"",@"SHT_CUDA_INFO"
	.sectionflags	@""
	.align	4


	//----- nvinfo : EIATTR_CUDA_API_VERSION
	.align		4
        /*0000*/ 	.byte	0x04, 0x37
        /*0002*/ 	.short	(.L_772 - .L_771)
.L_771:
        /*0004*/ 	.word	0x00000082


	//----- nvinfo : EIATTR_SW2861232_WAR
	.align		4
.L_772:
        /*0008*/ 	.byte	0x01, 0x35
	.zero		2


	//----- nvinfo : EIATTR_PARAM_CBANK
	.align		4
        /*000c*/ 	.byte	0x04, 0x0a
        /*000e*/ 	.short	(.L_774 - .L_773)
	.align		4
.L_773:
        /*0010*/ 	.word	index@(.nv.constant0._ZN7cutlass13device_kernelIN5flash19enable_sm80_to_sm89INS1_16FlashAttnBwdSm80INS1_25CollectiveMainloopBwdSm80ILi2ELi2EN4cute5tupleIJNS5_1CILi64EEENS7_ILi128EEENS7_ILi96EEEEEENS_10bfloat16_tEfNS_4arch4Sm80ELb0ELb0ELb1ELb0ELb0ELb0ELb0ELb0ELi2ELi2ELi4ELi2ELb0EEENS1_24CollectiveEpilogueBwdGQAISB_fSE_Li256ELb0ELb0EEENS1_19SingleTileSchedulerILb0ELb0ELb0ELi128EEEEEEEEEvNT_6ParamsE)
        /*0014*/ 	.short	0x0160
        /*0016*/ 	.short	0x0278


	//----- nvinfo : EIATTR_CBANK_PARAM_SIZE
	.align		4
.L_774:
        /*0018*/ 	.byte	0x03, 0x19
        /*001a*/ 	.short	0x0278


	//----- nvinfo : EIATTR_KPARAM_INFO
	.align		4
        /*001c*/ 	.byte	0x04, 0x17
        /*001e*/ 	.short	(.L_776 - .L_775)
.L_775:
        /*0020*/ 	.word	0x00000000
        /*0024*/ 	.short	0x0000
        /*0026*/ 	.short	0x0000
        /*0028*/ 	.byte	0x00, 0xf0, 0xe1, 0x09


	//----- nvinfo : EIATTR_MAXREG_COUNT
	.align		4
.L_776:
        /*002c*/ 	.byte	0x03, 0x1b
        /*002e*/ 	.short	0x00ff


	//----- nvinfo : EIATTR_NUM_BARRIERS
	.align		4
        /*0030*/ 	.byte	0x02, 0x4c
        /*0032*/ 	.byte	0x02
	.zero		1


	//----- nvinfo : EIATTR_MERCURY_ISA_VERSION
	.align		4
        /*0034*/ 	.byte	0x03, 0x5f
        /*0036*/ 	.short	0x0000


	//----- nvinfo : EIATTR_EXIT_INSTR_OFFSETS
	.align		4
        /*0038*/ 	.byte	0x04, 0x1c
        /*003a*/ 	.short	(.L_778 - .L_777)


	//   ....[0]....
.L_777:
        /*003c*/ 	.word	0x00000030


	//   ....[1]....
        /*0040*/ 	.word	0x00006350


	//----- nvinfo : EIATTR_CTAIDZ_USED
	.align		4
.L_778:
        /*0044*/ 	.byte	0x01, 0x04
	.zero		2


	//----- nvinfo : EIATTR_MAX_THREADS
	.align		4
        /*0048*/ 	.byte	0x04, 0x05
        /*004a*/ 	.short	(.L_780 - .L_779)
.L_779:
        /*004c*/ 	.word	0x00000100
        /*0050*/ 	.word	0x00000001
        /*0054*/ 	.word	0x00000001


	//----- nvinfo : EIATTR_CRS_STACK_SIZE
	.align		4
.L_780:
        /*0058*/ 	.byte	0x04, 0x1e
        /*005a*/ 	.short	(.L_782 - .L_781)
.L_781:
        /*005c*/ 	.word	0x00000000
.L_782:


//--------------------- .nv.info._ZN7cutlass13device_kernelIN5flash19enable_sm80_to_sm89INS1_16FlashAttnBwdSm80INS1_25CollectiveMainloopBwdSm80ILi2ELi2EN4cute5tupleIJNS5_1CILi64EEENS7_ILi128EEENS7_ILi96EEEEEENS_10bfloat16_tEfNS_4arch4Sm80ELb0ELb0ELb1ELb0ELb1ELb0ELb0ELb0ELi2ELi2ELi4ELi2ELb0EEENS1_24CollectiveEpilogueBwdGQAISB_fSE_Li256ELb0ELb1EEENS1_19SingleTileSchedulerILb0ELb0ELb0ELi128EEEEEEEEEvNT_6ParamsE --------------------------
	.section	.nv.info._ZN7cutlass13device_kernelIN5flash19enable_sm80_to_sm89INS1_16FlashAttnBwdSm80INS1_25CollectiveMainloopBwdSm80ILi2ELi2EN4cute5tupleIJNS5_1CILi64EEENS7_ILi128EEENS7_ILi96EEEEEENS_10bfloat16_tEfNS_4arch4Sm80ELb0ELb0ELb1ELb0ELb1ELb0ELb0ELb0ELi2ELi2ELi4ELi2ELb0EEENS1_24CollectiveEpilogueBwdGQAISB_fSE_Li256ELb0ELb1EEENS1_19SingleTileSchedulerILb0ELb0ELb0ELi128EEEEEEEEEvNT_6ParamsE,"",@"SHT_CUDA_INFO"
	.sectionflags	@""
	.align	4


	//----- nvinfo : EIATTR_CUDA_API_VERSION
	.align		4
        /*0000*/ 	.byte	0x04, 0x37
        /*0002*/ 	.short	(.L_784 - .L_783)
.L_783:
        /*0004*/ 	.word	0x00000082


	//----- nvinfo : EIATTR_SW2861232_WAR
	.align		4
.L_784:
        /*0008*/ 	.byte	0x01, 0x35
	.zero		2


	//----- nvinfo : EIATTR_PARAM_CBANK
	.align		4
        /*000c*/ 	.byte	0x04, 0x0a
        /*000e*/ 	.short	(.L_786 - .L_785)
	.align		4
.L_785:
        /*0010*/ 	.word	index@(.nv.constant0._ZN7cutlass13device_kernelIN5flash19enable_sm80_to_sm89INS1_16FlashAttnBwdSm80INS1_25CollectiveMainloopBwdSm80ILi2ELi2EN4cute5tupleIJNS5_1CILi64EEENS7_ILi128EEENS7_ILi96EEEEEENS_10bfloat16_tEfNS_4arch4Sm80ELb0ELb0ELb1ELb0ELb1ELb0ELb0ELb0ELi2ELi2ELi4ELi2ELb0EEENS1_24CollectiveEpilogueBwdGQAISB_fSE_Li256ELb0ELb1EEENS1_19SingleTileSchedulerILb0ELb0ELb0ELi128EEEEEEEEEvNT_6ParamsE)
        /*0014*/ 	.short	0x0160
        /*0016*/ 	.short	0x0278


	//----- nvinfo : EIATTR_CBANK_PARAM_SIZE
	.align		4
.L_786:
        /*0018*/ 	.byte	0x03, 0x19
        /*001a*/ 	.short	0x0278


	//----- nvinfo : EIATTR_KPARAM_INFO
	.align		4
        /*001c*/ 	.byte	0x04, 0x17
        /*001e*/ 	.short	(.L_788 - .L_787)
.L_787:
        /*0020*/ 	.word	0x00000000
        /*0024*/ 	.short	0x0000
        /*0026*/ 	.short	0x0000
        /*0028*/ 	.byte	0x00, 0xf0, 0xe1, 0x09


	//----- nvinfo : EIATTR_MAXREG_COUNT
	.align		4
.L_788:
        /*002c*/ 	.byte	0x03, 0x1b
        /*002e*/ 	.short	0x00ff


	//----- nvinfo : EIATTR_NUM_BARRIERS
	.align		4
        /*0030*/ 	.byte	0x02, 0x4c
        /*0032*/ 	.byte	0x02
	.zero		1


	//----- nvinfo : EIATTR_MERCURY_ISA_VERSION
	.align		4
        /*0034*/ 	.byte	0x03, 0x5f
        /*0036*/ 	.short	0x0000


	//----- nvinfo : EIATTR_COOP_GROUP_MASK_REGIDS
	.align		4
        /*0038*/ 	.byte	0x04, 0x29
        /*003a*/ 	.short	(.L_790 - .L_789)


	//   ....[0]....
.L_789:
        /*003c*/ 	.word	0xffffffff


	//   ....[1]....
        /*0040*/ 	.word	0xffffffff


	//   ....[2]....
        /*0044*/ 	.word	0xffffffff


	//   ....[3]....
        /*0048*/ 	.word	0xffffffff


	//   ....[4]....
        /*004c*/ 	.word	0xffffffff


	//   ....[5]....
        /*0050*/ 	.word	0xffffffff


	//   ....[6]....
        /*0054*/ 	.word	0xffffffff


	//   ....[7]....
        /*0058*/ 	.word	0xffffffff


	//----- nvinfo : EIATTR_COOP_GROUP_INSTR_OFFSETS
	.align		4
.L_790:
        /*005c*/ 	.byte	0x04, 0x28
        /*005e*/ 	.short	(.L_792 - .L_791)


	//   ....[0]....
.L_791:
        /*0060*/ 	.word	0x00005da0


	//   ....[1]....
        /*0064*/ 	.word	0x00005de0


	//   ....[2]....
        /*0068*/ 	.word	0x00006210


	//   ....[3]....
        /*006c*/ 	.word	0x00006220


	//   ....[4]....
        /*0070*/ 	.word	0x000063e0


	//   ....[5]....
        /*0074*/ 	.word	0x000064d0


	//   ....[6]....
        /*0078*/ 	.word	0x00006800


	//   ....[7]....
        /*007c*/ 	.word	0x00006810


	//----- nvinfo : EIATTR_EXIT_INSTR_OFFSETS
	.align		4
.L_792:
        /*0080*/ 	.byte	0x04, 0x1c
        /*0082*/ 	.short	(.L_794 - .L_793)


	//   ....[0]....
.L_793:
        /*0084*/ 	.word	0x00000030


	//   ....[1]....
        /*0088*/ 	.word	0x00006820


	//   ....[2]....
        /*008c*/ 	.word	0x000068c0


	//----- nvinfo : EIATTR_CTAIDZ_USED
	.align		4
.L_794:
        /*0090*/ 	.byte	0x01, 0x04
	.zero		2


	//----- nvinfo : EIATTR_MAX_THREADS
	.align		4
        /*0094*/ 	.byte	0x04, 0x05
        /*0096*/ 	.short	(.L_796 - .L_795)
.L_795:
        /*0098*/ 	.word	0x00000100
        /*009c*/ 	.word	0x00000001
        /*00a0*/ 	.word	0x00000001


	//----- nvinfo : EIATTR_CRS_STACK_SIZE
	.align		4
.L_796:
        /*00a4*/ 	.byte	0x04, 0x1e
        /*00a6*/ 	.short	(.L_798 - .L_797)
.L_797:
        /*00a8*/ 	.word	0x00000000
.L_798:


//--------------------- .nv.info._ZN7cutlass13device_kernelIN5flash19enable_sm80_to_sm89INS1_16FlashAttnBwdSm80INS1_25CollectiveMainloopBwdSm80ILi2ELi2EN4cute5tupleIJNS5_1CILi64EEENS7_ILi128EEENS7_ILi96EEEEEENS_10bfloat16_tEfNS_4arch4Sm80ELb0ELb0ELb1ELb1ELb0ELb0ELb0ELb0ELi2ELi2ELi4ELi2ELb0EEENS1_21CollectiveEpilogueBwdISB_SC_SE_Li256ELb1ELb0ELi2EEENS1_19SingleTileSchedulerILb1ELb0ELb0ELi128EEEEEEEEEvNT_6ParamsE --------------------------
	.section	.nv.info._ZN7cutlass13device_kernelIN5flash19enable_sm80_to_sm89INS1_16FlashAttnBwdSm80INS1_25CollectiveMainloopBwdSm80ILi2ELi2EN4cute5tupleIJNS5_1CILi64EEENS7_ILi128EEENS7_ILi96EEEEEENS_10bfloat16_tEfNS_4arch4Sm80ELb0ELb0ELb1ELb1ELb0ELb0ELb0ELb0ELi2ELi2ELi4ELi2ELb0EEENS1_21CollectiveEpilogueBwdISB_SC_SE_Li256ELb1ELb0ELi2EEENS1_19SingleTileSchedulerILb1ELb0ELb0ELi128EEEEEEEEEvNT_6ParamsE,"",@"SHT_CUDA_INFO"
	.sectionflags	@""
	.align	4


	//----- nvinfo : EIATTR_CUDA_API_VERSION
	.align		4
        /*0000*/ 	.byte	0x04, 0x37
        /*0002*/ 	.short	(.L_800 - .L_799)
.L_799:
        /*0004*/ 	.word	0x00000082


	//----- nvinfo : EIATTR_SW2861232_WAR
	.align		4
.L_800:
        /*0008*/ 	.byte	0x01, 0x35
	.zero		2


	//----- nvinfo : EIATTR_PARAM_CBANK
	.align		4
        /*000c*/ 	.byte	0x04, 0x0a
        /*000e*/ 	.short	(.L_802 - .L_801)
	.align		4
.L_801:
        /*0010*/ 	.word	index@(.nv.constant0._ZN7cutlass13device_kernelIN5flash19enable_sm80_to_sm89INS1_16FlashAttnBwdSm80INS1_25CollectiveMainloopBwdSm80ILi2ELi2EN4cute5tupleIJNS5_1CILi64EEENS7_ILi128EEENS7_ILi96EEEEEENS_10bfloat16_tEfNS_4arch4Sm80ELb0ELb0ELb1ELb1ELb0ELb0ELb0ELb0ELi2ELi2ELi4ELi2ELb0EEENS1_21CollectiveEpilogueBwdISB_SC_SE_Li256ELb1ELb0ELi2EEENS1_19SingleTileSchedulerILb1ELb0ELb0ELi128EEEEEEEEEvNT_6ParamsE)
        /*0014*/ 	.short	0x0160
        /*0016*/ 	.short	0x0270


	//----- nvinfo : EIATTR_CBANK_PARAM_SIZE
	.align		4
.L_802:
        /*0018*/ 	.byte	0x03, 0x19
        /*001a*/ 	.short	0x0270


	//----- nvinfo : EIATTR_KPARAM_INFO
	.align		4
        /*001c*/ 	.byte	0x04, 0x17
        /*001e*/ 	.short	(.L_804 - .L_803)
.L_803:
        /*0020*/ 	.word	0x00000000
        /*0024*/ 	.short	0x0000
        /*0026*/ 	.short	0x0000
        /*0028*/ 	.byte	0x00, 0xf0, 0xc1, 0x09


	//----- nvinfo : EIATTR_MAXREG_COUNT
	.align		4
.L_804:
        /*002c*/ 	.byte	0x03, 0x1b
        /*002e*/ 	.short	0x00ff


	//----- nvinfo : EIATTR_NUM_BARRIERS
	.align		4
        /*0030*/ 	.byte	0x02, 0x4c
        /*0032*/ 	.byte	0x02
	.zero		1


	//----- nvinfo : EIATTR_MERCURY_ISA_VERSION
	.align		4
        /*0034*/ 	.byte	0x03, 0x5f
        /*0036*/ 	.short	0x0000


	//----- nvinfo : EIATTR_COOP_GROUP_MASK_REGIDS
	.align		4
        /*0038*/ 	.byte	0x04, 0x29
        /*003a*/ 	.short	(.L_806 - .L_805)


	//   ....[0]....
.L_805:
        /*003c*/ 	.word	0xffffffff


	//----- nvinfo : EIATTR_COOP_GROUP_INSTR_OFFSETS
	.align		4
.L_806:
        /*0040*/ 	.byte	0x04, 0x28
        /*0042*/ 	.short	(.L_808 - .L_807)


	//   ....[0]....
.L_807:
        /*0044*/ 	.word	0x00000080


	//----- nvinfo : EIATTR_EXIT_INSTR_OFFSETS
	.align		4
.L_808:
        /*0048*/ 	.byte	0x04, 0x1c
        /*004a*/ 	.short	(.L_810 - .L_809)


	//   ....[0]....
.L_809:
        /*004c*/ 	.word	0x00000300


	//   ....[1]....
        /*0050*/ 	.word	0x00006e80


	//   ....[2]....
        /*0054*/ 	.word	0x00006f80


	//   ....[3]....
        /*0058*/ 	.word	0x00006fa0


	//   ....[4]....
        /*005c*/ 	.word	0x00007670


	//   ....[5]....
        /*0060*/ 	.word	0x00007770


	//   ....[6]....
        /*0064*/ 	.word	0x00007790


	//----- nvinfo : EIATTR_CTAIDZ_USED
	.align		4
.L_810:
        /*0068*/ 	.byte	0x01, 0x04
	.zero		2


	//----- nvinfo : EIATTR_MAX_THREADS
	.align		4
        /*006c*/ 	.byte	0x04, 0x05
        /*006e*/ 	.short	(.L_812 - .L_811)
.L_811:
        /*0070*/ 	.word	0x00000100
        /*0074*/ 	.word	0x00000001
        /*0078*/ 	.word	0x00000001


	//----- nvinfo : EIATTR_CRS_STACK_SIZE
	.align		4
.L_812:
        /*007c*/ 	.byte	0x04, 0x1e
        /*007e*/ 	.short	(.L_814 - .L_813)
.L_813:
        /*0080*/ 	.word	0x00000000
.L_814:


//--------------------- .nv.info._ZN7cutlass13device_kernelIN5flash19enable_sm80_to_sm89INS1_16FlashAttnBwdSm80INS1_25CollectiveMainloopBwdSm80ILi2ELi2EN4cute5tupleIJNS5_1CILi64EEENS7_ILi128EEENS7_ILi96EEEEEENS_10bfloat16_tEfNS_4arch4Sm80ELb0ELb0ELb1ELb1ELb1ELb0ELb0ELb0ELi2ELi2ELi4ELi2ELb0EEENS1_21CollectiveEpilogueBwdISB_SC_SE_Li256ELb1ELb0ELi2EEENS1_19SingleTileSchedulerILb1ELb0ELb0ELi128EEEEEEEEEvNT_6ParamsE --------------------------
	.section	.nv.info._ZN7cutlass13device_kernelIN5flash19enable_sm80_to_sm89INS1_16FlashAttnBwdSm80INS1_25CollectiveMainloopBwdSm80ILi2ELi2EN4cute5tupleIJNS5_1CILi64EEENS7_ILi128EEENS7_ILi96EEEEEENS_10bfloat16_tEfNS_4arch4Sm80ELb0ELb0ELb1ELb1ELb1ELb0ELb0ELb0ELi2ELi2ELi4ELi2ELb0EEENS1_21CollectiveEpilogueBwdISB_SC_SE_Li256ELb1ELb0ELi2EEENS1_19SingleTileSchedulerILb1ELb0ELb0ELi128EEEEEEEEEvNT_6ParamsE,"",@"SHT_CUDA_INFO"
	.sectionflags	@""
	.align	4


	//----- nvinfo : EIATTR_CUDA_API_VERSION
	.align		4
        /*0000*/ 	.byte	0x04, 0x37
        /*0002*/ 	.short	(.L_816 - .L_815)
.L_815:
        /*0004*/ 	.word	0x00000082


	//----- nvinfo : EIATTR_SW2861232_WAR
	.align		4
.L_816:
        /*0008*/ 	.byte	0x01, 0x35
	.zero		2


	//----- nvinfo : EIATTR_PARAM_CBANK
	.align		4
        /*000c*/ 	.byte	0x04, 0x0a
        /*000e*/ 	.short	(.L_818 - .L_817)
	.align		4
.L_817:
        /*0010*/ 	.word	index@(.nv.constant0._ZN7cutlass13device_kernelIN5flash19enable_sm80_to_sm89INS1_16FlashAttnBwdSm80INS1_25CollectiveMainloopBwdSm80ILi2ELi2EN4cute5tupleIJNS5_1CILi64EEENS7_ILi128EEENS7_ILi96EEEEEENS_10bfloat16_tEfNS_4arch4Sm80ELb0ELb0ELb1ELb1ELb1ELb0ELb0ELb0ELi2ELi2ELi4ELi2ELb0EEENS1_21CollectiveEpilogueBwdISB_SC_SE_Li256ELb1ELb0ELi2EEENS1_19SingleTileSchedulerILb1ELb0ELb0ELi128EEEEEEEEEvNT_6ParamsE)
        /*0014*/ 	.short	0x0160
        /*0016*/ 	.short	0x0270


	//----- nvinfo : EIATTR_CBANK_PARAM_SIZE
	.align		4
.L_818:
        /*0018*/ 	.byte	0x03, 0x19
        /*001a*/ 	.short	0x0270


	//----- nvinfo : EIATTR_KPARAM_INFO
	.align		4
        /*001c*/ 	.byte	0x04, 0x17
        /*001e*/ 	.short	(.L_820 - .L_819)
.L_819:
        /*0020*/ 	.word	0x00000000
        /*0024*/ 	.short	0x0000
        /*0026*/ 	.short	0x0000
        /*0028*/ 	.byte	0x00, 0xf0, 0xc1, 0x09


	//----- nvinfo : EIATTR_MAXREG_COUNT
	.align		4
.L_820:
        /*002c*/ 	.byte	0x03, 0x1b
        /*002e*/ 	.short	0x00ff


	//----- nvinfo : EIATTR_NUM_BARRIERS
	.align		4
        /*0030*/ 	.byte	0x02, 0x4c
        /*0032*/ 	.byte	0x02
	.zero		1


	//----- nvinfo : EIATTR_MERCURY_ISA_VERSION
	.align		4
        /*0034*/ 	.byte	0x03, 0x5f
        /*0036*/ 	.short	0x0000


	//----- nvinfo : EIATTR_COOP_GROUP_MASK_REGIDS
	.align		4
        /*0038*/ 	.byte	0x04, 0x29
        /*003a*/ 	.short	(.L_822 - .L_821)


	//   ....[0]....
.L_821:
        /*003c*/ 	.word	0xffffffff


	//----- nvinfo : EIATTR_COOP_GROUP_INSTR_OFFSETS
	.align		4
.L_822:
        /*0040*/ 	.byte	0x04, 0x28
        /*0042*/ 	.short	(.L_824 - .L_823)


	//   ....[0]....
.L_823:
        /*0044*/ 	.word	0x00000080


	//----- nvinfo : EIATTR_EXIT_INSTR_OFFSETS
	.align		4
.L_824:
        /*0048*/ 	.byte	0x04, 0x1c
        /*004a*/ 	.short	(.L_826 - .L_825)


	//   ....[0]....
.L_825:
        /*004c*/ 	.word	0x00000300


	//   ....[1]....
        /*0050*/ 	.word	0x00006e80


	//   ....[2]....
        /*0054*/ 	.word	0x00006f80


	//   ....[3]....
        /*0058*/ 	.word	0x00006fa0


	//   ....[4]....
        /*005c*/ 	.word	0x00007670


	//   ....[5]....
        /*0060*/ 	.word	0x00007770


	//   ....[6]....
        /*0064*/ 	.word	0x00007790


	//----- nvinfo : EIATTR_CTAIDZ_USED
	.align		4
.L_826:
        /*0068*/ 	.byte	0x01, 0x04
	.zero		2


	//----- nvinfo : EIATTR_MAX_THREADS
	.align		4
        /*006c*/ 	.byte	0x04, 0x05
        /*006e*/ 	.short	(.L_828 - .L_827)
.L_827:
        /*0070*/ 	.word	0x00000100
        /*0074*/ 	.word	0x00000001
        /*0078*/ 	.word	0x00000001


	//----- nvinfo : EIATTR_CRS_STACK_SIZE
	.align		4
.L_828:
        /*007c*/ 	.byte	0x04, 0x1e
        /*007e*/ 	.short	(.L_830 - .L_829)
.L_829:
        /*0080*/ 	.word	0x00000000
.L_830:


//--------------------- .nv.info._ZN7cutlass13device_kernelIN5flash19enable_sm80_to_sm89INS1_16FlashAttnBwdSm80INS1_25CollectiveMainloopBwdSm80ILi2ELi2EN4cute5tupleIJNS5_1CILi64EEENS7_ILi128EEENS7_ILi96EEEEEENS_10bfloat16_tEfNS_4arch4Sm80ELb0ELb0ELb1ELb1ELb0ELb0ELb0ELb0ELi2ELi2ELi4ELi2ELb0EEENS1_24CollectiveEpilogueBwdGQAISB_fSE_Li256ELb1ELb0EEENS1_19SingleTileSchedulerILb1ELb0ELb0ELi128EEEEEEEEEvNT_6ParamsE --------------------------
	.section	.nv.info._ZN7cutlass13device_kernelIN5flash19enable_sm80_to_sm89INS1_16FlashAttnBwdSm80INS1_25CollectiveMainloopBwdSm80ILi2ELi2EN4cute5tupleIJNS5_1CILi64EEENS7_ILi128EEENS7_ILi96EEEEEENS_10bfloat16_tEfNS_4arch4Sm80ELb0ELb0ELb1ELb1ELb0ELb0ELb0ELb0ELi2ELi2ELi4ELi2ELb0EEENS1_24CollectiveEpilogueBwdGQAISB_fSE_Li256ELb1ELb0EEENS1_19SingleTileSchedulerILb1ELb0ELb0ELi128EEEEEEEEEvNT_6ParamsE,"",@"SHT_CUDA_INFO"
	.sectionflags	@""
	.align	4


	//----- nvinfo : EIATTR_CUDA_API_VERSION
	.align		4
        /*0000*/ 	.byte	0x04, 0x37
        /*0002*/ 	.short	(.L_832 - .L_831)
.L_831:
        /*0004*/ 	.word	0x00000082


	//----- nvinfo : EIATTR_SW2861232_WAR
	.align		4
.L_832:
        /*0008*/ 	.byte	0x01, 0x35
	.zero		2


	//----- nvinfo : EIATTR_PARAM_CBANK
	.align		4
        /*000c*/ 	.byte	0x04, 0x0a
        /*000e*/ 	.short	(.L_834 - .L_833)
	.align		4
.L_833:
        /*0010*/ 	.word	index@(.nv.constant0._ZN7cutlass13device_kernelIN5flash19enable_sm80_to_sm89INS1_16FlashAttnBwdSm80INS1_25CollectiveMainloopBwdSm80ILi2ELi2EN4cute5tupleIJNS5_1CILi64EEENS7_ILi128EEENS7_ILi96EEEEEENS_10bfloat16_tEfNS_4arch4Sm80ELb0ELb0ELb1ELb1ELb0ELb0ELb0ELb0ELi2ELi2ELi4ELi2ELb0EEENS1_24CollectiveEpilogueBwdGQAISB_fSE_Li256ELb1ELb0EEENS1_19SingleTileSchedulerILb1ELb0ELb0ELi128EEEEEEEEEvNT_6ParamsE)
        /*0014*/ 	.short	0x0160
        /*0016*/ 	.short	0x0278


	//----- nvinfo : EIATTR_CBANK_PARAM_SIZE
	.align		4
.L_834:
        /*0018*/ 	.byte	0x03, 0x19
        /*001a*/ 	.short	0x0278


	//----- nvinfo : EIATTR_KPARAM_INFO
	.align		4
        /*001c*/ 	.byte	0x04, 0x17
        /*001e*/ 	.short	(.L_836 - .L_835)
.L_835:
        /*0020*/ 	.word	0x00000000
        /*0024*/ 	.short	0x0000
        /*0026*/ 	.short	0x0000
        /*0028*/ 	.byte	0x00, 0xf0, 0xe1, 0x09


	//----- nvinfo : EIATTR_MAXREG_COUNT
	.align		4
.L_836:
        /*002c*/ 	.byte	0x03, 0x1b
        /*002e*/ 	.short	0x00ff


	//----- nvinfo : EIATTR_NUM_BARRIERS
	.align		4
        /*0030*/ 	.byte	0x02, 0x4c
        /*0032*/ 	.byte	0x02
	.zero		1


	//----- nvinfo : EIATTR_MERCURY_ISA_VERSION
	.align		4
        /*0034*/ 	.byte	0x03, 0x5f
        /*0036*/ 	.short	0x0000


	//----- nvinfo : EIATTR_COOP_GROUP_MASK_REGIDS
	.align		4
        /*0038*/ 	.byte	0x04, 0x29
        /*003a*/ 	.short	(.L_838 - .L_837)


	//   ....[0]....
.L_837:
        /*003c*/ 	.word	0xffffffff


	//----- nvinfo : EIATTR_COOP_GROUP_INSTR_OFFSETS
	.align		4
.L_838:
        /*0040*/ 	.byte	0x04, 0x28
        /*0042*/ 	.short	(.L_840 - .L_839)


	//   ....[0]....
.L_839:
        /*0044*/ 	.word	0x00000080


	//----- nvinfo : EIATTR_EXIT_INSTR_OFFSETS
	.align		4
.L_840:
        /*0048*/ 	.byte	0x04, 0x1c
        /*004a*/ 	.short	(.L_842 - .L_841)


	//   ....[0]....
.L_841:
        /*004c*/ 	.word	0x00000300


	//   ....[1]....
        /*0050*/ 	.word	0x00005e90


	//   ....[2]....
        /*0054*/ 	.word	0x000067b0


	//----- nvinfo : EIATTR_CTAIDZ_USED
	.align		4
.L_842:
        /*0058*/ 	.byte	0x01, 0x04
	.zero		2


	//----- nvinfo : EIATTR_MAX_THREADS
	.align		4
        /*005c*/ 	.byte	0x04, 0x05
        /*005e*/ 	.short	(.L_844 - .L_843)
.L_843:
        /*0060*/ 	.word	0x00000100
        /*0064*/ 	.word	0x00000001
        /*0068*/ 	.word	0x00000001


	//----- nvinfo : EIATTR_CRS_STACK_SIZE
	.align		4
.L_844:
        /*006c*/ 	.byte	0x04, 0x1e
        /*006e*/ 	.short	(.L_846 - .L_845)
.L_845:
        /*0070*/ 	.word	0x00000000
.L_846:


//--------------------- .nv.info._ZN7cutlass13device_kernelIN5flash19enable_sm80_to_sm89INS1_16FlashAttnBwdSm80INS1_25CollectiveMainloopBwdSm80ILi2ELi2EN4cute5tupleIJNS5_1CILi64EEENS7_ILi128EEENS7_ILi96EEEEEENS_10bfloat16_tEfNS_4arch4Sm80ELb0ELb0ELb1ELb1ELb1ELb0ELb0ELb0ELi2ELi2ELi4ELi2ELb0EEENS1_24CollectiveEpilogueBwdGQAISB_fSE_Li256ELb1ELb1EEENS1_19SingleTileSchedulerILb1ELb0ELb0ELi128EEEEEEEEEvNT_6ParamsE --------------------------
	.section	.nv.info._ZN7cutlass13device_kernelIN5flash19enable_sm80_to_sm89INS1_16FlashAttnBwdSm80INS1_25CollectiveMainloopBwdSm80ILi2ELi2EN4cute5tupleIJNS5_1CILi64EEENS7_ILi128EEENS7_ILi96EEEEEENS_10bfloat16_tEfNS_4arch4Sm80ELb0ELb0ELb1ELb1ELb1ELb0ELb0ELb0ELi2ELi2ELi4ELi2ELb0EEENS1_24CollectiveEpilogueBwdGQAISB_fSE_Li256ELb1ELb1EEENS1_19SingleTileSchedulerILb1ELb0ELb0ELi128EEEEEEEEEvNT_6ParamsE,"",@"SHT_CUDA_INFO"
	.sectionflags	@""
	.align	4


	//----- nvinfo : EIATTR_CUDA_API_VERSION
	.align		4
        /*0000*/ 	.byte	0x04, 0x37
        /*0002*/ 	.short	(.L_848 - .L_847)
.L_847:
        /*0004*/ 	.word	0x00000082


	//----- nvinfo : EIATTR_SW2861232_WAR
	.align		4
.L_848:
        /*0008*/ 	.byte	0x01, 0x35
	.zero		2


	//----- nvinfo : EIATTR_PARAM_CBANK
	.align		4
        /*000c*/ 	.byte	0x04, 0x0a
        /*000e*/ 	.short	(.L_850 - .L_849)
	.align		4
.L_849:
        /*0010*/ 	.word	index@(.nv.constant0._ZN7cutlass13device_kernelIN5flash19enable_sm80_to_sm89INS1_16FlashAttnBwdSm80INS1_25CollectiveMainloopBwdSm80ILi2ELi2EN4cute5tupleIJNS5_1CILi64EEENS7_ILi128EEENS7_ILi96EEEEEENS_10bfloat16_tEfNS_4arch4Sm80ELb0ELb0ELb1ELb1ELb1ELb0ELb0ELb0ELi2ELi2ELi4ELi2ELb0EEENS1_24CollectiveEpilogueBwdGQAISB_fSE_Li256ELb1ELb1EEENS1_19SingleTileSchedulerILb1ELb0ELb0ELi128EEEEEEEEEvNT_6ParamsE)
        /*0014*/ 	.short	0x0160
        /*0016*/ 	.short	0x0278


	//----- nvinfo : EIATTR_CBANK_PARAM_SIZE
	.align		4
.L_850:
        /*0018*/ 	.byte	0x03, 0x19
        /*001a*/ 	.short	0x0278


	//----- nvinfo : EIATTR_KPARAM_INFO
	.align		4
        /*001c*/ 	.byte	0x04, 0x17
        /*001e*/ 	.short	(.L_852 - .L_851)
.L_851:
        /*0020*/ 	.word	0x00000000
        /*0024*/ 	.short	0x0000
        /*0026*/ 	.short	0x0000
        /*0028*/ 	.byte	0x00, 0xf0, 0xe1, 0x09


	//----- nvinfo : EIATTR_MAXREG_COUNT
	.align		4
.L_852:
        /*002c*/ 	.byte	0x03, 0x1b
        /*002e*/ 	.short	0x00ff


	//----- nvinfo : EIATTR_NUM_BARRIERS
	.align		4
        /*0030*/ 	.byte	0x02, 0x4c
        /*0032*/ 	.byte	0x02
	.zero		1


	//----- nvinfo : EIATTR_MERCURY_ISA_VERSION
	.align		4
        /*0034*/ 	.byte	0x03, 0x5f
        /*0036*/ 	.short	0x0000


	//----- nvinfo : EIATTR_COOP_GROUP_MASK_REGIDS
	.align		4
        /*0038*/ 	.byte	0x04, 0x29
        /*003a*/ 	.short	(.L_854 - .L_853)


	//   ....[0]....
.L_853:
        /*003c*/ 	.word	0xffffffff


	//   ....[1]....
        /*0040*/ 	.word	0xffffffff


	//   ....[2]....
        /*0044*/ 	.word	0xffffffff


	//   ....[3]....
        /*0048*/ 	.word	0xffffffff


	//   ....[4]....
        /*004c*/ 	.word	0xffffffff


	//   ....[5]....
        /*0050*/ 	.word	0xffffffff


	//   ....[6]....
        /*0054*/ 	.word	0xffffffff


	//   ....[7]....
        /*0058*/ 	.word	0xffffffff


	//   ....[8]....
        /*005c*/ 	.word	0xffffffff


	//----- nvinfo : EIATTR_COOP_GROUP_INSTR_OFFSETS
	.align		4
.L_854:
        /*0060*/ 	.byte	0x04, 0x28
        /*0062*/ 	.short	(.L_856 - .L_855)


	//   ....[0]....
.L_855:
        /*0064*/ 	.word	0x00000080


	//   ....[1]....
        /*0068*/ 	.word	0x000061c0


	//   ....[2]....
        /*006c*/ 	.word	0x000061f0


	//   ....[3]....
        /*0070*/ 	.word	0x000065f0


	//   ....[4]....
        /*0074*/ 	.word	0x00006600


	//   ....[5]....
        /*0078*/ 	.word	0x00006790


	//   ....[6]....
        /*007c*/ 	.word	0x000067e0


	//   ....[7]....
        /*0080*/ 	.word	0x00006b90


	//   ....[8]....
        /*0084*/ 	.word	0x00006ba0


	//----- nvinfo : EIATTR_EXIT_INSTR_OFFSETS
	.align		4
.L_856:
        /*0088*/ 	.byte	0x04, 0x1c
        /*008a*/ 	.short	(.L_858 - .L_857)


	//   ....[0]....
.L_857:
        /*008c*/ 	.word	0x00000300


	//   ....[1]....
        /*0090*/ 	.word	0x00005e70


	//   ....[2]....
        /*0094*/ 	.word	0x00006bb0


	//   ....[3]....
        /*0098*/ 	.word	0x00006c50


	//----- nvinfo : EIATTR_CTAIDZ_USED
	.align		4
.L_858:
        /*009c*/ 	.byte	0x01, 0x04
	.zero		2


	//----- nvinfo : EIATTR_MAX_THREADS
	.align		4
        /*00a0*/ 	.byte	0x04, 0x05
        /*00a2*/ 	.short	(.L_860 - .L_859)
.L_859:
        /*00a4*/ 	.word	0x00000100
        /*00a8*/ 	.word	0x00000001
        /*00ac*/ 	.word	0x00000001


	//----- nvinfo : EIATTR_CRS_STACK_SIZE
	.align		4
.L_860:
        /*00b0*/ 	.byte	0x04, 0x1e
        /*00b2*/ 	.short	(.L_862 - .L_861)
.L_861:
        /*00b4*/ 	.word	0x00000000
.L_862:


//--------------------- .nv.info._ZN7cutlass13device_kernelIN5flash19enable_sm80_to_sm89INS1_16FlashAttnBwdSm80INS1_25CollectiveMainloopBwdSm80ILi2ELi2EN4cute5tupleIJNS5_1CILi64EEENS7_ILi128EEENS7_ILi96EEEEEENS_10bfloat16_tEfNS_4arch4Sm80ELb0ELb1ELb1ELb0ELb0ELb0ELb0ELb0ELi2ELi2ELi4ELi2ELb0EEENS1_21CollectiveEpilogueBwdISB_SC_SE_Li256ELb0ELb0ELi2EEENS1_19SingleTileSchedulerILb0ELb0ELb0ELi128EEEEEEEEEvNT_6ParamsE --------------------------
	.section	.nv.info._ZN7cutlass13device_kernelIN5flash19enable_sm80_to_sm89INS1_16FlashAttnBwdSm80INS1_25CollectiveMainloopBwdSm80ILi2ELi2EN4cute5tupleIJNS5_1CILi64EEENS7_ILi128EEENS7_ILi96EEEEEENS_10bfloat16_tEfNS_4arch4Sm80ELb0ELb1ELb1ELb0ELb0ELb0ELb0ELb0ELi2ELi2ELi4ELi2ELb0EEENS1_21CollectiveEpilogueBwdISB_SC_SE_Li256ELb0ELb0ELi2EEENS1_19SingleTileSchedulerILb0ELb0ELb0ELi128EEEEEEEEEvNT_6ParamsE,"",@"SHT_CUDA_INFO"
	.sectionflags	@""
	.align	4


	//----- nvinfo : EIATTR_CUDA_API_VERSION
	.align		4
        /*0000*/ 	.byte	0x04, 0x37
        /*0002*/ 	.short	(.L_864 - .L_863)
.L_863:
        /*0004*/ 	.word	0x00000082


	//----- nvinfo : EIATTR_SW2861232_WAR
	.align		4
.L_864:
        /*0008*/ 	.byte	0x01, 0x35
	.zero		2


	//----- nvinfo : EIATTR_PARAM_CBANK
	.align		4
        /*000c*/ 	.byte	0x04, 0x0a
        /*000e*/ 	.short	(.L_866 - .L_865)
	.align		4
.L_865:
        /*0010*/ 	.word	index@(.nv.constant0._ZN7cutlass13device_kernelIN5flash19enable_sm80_to_sm89INS1_16FlashAttnBwdSm80INS1_25CollectiveMainloopBwdSm80ILi2ELi2EN4cute5tupleIJNS5_1CILi64EEENS7_ILi128EEENS7_ILi96EEEEEENS_10bfloat16_tEfNS_4arch4Sm80ELb0ELb1ELb1ELb0ELb0ELb0ELb0ELb0ELi2ELi2ELi4ELi2ELb0EEENS1_21CollectiveEpilogueBwdISB_SC_SE_Li256ELb0ELb0ELi2EEENS1_19SingleTileSchedulerILb0ELb0ELb0ELi128EEEEEEEEEvNT_6ParamsE)
        /*0014*/ 	.short	0x0160
        /*0016*/ 	.short	0x0270


	//----- nvinfo : EIATTR_CBANK_PARAM_SIZE
	.align		4
.L_866:
        /*0018*/ 	.byte	0x03, 0x19
        /*001a*/ 	.short	0x0270


	//----- nvinfo : EIATTR_KPARAM_INFO
	.align		4
        /*001c*/ 	.byte	0x04, 0x17
        /*001e*/ 	.short	(.L_868 - .L_867)
.L_867:
        /*0020*/ 	.word	0x00000000
        /*0024*/ 	.short	0x0000
        /*0026*/ 	.short	0x0000
        /*0028*/ 	.byte	0x00, 0xf0, 0xc1, 0x09


	//----- nvinfo : EIATTR_MAXREG_COUNT
	.align		4
.L_868:
        /*002c*/ 	.byte	0x03, 0x1b
        /*002e*/ 	.short	0x00ff


	//----- nvinfo : EIATTR_NUM_BARRIERS
	.align		4
        /*0030*/ 	.byte	0x02, 0x4c
        /*0032*/ 	.byte	0x02
	.zero		1


	//----- nvinfo : EIATTR_MERCURY_ISA_VERSION
	.align		4
        /*0034*/ 	.byte	0x03, 0x5f
        /*0036*/ 	.short	0x0000


	//----- nvinfo : EIATTR_EXIT_INSTR_OFFSETS
	.align		4
        /*0038*/ 	.byte	0x04, 0x1c
        /*003a*/ 	.short	(.L_870 - .L_869)


	//   ....[0]....
.L_869:
        /*003c*/ 	.word	0x00000030


	//   ....[1]....
        /*0040*/ 	.word	0x00007af0


	//   ....[2]....
        /*0044*/ 	.word	0x00007bf0


	//   ....[3]....
        /*0048*/ 	.word	0x00007c10


	//   ....[4]....
        /*004c*/ 	.word	0x000081a0


	//   ....[5]....
        /*0050*/ 	.word	0x00008290


	//   ....[6]....
        /*0054*/ 	.word	0x000082b0


	//----- nvinfo : EIATTR_CTAIDZ_USED
	.align		4
.L_870:
        /*0058*/ 	.byte	0x01, 0x04
	.zero		2


	//----- nvinfo : EIATTR_MAX_THREADS
	.align		4
        /*005c*/ 	.byte	0x04, 0x05
        /*005e*/ 	.short	(.L_872 - .L_871)
.L_871:
        /*0060*/ 	.word	0x00000100
        /*0064*/ 	.word	0x00000001
        /*0068*/ 	.word	0x00000001


	//----- nvinfo : EIATTR_CRS_STACK_SIZE
	.align		4
.L_872:
        /*006c*/ 	.byte	0x04, 0x1e
        /*006e*/ 	.short	(.L_874 - .L_873)
.L_873:
        /*0070*/ 	.word	0x00000000
.L_874:


//--------------------- .nv.info._ZN7cutlass13device_kernelIN5flash19enable_sm80_to_sm89INS1_16FlashAttnBwdSm80INS1_25CollectiveMainloopBwdSm80ILi2ELi2EN4cute5tupleIJNS5_1CILi64EEENS7_ILi128EEENS7_ILi96EEEEEENS_10bfloat16_tEfNS_4arch4Sm80ELb0ELb1ELb1ELb0ELb1ELb0ELb0ELb0ELi2ELi2ELi4ELi2ELb0EEENS1_21CollectiveEpilogueBwdISB_SC_SE_Li256ELb0ELb0ELi2EEENS1_19SingleTileSchedulerILb0ELb0ELb0ELi128EEEEEEEEEvNT_6ParamsE --------------------------
	.section	.nv.info._ZN7cutlass13device_kernelIN5flash19enable_sm80_to_sm89INS1_16FlashAttnBwdSm80INS1_25CollectiveMainloopBwdSm80ILi2ELi2EN4cute5tupleIJNS5_1CILi64EEENS7_ILi128EEENS7_ILi96EEEEEENS_10bfloat16_tEfNS_4arch4Sm80ELb0ELb1ELb1ELb0ELb1ELb0ELb0ELb0ELi2ELi2ELi4ELi2ELb0EEENS1_21CollectiveEpilogueBwdISB_SC_SE_Li256ELb0ELb0ELi2EEENS1_19SingleTileSchedulerILb0ELb0ELb0ELi128EEEEEEEEEvNT_6ParamsE,"",@"SHT_CUDA_INFO"
	.sectionflags	@""
	.align	4


	//----- nvinfo : EIATTR_CUDA_API_VERSION
	.align		4
        /*0000*/ 	.byte	0x04, 0x37
        /*0002*/ 	.short	(.L_876 - .L_875)
.L_875:
        /*0004*/ 	.word	0x00000082


	//----- nvinfo : EIATTR_SW2861232_WAR
	.align		4
.L_876:
        /*0008*/ 	.byte	0x01, 0x35
	.zero		2


	//----- nvinfo : EIATTR_PARAM_CBANK
	.align		4
        /*000c*/ 	.byte	0x04, 0x0a
        /*000e*/ 	.short	(.L_878 - .L_877)
	.align		4
.L_877:
        /*0010*/ 	.word	index@(.nv.constant0._ZN7cutlass13device_kernelIN5flash19enable_sm80_to_sm89INS1_16FlashAttnBwdSm80INS1_25CollectiveMainloopBwdSm80ILi2ELi2EN4cute5tupleIJNS5_1CILi64EEENS7_ILi128EEENS7_ILi96EEEEEENS_10bfloat16_tEfNS_4arch4Sm80ELb0ELb1ELb1ELb0ELb1ELb0ELb0ELb0ELi2ELi2ELi4ELi2ELb0EEENS1_21CollectiveEpilogueBwdISB_SC_SE_Li256ELb0ELb0ELi2EEENS1_19SingleTileSchedulerILb0ELb0ELb0ELi128EEEEEEEEEvNT_6ParamsE)
        /*0014*/ 	.short	0x0160
        /*0016*/ 	.short	0x0270


	//----- nvinfo : EIATTR_CBANK_PARAM_SIZE
	.align		4
.L_878:
        /*0018*/ 	.byte	0x03, 0x19
        /*001a*/ 	.short	0x0270


	//----- nvinfo : EIATTR_KPARAM_INFO
	.align		4
        /*001c*/ 	.byte	0x04, 0x17
        /*001e*/ 	.short	(.L_880 - .L_879)
.L_879:
        /*0020*/ 	.word	0x00000000
        /*0024*/ 	.short	0x0000
        /*0026*/ 	.short	0x0000
        /*0028*/ 	.byte	0x00, 0xf0, 0xc1, 0x09


	//----- nvinfo : EIATTR_MAXREG_COUNT
	.align		4
.L_880:
        /*002c*/ 	.byte	0x03, 0x1b
        /*002e*/ 	.short	0x00ff


	//----- nvinfo : EIATTR_NUM_BARRIERS
	.align		4
        /*0030*/ 	.byte	0x02, 0x4c
        /*0032*/ 	.byte	0x02
	.zero		1


	//----- nvinfo : EIATTR_MERCURY_ISA_VERSION
	.align		4
        /*0034*/ 	.byte	0x03, 0x5f
        /*0036*/ 	.short	0x0000


	//----- nvinfo : EIATTR_EXIT_INSTR_OFFSETS
	.align		4
        /*0038*/ 	.byte	0x04, 0x1c
        /*003a*/ 	.short	(.L_882 - .L_881)


	//   ....[0]....
.L_881:
        /*003c*/ 	.word	0x00000030


	//   ....[1]....
        /*0040*/ 	.word	0x00007af0


	//   ....[2]....
        /*0044*/ 	.word	0x00007bf0


	//   ....[3]....
        /*0048*/ 	.word	0x00007c10


	//   ....[4]....
        /*004c*/ 	.word	0x000081a0


	//   ....[5]....
        /*0050*/ 	.word	0x00008290


	//   ....[6]....
        /*0054*/ 	.word	0x000082b0


	//----- nvinfo : EIATTR_CTAIDZ_USED
	.align		4
.L_882:
        /*0058*/ 	.byte	0x01, 0x04
	.zero		2


	//----- nvinfo : EIATTR_MAX_THREADS
	.align		4
        /*005c*/ 	.byte	0x04, 0x05
        /*005e*/ 	.short	(.L_884 - .L_883)
.L_883:
        /*0060*/ 	.word	0x00000100
        /*0064*/ 	.word	0x00000001
        /*0068*/ 	.word	0x00000001


	//----- nvinfo : EIATTR_CRS_STACK_SIZE
	.align		4
.L_884:
        /*006c*/ 	.byte	0x04, 0x1e
        /*006e*/ 	.short	(.L_886 - .L_885)
.L_885:
        /*0070*/ 	.word	0x00000000
.L_886:


//--------------------- .nv.info._ZN7cutlass13device_kernelIN5flash19enable_sm80_to_sm89INS1_16FlashAttnBwdSm80INS1_25CollectiveMainloopBwdSm80ILi2ELi2EN4cute5tupleIJNS5_1CILi64EEENS7_ILi128EEENS7_ILi96EEEEEENS_10bfloat16_tEfNS_4arch4Sm80ELb0ELb1ELb1ELb0ELb0ELb0ELb0ELb0ELi2ELi2ELi4ELi2ELb0EEENS1_24CollectiveEpilogueBwdGQAISB_fSE_Li256ELb0ELb0EEENS1_19SingleTileSchedulerILb0ELb0ELb0ELi128EEEEEEEEEvNT_6ParamsE --------------------------
	.section	.nv.info._ZN7cutlass13device_kernelIN5flash19enable_sm80_to_sm89INS1_16FlashAttnBwdSm80INS1_25CollectiveMainloopBwdSm80ILi2ELi2EN4cute5tupleIJNS5_1CILi64EEENS7_ILi128EEENS7_ILi96EEEEEENS_10bfloat16_tEfNS_4arch4Sm80ELb0ELb1ELb1ELb0ELb0ELb0ELb0ELb0ELi2ELi2ELi4ELi2ELb0EEENS1_24CollectiveEpilogueBwdGQAISB_fSE_Li256ELb0ELb0EEENS1_19SingleTileSchedulerILb0ELb0ELb0ELi128EEEEEEEEEvNT_6ParamsE,"",@"SHT_CUDA_INFO"
	.sectionflags	@""
	.align	4


	//----- nvinfo : EIATTR_CUDA_API_VERSION
	.align		4
        /*0000*/ 	.byte	0x04, 0x37
        /*0002*/ 	.short	(.L_888 - .L_887)
.L_887:
        /*0004*/ 	.word	0x00000082


	//----- nvinfo : EIATTR_SW2861232_WAR
	.align		4
.L_888:
        /*0008*/ 	.byte	0x01, 0x35
	.zero		2


	//----- nvinfo : EIATTR_PARAM_CBANK
	.align		4
        /*000c*/ 	.byte	0x04, 0x0a
        /*000e*/ 	.short	(.L_890 - .L_889)
	.align		4
.L_889:
        /*0010*/ 	.word	index@(.nv.constant0._ZN7cutlass13device_kernelIN5flash19enable_sm80_to_sm89INS1_16FlashAttnBwdSm80INS1_25CollectiveMainloopBwdSm80ILi2ELi2EN4cute5tupleIJNS5_1CILi64EEENS7_ILi128EEENS7_ILi96EEEEEENS_10bfloat16_tEfNS_4arch4Sm80ELb0ELb1ELb1ELb0ELb0ELb0ELb0ELb0ELi2ELi2ELi4ELi2ELb0EEENS1_24CollectiveEpilogueBwdGQAISB_fSE_Li256ELb0ELb0EEENS1_19SingleTileSchedulerILb0ELb0ELb0ELi128EEEEEEEEEvNT_6ParamsE)
        /*0014*/ 	.short	0x0160
        /*0016*/ 	.short	0x0278


	//----- nvinfo : EIATTR_CBANK_PARAM_SIZE
	.align		4
.L_890:
        /*0018*/ 	.byte	0x03, 0x19
        /*001a*/ 	.short	0x0278


	//----- nvinfo : EIATTR_KPARAM_INFO
	.align		4
        /*001c*/ 	.byte	0x04, 0x17
        /*001e*/ 	.short	(.L_892 - .L_891)
.L_891:
        /*0020*/ 	.word	0x00000000
        /*0024*/ 	.short	0x0000
        /*0026*/ 	.short	0x0000
        /*0028*/ 	.byte	0x00, 0xf0, 0xe1, 0x09


	//----- nvinfo : EIATTR_MAXREG_COUNT
	.align		4
.L_892:
        /*002c*/ 	.byte	0x03, 0x1b
        /*002e*/ 	.short	0x00ff


	//----- nvinfo : EIATTR_NUM_BARRIERS
	.align		4
        /*0030*/ 	.byte	0x02, 0x4c
        /*0032*/ 	.byte	0x02
	.zero		1


	//----- nvinfo : EIATTR_MERCURY_ISA_VERSION
	.align		4
        /*0034*/ 	.byte	0x03, 0x5f
        /*0036*/ 	.short	0x0000


	//----- nvinfo : EIATTR_EXIT_INSTR_OFFSETS
	.align		4
        /*0038*/ 	.byte	0x04, 0x1c
        /*003a*/ 	.short	(.L_894 - .L_893)


	//   ....[0]....
.L_893:
        /*003c*/ 	.word	0x00000030


	//   ....[1]....
        /*0040*/ 	.word	0x00006b90


	//   ....[2]....
        /*0044*/ 	.word	0x000073c0


	//----- nvinfo : EIATTR_CTAIDZ_USED
	.align		4
.L_894:
        /*0048*/ 	.byte	0x01, 0x04
	.zero		2


	//----- nvinfo : EIATTR_MAX_THREADS
	.align		4
        /*004c*/ 	.byte	0x04, 0x05
        /*004e*/ 	.short	(.L_896 - .L_895)
.L_895:
        /*0050*/ 	.word	0x00000100
        /*0054*/ 	.word	0x00000001
        /*0058*/ 	.word	0x00000001


	//----- nvinfo : EIATTR_CRS_STACK_SIZE
	.align		4
.L_896:
        /*005c*/ 	.byte	0x04, 0x1e
        /*005e*/ 	.short	(.L_898 - .L_897)
.L_897:
        /*0060*/ 	.word	0x00000000
.L_898:


//--------------------- .nv.info._ZN7cutlass13device_kernelIN5flash19enable_sm80_to_sm89INS1_16FlashAttnBwdSm80INS1_25CollectiveMainloopBwdSm80ILi2ELi2EN4cute5tupleIJNS5_1CILi64EEENS7_ILi128EEENS7_ILi96EEEEEENS_10bfloat16_tEfNS_4arch4Sm80ELb0ELb1ELb1ELb0ELb1ELb0ELb0ELb0ELi2ELi2ELi4ELi2ELb0EEENS1_24CollectiveEpilogueBwdGQAISB_fSE_Li256ELb0ELb1EEENS1_19SingleTileSchedulerILb0ELb0ELb0ELi128EEEEEEEEEvNT_6ParamsE --------------------------
	.section	.nv.info._ZN7cutlass13device_kernelIN5flash19enable_sm80_to_sm89INS1_16FlashAttnBwdSm80INS1_25CollectiveMainloopBwdSm80ILi2ELi2EN4cute5tupleIJNS5_1CILi64EEENS7_ILi128EEENS7_ILi96EEEEEENS_10bfloat16_tEfNS_4arch4Sm80ELb0ELb1ELb1ELb0ELb1ELb0ELb0ELb0ELi2ELi2ELi4ELi2ELb0EEENS1_24CollectiveEpilogueBwdGQAISB_fSE_Li256ELb0ELb1EEENS1_19SingleTileSchedulerILb0ELb0ELb0ELi128EEEEEEEEEvNT_6ParamsE,"",@"SHT_CUDA_INFO"
	.sectionflags	@""
	.align	4


	//----- nvinfo : EIATTR_CUDA_API_VERSION
	.align		4
        /*0000*/ 	.byte	0x04, 0x37
        /*0002*/ 	.short	(.L_900 - .L_899)
.L_899:
        /*0004*/ 	.word	0x00000082


	//----- nvinfo : EIATTR_SW2861232_WAR
	.align		4
.L_900:
        /*0008*/ 	.byte	0x01, 0x35
	.zero		2


	//----- nvinfo : EIATTR_PARAM_CBANK
	.align		4
        /*000c*/ 	.byte	0x04, 0x0a
        /*000e*/ 	.short	(.L_902 - .L_901)
	.align		4
.L_901:
        /*0010*/ 	.word	index@(.nv.constant0._ZN7cutlass13device_kernelIN5flash19enable_sm80_to_sm89INS1_16FlashAttnBwdSm80INS1_25CollectiveMainloopBwdSm80ILi2ELi2EN4cute5tupleIJNS5_1CILi64EEENS7_ILi128EEENS7_ILi96EEEEEENS_10bfloat16_tEfNS_4arch4Sm80ELb0ELb1ELb1ELb0ELb1ELb0ELb0ELb0ELi2ELi2ELi4ELi2ELb0EEENS1_24CollectiveEpilogueBwdGQAISB_fSE_Li256ELb0ELb1EEENS1_19SingleTileSchedulerILb0ELb0ELb0ELi128EEEEEEEEEvNT_6ParamsE)
        /*0014*/ 	.short	0x0160
        /*0016*/ 	.short	0x0278


	//----- nvinfo : EIATTR_CBANK_PARAM_SIZE
	.align		4
.L_902:
        /*0018*/ 	.byte	0x03, 0x19
        /*001a*/ 	.short	0x0278


	//----- nvinfo : EIATTR_KPARAM_INFO
	.align		4
        /*001c*/ 	.byte	0x04, 0x17
        /*001e*/ 	.short	(.L_904 - .L_903)
.L_903:
        /*0020*/ 	.word	0x00000000
        /*0024*/ 	.short	0x0000
        /*0026*/ 	.short	0x0000
        /*0028*/ 	.byte	0x00, 0xf0, 0xe1, 0x09


	//----- nvinfo : EIATTR_MAXREG_COUNT
	.align		4
.L_904:
        /*002c*/ 	.byte	0x03, 0x1b
        /*002e*/ 	.short	0x00ff


	//----- nvinfo : EIATTR_NUM_BARRIERS
	.align		4
        /*0030*/ 	.byte	0x02, 0x4c
        /*0032*/ 	.byte	0x02
	.zero		1


	//----- nvinfo : EIATTR_MERCURY_ISA_VERSION
	.align		4
        /*0034*/ 	.byte	0x03, 0x5f
        /*0036*/ 	.short	0x0000


	//----- nvinfo : EIATTR_COOP_GROUP_MASK_REGIDS
	.align		4
        /*0038*/ 	.byte	0x04, 0x29
        /*003a*/ 	.short	(.L_906 - .L_905)


	//   ....[0]....
.L_905:
        /*003c*/ 	.word	0xffffffff


	//   ....[1]....
        /*0040*/ 	.word	0xffffffff


	//   ....[2]....
        /*0044*/ 	.word	0xffffffff


	//   ....[3]....
        /*0048*/ 	.word	0xffffffff


	//   ....[4]....
        /*004c*/ 	.word	0xffffffff


	//   ....[5]....
        /*0050*/ 	.word	0xffffffff


	//   ....[6]....
        /*0054*/ 	.word	0xffffffff


	//   ....[7]....
        /*0058*/ 	.word	0xffffffff


	//----- nvinfo : EIATTR_COOP_GROUP_INSTR_OFFSETS
	.align		4
.L_906:
        /*005c*/ 	.byte	0x04, 0x28
        /*005e*/ 	.short	(.L_908 - .L_907)


	//   ....[0]....
.L_907:
        /*0060*/ 	.word	0x00006e00


	//   ....[1]....
        /*0064*/ 	.word	0x00006e30


	//   ....[2]....
        /*0068*/ 	.word	0x00007220


	//   ....[3]....
        /*006c*/ 	.word	0x00007230


	//   ....[4]....
        /*0070*/ 	.word	0x000073c0


	//   ....[5]....
        /*0074*/ 	.word	0x00007410


	//   ....[6]....
        /*0078*/ 	.word	0x000077c0


	//   ....[7]....
        /*007c*/ 	.word	0x000077d0


	//----- nvinfo : EIATTR_EXIT_INSTR_OFFSETS
	.align		4
.L_908:
        /*0080*/ 	.byte	0x04, 0x1c
        /*0082*/ 	.short	(.L_910 - .L_909)


	//   ....[0]....
.L_909:
        /*0084*/ 	.word	0x00000030


	//   ....[1]....
        /*0088*/ 	.word	0x00006b90


	//   ....[2]....
        /*008c*/ 	.word	0x000077e0


	//   ....[3]....
        /*0090*/ 	.word	0x00007880


	//----- nvinfo : EIATTR_CTAIDZ_USED
	.align		4
.L_910:
        /*0094*/ 	.byte	0x01, 0x04
	.zero		2


	//----- nvinfo : EIATTR_MAX_THREADS
	.align		4
        /*0098*/ 	.byte	0x04, 0x05
        /*009a*/ 	.short	(.L_912 - .L_911)
.L_911:
        /*009c*/ 	.word	0x00000100
        /*00a0*/ 	.word	0x00000001
        /*00a4*/ 	.word	0x00000001


	//----- nvinfo : EIATTR_CRS_STACK_SIZE
	.align		4
.L_912:
        /*00a8*/ 	.byte	0x04, 0x1e
        /*00aa*/ 	.short	(.L_914 - .L_913)
.L_913:
        /*00ac*/ 	.word	0x00000000
.L_914:


//--------------------- .nv.info._ZN7cutlass13device_kernelIN5flash19enable_sm80_to_sm89INS1_16FlashAttnBwdSm80INS1_25CollectiveMainloopBwdSm80ILi2ELi2EN4cute5tupleIJNS5_1CILi64EEENS7_ILi128EEENS7_ILi96EEEEEENS_10bfloat16_tEfNS_4arch4Sm80ELb0ELb1ELb1ELb1ELb0ELb0ELb0ELb0ELi2ELi2ELi4ELi2ELb0EEENS1_21CollectiveEpilogueBwdISB_SC_SE_Li256ELb1ELb0ELi2EEENS1_19SingleTileSchedulerILb1ELb0ELb0ELi128EEEEEEEEEvNT_6ParamsE --------------------------
	.section	.nv.info._ZN7cutlass13device_kernelIN5flash19enable_sm80_to_sm89INS1_16FlashAttnBwdSm80INS1_25CollectiveMainloopBwdSm80ILi2ELi2EN4cute5tupleIJNS5_1CILi64EEENS7_ILi128EEENS7_ILi96EEEEEENS_10bfloat16_tEfNS_4arch4Sm80ELb0ELb1ELb1ELb1ELb0ELb0ELb0ELb0ELi2ELi2ELi4ELi2ELb0EEENS1_21CollectiveEpilogueBwdISB_SC_SE_Li256ELb1ELb0ELi2EEENS1_19SingleTileSchedulerILb1ELb0ELb0ELi128EEEEEEEEEvNT_6ParamsE,"",@"SHT_CUDA_INFO"
	.sectionflags	@""
	.align	4


	//----- nvinfo : EIATTR_CUDA_API_VERSION
	.align		4
        /*0000*/ 	.byte	0x04, 0x37
        /*0002*/ 	.short	(.L_916 - .L_915)
.L_915:
        /*0004*/ 	.word	0x00000082


	//----- nvinfo : EIATTR_SW2861232_WAR
	.align		4
.L_916:
        /*0008*/ 	.byte	0x01, 0x35
	.zero		2


	//----- nvinfo : EIATTR_PARAM_CBANK
	.align		4
        /*000c*/ 	.byte	0x04, 0x0a
        /*000e*/ 	.short	(.L_918 - .L_917)
	.align		4
.L_917:
        /*0010*/ 	.word	index@(.nv.constant0._ZN7cutlass13device_kernelIN5flash19enable_sm80_to_sm89INS1_16FlashAttnBwdSm80INS1_25CollectiveMainloopBwdSm80ILi2ELi2EN4cute5tupleIJNS5_1CILi64EEENS7_ILi128EEENS7_ILi96EEEEEENS_10bfloat16_tEfNS_4arch4Sm80ELb0ELb1ELb1ELb1ELb0ELb0ELb0ELb0ELi2ELi2ELi4ELi2ELb0EEENS1_21CollectiveEpilogueBwdISB_SC_SE_Li256ELb1ELb0ELi2EEENS1_19SingleTileSchedulerILb1ELb0ELb0ELi128EEEEEEEEEvNT_6ParamsE)
        /*0014*/ 	.short	0x0160
        /*0016*/ 	.short	0x0270


	//----- nvinfo : EIATTR_CBANK_PARAM_SIZE
	.align		4
.L_918:
        /*0018*/ 	.byte	0x03, 0x19
        /*001a*/ 	.short	0x0270


	//----- nvinfo : EIATTR_KPARAM_INFO
	.align		4
        /*001c*/ 	.byte	0x04, 0x17
        /*001e*/ 	.short	(.L_920 - .L_919)
.L_919:
        /*0020*/ 	.word	0x00000000
        /*0024*/ 	.short	0x0000
        /*0026*/ 	.short	0x0000
        /*0028*/ 	.byte	0x00, 0xf0, 0xc1, 0x09


	//----- nvinfo : EIATTR_MAXREG_COUNT
	.align		4
.L_920:
        /*002c*/ 	.byte	0x03, 0x1b
        /*002e*/ 	.short	0x00ff


	//----- nvinfo : EIATTR_NUM_BARRIERS
	.align		4
        /*0030*/ 	.byte	0x02, 0x4c
        /*0032*/ 	.byte	0x02
	.zero		1


	//----- nvinfo : EIATTR_MERCURY_ISA_VERSION
	.align		4
        /*0034*/ 	.byte	0x03, 0x5f
        /*0036*/ 	.short	0x0000


	//----- nvinfo : EIATTR_COOP_GROUP_MASK_REGIDS
	.align		4
        /*0038*/ 	.byte	0x04, 0x29
        /*003a*/ 	.short	(.L_922 - .L_921)


	//   ....[0]....
.L_921:
        /*003c*/ 	.word	0xffffffff


	//----- nvinfo : EIATTR_COOP_GROUP_INSTR_OFFSETS
	.align		4
.L_922:
        /*0040*/ 	.byte	0x04, 0x28
        /*0042*/ 	.short	(.L_924 - .L_923)


	//   ....[0]....
.L_923:
        /*0044*/ 	.word	0x00000090


	//----- nvinfo : EIATTR_EXIT_INSTR_OFFSETS
	.align		4
.L_924:
        /*0048*/ 	.byte	0x04, 0x1c
        /*004a*/ 	.short	(.L_926 - .L_925)


	//   ....[0]....
.L_925:
        /*004c*/ 	.word	0x00000300


	//   ....[1]....
        /*0050*/ 	.word	0x00007ef0


	//   ....[2]....
        /*0054*/ 	.word	0x00008000


	//   ....[3]....
        /*0058*/ 	.word	0x00008020


	//   ....[4]....
        /*005c*/ 	.word	0x00008700


	//   ....[5]....
        /*0060*/ 	.word	0x000087f0


	//   ....[6]....
        /*0064*/ 	.word	0x00008810


	//----- nvinfo : EIATTR_CTAIDZ_USED
	.align		4
.L_926:
        /*0068*/ 	.byte	0x01, 0x04
	.zero		2


	//----- nvinfo : EIATTR_MAX_THREADS
	.align		4
        /*006c*/ 	.byte	0x04, 0x05
        /*006e*/ 	.short	(.L_928 - .L_927)
.L_927:
        /*0070*/ 	.word	0x00000100
        /*0074*/ 	.word	0x00000001
        /*0078*/ 	.word	0x00000001


	//----- nvinfo : EIATTR_CRS_STACK_SIZE
	.align		4
.L_928:
        /*007c*/ 	.byte	0x04, 0x1e
        /*007e*/ 	.short	(.L_930 - .L_929)
.L_929:
        /*0080*/ 	.word	0x00000000
.L_930:


//--------------------- .nv.info._ZN7cutlass13device_kernelIN5flash19enable_sm80_to_sm89INS1_16FlashAttnBwdSm80INS1_25CollectiveMainloopBwdSm80ILi2ELi2EN4cute5tupleIJNS5_1CILi64EEENS7_ILi128EEENS7_ILi96EEEEEENS_10bfloat16_tEfNS_4arch4Sm80ELb0ELb1ELb1ELb1ELb1ELb0ELb0ELb0ELi2ELi2ELi4ELi2ELb0EEENS1_21CollectiveEpilogueBwdISB_SC_SE_Li256ELb1ELb0ELi2EEENS1_19SingleTileSchedulerILb1ELb0ELb0ELi128EEEEEEEEEvNT_6ParamsE --------------------------
	.section	.nv.info._ZN7cutlass13device_kernelIN5flash19enable_sm80_to_sm89INS1_16FlashAttnBwdSm80INS1_25CollectiveMainloopBwdSm80ILi2ELi2EN4cute5tupleIJNS5_1CILi64EEENS7_ILi128EEENS7_ILi96EEEEEENS_10bfloat16_tEfNS_4arch4Sm80ELb0ELb1ELb1ELb1ELb1ELb0ELb0ELb0ELi2ELi2ELi4ELi2ELb0EEENS1_21CollectiveEpilogueBwdISB_SC_SE_Li256ELb1ELb0ELi2EEENS1_19SingleTileSchedulerILb1ELb0ELb0ELi128EEEEEEEEEvNT_6ParamsE,"",@"SHT_CUDA_INFO"
	.sectionflags	@""
	.align	4


	//----- nvinfo : EIATTR_CUDA_API_VERSION
	.align		4
        /*0000*/ 	.byte	0x04, 0x37
        /*0002*/ 	.short	(.L_932 - .L_931)
.L_931:
        /*0004*/ 	.word	0x00000082


	//----- nvinfo : EIATTR_SW2861232_WAR
	.align		4
.L_932:
        /*0008*/ 	.byte	0x01, 0x35
	.zero		2


	//----- nvinfo : EIATTR_PARAM_CBANK
	.align		4
        /*000c*/ 	.byte	0x04, 0x0a
        /*000e*/ 	.short	(.L_934 - .L_933)
	.align		4
.L_933:
        /*0010*/ 	.word	index@(.nv.constant0._ZN7cutlass13device_kernelIN5flash19enable_sm80_to_sm89INS1_16FlashAttnBwdSm80INS1_25CollectiveMainloopBwdSm80ILi2ELi2EN4cute5tupleIJNS5_1CILi64EEENS7_ILi128EEENS7_ILi96EEEEEENS_10bfloat16_tEfNS_4arch4Sm80ELb0ELb1ELb1ELb1ELb1ELb0ELb0ELb0ELi2ELi2ELi4ELi2ELb0EEENS1_21CollectiveEpilogueBwdISB_SC_SE_Li256ELb1ELb0ELi2EEENS1_19SingleTileSchedulerILb1ELb0ELb0ELi128EEEEEEEEEvNT_6ParamsE)
        /*0014*/ 	.short	0x0160
        /*0016*/ 	.short	0x0270


	//----- nvinfo : EIATTR_CBANK_PARAM_SIZE
	.align		4
.L_934:
        /*0018*/ 	.byte	0x03, 0x19
        /*001a*/ 	.short	0x0270


	//----- nvinfo : EIATTR_KPARAM_INFO
	.align		4
        /*001c*/ 	.byte	0x04, 0x17
        /*001e*/ 	.short	(.L_936 - .L_935)
.L_935:
        /*0020*/ 	.word	0x00000000
        /*0024*/ 	.short	0x0000
        /*0026*/ 	.short	0x0000
        /*0028*/ 	.byte	0x00, 0xf0, 0xc1, 0x09


	//----- nvinfo : EIATTR_MAXREG_COUNT
	.align		4
.L_936:
        /*002c*/ 	.byte	0x03, 0x1b
        /*002e*/ 	.short	0x00ff


	//----- nvinfo : EIATTR_NUM_BARRIERS
	.align		4
        /*0030*/ 	.byte	0x02, 0x4c
        /*0032*/ 	.byte	0x02
	.zero		1


	//----- nvinfo : EIATTR_MERCURY_ISA_VERSION
	.align		4
        /*0034*/ 	.byte	0x03, 0x5f
        /*0036*/ 	.short	0x0000


	//----- nvinfo : EIATTR_COOP_GROUP_MASK_REGIDS
	.align		4
        /*0038*/ 	.byte	0x04, 0x29
        /*003a*/ 	.short	(.L_938 - .L_937)


	//   ....[0]....
.L_937:
        /*003c*/ 	.word	0xffffffff


	//----- nvinfo : EIATTR_COOP_GROUP_INSTR_OFFSETS
	.align		4
.L_938:
        /*0040*/ 	.byte	0x04, 0x28
        /*0042*/ 	.short	(.L_940 - .L_939)


	//   ....[0]....
.L_939:
        /*0044*/ 	.word	0x00000090


	//----- nvinfo : EIATTR_EXIT_INSTR_OFFSETS
	.align		4
.L_940:
        /*0048*/ 	.byte	0x04, 0x1c
        /*004a*/ 	.short	(.L_942 - .L_941)


	//   ....[0]....
.L_941:
        /*004c*/ 	.word	0x00000300


	//   ....[1]....
        /*0050*/ 	.word	0x00007ef0


	//   ....[2]....
        /*0054*/ 	.word	0x00008000


	//   ....[3]....
        /*0058*/ 	.word	0x00008020


	//   ....[4]....
        /*005c*/ 	.word	0x00008700


	//   ....[5]....
        /*0060*/ 	.word	0x000087f0


	//   ....[6]....
        /*0064*/ 	.word	0x00008810


	//----- nvinfo : EIATTR_CTAIDZ_USED
	.align		4
.L_942:
        /*0068*/ 	.byte	0x01, 0x04
	.zero		2


	//----- nvinfo : EIATTR_MAX_THREADS
	.align		4
        /*006c*/ 	.byte	0x04, 0x05
        /*006e*/ 	.short	(.L_944 - .L_943)
.L_943:
        /*0070*/ 	.word	0x00000100
        /*0074*/ 	.word	0x00000001
        /*0078*/ 	.word	0x00000001


	//----- nvinfo : EIATTR_CRS_STACK_SIZE
	.align		4
.L_944:
        /*007c*/ 	.byte	0x04, 0x1e
        /*007e*/ 	.short	(.L_946 - .L_945)
.L_945:
        /*0080*/ 	.word	0x00000000
.L_946:


//--------------------- .nv.info._ZN7cutlass13device_kernelIN5flash19enable_sm80_to_sm89INS1_16FlashAttnBwdSm80INS1_25CollectiveMainloopBwdSm80ILi2ELi2EN4cute5tupleIJNS5_1CILi64EEENS7_ILi128EEENS7_ILi96EEEEEENS_10bfloat16_tEfNS_4arch4Sm80ELb0ELb1ELb1ELb1ELb0ELb0ELb0ELb0ELi2ELi2ELi4ELi2ELb0EEENS1_24CollectiveEpilogueBwdGQAISB_fSE_Li256ELb1ELb0EEENS1_19SingleTileSchedulerILb1ELb0ELb0ELi128EEEEEEEEEvNT_6ParamsE --------------------------
	.section	.nv.info._ZN7cutlass13device_kernelIN5flash19enable_sm80_to_sm89INS1_16FlashAttnBwdSm80INS1_25CollectiveMainloopBwdSm80ILi2ELi2EN4cute5tupleIJNS5_1CILi64EEENS7_ILi128EEENS7_ILi96EEEEEENS_10bfloat16_tEfNS_4arch4Sm80ELb0ELb1ELb1ELb1ELb0ELb0ELb0ELb0ELi2ELi2ELi4ELi2ELb0EEENS1_24CollectiveEpilogueBwdGQAISB_fSE_Li256ELb1ELb0EEENS1_19SingleTileSchedulerILb1ELb0ELb0ELi128EEEEEEEEEvNT_6ParamsE,"",@"SHT_CUDA_INFO"
	.sectionflags	@""
	.align	4


	//----- nvinfo : EIATTR_CUDA_API_VERSION
	.align		4
        /*0000*/ 	.byte	0x04, 0x37
        /*0002*/ 	.short	(.L_948 - .L_947)
.L_947:
        /*0004*/ 	.word	0x00000082


	//----- nvinfo : EIATTR_SW2861232_WAR
	.align		4
.L_948:
        /*0008*/ 	.byte	0x01, 0x35
	.zero		2


	//----- nvinfo : EIATTR_PARAM_CBANK
	.align		4
        /*000c*/ 	.byte	0x04, 0x0a
        /*000e*/ 	.short	(.L_950 - .L_949)
	.align		4
.L_949:
        /*0010*/ 	.word	index@(.nv.constant0._ZN7cutlass13device_kernelIN5flash19enable_sm80_to_sm89INS1_16FlashAttnBwdSm80INS1_25CollectiveMainloopBwdSm80ILi2ELi2EN4cute5tupleIJNS5_1CILi64EEENS7_ILi128EEENS7_ILi96EEEEEENS_10bfloat16_tEfNS_4arch4Sm80ELb0ELb1ELb1ELb1ELb0ELb0ELb0ELb0ELi2ELi2ELi4ELi2ELb0EEENS1_24CollectiveEpilogueBwdGQAISB_fSE_Li256ELb1ELb0EEENS1_19SingleTileSchedulerILb1ELb0ELb0ELi128EEEEEEEEEvNT_6ParamsE)
        /*0014*/ 	.short	0x0160
        /*0016*/ 	.short	0x0278


	//----- nvinfo : EIATTR_CBANK_PARAM_SIZE
	.align		4
.L_950:
        /*0018*/ 	.byte	0x03, 0x19
        /*001a*/ 	.short	0x0278


	//----- nvinfo : EIATTR_KPARAM_INFO
	.align		4
        /*001c*/ 	.byte	0x04, 0x17
        /*001e*/ 	.short	(.L_952 - .L_951)
.L_951:
        /*0020*/ 	.word	0x00000000
        /*0024*/ 	.short	0x0000
        /*0026*/ 	.short	0x0000
        /*0028*/ 	.byte	0x00, 0xf0, 0xe1, 0x09


	//----- nvinfo : EIATTR_MAXREG_COUNT
	.align		4
.L_952:
        /*002c*/ 	.byte	0x03, 0x1b
        /*002e*/ 	.short	0x00ff


	//----- nvinfo : EIATTR_NUM_BARRIERS
	.align		4
        /*0030*/ 	.byte	0x02, 0x4c
        /*0032*/ 	.byte	0x02
	.zero		1


	//----- nvinfo : EIATTR_MERCURY_ISA_VERSION
	.align		4
        /*0034*/ 	.byte	0x03, 0x5f
        /*0036*/ 	.short	0x0000


	//----- nvinfo : EIATTR_COOP_GROUP_MASK_REGIDS
	.align		4
        /*0038*/ 	.byte	0x04, 0x29
        /*003a*/ 	.short	(.L_954 - .L_953)


	//   ....[0]....
.L_953:
        /*003c*/ 	.word	0xffffffff


	//----- nvinfo : EIATTR_COOP_GROUP_INSTR_OFFSETS
	.align		4
.L_954:
        /*0040*/ 	.byte	0x04, 0x28
        /*0042*/ 	.short	(.L_956 - .L_955)


	//   ....[0]....
.L_955:
        /*0044*/ 	.word	0x00000090


	//----- nvinfo : EIATTR_EXIT_INSTR_OFFSETS
	.align		4
.L_956:
        /*0048*/ 	.byte	0x04, 0x1c
        /*004a*/ 	.short	(.L_958 - .L_957)


	//   ....[0]....
.L_957:
        /*004c*/ 	.word	0x00000300


	//   ....[1]....
        /*0050*/ 	.word	0x00006f00


	//   ....[2]....
        /*0054*/ 	.word	0x00007810


	//----- nvinfo : EIATTR_CTAIDZ_USED
	.align		4
.L_958:
        /*0058*/ 	.byte	0x01, 0x04
	.zero		2


	//----- nvinfo : EIATTR_MAX_THREADS
	.align		4
        /*005c*/ 	.byte	0x04, 0x05
        /*005e*/ 	.short	(.L_960 - .L_959)
.L_959:
        /*0060*/ 	.word	0x00000100
        /*0064*/ 	.word	0x00000001
        /*0068*/ 	.word	0x00000001


	//----- nvinfo : EIATTR_CRS_STACK_SIZE
	.align		4
.L_960:
        /*006c*/ 	.byte	0x04, 0x1e
        /*006e*/ 	.short	(.L_962 - .L_961)
.L_961:
        /*0070*/ 	.word	0x00000000
.L_962:


//--------------------- .nv.info._ZN7cutlass13device_kernelIN5flash19enable_sm80_to_sm89INS1_16FlashAttnBwdSm80INS1_25CollectiveMainloopBwdSm80ILi2ELi2EN4cute5tupleIJNS5_1CILi64EEENS7_ILi128EEENS7_ILi96EEEEEENS_10bfloat16_tEfNS_4arch4Sm80ELb0ELb1ELb1ELb1ELb1ELb0ELb0ELb0ELi2ELi2ELi4ELi2ELb0EEENS1_24CollectiveEpilogueBwdGQAISB_fSE_Li256ELb1ELb1EEENS1_19SingleTileSchedulerILb1ELb0ELb0ELi128EEEEEEEEEvNT_6ParamsE --------------------------
	.section	.nv.info._ZN7cutlass13device_kernelIN5flash19enable_sm80_to_sm89INS1_16FlashAttnBwdSm80INS1_25CollectiveMainloopBwdSm80ILi2ELi2EN4cute5tupleIJNS5_1CILi64EEENS7_ILi128EEENS7_ILi96EEEEEENS_10bfloat16_tEfNS_4arch4Sm80ELb0ELb1ELb1ELb1ELb1ELb0ELb0ELb0ELi2ELi2ELi4ELi2ELb0EEENS1_24CollectiveEpilogueBwdGQAISB_fSE_Li256ELb1ELb1EEENS1_19SingleTileSchedulerILb1ELb0ELb0ELi128EEEEEEEEEvNT_6ParamsE,"",@"SHT_CUDA_INFO"
	.sectionflags	@""
	.align	4


	//----- nvinfo : EIATTR_CUDA_API_VERSION
	.align		4
        /*0000*/ 	.byte	0x04, 0x37
        /*0002*/ 	.short	(.L_964 - .L_963)
.L_963:
        /*0004*/ 	.word	0x00000082


	//----- nvinfo : EIATTR_SW2861232_WAR
	.align		4
.L_964:
        /*0008*/ 	.byte	0x01, 0x35
	.zero		2


	//----- nvinfo : EIATTR_PARAM_CBANK
	.align		4
        /*000c*/ 	.byte	0x04, 0x0a
        /*000e*/ 	.short	(.L_966 - .L_965)
	.align		4
.L_965:
        /*0010*/ 	.word	index@(.nv.constant0._ZN7cutlass13device_kernelIN5flash19enable_sm80_to_sm89INS1_16FlashAttnBwdSm80INS1_25CollectiveMainloopBwdSm80ILi2ELi2EN4cute5tupleIJNS5_1CILi64EEENS7_ILi128EEENS7_ILi96EEEEEENS_10bfloat16_tEfNS_4arch4Sm80ELb0ELb1ELb1ELb1ELb1ELb0ELb0ELb0ELi2ELi2ELi4ELi2ELb0EEENS1_24CollectiveEpilogueBwdGQAISB_fSE_Li256ELb1ELb1EEENS1_19SingleTileSchedulerILb1ELb0ELb0ELi128EEEEEEEEEvNT_6ParamsE)
        /*0014*/ 	.short	0x0160
        /*0016*/ 	.short	0x0278


	//----- nvinfo : EIATTR_CBANK_PARAM_SIZE
	.align		4
.L_966:
        /*0018*/ 	.byte	0x03, 0x19
        /*001a*/ 	.short	0x0278


	//----- nvinfo : EIATTR_KPARAM_INFO
	.align		4
        /*001c*/ 	.byte	0x04, 0x17
        /*001e*/ 	.short	(.L_968 - .L_967)
.L_967:
        /*0020*/ 	.word	0x00000000
        /*0024*/ 	.short	0x0000
        /*0026*/ 	.short	0x0000
        /*0028*/ 	.byte	0x00, 0xf0, 0xe1, 0x09


	//----- nvinfo : EIATTR_MAXREG_COUNT
	.align		4
.L_968:
        /*002c*/ 	.byte	0x03, 0x1b
        /*002e*/ 	.short	0x00ff


	//----- nvinfo : EIATTR_NUM_BARRIERS
	.align		4
        /*0030*/ 	.byte	0x02, 0x4c
        /*0032*/ 	.byte	0x02
	.zero		1


	//----- nvinfo : EIATTR_MERCURY_ISA_VERSION
	.align		4
        /*0034*/ 	.byte	0x03, 0x5f
        /*0036*/ 	.short	0x0000


	//----- nvinfo : EIATTR_COOP_GROUP_MASK_REGIDS
	.align		4
        /*0038*/ 	.byte	0x04, 0x29
        /*003a*/ 	.short	(.L_970 - .L_969)


	//   ....[0]....
.L_969:
        /*003c*/ 	.word	0xffffffff


	//   ....[1]....
        /*0040*/ 	.word	0xffffffff


	//   ....[2]....
        /*0044*/ 	.word	0xffffffff


	//   ....[3]....
        /*0048*/ 	.word	0xffffffff


	//   ....[4]....
        /*004c*/ 	.word	0xffffffff


	//   ....[5]....
        /*0050*/ 	.word	0xffffffff


	//   ....[6]....
        /*0054*/ 	.word	0xffffffff


	//   ....[7]....
        /*0058*/ 	.word	0xffffffff


	//   ....[8]....
        /*005c*/ 	.word	0xffffffff


	//----- nvinfo : EIATTR_COOP_GROUP_INSTR_OFFSETS
	.align		4
.L_970:
        /*0060*/ 	.byte	0x04, 0x28
        /*0062*/ 	.short	(.L_972 - .L_971)


	//   ....[0]....
.L_971:
        /*0064*/ 	.word	0x00000090


	//   ....[1]....
        /*0068*/ 	.word	0x00007250


	//   ....[2]....
        /*006c*/ 	.word	0x00007280


	//   ....[3]....
        /*0070*/ 	.word	0x00007680


	//   ....[4]....
        /*0074*/ 	.word	0x00007690


	//   ....[5]....
        /*0078*/ 	.word	0x00007820


	//   ....[6]....
        /*007c*/ 	.word	0x00007870


	//   ....[7]....
        /*0080*/ 	.word	0x00007c20


	//   ....[8]....
        /*0084*/ 	.word	0x00007c30


	//----- nvinfo : EIATTR_EXIT_INSTR_OFFSETS
	.align		4
.L_972:
        /*0088*/ 	.byte	0x04, 0x1c
        /*008a*/ 	.short	(.L_974 - .L_973)


	//   ....[0]....
.L_973:
        /*008c*/ 	.word	0x00000300


	//   ....[1]....
        /*0090*/ 	.word	0x00006f00


	//   ....[2]....
        /*0094*/ 	.word	0x00007c40


	//   ....[3]....
        /*0098*/ 	.word	0x00007ce0


	//----- nvinfo : EIATTR_CTAIDZ_USED
	.align		4
.L_974:
        /*009c*/ 	.byte	0x01, 0x04
	.zero		2


	//----- nvinfo : EIATTR_MAX_THREADS
	.align		4
        /*00a0*/ 	.byte	0x04, 0x05
        /*00a2*/ 	.short	(.L_976 - .L_975)
.L_975:
        /*00a4*/ 	.word	0x00000100
        /*00a8*/ 	.word	0x00000001
        /*00ac*/ 	.word	0x00000001


	//----- nvinfo : EIATTR_CRS_STACK_SIZE
	.align		4
.L_976:
        /*00b0*/ 	.byte	0x04, 0x1e
        /*00b2*/ 	.short	(.L_978 - .L_977)
.L_977:
        /*00b4*/ 	.word	0x00000000
.L_978:


//--------------------- .nv.info._ZN7cutlass13device_kernelIN5flash19enable_sm80_to_sm89INS1_16FlashAttnBwdSm80INS1_25CollectiveMainloopBwdSm80ILi2ELi2EN4cute5tupleIJNS5_1CILi64EEENS7_ILi128EEENS7_ILi96EEEEEENS_10bfloat16_tEfNS_4arch4Sm80ELb1ELb0ELb1ELb0ELb0ELb0ELb0ELb0ELi2ELi2ELi4ELi2ELb0EEENS1_21CollectiveEpilogueBwdISB_SC_SE_Li256ELb0ELb0ELi2EEENS1_25SingleTileBwdLPTSchedulerILb0ELi128ELb0EEEEEEEEEvNT_6ParamsE --------------------------
	.section	.nv.info._ZN7cutlass13device_kernelIN5flash19enable_sm80_to_sm89INS1_16FlashAttnBwdSm80INS1_25CollectiveMainloopBwdSm80ILi2ELi2EN4cute5tupleIJNS5_1CILi64EEENS7_ILi128EEENS7_ILi96EEEEEENS_10bfloat16_tEfNS_4arch4Sm80ELb1ELb0ELb1ELb0ELb0ELb0ELb0ELb0ELi2ELi2ELi4ELi2ELb0EEENS1_21CollectiveEpilogueBwdISB_SC_SE_Li256ELb0ELb0ELi2EEENS1_25SingleTileBwdLPTSchedulerILb0ELi128ELb0EEEEEEEEEvNT_6ParamsE,"",@"SHT_CUDA_INFO"
	.sectionflags	@""
	.align	4


	//----- nvinfo : EIATTR_CUDA_API_VERSION
	.align		4
        /*0000*/ 	.byte	0x04, 0x37
        /*0002*/ 	.short	(.L_980 - .L_979)
.L_979:
        /*0004*/ 	.word	0x00000082


	//----- nvinfo : EIATTR_SW2861232_WAR
	.align		4
.L_980:
        /*0008*/ 	.byte	0x01, 0x35
	.zero		2


	//----- nvinfo : EIATTR_PARAM_CBANK
	.align		4
        /*000c*/ 	.byte	0x04, 0x0a
        /*000e*/ 	.short	(.L_982 - .L_981)
	.align		4
.L_981:
        /*0010*/ 	.word	index@(.nv.constant0._ZN7cutlass13device_kernelIN5flash19enable_sm80_to_sm89INS1_16FlashAttnBwdSm80INS1_25CollectiveMainloopBwdSm80ILi2ELi2EN4cute5tupleIJNS5_1CILi64EEENS7_ILi128EEENS7_ILi96EEEEEENS_10bfloat16_tEfNS_4arch4Sm80ELb1ELb0ELb1ELb0ELb0ELb0ELb0ELb0ELi2ELi2ELi4ELi2ELb0EEENS1_21CollectiveEpilogueBwdISB_SC_SE_Li256ELb0ELb0ELi2EEENS1_25SingleTileBwdLPTSchedulerILb0ELi128ELb0EEEEEEEEEvNT_6ParamsE)
        /*0014*/ 	.short	0x0160
        /*0016*/ 	.short	0x0288


	//----- nvinfo : EIATTR_CBANK_PARAM_SIZE
	.align		4
.L_982:
        /*0018*/ 	.byte	0x03, 0x19
        /*001a*/ 	.short	0x0288


	//----- nvinfo : EIATTR_KPARAM_INFO
	.align		4
        /*001c*/ 	.byte	0x04, 0x17
        /*001e*/ 	.short	(.L_984 - .L_983)
.L_983:
        /*0020*/ 	.word	0x00000000
        /*0024*/ 	.short	0x0000
        /*0026*/ 	.short	0x0000
        /*0028*/ 	.byte	0x00, 0xf0, 0x21, 0x0a


	//----- nvinfo : EIATTR_MAXREG_COUNT
	.align		4
.L_984:
        /*002c*/ 	.byte	0x03, 0x1b
        /*002e*/ 	.short	0x00ff


	//----- nvinfo : EIATTR_NUM_BARRIERS
	.align		4
        /*0030*/ 	.byte	0x02, 0x4c
        /*0032*/ 	.byte	0x02
	.zero		1


	//----- nvinfo : EIATTR_MERCURY_ISA_VERSION
	.align		4
        /*0034*/ 	.byte	0x03, 0x5f
        /*0036*/ 	.short	0x0000


	//----- nvinfo : EIATTR_COOP_GROUP_MASK_REGIDS
	.align		4
        /*0038*/ 	.byte	0x04, 0x29
        /*003a*/ 	.short	(.L_986 - .L_985)


	//   ....[0]....
.L_985:
        /*003c*/ 	.word	0xffffffff


	//----- nvinfo : EIATTR_COOP_GROUP_INSTR_OFFSETS
	.align		4
.L_986:
        /*0040*/ 	.byte	0x04, 0x28
        /*0042*/ 	.short	(.L_988 - .L_987)


	//   ....[0]....
.L_987:
        /*0044*/ 	.word	0x00000040


	//----- nvinfo : EIATTR_EXIT_INSTR_OFFSETS
	.align		4
.L_988:
        /*0048*/ 	.byte	0x04, 0x1c
        /*004a*/ 	.short	(.L_990 - .L_989)


	//   ....[0]....
.L_989:
        /*004c*/ 	.word	0x00000530


	//   ....[1]....
        /*0050*/ 	.word	0x000074b0


	//   ....[2]....
        /*0054*/ 	.word	0x000075b0


	//   ....[3]....
        /*0058*/ 	.word	0x000075d0


	//   ....[4]....
        /*005c*/ 	.word	0x00007bb0


	//   ....[5]....
        /*0060*/ 	.word	0x00007cb0


	//   ....[6]....
        /*0064*/ 	.word	0x00007cd0


	//----- nvinfo : EIATTR_MAX_THREADS
	.align		4
.L_990:
        /*0068*/ 	.byte	0x04, 0x05
        /*006a*/ 	.short	(.L_992 - .L_991)
.L_991:
        /*006c*/ 	.word	0x00000100
        /*0070*/ 	.word	0x00000001
        /*0074*/ 	.word	0x00000001


	//----- nvinfo : EIATTR_CRS_STACK_SIZE
	.align		4
.L_992:
        /*0078*/ 	.byte	0x04, 0x1e
        /*007a*/ 	.short	(.L_994 - .L_993)
.L_993:
        /*007c*/ 	.word	0x00000000
.L_994:


//--------------------- .nv.info._ZN7cutlass13device_kernelIN5flash19enable_sm80_to_sm89INS1_16FlashAttnBwdSm80INS1_25CollectiveMainloopBwdSm80ILi2ELi2EN4cute5tupleIJNS5_1CILi64EEENS7_ILi128EEENS7_ILi96EEEEEENS_10bfloat16_tEfNS_4arch4Sm80ELb1ELb0ELb1ELb0ELb1ELb0ELb0ELb0ELi2ELi2ELi4ELi2ELb0EEENS1_21CollectiveEpilogueBwdISB_SC_SE_Li256ELb0ELb0ELi2EEENS1_25SingleTileBwdLPTSchedulerILb0ELi128ELb1EEEEEEEEEvNT_6ParamsE --------------------------
	.section	.nv.info._ZN7cutlass13device_kernelIN5flash19enable_sm80_to_sm89INS1_16FlashAttnBwdSm80INS1_25CollectiveMainloopBwdSm80ILi2ELi2EN4cute5tupleIJNS5_1CILi64EEENS7_ILi128EEENS7_ILi96EEEEEENS_10bfloat16_tEfNS_4arch4Sm80ELb1ELb0ELb1ELb0ELb1ELb0ELb0ELb0ELi2ELi2ELi4ELi2ELb0EEENS1_21CollectiveEpilogueBwdISB_SC_SE_Li256ELb0ELb0ELi2EEENS1_25SingleTileBwdLPTSchedulerILb0ELi128ELb1EEEEEEEEEvNT_6ParamsE,"",@"SHT_CUDA_INFO"
	.sectionflags	@""
	.align	4


	//----- nvinfo : EIATTR_CUDA_API_VERSION
	.align		4
        /*0000*/ 	.byte	0x04, 0x37
        /*0002*/ 	.short	(.L_996 - .L_995)
.L_995:
        /*0004*/ 	.word	0x00000082


	//----- nvinfo : EIATTR_SW2861232_WAR
	.align		4
.L_996:
        /*0008*/ 	.byte	0x01, 0x35
	.zero		2


	//----- nvinfo : EIATTR_PARAM_CBANK
	.align		4
        /*000c*/ 	.byte	0x04, 0x0a
        /*000e*/ 	.short	(.L_998 - .L_997)
	.align		4
.L_997:
        /*0010*/ 	.word	index@(.nv.constant0._ZN7cutlass13device_kernelIN5flash19enable_sm80_to_sm89INS1_16FlashAttnBwdSm80INS1_25CollectiveMainloopBwdSm80ILi2ELi2EN4cute5tupleIJNS5_1CILi64EEENS7_ILi128EEENS7_ILi96EEEEEENS_10bfloat16_tEfNS_4arch4Sm80ELb1ELb0ELb1ELb0ELb1ELb0ELb0ELb0ELi2ELi2ELi4ELi2ELb0EEENS1_21CollectiveEpilogueBwdISB_SC_SE_Li256ELb0ELb0ELi2EEENS1_25SingleTileBwdLPTSchedulerILb0ELi128ELb1EEEEEEEEEvNT_6ParamsE)
        /*0014*/ 	.short	0x0160
        /*0016*/ 	.short	0x0288


	//----- nvinfo : EIATTR_CBANK_PARAM_SIZE
	.align		4
.L_998:
        /*0018*/ 	.byte	0x03, 0x19
        /*001a*/ 	.short	0x0288


	//----- nvinfo : EIATTR_KPARAM_INFO
	.align		4
        /*001c*/ 	.byte	0x04, 0x17
        /*001e*/ 	.short	(.L_1000 - .L_999)
.L_999:
        /*0020*/ 	.word	0x00000000
        /*0024*/ 	.short	0x0000
        /*0026*/ 	.short	0x0000
        /*0028*/ 	.byte	0x00, 0xf0, 0x21, 0x0a


	//----- nvinfo : EIATTR_MAXREG_COUNT
	.align		4
.L_1000:
        /*002c*/ 	.byte	0x03, 0x1b
        /*002e*/ 	.short	0x00ff


	//----- nvinfo : EIATTR_NUM_BARRIERS
	.align		4
        /*0030*/ 	.byte	0x02, 0x4c
        /*0032*/ 	.byte	0x02
	.zero		1


	//----- nvinfo : EIATTR_MERCURY_ISA_VERSION
	.align		4
        /*0034*/ 	.byte	0x03, 0x5f
        /*0036*/ 	.short	0x0000


	//----- nvinfo : EIATTR_COOP_GROUP_MASK_REGIDS
	.align		4
        /*0038*/ 	.byte	0x04, 0x29
        /*003a*/ 	.short	(.L_1002 - .L_1001)


	//   ....[0]....
.L_1001:
        /*003c*/ 	.word	0xffffffff


	//----- nvinfo : EIATTR_COOP_GROUP_INSTR_OFFSETS
	.align		4
.L_1002:
        /*0040*/ 	.byte	0x04, 0x28
        /*0042*/ 	.short	(.L_1004 - .L_1003)


	//   ....[0]....
.L_1003:
        /*0044*/ 	.word	0x00000040


	//----- nvinfo : EIATTR_EXIT_INSTR_OFFSETS
	.align		4
.L_1004:
        /*0048*/ 	.byte	0x04, 0x1c
        /*004a*/ 	.short	(.L_1006 - .L_1005)


	//   ....[0]....
.L_1005:
        /*004c*/ 	.word	0x00000590


	//   ....[1]....
        /*0050*/ 	.word	0x00007510


	//   ....[2]....
        /*0054*/ 	.word	0x00007610


	//   ....[3]....
        /*0058*/ 	.word	0x00007630


	//   ....[4]....
        /*005c*/ 	.word	0x00007c10


	//   ....[5]....
        /*0060*/ 	.word	0x00007d10


	//   ....[6]....
        /*0064*/ 	.word	0x00007d30


	//----- nvinfo : EIATTR_MAX_THREADS
	.align		4
.L_1006:
        /*0068*/ 	.byte	0x04, 0x05
        /*006a*/ 	.short	(.L_1008 - .L_1007)
.L_1007:
        /*006c*/ 	.word	0x00000100
        /*0070*/ 	.word	0x00000001
        /*0074*/ 	.word	0x00000001


	//----- nvinfo : EIATTR_CRS_STACK_SIZE
	.align		4
.L_1008:
        /*0078*/ 	.byte	0x04, 0x1e
        /*007a*/ 	.short	(.L_1010 - .L_1009)
.L_1009:
        /*007c*/ 	.word	0x00000000
.L_1010:


//--------------------- .nv.info._ZN7cutlass13device_kernelIN5flash19enable_sm80_to_sm89INS1_16FlashAttnBwdSm80INS1_25CollectiveMainloopBwdSm80ILi2ELi2EN4cute5tupleIJNS5_1CILi64EEENS7_ILi128EEENS7_ILi96EEEEEENS_10bfloat16_tEfNS_4arch4Sm80ELb1ELb0ELb1ELb0ELb0ELb0ELb0ELb0ELi2ELi2ELi4ELi2ELb0EEENS1_24CollectiveEpilogueBwdGQAISB_fSE_Li256ELb0ELb0EEENS1_25SingleTileBwdLPTSchedulerILb0ELi128ELb0EEEEEEEEEvNT_6ParamsE --------------------------
	.section	.nv.info._ZN7cutlass13device_kernelIN5flash19enable_sm80_to_sm89INS1_16FlashAttnBwdSm80INS1_25CollectiveMainloopBwdSm80ILi2ELi2EN4cute5tupleIJNS5_1CILi64EEENS7_ILi128EEENS7_ILi96EEEEEENS_10bfloat16_tEfNS_4arch4Sm80ELb1ELb0ELb1ELb0ELb0ELb0ELb0ELb0ELi2ELi2ELi4ELi2ELb0EEENS1_24CollectiveEpilogueBwdGQAISB_fSE_Li256ELb0ELb0EEENS1_25SingleTileBwdLPTSchedulerILb0ELi128ELb0EEEEEEEEEvNT_6ParamsE,"",@"SHT_CUDA_INFO"
	.sectionflags	@""
	.align	4


	//----- nvinfo : EIATTR_CUDA_API_VERSION
	.align		4
        /*0000*/ 	.byte	0x04, 0x37
        /*0002*/ 	.short	(.L_1012 - .L_1011)
.L_1011:
        /*0004*/ 	.word	0x00000082


	//----- nvinfo : EIATTR_SW2861232_WAR
	.align		4
.L_1012:
        /*0008*/ 	.byte	0x01, 0x35
	.zero		2


	//----- nvinfo : EIATTR_PARAM_CBANK
	.align		4
        /*000c*/ 	.byte	0x04, 0x0a
        /*000e*/ 	.short	(.L_1014 - .L_1013)
	.align		4
.L_1013:
        /*0010*/ 	.word	index@(.nv.constant0._ZN7cutlass13device_kernelIN5flash19enable_sm80_to_sm89INS1_16FlashAttnBwdSm80INS1_25CollectiveMainloopBwdSm80ILi2ELi2EN4cute5tupleIJNS5_1CILi64EEENS7_ILi128EEENS7_ILi96EEEEEENS_10bfloat16_tEfNS_4arch4Sm80ELb1ELb0ELb1ELb0ELb0ELb0ELb0ELb0ELi2ELi2ELi4ELi2ELb0EEENS1_24CollectiveEpilogueBwdGQAISB_fSE_Li256ELb0ELb0EEENS1_25SingleTileBwdLPTSchedulerILb0ELi128ELb0EEEEEEEEEvNT_6ParamsE)
        /*0014*/ 	.short	0x0160
        /*0016*/ 	.short	0x0290


	//----- nvinfo : EIATTR_CBANK_PARAM_SIZE
	.align		4
.L_1014:
        /*0018*/ 	.byte	0x03, 0x19
        /*001a*/ 	.short	0x0290


	//----- nvinfo : EIATTR_KPARAM_INFO
	.align		4
        /*001c*/ 	.byte	0x04, 0x17
        /*001e*/ 	.short	(.L_1016 - .L_1015)
.L_1015:
        /*0020*/ 	.word	0x00000000
        /*0024*/ 	.short	0x0000
        /*0026*/ 	.short	0x0000
        /*0028*/ 	.byte	0x00, 0xf0, 0x41, 0x0a


	//----- nvinfo : EIATTR_MAXREG_COUNT
	.align		4
.L_1016:
        /*002c*/ 	.byte	0x03, 0x1b
        /*002e*/ 	.short	0x00ff


	//----- nvinfo : EIATTR_NUM_BARRIERS
	.align		4
        /*0030*/ 	.byte	0x02, 0x4c
        /*0032*/ 	.byte	0x02
	.zero		1


	//----- nvinfo : EIATTR_MERCURY_ISA_VERSION
	.align		4
        /*0034*/ 	.byte	0x03, 0x5f
        /*0036*/ 	.short	0x0000


	//----- nvinfo : EIATTR_COOP_GROUP_MASK_REGIDS
	.align		4
        /*0038*/ 	.byte	0x04, 0x29
        /*003a*/ 	.short	(.L_1018 - .L_1017)


	//   ....[0]....
.L_1017:
        /*003c*/ 	.word	0xffffffff


	//----- nvinfo : EIATTR_COOP_GROUP_INSTR_OFFSETS
	.align		4
.L_1018:
        /*0040*/ 	.byte	0x04, 0x28
        /*0042*/ 	.short	(.L_1020 - .L_1019)


	//   ....[0]....
.L_1019:
        /*0044*/ 	.word	0x00000040


	//----- nvinfo : EIATTR_EXIT_INSTR_OFFSETS
	.align		4
.L_1020:
        /*0048*/ 	.byte	0x04, 0x1c
        /*004a*/ 	.short	(.L_1022 - .L_1021)


	//   ....[0]....
.L_1021:
        /*004c*/ 	.word	0x00000530


	//   ....[1]....
        /*0050*/ 	.word	0x00006500


	//   ....[2]....
        /*0054*/ 	.word	0x00006da0


	//----- nvinfo : EIATTR_MAX_THREADS
	.align		4
.L_1022:
        /*0058*/ 	.byte	0x04, 0x05
        /*005a*/ 	.short	(.L_1024 - .L_1023)
.L_1023:
        /*005c*/ 	.word	0x00000100
        /*0060*/ 	.word	0x00000001
        /*0064*/ 	.word	0x00000001


	//----- nvinfo : EIATTR_CRS_STACK_SIZE
	.align		4
.L_1024:
        /*0068*/ 	.byte	0x04, 0x1e
        /*006a*/ 	.short	(.L_1026 - .L_1025)
.L_1025:
        /*006c*/ 	.word	0x00000000
.L_1026:


//--------------------- .nv.info._ZN7cutlass13device_kernelIN5flash19enable_sm80_to_sm89INS1_16FlashAttnBwdSm80INS1_25CollectiveMainloopBwdSm80ILi2ELi2EN4cute5tupleIJNS5_1CILi64EEENS7_ILi128EEENS7_ILi96EEEEEENS_10bfloat16_tEfNS_4arch4Sm80ELb1ELb0ELb1ELb0ELb1ELb0ELb0ELb0ELi2ELi2ELi4ELi2ELb0EEENS1_24CollectiveEpilogueBwdGQAISB_fSE_Li256ELb0ELb1EEENS1_25SingleTileBwdLPTSchedulerILb0ELi128ELb1EEEEEEEEEvNT_6ParamsE --------------------------
	.section	.nv.info._ZN7cutlass13device_kernelIN5flash19enable_sm80_to_sm89INS1_16FlashAttnBwdSm80INS1_25CollectiveMainloopBwdSm80ILi2ELi2EN4cute5tupleIJNS5_1CILi64EEENS7_ILi128EEENS7_ILi96EEEEEENS_10bfloat16_tEfNS_4arch4Sm80ELb1ELb0ELb1ELb0ELb1ELb0ELb0ELb0ELi2ELi2ELi4ELi2ELb0EEENS1_24CollectiveEpilogueBwdGQAISB_fSE_Li256ELb0ELb1EEENS1_25SingleTileBwdLPTSchedulerILb0ELi128ELb1EEEEEEEEEvNT_6ParamsE,"",@"SHT_CUDA_INFO"
	.sectionflags	@""
	.align	4


	//----- nvinfo : EIATTR_CUDA_API_VERSION
	.align		4
        /*0000*/ 	.byte	0x04, 0x37
        /*0002*/ 	.short	(.L_1028 - .L_1027)
.L_1027:
        /*0004*/ 	.word	0x00000082


	//----- nvinfo : EIATTR_SW2861232_WAR
	.align		4
.L_1028:
        /*0008*/ 	.byte	0x01, 0x35
	.zero		2


	//----- nvinfo : EIATTR_PARAM_CBANK
	.align		4
        /*000c*/ 	.byte	0x04, 0x0a
        /*000e*/ 	.short	(.L_1030 - .L_1029)
	.align		4
.L_1029:
        /*0010*/ 	.word	index@(.nv.constant0._ZN7cutlass13device_kernelIN5flash19enable_sm80_to_sm89INS1_16FlashAttnBwdSm80INS1_25CollectiveMainloopBwdSm80ILi2ELi2EN4cute5tupleIJNS5_1CILi64EEENS7_ILi128EEENS7_ILi96EEEEEENS_10bfloat16_tEfNS_4arch4Sm80ELb1ELb0ELb1ELb0ELb1ELb0ELb0ELb0ELi2ELi2ELi4ELi2ELb0EEENS1_24CollectiveEpilogueBwdGQAISB_fSE_Li256ELb0ELb1EEENS1_25SingleTileBwdLPTSchedulerILb0ELi128ELb1EEEEEEEEEvNT_6ParamsE)
        /*0014*/ 	.short	0x0160
        /*0016*/ 	.short	0x0290


	//----- nvinfo : EIATTR_CBANK_PARAM_SIZE
	.align		4
.L_1030:
        /*0018*/ 	.byte	0x03, 0x19
        /*001a*/ 	.short	0x0290


	//----- nvinfo : EIATTR_KPARAM_INFO
	.align		4
        /*001c*/ 	.byte	0x04, 0x17
        /*001e*/ 	.short	(.L_1032 - .L_1031)
.L_1031:
        /*0020*/ 	.word	0x00000000
        /*0024*/ 	.short	0x0000
        /*0026*/ 	.short	0x0000
        /*0028*/ 	.byte	0x00, 0xf0, 0x41, 0x0a


	//----- nvinfo : EIATTR_MAXREG_COUNT
	.align		4
.L_1032:
        /*002c*/ 	.byte	0x03, 0x1b
        /*002e*/ 	.short	0x00ff


	//----- nvinfo : EIATTR_NUM_BARRIERS
	.align		4
        /*0030*/ 	.byte	0x02, 0x4c
        /*0032*/ 	.byte	0x02
	.zero		1


	//----- nvinfo : EIATTR_MERCURY_ISA_VERSION
	.align		4
        /*0034*/ 	.byte	0x03, 0x5f
        /*0036*/ 	.short	0x0000


	//----- nvinfo : EIATTR_COOP_GROUP_MASK_REGIDS
	.align		4
        /*0038*/ 	.byte	0x04, 0x29
        /*003a*/ 	.short	(.L_1034 - .L_1033)


	//   ....[0]....
.L_1033:
        /*003c*/ 	.word	0xffffffff


	//   ....[1]....
        /*0040*/ 	.word	0xffffffff


	//   ....[2]....
        /*0044*/ 	.word	0xffffffff


	//   ....[3]....
        /*0048*/ 	.word	0xffffffff


	//   ....[4]....
        /*004c*/ 	.word	0xffffffff


	//   ....[5]....
        /*0050*/ 	.word	0xffffffff


	//   ....[6]....
        /*0054*/ 	.word	0xffffffff


	//   ....[7]....
        /*0058*/ 	.word	0xffffffff


	//   ....[8]....
        /*005c*/ 	.word	0xffffffff


	//----- nvinfo : EIATTR_COOP_GROUP_INSTR_OFFSETS
	.align		4
.L_1034:
        /*0060*/ 	.byte	0x04, 0x28
        /*0062*/ 	.short	(.L_1036 - .L_1035)


	//   ....[0]....
.L_1035:
        /*0064*/ 	.word	0x00000040


	//   ....[1]....
        /*0068*/ 	.word	0x00006800


	//   ....[2]....
        /*006c*/ 	.word	0x00006830


	//   ....[3]....
        /*0070*/ 	.word	0x00006c60


	//   ....[4]....
        /*0074*/ 	.word	0x00006c70


	//   ....[5]....
        /*0078*/ 	.word	0x00006e30


	//   ....[6]....
        /*007c*/ 	.word	0x00006f20


	//   ....[7]....
        /*0080*/ 	.word	0x00007250


	//   ....[8]....
        /*0084*/ 	.word	0x00007260


	//----- nvinfo : EIATTR_EXIT_INSTR_OFFSETS
	.align		4
.L_1036:
        /*0088*/ 	.byte	0x04, 0x1c
        /*008a*/ 	.short	(.L_1038 - .L_1037)


	//   ....[0]....
.L_1037:
        /*008c*/ 	.word	0x00000590


	//   ....[1]....
        /*0090*/ 	.word	0x00006570


	//   ....[2]....
        /*0094*/ 	.word	0x00007270


	//   ....[3]....
        /*0098*/ 	.word	0x00007310


	//----- nvinfo : EIATTR_MAX_THREADS
	.align		4
.L_1038:
        /*009c*/ 	.byte	0x04, 0x05
        /*009e*/ 	.short	(.L_1040 - .L_1039)
.L_1039:
        /*00a0*/ 	.word	0x00000100
        /*00a4*/ 	.word	0x00000001
        /*00a8*/ 	.word	0x00000001


	//----- nvinfo : EIATTR_CRS_STACK_SIZE
	.align		4
.L_1040:
        /*00ac*/ 	.byte	0x04, 0x1e
        /*00ae*/ 	.short	(.L_1042 - .L_1041)
.L_1041:
        /*00b0*/ 	.word	0x00000000
.L_1042:


//--------------------- .nv.info._ZN7cutlass13device_kernelIN5flash22FlashAttnBwdPreprocessIN4cute5tupleIJNS3_1CILi64EEENS5_ILi96EEEEEENS_10bfloat16_tEfNS_4arch4Sm80ELb1ELb0EEEEEvNT_6ParamsE --------------------------
	.section	.nv.info._ZN7cutlass13device_kernelIN5flash22FlashAttnBwdPreprocessIN4cute5tupleIJNS3_1CILi64EEENS5_ILi96EEEEEENS_10bfloat16_tEfNS_4arch4Sm80ELb1ELb0EEEEEvNT_6ParamsE,"",@"SHT_CUDA_INFO"
	.sectionflags	@""
	.align	4


	//----- nvinfo : EIATTR_CUDA_API_VERSION
	.align		4
        /*0000*/ 	.byte	0x04, 0x37
        /*0002*/ 	.short	(.L_1044 - .L_1043)
.L_1043:
        /*0004*/ 	.word	0x00000082


	//----- nvinfo : EIATTR_SW2861232_WAR
	.align		4
.L_1044:
        /*0008*/ 	.byte	0x01, 0x35
	.zero		2


	//----- nvinfo : EIATTR_PARAM_CBANK
	.align		4
        /*000c*/ 	.byte	0x04, 0x0a
        /*000e*/ 	.short	(.L_1046 - .L_1045)
	.align		4
.L_1045:
        /*0010*/ 	.word	index@(.nv.constant0._ZN7cutlass13device_kernelIN5flash22FlashAttnBwdPreprocessIN4cute5tupleIJNS3_1CILi64EEENS5_ILi96EEEEEENS_10bfloat16_tEfNS_4arch4Sm80ELb1ELb0EEEEEvNT_6ParamsE)
        /*0014*/ 	.short	0x0160
        /*0016*/ 	.short	0x00f0


	//----- nvinfo : EIATTR_CBANK_PARAM_SIZE
	.align		4
.L_1046:
        /*0018*/ 	.byte	0x03, 0x19
        /*001a*/ 	.short	0x00f0


	//----- nvinfo : EIATTR_KPARAM_INFO
	.align		4
        /*001c*/ 	.byte	0x04, 0x17
        /*001e*/ 	.short	(.L_1048 - .L_1047)
.L_1047:
        /*0020*/ 	.word	0x00000000
        /*0024*/ 	.short	0x0000
        /*0026*/ 	.short	0x0000
        /*0028*/ 	.byte	0x00, 0xf0, 0xc1, 0x03


	//----- nvinfo : EIATTR_MAXREG_COUNT
	.align		4
.L_1048:
        /*002c*/ 	.byte	0x03, 0x1b
        /*002e*/ 	.short	0x0080


	//----- nvinfo : EIATTR_MERCURY_ISA_VERSION
	.align		4
        /*0030*/ 	.byte	0x03, 0x5f
        /*0032*/ 	.short	0x0000


	//----- nvinfo : EIATTR_COOP_GROUP_MASK_REGIDS
	.align		4
        /*0034*/ 	.byte	0x04, 0x29
        /*0036*/ 	.short	(.L_1050 - .L_1049)


	//   ....[0]....
.L_1049:
        /*0038*/ 	.word	0xffffffff


	//   ....[1]....
        /*003c*/ 	.word	0xffffffff


	//----- nvinfo : EIATTR_COOP_GROUP_INSTR_OFFSETS
	.align		4
.L_1050:
        /*0040*/ 	.byte	0x04, 0x28
        /*0042*/ 	.short	(.L_1052 - .L_1051)


	//   ....[0]....
.L_1051:
        /*0044*/ 	.word	0x00000b30


	//   ....[1]....
        /*0048*/ 	.word	0x00000b70


	//----- nvinfo : EIATTR_EXIT_INSTR_OFFSETS
	.align		4
.L_1052:
        /*004c*/ 	.byte	0x04, 0x1c
        /*004e*/ 	.short	(.L_1054 - .L_1053)


	//   ....[0]....
.L_1053:
        /*0050*/ 	.word	0x00000f80


	//   ....[1]....
        /*0054*/ 	.word	0x00000fe0


	//----- nvinfo : EIATTR_CTAIDZ_USED
	.align		4
.L_1054:
        /*0058*/ 	.byte	0x01, 0x04
	.zero		2


	//----- nvinfo : EIATTR_MAX_THREADS
	.align		4
        /*005c*/ 	.byte	0x04, 0x05
        /*005e*/ 	.short	(.L_1056 - .L_1055)
.L_1055:
        /*0060*/ 	.word	0x00000100
        /*0064*/ 	.word	0x00000001
        /*0068*/ 	.word	0x00000001


	//----- nvinfo : EIATTR_CRS_STACK_SIZE
	.align		4
.L_1056:
        /*006c*/ 	.byte	0x04, 0x1e
        /*006e*/ 	.short	(.L_1058 - .L_1057)
.L_1057:
        /*0070*/ 	.word	0x00000000
.L_1058:


//--------------------- .nv.info._ZN7cutlass13device_kernelIN5flash19enable_sm80_to_sm89INS1_16FlashAttnBwdSm80INS1_25CollectiveMainloopBwdSm80ILi2ELi2EN4cute5tupleIJNS5_1CILi64EEENS7_ILi128EEENS7_ILi96EEEEEENS_10bfloat16_tEfNS_4arch4Sm80ELb1ELb0ELb1ELb1ELb0ELb0ELb0ELb0ELi2ELi2ELi4ELi2ELb0EEENS1_21CollectiveEpilogueBwdISB_SC_SE_Li256ELb1ELb0ELi2EEENS1_25SingleTileBwdLPTSchedulerILb1ELi128ELb0EEEEEEEEEvNT_6ParamsE --------------------------
	.section	.nv.info._ZN7cutlass13device_kernelIN5flash19enable_sm80_to_sm89INS1_16FlashAttnBwdSm80INS1_25CollectiveMainloopBwdSm80ILi2ELi2EN4cute5tupleIJNS5_1CILi64EEENS7_ILi128EEENS7_ILi96EEEEEENS_10bfloat16_tEfNS_4arch4Sm80ELb1ELb0ELb1ELb1ELb0ELb0ELb0ELb0ELi2ELi2ELi4ELi2ELb0EEENS1_21CollectiveEpilogueBwdISB_SC_SE_Li256ELb1ELb0ELi2EEENS1_25SingleTileBwdLPTSchedulerILb1ELi128ELb0EEEEEEEEEvNT_6ParamsE,"",@"SHT_CUDA_INFO"
	.sectionflags	@""
	.align	4


	//----- nvinfo : EIATTR_CUDA_API_VERSION
	.align		4
        /*0000*/ 	.byte	0x04, 0x37
        /*0002*/ 	.short	(.L_1060 - .L_1059)
.L_1059:
        /*0004*/ 	.word	0x00000082


	//----- nvinfo : EIATTR_SW2861232_WAR
	.align		4
.L_1060:
        /*0008*/ 	.byte	0x01, 0x35
	.zero		2


	//----- nvinfo : EIATTR_PARAM_CBANK
	.align		4
        /*000c*/ 	.byte	0x04, 0x0a
        /*000e*/ 	.short	(.L_1062 - .L_1061)
	.align		4
.L_1061:
        /*0010*/ 	.word	index@(.nv.constant0._ZN7cutlass13device_kernelIN5flash19enable_sm80_to_sm89INS1_16FlashAttnBwdSm80INS1_25CollectiveMainloopBwdSm80ILi2ELi2EN4cute5tupleIJNS5_1CILi64EEENS7_ILi128EEENS7_ILi96EEEEEENS_10bfloat16_tEfNS_4arch4Sm80ELb1ELb0ELb1ELb1ELb0ELb0ELb0ELb0ELi2ELi2ELi4ELi2ELb0EEENS1_21CollectiveEpilogueBwdISB_SC_SE_Li256ELb1ELb0ELi2EEENS1_25SingleTileBwdLPTSchedulerILb1ELi128ELb0EEEEEEEEEvNT_6ParamsE)
        /*0014*/ 	.short	0x0160
        /*0016*/ 	.short	0x0288


	//----- nvinfo : EIATTR_CBANK_PARAM_SIZE
	.align		4
.L_1062:
        /*0018*/ 	.byte	0x03, 0x19
        /*001a*/ 	.short	0x0288


	//----- nvinfo : EIATTR_KPARAM_INFO
	.align		4
        /*001c*/ 	.byte	0x04, 0x17
        /*001e*/ 	.short	(.L_1064 - .L_1063)
.L_1063:
        /*0020*/ 	.word	0x00000000
        /*0024*/ 	.short	0x0000
        /*0026*/ 	.short	0x0000
        /*0028*/ 	.byte	0x00, 0xf0, 0x21, 0x0a


	//----- nvinfo : EIATTR_MAXREG_COUNT
	.align		4
.L_1064:
        /*002c*/ 	.byte	0x03, 0x1b
        /*002e*/ 	.short	0x00ff


	//----- nvinfo : EIATTR_NUM_BARRIERS
	.align		4
        /*0030*/ 	.byte	0x02, 0x4c
        /*0032*/ 	.byte	0x02
	.zero		1


	//----- nvinfo : EIATTR_MERCURY_ISA_VERSION
	.align		4
        /*0034*/ 	.byte	0x03, 0x5f
        /*0036*/ 	.short	0x0000


	//----- nvinfo : EIATTR_COOP_GROUP_MASK_REGIDS
	.align		4
        /*0038*/ 	.byte	0x04, 0x29
        /*003a*/ 	.short	(.L_1066 - .L_1065)


	//   ....[0]....
.L_1065:
        /*003c*/ 	.word	0xffffffff


	//----- nvinfo : EIATTR_COOP_GROUP_INSTR_OFFSETS
	.align		4
.L_1066:
        /*0040*/ 	.byte	0x04, 0x28
        /*0042*/ 	.short	(.L_1068 - .L_1067)


	//   ....[0]....
.L_1067:
        /*0044*/ 	.word	0x00000050


	//----- nvinfo : EIATTR_EXIT_INSTR_OFFSETS
	.align		4
.L_1068:
        /*0048*/ 	.byte	0x04, 0x1c
        /*004a*/ 	.short	(.L_1070 - .L_1069)


	//   ....[0]....
.L_1069:
        /*004c*/ 	.word	0x000009c0


	//   ....[1]....
        /*0050*/ 	.word	0x00007ec0


	//   ....[2]....
        /*0054*/ 	.word	0x00007fc0


	//   ....[3]....
        /*0058*/ 	.word	0x00007fe0


	//   ....[4]....
        /*005c*/ 	.word	0x000087d0


	//   ....[5]....
        /*0060*/ 	.word	0x000088c0


	//   ....[6]....
        /*0064*/ 	.word	0x000088e0


	//----- nvinfo : EIATTR_MAX_THREADS
	.align		4
.L_1070:
        /*0068*/ 	.byte	0x04, 0x05
        /*006a*/ 	.short	(.L_1072 - .L_1071)
.L_1071:
        /*006c*/ 	.word	0x00000100
        /*0070*/ 	.word	0x00000001
        /*0074*/ 	.word	0x00000001


	//----- nvinfo : EIATTR_CRS_STACK_SIZE
	.align		4
.L_1072:
        /*0078*/ 	.byte	0x04, 0x1e
        /*007a*/ 	.short	(.L_1074 - .L_1073)
.L_1073:
        /*007c*/ 	.word	0x00000000
.L_1074:


//--------------------- .nv.info._ZN7cutlass13device_kernelIN5flash19enable_sm80_to_sm89INS1_16FlashAttnBwdSm80INS1_25CollectiveMainloopBwdSm80ILi2ELi2EN4cute5tupleIJNS5_1CILi64EEENS7_ILi128EEENS7_ILi96EEEEEENS_10bfloat16_tEfNS_4arch4Sm80ELb1ELb0ELb1ELb1ELb1ELb0ELb0ELb0ELi2ELi2ELi4ELi2ELb0EEENS1_21CollectiveEpilogueBwdISB_SC_SE_Li256ELb1ELb0ELi2EEENS1_25SingleTileBwdLPTSchedulerILb1ELi128ELb1EEEEEEEEEvNT_6ParamsE --------------------------
	.section	.nv.info._ZN7cutlass13device_kernelIN5flash19enable_sm80_to_sm89INS1_16FlashAttnBwdSm80INS1_25CollectiveMainloopBwdSm80ILi2ELi2EN4cute5tupleIJNS5_1CILi64EEENS7_ILi128EEENS7_ILi96EEEEEENS_10bfloat16_tEfNS_4arch4Sm80ELb1ELb0ELb1ELb1ELb1ELb0ELb0ELb0ELi2ELi2ELi4ELi2ELb0EEENS1_21CollectiveEpilogueBwdISB_SC_SE_Li256ELb1ELb0ELi2EEENS1_25SingleTileBwdLPTSchedulerILb1ELi128ELb1EEEEEEEEEvNT_6ParamsE,"",@"SHT_CUDA_INFO"
	.sectionflags	@""
	.align	4


	//----- nvinfo : EIATTR_CUDA_API_VERSION
	.align		4
        /*0000*/ 	.byte	0x04, 0x37
        /*0002*/ 	.short	(.L_1076 - .L_1075)
.L_1075:
        /*0004*/ 	.word	0x00000082


	//----- nvinfo : EIATTR_SW2861232_WAR
	.align		4
.L_1076:
        /*0008*/ 	.byte	0x01, 0x35
	.zero		2


	//----- nvinfo : EIATTR_PARAM_CBANK
	.align		4
        /*000c*/ 	.byte	0x04, 0x0a
        /*000e*/ 	.short	(.L_1078 - .L_1077)
	.align		4
.L_1077:
        /*0010*/ 	.word	index@(.nv.constant0._ZN7cutlass13device_kernelIN5flash19enable_sm80_to_sm89INS1_16FlashAttnBwdSm80INS1_25CollectiveMainloopBwdSm80ILi2ELi2EN4cute5tupleIJNS5_1CILi64EEENS7_ILi128EEENS7_ILi96EEEEEENS_10bfloat16_tEfNS_4arch4Sm80ELb1ELb0ELb1ELb1ELb1ELb0ELb0ELb0ELi2ELi2ELi4ELi2ELb0EEENS1_21CollectiveEpilogueBwdISB_SC_SE_Li256ELb1ELb0ELi2EEENS1_25SingleTileBwdLPTSchedulerILb1ELi128ELb1EEEEEEEEEvNT_6ParamsE)
        /*0014*/ 	.short	0x0160
        /*0016*/ 	.short	0x0288


	//----- nvinfo : EIATTR_CBANK_PARAM_SIZE
	.align		4
.L_1078:
        /*0018*/ 	.byte	0x03, 0x19
        /*001a*/ 	.short	0x0288


	//----- nvinfo : EIATTR_KPARAM_INFO
	.align		4
        /*001c*/ 	.byte	0x04, 0x17
        /*001e*/ 	.short	(.L_1080 - .L_1079)
.L_1079:
        /*0020*/ 	.word	0x00000000
        /*0024*/ 	.short	0x0000
        /*0026*/ 	.short	0x0000
        /*0028*/ 	.byte	0x00, 0xf0, 0x21, 0x0a


	//----- nvinfo : EIATTR_MAXREG_COUNT
	.align		4
.L_1080:
        /*002c*/ 	.byte	0x03, 0x1b
        /*002e*/ 	.short	0x00ff


	//----- nvinfo : EIATTR_NUM_BARRIERS
	.align		4
        /*0030*/ 	.byte	0x02, 0x4c
        /*0032*/ 	.byte	0x02
	.zero		1


	//----- nvinfo : EIATTR_MERCURY_ISA_VERSION
	.align		4
        /*0034*/ 	.byte	0x03, 0x5f
        /*0036*/ 	.short	0x0000


	//----- nvinfo : EIATTR_COOP_GROUP_MASK_REGIDS
	.align		4
        /*0038*/ 	.byte	0x04, 0x29
        /*003a*/ 	.short	(.L_1082 - .L_1081)


	//   ....[0]....
.L_1081:
        /*003c*/ 	.word	0xffffffff


	//----- nvinfo : EIATTR_COOP_GROUP_INSTR_OFFSETS
	.align		4
.L_1082:
        /*0040*/ 	.byte	0x04, 0x28
        /*0042*/ 	.short	(.L_1084 - .L_1083)


	//   ....[0]....
.L_1083:
        /*0044*/ 	.word	0x00000050


	//----- nvinfo : EIATTR_EXIT_INSTR_OFFSETS
	.align		4
.L_1084:
        /*0048*/ 	.byte	0x04, 0x1c
        /*004a*/ 	.short	(.L_1086 - .L_1085)


	//   ....[0]....
.L_1085:
        /*004c*/ 	.word	0x000009e0


	//   ....[1]....
        /*0050*/ 	.word	0x00007e00


	//   ....[2]....
        /*0054*/ 	.word	0x00007f00


	//   ....[3]....
        /*0058*/ 	.word	0x00007f20


	//   ....[4]....
        /*005c*/ 	.word	0x000086e0


	//   ....[5]....
        /*0060*/ 	.word	0x000087d0


	//   ....[6]....
        /*0064*/ 	.word	0x000087f0


	//----- nvinfo : EIATTR_MAX_THREADS
	.align		4
.L_1086:
        /*0068*/ 	.byte	0x04, 0x05
        /*006a*/ 	.short	(.L_1088 - .L_1087)
.L_1087:
        /*006c*/ 	.word	0x00000100
        /*0070*/ 	.word	0x00000001
        /*0074*/ 	.word	0x00000001


	//----- nvinfo : EIATTR_CRS_STACK_SIZE
	.align		4
.L_1088:
        /*0078*/ 	.byte	0x04, 0x1e
        /*007a*/ 	.short	(.L_1090 - .L_1089)
.L_1089:
        /*007c*/ 	.word	0x00000000
.L_1090:


//--------------------- .nv.info._ZN7cutlass13device_kernelIN5flash19enable_sm80_to_sm89INS1_16FlashAttnBwdSm80INS1_25CollectiveMainloopBwdSm80ILi2ELi2EN4cute5tupleIJNS5_1CILi64EEENS7_ILi128EEENS7_ILi96EEEEEENS_10bfloat16_tEfNS_4arch4Sm80ELb1ELb0ELb1ELb1ELb0ELb0ELb0ELb0ELi2ELi2ELi4ELi2ELb0EEENS1_24CollectiveEpilogueBwdGQAISB_fSE_Li256ELb1ELb0EEENS1_25SingleTileBwdLPTSchedulerILb1ELi128ELb0EEEEEEEEEvNT_6ParamsE --------------------------
	.section	.nv.info._ZN7cutlass13device_kernelIN5flash19enable_sm80_to_sm89INS1_16FlashAttnBwdSm80INS1_25CollectiveMainloopBwdSm80ILi2ELi2EN4cute5tupleIJNS5_1CILi64EEENS7_ILi128EEENS7_ILi96EEEEEENS_10bfloat16_tEfNS_4arch4Sm80ELb1ELb0ELb1ELb1ELb0ELb0ELb0ELb0ELi2ELi2ELi4ELi2ELb0EEENS1_24CollectiveEpilogueBwdGQAISB_fSE_Li256ELb1ELb0EEENS1_25SingleTileBwdLPTSchedulerILb1ELi128ELb0EEEEEEEEEvNT_6ParamsE,"",@"SHT_CUDA_INFO"
	.sectionflags	@""
	.align	4


	//----- nvinfo : EIATTR_CUDA_API_VERSION
	.align		4
        /*0000*/ 	.byte	0x04, 0x37
        /*0002*/ 	.short	(.L_1092 - .L_1091)
.L_1091:
        /*0004*/ 	.word	0x00000082


	//----- nvinfo : EIATTR_SW2861232_WAR
	.align		4
.L_1092:
        /*0008*/ 	.byte	0x01, 0x35
	.zero		2


	//----- nvinfo : EIATTR_PARAM_CBANK
	.align		4
        /*000c*/ 	.byte	0x04, 0x0a
        /*000e*/ 	.short	(.L_1094 - .L_1093)
	.align		4
.L_1093:
        /*0010*/ 	.word	index@(.nv.constant0._ZN7cutlass13device_kernelIN5flash19enable_sm80_to_sm89INS1_16FlashAttnBwdSm80INS1_25CollectiveMainloopBwdSm80ILi2ELi2EN4cute5tupleIJNS5_1CILi64EEENS7_ILi128EEENS7_ILi96EEEEEENS_10bfloat16_tEfNS_4arch4Sm80ELb1ELb0ELb1ELb1ELb0ELb0ELb0ELb0ELi2ELi2ELi4ELi2ELb0EEENS1_24CollectiveEpilogueBwdGQAISB_fSE_Li256ELb1ELb0EEENS1_25SingleTileBwdLPTSchedulerILb1ELi128ELb0EEEEEEEEEvNT_6ParamsE)
        /*0014*/ 	.short	0x0160
        /*0016*/ 	.short	0x0290


	//----- nvinfo : EIATTR_CBANK_PARAM_SIZE
	.align		4
.L_1094:
        /*0018*/ 	.byte	0x03, 0x19
        /*001a*/ 	.short	0x0290


	//----- nvinfo : EIATTR_KPARAM_INFO
	.align		4
        /*001c*/ 	.byte	0x04, 0x17
        /*001e*/ 	.short	(.L_1096 - .L_1095)
.L_1095:
        /*0020*/ 	.word	0x00000000
        /*0024*/ 	.short	0x0000
        /*0026*/ 	.short	0x0000
        /*0028*/ 	.byte	0x00, 0xf0, 0x41, 0x0a


	//----- nvinfo : EIATTR_MAXREG_COUNT
	.align		4
.L_1096:
        /*002c*/ 	.byte	0x03, 0x1b
        /*002e*/ 	.short	0x00ff


	//----- nvinfo : EIATTR_NUM_BARRIERS
	.align		4
        /*0030*/ 	.byte	0x02, 0x4c
        /*0032*/ 	.byte	0x02
	.zero		1


	//----- nvinfo : EIATTR_MERCURY_ISA_VERSION
	.align		4
        /*0034*/ 	.byte	0x03, 0x5f
        /*0036*/ 	.short	0x0000


	//----- nvinfo : EIATTR_COOP_GROUP_MASK_REGIDS
	.align		4
        /*0038*/ 	.byte	0x04, 0x29
        /*003a*/ 	.short	(.L_1098 - .L_1097)


	//   ....[0]....
.L_1097:
        /*003c*/ 	.word	0xffffffff


	//----- nvinfo : EIATTR_COOP_GROUP_INSTR_OFFSETS
	.align		4
.L_1098:
        /*0040*/ 	.byte	0x04, 0x28
        /*0042*/ 	.short	(.L_1100 - .L_1099)


	//   ....[0]....
.L_1099:
        /*0044*/ 	.word	0x00000050


	//----- nvinfo : EIATTR_EXIT_INSTR_OFFSETS
	.align		4
.L_1100:
        /*0048*/ 	.byte	0x04, 0x1c
        /*004a*/ 	.short	(.L_1102 - .L_1101)


	//   ....[0]....
.L_1101:
        /*004c*/ 	.word	0x000009c0


	//   ....[1]....
        /*0050*/ 	.word	0x00006bb0


	//   ....[2]....
        /*0054*/ 	.word	0x00007520


	//----- nvinfo : EIATTR_MAX_THREADS
	.align		4
.L_1102:
        /*0058*/ 	.byte	0x04, 0x05
        /*005a*/ 	.short	(.L_1104 - .L_1103)
.L_1103:
        /*005c*/ 	.word	0x00000100
        /*0060*/ 	.word	0x00000001
        /*0064*/ 	.word	0x00000001


	//----- nvinfo : EIATTR_CRS_STACK_SIZE
	.align		4
.L_1104:
        /*0068*/ 	.byte	0x04, 0x1e
        /*006a*/ 	.short	(.L_1106 - .L_1105)
.L_1105:
        /*006c*/ 	.word	0x00000000
.L_1106:


//--------------------- .nv.info._ZN7cutlass13device_kernelIN5flash32FlashAttnBwdPostprocessConvertdQIN4cute5tupleIJNS3_1CILi128EEENS5_ILi96EEEEEENS_10bfloat16_tEfNS_4arch4Sm80ELi256ENS3_8TiledMMAINS3_8MMA_AtomIJNS3_30SM80_16x8x16_F32BF16BF16F32_TNEEEENS3_6LayoutINS4_IJNS5_ILi4EEENS5_ILi2EEENS5_ILi1EEEEEENS4_IJSJ_SH_NS5_ILi0EEEEEEEENS4_IJNS5_ILi64EEENS5_ILi32EEENS5_ILi16EEEEEEEELb0EEEEEvNT_6ParamsE --------------------------
	.section	.nv.info._ZN7cutlass13device_kernelIN5flash32FlashAttnBwdPostprocessConvertdQIN4cute5tupleIJNS3_1CILi128EEENS5_ILi96EEEEEENS_10bfloat16_tEfNS_4arch4Sm80ELi256ENS3_8TiledMMAINS3_8MMA_AtomIJNS3_30SM80_16x8x16_F32BF16BF16F32_TNEEEENS3_6LayoutINS4_IJNS5_ILi4EEENS5_ILi2EEENS5_ILi1EEEEEENS4_IJSJ_SH_NS5_ILi0EEEEEEEENS4_IJNS5_ILi64EEENS5_ILi32EEENS5_ILi16EEEEEEEELb0EEEEEvNT_6ParamsE,"",@"SHT_CUDA_INFO"
	.sectionflags	@""
	.align	4


	//----- nvinfo : EIATTR_CUDA_API_VERSION
	.align		4
        /*0000*/ 	.byte	0x04, 0x37
        /*0002*/ 	.short	(.L_1108 - .L_1107)
.L_1107:
        /*0004*/ 	.word	0x00000082


	//----- nvinfo : EIATTR_SW2861232_WAR
	.align		4
.L_1108:
        /*0008*/ 	.byte	0x01, 0x35
	.zero		2


	//----- nvinfo : EIATTR_PARAM_CBANK
	.align		4
        /*000c*/ 	.byte	0x04, 0x0a
        /*000e*/ 	.short	(.L_1110 - .L_1109)
	.align		4
.L_1109:
        /*0010*/ 	.word	index@(.nv.constant0._ZN7cutlass13device_kernelIN5flash32FlashAttnBwdPostprocessConvertdQIN4cute5tupleIJNS3_1CILi128EEENS5_ILi96EEEEEENS_10bfloat16_tEfNS_4arch4Sm80ELi256ENS3_8TiledMMAINS3_8MMA_AtomIJNS3_30SM80_16x8x16_F32BF16BF16F32_TNEEEENS3_6LayoutINS4_IJNS5_ILi4EEENS5_ILi2EEENS5_ILi1EEEEEENS4_IJSJ_SH_NS5_ILi0EEEEEEEENS4_IJNS5_ILi64EEENS5_ILi32EEENS5_ILi16EEEEEEEELb0EEEEEvNT_6ParamsE)
        /*0014*/ 	.short	0x0160
        /*0016*/ 	.short	0x0070


	//----- nvinfo : EIATTR_CBANK_PARAM_SIZE
	.align		4
.L_1110:
        /*0018*/ 	.byte	0x03, 0x19
        /*001a*/ 	.short	0x0070


	//----- nvinfo : EIATTR_KPARAM_INFO
	.align		4
        /*001c*/ 	.byte	0x04, 0x17
        /*001e*/ 	.short	(.L_1112 - .L_1111)
.L_1111:
        /*0020*/ 	.word	0x00000000
        /*0024*/ 	.short	0x0000
        /*0026*/ 	.short	0x0000
        /*0028*/ 	.byte	0x00, 0xf0, 0xc1, 0x01


	//----- nvinfo : EIATTR_MAXREG_COUNT
	.align		4
.L_1112:
        /*002c*/ 	.byte	0x03, 0x1b
        /*002e*/ 	.short	0x0080


	//----- nvinfo : EIATTR_NUM_BARRIERS
	.align		4
        /*0030*/ 	.byte	0x02, 0x4c
        /*0032*/ 	.byte	0x01
	.zero		1


	//----- nvinfo : EIATTR_MERCURY_ISA_VERSION
	.align		4
        /*0034*/ 	.byte	0x03, 0x5f
        /*0036*/ 	.short	0x0000


	//----- nvinfo : EIATTR_EXIT_INSTR_OFFSETS
	.align		4
        /*0038*/ 	.byte	0x04, 0x1c
        /*003a*/ 	.short	(.L_1114 - .L_1113)


	//   ....[0]....
.L_1113:
        /*003c*/ 	.word	0x00000180


	//   ....[1]....
        /*0040*/ 	.word	0x00001370


	//   ....[2]....
        /*0044*/ 	.word	0x00001530


	//   ....[3]....
        /*0048*/ 	.word	0x00001550


	//----- nvinfo : EIATTR_CTAIDZ_USED
	.align		4
.L_1114:
        /*004c*/ 	.byte	0x01, 0x04
	.zero		2


	//----- nvinfo : EIATTR_MAX_THREADS
	.align		4
        /*0050*/ 	.byte	0x04, 0x05
        /*0052*/ 	.short	(.L_1116 - .L_1115)
.L_1115:
        /*0054*/ 	.word	0x00000100
        /*0058*/ 	.word	0x00000001
        /*005c*/ 	.word	0x00000001


	//----- nvinfo : EIATTR_CRS_STACK_SIZE
	.align		4
.L_1116:
        /*0060*/ 	.byte	0x04, 0x1e
        /*0062*/ 	.short	(.L_1118 - .L_1117)
.L_1117:
        /*0064*/ 	.word	0x00000000
.L_1118:


//--------------------- .nv.info._ZN7cutlass13device_kernelIN5flash32FlashAttnBwdPostprocessConvertdQIN4cute5tupleIJNS3_1CILi64EEENS5_ILi96EEEEEENS_10bfloat16_tEfNS_4arch4Sm80ELi256ENS3_8TiledMMAINS3_8MMA_AtomIJNS3_30SM80_16x8x16_F32BF16BF16F32_TNEEEENS3_6LayoutINS4_IJNS5_ILi2EEENS5_ILi4EEENS5_ILi1EEEEEENS4_IJSJ_SH_NS5_ILi0EEEEEEEENS4_IJNS5_ILi32EEESO_NS5_ILi16EEEEEEEELb0EEEEEvNT_6ParamsE --------------------------
	.section	.nv.info._ZN7cutlass13device_kernelIN5flash32FlashAttnBwdPostprocessConvertdQIN4cute5tupleIJNS3_1CILi64EEENS5_ILi96EEEEEENS_10bfloat16_tEfNS_4arch4Sm80ELi256ENS3_8TiledMMAINS3_8MMA_AtomIJNS3_30SM80_16x8x16_F32BF16BF16F32_TNEEEENS3_6LayoutINS4_IJNS5_ILi2EEENS5_ILi4EEENS5_ILi1EEEEEENS4_IJSJ_SH_NS5_ILi0EEEEEEEENS4_IJNS5_ILi32EEESO_NS5_ILi16EEEEEEEELb0EEEEEvNT_6ParamsE,"",@"SHT_CUDA_INFO"
	.sectionflags	@""
	.align	4


	//----- nvinfo : EIATTR_CUDA_API_VERSION
	.align		4
        /*0000*/ 	.byte	0x04, 0x37
        /*0002*/ 	.short	(.L_1120 - .L_1119)
.L_1119:
        /*0004*/ 	.word	0x00000082


	//----- nvinfo : EIATTR_SW2861232_WAR
	.align		4
.L_1120:
        /*0008*/ 	.byte	0x01, 0x35
	.zero		2


	//----- nvinfo : EIATTR_PARAM_CBANK
	.align		4
        /*000c*/ 	.byte	0x04, 0x0a
        /*000e*/ 	.short	(.L_1122 - .L_1121)
	.align		4
.L_1121:
        /*0010*/ 	.word	index@(.nv.constant0._ZN7cutlass13device_kernelIN5flash32FlashAttnBwdPostprocessConvertdQIN4cute5tupleIJNS3_1CILi64EEENS5_ILi96EEEEEENS_10bfloat16_tEfNS_4arch4Sm80ELi256ENS3_8TiledMMAINS3_8MMA_AtomIJNS3_30SM80_16x8x16_F32BF16BF16F32_TNEEEENS3_6LayoutINS4_IJNS5_ILi2EEENS5_ILi4EEENS5_ILi1EEEEEENS4_IJSJ_SH_NS5_ILi0EEEEEEEENS4_IJNS5_ILi32EEESO_NS5_ILi16EEEEEEEELb0EEEEEvNT_6ParamsE)
        /*0014*/ 	.short	0x0160
        /*0016*/ 	.short	0x0070


	//----- nvinfo : EIATTR_CBANK_PARAM_SIZE
	.align		4
.L_1122:
        /*0018*/ 	.byte	0x03, 0x19
        /*001a*/ 	.short	0x0070


	//----- nvinfo : EIATTR_KPARAM_INFO
	.align		4
        /*001c*/ 	.byte	0x04, 0x17
        /*001e*/ 	.short	(.L_1124 - .L_1123)
.L_1123:
        /*0020*/ 	.word	0x00000000
        /*0024*/ 	.short	0x0000
        /*0026*/ 	.short	0x0000
        /*0028*/ 	.byte	0x00, 0xf0, 0xc1, 0x01


	//----- nvinfo : EIATTR_MAXREG_COUNT
	.align		4
.L_1124:
        /*002c*/ 	.byte	0x03, 0x1b
        /*002e*/ 	.short	0x0080


	//----- nvinfo : EIATTR_NUM_BARRIERS
	.align		4
        /*0030*/ 	.byte	0x02, 0x4c
        /*0032*/ 	.byte	0x01
	.zero		1


	//----- nvinfo : EIATTR_MERCURY_ISA_VERSION
	.align		4
        /*0034*/ 	.byte	0x03, 0x5f
        /*0036*/ 	.short	0x0000


	//----- nvinfo : EIATTR_EXIT_INSTR_OFFSETS
	.align		4
        /*0038*/ 	.byte	0x04, 0x1c
        /*003a*/ 	.short	(.L_1126 - .L_1125)


	//   ....[0]....
.L_1125:
        /*003c*/ 	.word	0x00000180


	//   ....[1]....
        /*0040*/ 	.word	0x00000bf0


	//   ....[2]....
        /*0044*/ 	.word	0x00000e00


	//   ....[3]....
        /*0048*/ 	.word	0x00000e30


	//----- nvinfo : EIATTR_CTAIDZ_USED
	.align		4
.L_1126:
        /*004c*/ 	.byte	0x01, 0x04
	.zero		2


	//----- nvinfo : EIATTR_MAX_THREADS
	.align		4
        /*0050*/ 	.byte	0x04, 0x05
        /*0052*/ 	.short	(.L_1128 - .L_1127)
.L_1127:
        /*0054*/ 	.word	0x00000100
        /*0058*/ 	.word	0x00000001
        /*005c*/ 	.word	0x00000001
.L_1128:


//--------------------- .nv.info._ZN7cutlass13device_kernelIN5flash19enable_sm80_to_sm89INS1_16FlashAttnBwdSm80INS1_25CollectiveMainloopBwdSm80ILi2ELi2EN4cute5tupleIJNS5_1CILi64EEENS7_ILi128EEENS7_ILi96EEEEEENS_10bfloat16_tEfNS_4arch4Sm80ELb1ELb0ELb1ELb1ELb1ELb0ELb0ELb0ELi2ELi2ELi4ELi2ELb0EEENS1_24CollectiveEpilogueBwdGQAISB_fSE_Li256ELb1ELb1EEENS1_25SingleTileBwdLPTSchedulerILb1ELi128ELb1EEEEEEEEEvNT_6ParamsE --------------------------
	.section	.nv.info._ZN7cutlass13device_kernelIN5flash19enable_sm80_to_sm89INS1_16FlashAttnBwdSm80INS1_25CollectiveMainloopBwdSm80ILi2ELi2EN4cute5tupleIJNS5_1CILi64EEENS7_ILi128EEENS7_ILi96EEEEEENS_10bfloat16_tEfNS_4arch4Sm80ELb1ELb0ELb1ELb1ELb1ELb0ELb0ELb0ELi2ELi2ELi4ELi2ELb0EEENS1_24CollectiveEpilogueBwdGQAISB_fSE_Li256ELb1ELb1EEENS1_25SingleTileBwdLPTSchedulerILb1ELi128ELb1EEEEEEEEEvNT_6ParamsE,"",@"SHT_CUDA_INFO"
	.sectionflags	@""
	.align	4


	//----- nvinfo : EIATTR_CUDA_API_VERSION
	.align		4
        /*0000*/ 	.byte	0x04, 0x37
        /*0002*/ 	.short	(.L_1130 - .L_1129)
.L_1129:
        /*0004*/ 	.word	0x00000082


	//----- nvinfo : EIATTR_SW2861232_WAR
	.align		4
.L_1130:
        /*0008*/ 	.byte	0x01, 0x35
	.zero		2


	//----- nvinfo : EIATTR_PARAM_CBANK
	.align		4
        /*000c*/ 	.byte	0x04, 0x0a
        /*000e*/ 	.short	(.L_1132 - .L_1131)
	.align		4
.L_1131:
        /*0010*/ 	.word	index@(.nv.constant0._ZN7cutlass13device_kernelIN5flash19enable_sm80_to_sm89INS1_16FlashAttnBwdSm80INS1_25CollectiveMainloopBwdSm80ILi2ELi2EN4cute5tupleIJNS5_1CILi64EEENS7_ILi128EEENS7_ILi96EEEEEENS_10bfloat16_tEfNS_4arch4Sm80ELb1ELb0ELb1ELb1ELb1ELb0ELb0ELb0ELi2ELi2ELi4ELi2ELb0EEENS1_24CollectiveEpilogueBwdGQAISB_fSE_Li256ELb1ELb1EEENS1_25SingleTileBwdLPTSchedulerILb1ELi128ELb1EEEEEEEEEvNT_6ParamsE)
        /*0014*/ 	.short	0x0160
        /*0016*/ 	.short	0x0290


	//----- nvinfo : EIATTR_CBANK_PARAM_SIZE
	.align		4
.L_1132:
        /*0018*/ 	.byte	0x03, 0x19
        /*001a*/ 	.short	0x0290


	//----- nvinfo : EIATTR_KPARAM_INFO
	.align		4
        /*001c*/ 	.byte	0x04, 0x17
        /*001e*/ 	.short	(.L_1134 - .L_1133)
.L_1133:
        /*0020*/ 	.word	0x00000000
        /*0024*/ 	.short	0x0000
        /*0026*/ 	.short	0x0000
        /*0028*/ 	.byte	0x00, 0xf0, 0x41, 0x0a


	//----- nvinfo : EIATTR_MAXREG_COUNT
	.align		4
.L_1134:
        /*002c*/ 	.byte	0x03, 0x1b
        /*002e*/ 	.short	0x00ff


	//----- nvinfo : EIATTR_NUM_BARRIERS
	.align		4
        /*0030*/ 	.byte	0x02, 0x4c
        /*0032*/ 	.byte	0x02
	.zero		1


	//----- nvinfo : EIATTR_MERCURY_ISA_VERSION
	.align		4
        /*0034*/ 	.byte	0x03, 0x5f
        /*0036*/ 	.short	0x0000


	//----- nvinfo : EIATTR_COOP_GROUP_MASK_REGIDS
	.align		4
        /*0038*/ 	.byte	0x04, 0x29
        /*003a*/ 	.short	(.L_1136 - .L_1135)


	//   ....[0]....
.L_1135:
        /*003c*/ 	.word	0xffffffff


	//   ....[1]....
        /*0040*/ 	.word	0xffffffff


	//   ....[2]....
        /*0044*/ 	.word	0xffffffff


	//   ....[3]....
        /*0048*/ 	.word	0xffffffff


	//   ....[4]....
        /*004c*/ 	.word	0xffffffff


	//   ....[5]....
        /*0050*/ 	.word	0xffffffff


	//   ....[6]....
        /*0054*/ 	.word	0xffffffff


	//   ....[7]....
        /*0058*/ 	.word	0xffffffff


	//   ....[8]....
        /*005c*/ 	.word	0xffffffff


	//----- nvinfo : EIATTR_COOP_GROUP_INSTR_OFFSETS
	.align		4
.L_1136:
        /*0060*/ 	.byte	0x04, 0x28
        /*0062*/ 	.short	(.L_1138 - .L_1137)


	//   ....[0]....
.L_1137:
        /*0064*/ 	.word	0x00000050


	//   ....[1]....
        /*0068*/ 	.word	0x000071b0


	//   ....[2]....
        /*006c*/ 	.word	0x000071e0


	//   ....[3]....
        /*0070*/ 	.word	0x00007640


	//   ....[4]....
        /*0074*/ 	.word	0x00007650


	//   ....[5]....
        /*0078*/ 	.word	0x00007810


	//   ....[6]....
        /*007c*/ 	.word	0x000078f0


	//   ....[7]....
        /*0080*/ 	.word	0x00007c20


	//   ....[8]....
        /*0084*/ 	.word	0x00007c30


	//----- nvinfo : EIATTR_EXIT_INSTR_OFFSETS
	.align		4
.L_1138:
        /*0088*/ 	.byte	0x04, 0x1c
        /*008a*/ 	.short	(.L_1140 - .L_1139)


	//   ....[0]....
.L_1139:
        /*008c*/ 	.word	0x000009c0


	//   ....[1]....
        /*0090*/ 	.word	0x00006db0


	//   ....[2]....
        /*0094*/ 	.word	0x00007c40


	//   ....[3]....
        /*0098*/ 	.word	0x00007ce0


	//----- nvinfo : EIATTR_MAX_THREADS
	.align		4
.L_1140:
        /*009c*/ 	.byte	0x04, 0x05
        /*009e*/ 	.short	(.L_1142 - .L_1141)
.L_1141:
        /*00a0*/ 	.word	0x00000100
        /*00a4*/ 	.word	0x00000001
        /*00a8*/ 	.word	0x00000001


	//----- nvinfo : EIATTR_CRS_STACK_SIZE
	.align		4
.L_1142:
        /*00ac*/ 	.byte	0x04, 0x1e
        /*00ae*/ 	.short	(.L_1144 - .L_1143)
.L_1143:
        /*00b0*/ 	.word	0x00000000
.L_1144:


//--------------------- .nv.info._ZN7cutlass13device_kernelIN5flash22FlashAttnBwdPreprocessIN4cute5tupleIJNS3_1CILi64EEENS5_ILi96EEEEEENS_10bfloat16_tEfNS_4arch4Sm80ELb1ELb1EEEEEvNT_6ParamsE --------------------------
	.section	.nv.info._ZN7cutlass13device_kernelIN5flash22FlashAttnBwdPreprocessIN4cute5tupleIJNS3_1CILi64EEENS5_ILi96EEEEEENS_10bfloat16_tEfNS_4arch4Sm80ELb1ELb1EEEEEvNT_6ParamsE,"",@"SHT_CUDA_INFO"
	.sectionflags	@""
	.align	4


	//----- nvinfo : EIATTR_CUDA_API_VERSION
	.align		4
        /*0000*/ 	.byte	0x04, 0x37
        /*0002*/ 	.short	(.L_1146 - .L_1145)
.L_1145:
        /*0004*/ 	.word	0x00000082


	//----- nvinfo : EIATTR_SW2861232_WAR
	.align		4
.L_1146:
        /*0008*/ 	.byte	0x01, 0x35
	.zero		2


	//----- nvinfo : EIATTR_PARAM_CBANK
	.align		4
        /*000c*/ 	.byte	0x04, 0x0a
        /*000e*/ 	.short	(.L_1148 - .L_1147)
	.align		4
.L_1147:
        /*0010*/ 	.word	index@(.nv.constant0._ZN7cutlass13device_kernelIN5flash22FlashAttnBwdPreprocessIN4cute5tupleIJNS3_1CILi64EEENS5_ILi96EEEEEENS_10bfloat16_tEfNS_4arch4Sm80ELb1ELb1EEEEEvNT_6ParamsE)
        /*0014*/ 	.short	0x0160
        /*0016*/ 	.short	0x00f0


	//----- nvinfo : EIATTR_CBANK_PARAM_SIZE
	.align		4
.L_1148:
        /*0018*/ 	.byte	0x03, 0x19
        /*001a*/ 	.short	0x00f0


	//----- nvinfo : EIATTR_KPARAM_INFO
	.align		4
        /*001c*/ 	.byte	0x04, 0x17
        /*001e*/ 	.short	(.L_1150 - .L_1149)
.L_1149:
        /*0020*/ 	.word	0x00000000
        /*0024*/ 	.short	0x0000
        /*0026*/ 	.short	0x0000
        /*0028*/ 	.byte	0x00, 0xf0, 0xc1, 0x03


	//----- nvinfo : EIATTR_MAXREG_COUNT
	.align		4
.L_1150:
        /*002c*/ 	.byte	0x03, 0x1b
        /*002e*/ 	.short	0x0080


	//----- nvinfo : EIATTR_MERCURY_ISA_VERSION
	.align		4
        /*0030*/ 	.byte	0x03, 0x5f
        /*0032*/ 	.short	0x0000


	//----- nvinfo : EIATTR_COOP_GROUP_MASK_REGIDS
	.align		4
        /*0034*/ 	.byte	0x04, 0x29
        /*0036*/ 	.short	(.L_1152 - .L_1151)


	//   ....[0]....
.L_1151:
        /*0038*/ 	.word	0xffffffff


	//   ....[1]....
        /*003c*/ 	.word	0xffffffff


	//----- nvinfo : EIATTR_COOP_GROUP_INSTR_OFFSETS
	.align		4
.L_1152:
        /*0040*/ 	.byte	0x04, 0x28
        /*0042*/ 	.short	(.L_1154 - .L_1153)


	//   ....[0]....
.L_1153:
        /*0044*/ 	.word	0x00000d10


	//   ....[1]....
        /*0048*/ 	.word	0x00000dd0


	//----- nvinfo : EIATTR_EXIT_INSTR_OFFSETS
	.align		4
.L_1154:
        /*004c*/ 	.byte	0x04, 0x1c
        /*004e*/ 	.short	(.L_1156 - .L_1155)


	//   ....[0]....
.L_1155:
        /*0050*/ 	.word	0x00000180


	//   ....[1]....
        /*0054*/ 	.word	0x00001200


	//   ....[2]....
        /*0058*/ 	.word	0x00001250


	//----- nvinfo : EIATTR_CTAIDZ_USED
	.align		4
.L_1156:
        /*005c*/ 	.byte	0x01, 0x04
	.zero		2


	//----- nvinfo : EIATTR_MAX_THREADS
	.align		4
        /*0060*/ 	.byte	0x04, 0x05
        /*0062*/ 	.short	(.L_1158 - .L_1157)
.L_1157:
        /*0064*/ 	.word	0x00000100
        /*0068*/ 	.word	0x00000001
        /*006c*/ 	.word	0x00000001


	//----- nvinfo : EIATTR_CRS_STACK_SIZE
	.align		4
.L_1158:
        /*0070*/ 	.byte	0x04, 0x1e
        /*0072*/ 	.short	(.L_1160 - .L_1159)
.L_1159:
        /*0074*/ 	.word	0x00000000
.L_1160:


//--------------------- .nv.callgraph             --------------------------
	.section	.nv.callgraph,"",@"SHT_CUDA_CALLGRAPH"
	.align	4
	.sectionentsize	8
	.align		4
        /*0000*/ 	.word	0x00000000
	.align		4
        /*0004*/ 	.word	0xffffffff
	.align		4
        /*0008*/ 	.word	0x00000000
	.align		4
        /*000c*/ 	.word	0xfffffffe
	.align		4
        /*0010*/ 	.word	0x00000000
	.align		4
        /*0014*/ 	.word	0xfffffffd
	.align		4
        /*0018*/ 	.word	0x00000000
	.align		4
        /*001c*/ 	.word	0xfffffffc


//--------------------- .nv.rel.action            --------------------------
	.section	.nv.rel.action,"",@"SHT_CUDA_RELOCINFO"
	.align	8
	.sectionentsize	8
        /*0000*/ 	.byte	0x73, 0x00, 0x00, 0x00, 0x00, 0x00, 0x00, 0x00, 0x00, 0x00, 0x00, 0x11, 0x25, 0x00, 0x05, 0x36


//--------------------- .nv.constant4             --------------------------
	.section	.nv.constant4,"a",@progbits
	.align	8
	.align		8
.nv.constant4:
        /*0000*/ 	.dword	_ZN73_INTERNAL_7cad860e_37_flash_bwd_hdim96_bf16_softcap_sm80_cu_8e232a79_27104cuda3std3__45__cpo5beginE
	.align		8
        /*0008*/ 	.dword	_ZN73_INTERNAL_7cad860e_37_flash_bwd_hdim96_bf16_softcap_sm80_cu_8e232a79_27104cuda3std3__45__cpo3endE
	.align		8
        /*0010*/ 	.dword	_ZN73_INTERNAL_7cad860e_37_flash_bwd_hdim96_bf16_softcap_sm80_cu_8e232a79_27104cuda3std3__45__cpo6cbeginE
	.align		8
        /*0018*/ 	.dword	_ZN73_INTERNAL_7cad860e_37_flash_bwd_hdim96_bf16_softcap_sm80_cu_8e232a79_27104cuda3std3__45__cpo4cendE
	.align		8
        /*0020*/ 	.dword	_ZN73_INTERNAL_7cad860e_37_flash_bwd_hdim96_bf16_softcap_sm80_cu_8e232a79_27104cuda3std3__475_GLOBAL__N__7cad860e_37_flash_bwd_hdim96_bf16_softcap_sm80_cu_8e232a79_27106ignoreE
	.align		8
        /*0028*/ 	.dword	_ZN73_INTERNAL_7cad860e_37_flash_bwd_hdim96_bf16_softcap_sm80_cu_8e232a79_27104cuda3std3__419piecewise_constructE
	.align		8
        /*0030*/ 	.dword	_ZN73_INTERNAL_7cad860e_37_flash_bwd_hdim96_bf16_softcap_sm80_cu_8e232a79_27104cuda3std3__48in_placeE
	.align		8
        /*0038*/ 	.dword	_ZN73_INTERNAL_7cad860e_37_flash_bwd_hdim96_bf16_softcap_sm80_cu_8e232a79_27104cuda3std6ranges3__45__cpo4swapE
	.align		8
        /*0040*/ 	.dword	_ZN73_INTERNAL_7cad860e_37_flash_bwd_hdim96_bf16_softcap_sm80_cu_8e232a79_27104cuda3std6ranges3__45__cpo9iter_moveE
	.align		8
        /*0048*/ 	.dword	_ZN73_INTERNAL_7cad860e_37_flash_bwd_hdim96_bf16_softcap_sm80_cu_8e232a79_27104cute7productE
	.align		8
        /*0050*/ 	.dword	_ZN73_INTERNAL_7cad860e_37_flash_bwd_hdim96_bf16_softcap_sm80_cu_8e232a79_27104cute1_E


//--------------------- .nv.constant0._ZN7cutlass13device_kernelIN5flash19enable_sm80_to_sm89INS1_16FlashAttnBwdSm80INS1_25CollectiveMainloopBwdSm80ILi2ELi1EN4cute5tupleIJNS5_1CILi64EEENS7_ILi128EEENS7_ILi96EEEEEENS_10bfloat16_tEfNS_4arch4Sm80ELb0ELb0ELb1ELb0ELb0ELb0ELb0ELb0ELi2ELi2ELi4ELi2ELb1EEENS1_21CollectiveEpilogueBwdISB_SC_SE_Li256ELb0ELb0ELi2EEENS1_19SingleTileSchedulerILb0ELb0ELb0ELi128EEEEEEEEEvNT_6ParamsE --------------------------
	.section	.nv.constant0._ZN7cutlass13device_kernelIN5flash19enable_sm80_to_sm89INS1_16FlashAttnBwdSm80INS1_25CollectiveMainloopBwdSm80ILi2ELi1EN4cute5tupleIJNS5_1CILi64EEENS7_ILi128EEENS7_ILi96EEEEEENS_10bfloat16_tEfNS_4arch4Sm80ELb0ELb0ELb1ELb0ELb0ELb0ELb0ELb0ELi2ELi2ELi4ELi2ELb1EEENS1_21CollectiveEpilogueBwdISB_SC_SE_Li256ELb0ELb0ELi2EEENS1_19SingleTileSchedulerILb0ELb0ELb0ELi128EEEEEEEEEvNT_6ParamsE,"a",@progbits
	.sectionflags	@""
	.align	4
.nv.constant0._ZN7cutlass13device_kernelIN5flash19enable_sm80_to_sm89INS1_16FlashAttnBwdSm80INS1_25CollectiveMainloopBwdSm80ILi2ELi1EN4cute5tupleIJNS5_1CILi64EEENS7_ILi128EEENS7_ILi96EEEEEENS_10bfloat16_tEfNS_4arch4Sm80ELb0ELb0ELb1ELb0ELb0ELb0ELb0ELb0ELi2ELi2ELi4ELi2ELb1EEENS1_21CollectiveEpilogueBwdISB_SC_SE_Li256ELb0ELb0ELi2EEENS1_19SingleTileSchedulerILb0ELb0ELb0ELi128EEEEEEEEEvNT_6ParamsE:
	.zero		976


//--------------------- .nv.constant0._ZN7cutlass13device_kernelIN5flash19enable_sm80_to_sm89INS1_16FlashAttnBwdSm80INS1_25CollectiveMainloopBwdSm80ILi2ELi1EN4cute5tupleIJNS5_1CILi64EEENS7_ILi128EEENS7_ILi96EEEEEENS_10bfloat16_tEfNS_4arch4Sm80ELb0ELb0ELb1ELb0ELb1ELb0ELb0ELb0ELi2ELi2ELi4ELi2ELb1EEENS1_21CollectiveEpilogueBwdISB_SC_SE_Li256ELb0ELb0ELi2EEENS1_19SingleTileSchedulerILb0ELb0ELb0ELi128EEEEEEEEEvNT_6ParamsE --------------------------
	.section	.nv.constant0._ZN7cutlass13device_kernelIN5flash19enable_sm80_to_sm89INS1_16FlashAttnBwdSm80INS1_25CollectiveMainloopBwdSm80ILi2ELi1EN4cute5tupleIJNS5_1CILi64EEENS7_ILi128EEENS7_ILi96EEEEEENS_10bfloat16_tEfNS_4arch4Sm80ELb0ELb0ELb1ELb0ELb1ELb0ELb0ELb0ELi2ELi2ELi4ELi2ELb1EEENS1_21CollectiveEpilogueBwdISB_SC_SE_Li256ELb0ELb0ELi2EEENS1_19SingleTileSchedulerILb0ELb0ELb0ELi128EEEEEEEEEvNT_6ParamsE,"a",@progbits
	.sectionflags	@""
	.align	4
.nv.constant0._ZN7cutlass13device_kernelIN5flash19enable_sm80_to_sm89INS1_16FlashAttnBwdSm80INS1_25CollectiveMainloopBwdSm80ILi2ELi1EN4cute5tupleIJNS5_1CILi64EEENS7_ILi128EEENS7_ILi96EEEEEENS_10bfloat16_tEfNS_4arch4Sm80ELb0ELb0ELb1ELb0ELb1ELb0ELb0ELb0ELi2ELi2ELi4ELi2ELb1EEENS1_21CollectiveEpilogueBwdISB_SC_SE_Li256ELb0ELb0ELi2EEENS1_19SingleTileSchedulerILb0ELb0ELb0ELi128EEEEEEEEEvNT_6ParamsE:
	.zero		976


//--------------------- .nv.constant0._ZN7cutlass13device_kernelIN5flash19enable_sm80_to_sm89INS1_16FlashAttnBwdSm80INS1_25CollectiveMainloopBwdSm80ILi2ELi1EN4cute5tupleIJNS5_1CILi64EEENS7_ILi128EEENS7_ILi96EEEEEENS_10bfloat16_tEfNS_4arch4Sm80ELb0ELb0ELb1ELb0ELb0ELb0ELb0ELb0ELi2ELi2ELi4ELi2ELb1EEENS1_24CollectiveEpilogueBwdGQAISB_fSE_Li256ELb0ELb0EEENS1_19SingleTileSchedulerILb0ELb0ELb0ELi128EEEEEEEEEvNT_6ParamsE --------------------------
	.section	.nv.constant0._ZN7cutlass13device_kernelIN5flash19enable_sm80_to_sm89INS1_16FlashAttnBwdSm80INS1_25CollectiveMainloopBwdSm80ILi2ELi1EN4cute5tupleIJNS5_1CILi64EEENS7_ILi128EEENS7_ILi96EEEEEENS_10bfloat16_tEfNS_4arch4Sm80ELb0ELb0ELb1ELb0ELb0ELb0ELb0ELb0ELi2ELi2ELi4ELi2ELb1EEENS1_24CollectiveEpilogueBwdGQAISB_fSE_Li256ELb0ELb0EEENS1_19SingleTileSchedulerILb0ELb0ELb0ELi128EEEEEEEEEvNT_6ParamsE,"a",@progbits
	.sectionflags	@""
	.align	4
.nv.constant0._ZN7cutlass13device_kernelIN5flash19enable_sm80_to_sm89INS1_16FlashAttnBwdSm80INS1_25CollectiveMainloopBwdSm80ILi2ELi1EN4cute5tupleIJNS5_1CILi64EEENS7_ILi128EEENS7_ILi96EEEEEENS_10bfloat16_tEfNS_4arch4Sm80ELb0ELb0ELb1ELb0ELb0ELb0ELb0ELb0ELi2ELi2ELi4ELi2ELb1EEENS1_24CollectiveEpilogueBwdGQAISB_fSE_Li256ELb0ELb0EEENS1_19SingleTileSchedulerILb0ELb0ELb0ELi128EEEEEEEEEvNT_6ParamsE:
	.zero		984


//--------------------- .nv.constant0._ZN7cutlass13device_kernelIN5flash19enable_sm80_to_sm89INS1_16FlashAttnBwdSm80INS1_25CollectiveMainloopBwdSm80ILi2ELi1EN4cute5tupleIJNS5_1CILi64EEENS7_ILi128EEENS7_ILi96EEEEEENS_10bfloat16_tEfNS_4arch4Sm80ELb0ELb0ELb1ELb0ELb1ELb0ELb0ELb0ELi2ELi2ELi4ELi2ELb1EEENS1_24CollectiveEpilogueBwdGQAISB_fSE_Li256ELb0ELb1EEENS1_19SingleTileSchedulerILb0ELb0ELb0ELi128EEEEEEEEEvNT_6ParamsE --------------------------
	.section	.nv.constant0._ZN7cutlass13device_kernelIN5flash19enable_sm80_to_sm89INS1_16FlashAttnBwdSm80INS1_25CollectiveMainloopBwdSm80ILi2ELi1EN4cute5tupleIJNS5_1CILi64EEENS7_ILi128EEENS7_ILi96EEEEEENS_10bfloat16_tEfNS_4arch4Sm80ELb0ELb0ELb1ELb0ELb1ELb0ELb0ELb0ELi2ELi2ELi4ELi2ELb1EEENS1_24CollectiveEpilogueBwdGQAISB_fSE_Li256ELb0ELb1EEENS1_19SingleTileSchedulerILb0ELb0ELb0ELi128EEEEEEEEEvNT_6ParamsE,"a",@progbits
	.sectionflags	@""
	.align	4
.nv.constant0._ZN7cutlass13device_kernelIN5flash19enable_sm80_to_sm89INS1_16FlashAttnBwdSm80INS1_25CollectiveMainloopBwdSm80ILi2ELi1EN4cute5tupleIJNS5_1CILi64EEENS7_ILi128EEENS7_ILi96EEEEEENS_10bfloat16_tEfNS_4arch4Sm80ELb0ELb0ELb1ELb0ELb1ELb0ELb0ELb0ELi2ELi2ELi4ELi2ELb1EEENS1_24CollectiveEpilogueBwdGQAISB_fSE_Li256ELb0ELb1EEENS1_19SingleTileSchedulerILb0ELb0ELb0ELi128EEEEEEEEEvNT_6ParamsE:
	.zero		984


//--------------------- .nv.constant0._ZN7cutlass13device_kernelIN5flash19enable_sm80_to_sm89INS1_16FlashAttnBwdSm80INS1_25CollectiveMainloopBwdSm80ILi2ELi1EN4cute5tupleIJNS5_1CILi64EEENS7_ILi128EEENS7_ILi96EEEEEENS_10bfloat16_tEfNS_4arch4Sm80ELb0ELb0ELb1ELb1ELb0ELb0ELb0ELb0ELi2ELi2ELi4ELi2ELb1EEENS1_21CollectiveEpilogueBwdISB_SC_SE_Li256ELb1ELb0ELi2EEENS1_19SingleTileSchedulerILb1ELb0ELb0ELi128EEEEEEEEEvNT_6ParamsE --------------------------
	.section	.nv.constant0._ZN7cutlass13device_kernelIN5flash19enable_sm80_to_sm89INS1_16FlashAttnBwdSm80INS1_25CollectiveMainloopBwdSm80ILi2ELi1EN4cute5tupleIJNS5_1CILi64EEENS7_ILi128EEENS7_ILi96EEEEEENS_10bfloat16_tEfNS_4arch4Sm80ELb0ELb0ELb1ELb1ELb0ELb0ELb0ELb0ELi2ELi2ELi4ELi2ELb1EEENS1_21CollectiveEpilogueBwdISB_SC_SE_Li256ELb1ELb0ELi2EEENS1_19SingleTileSchedulerILb1ELb0ELb0ELi128EEEEEEEEEvNT_6ParamsE,"a",@progbits
	.sectionflags	@""
	.align	4
.nv.constant0._ZN7cutlass13device_kernelIN5flash19enable_sm80_to_sm89INS1_16FlashAttnBwdSm80INS1_25CollectiveMainloopBwdSm80ILi2ELi1EN4cute5tupleIJNS5_1CILi64EEENS7_ILi128EEENS7_ILi96EEEEEENS_10bfloat16_tEfNS_4arch4Sm80ELb0ELb0ELb1ELb1ELb0ELb0ELb0ELb0ELi2ELi2ELi4ELi2ELb1EEENS1_21CollectiveEpilogueBwdISB_SC_SE_Li256ELb1ELb0ELi2EEENS1_19SingleTileSchedulerILb1ELb0ELb0ELi128EEEEEEEEEvNT_6ParamsE:
	.zero		976


//--------------------- .nv.constant0._ZN7cutlass13device_kernelIN5flash19enable_sm80_to_sm89INS1_16FlashAttnBwdSm80INS1_25CollectiveMainloopBwdSm80ILi2ELi1EN4cute5tupleIJNS5_1CILi64EEENS7_ILi128EEENS7_ILi96EEEEEENS_10bfloat16_tEfNS_4arch4Sm80ELb0ELb0ELb1ELb1ELb1ELb0ELb0ELb0ELi2ELi2ELi4ELi2ELb1EEENS1_21CollectiveEpilogueBwdISB_SC_SE_Li256ELb1ELb0ELi2EEENS1_19SingleTileSchedulerILb1ELb0ELb0ELi128EEEEEEEEEvNT_6ParamsE --------------------------
	.section	.nv.constant0._ZN7cutlass13device_kernelIN5flash19enable_sm80_to_sm89INS1_16FlashAttnBwdSm80INS1_25CollectiveMainloopBwdSm80ILi2ELi1EN4cute5tupleIJNS5_1CILi64EEENS7_ILi128EEENS7_ILi96EEEEEENS_10bfloat16_tEfNS_4arch4Sm80ELb0ELb0ELb1ELb1ELb1ELb0ELb0ELb0ELi2ELi2ELi4ELi2ELb1EEENS1_21CollectiveEpilogueBwdISB_SC_SE_Li256ELb1ELb0ELi2EEENS1_19SingleTileSchedulerILb1ELb0ELb0ELi128EEEEEEEEEvNT_6ParamsE,"a",@progbits
	.sectionflags	@""
	.align	4
.nv.constant0._ZN7cutlass13device_kernelIN5flash19enable_sm80_to_sm89INS1_16FlashAttnBwdSm80INS1_25CollectiveMainloopBwdSm80ILi2ELi1EN4cute5tupleIJNS5_1CILi64EEENS7_ILi128EEENS7_ILi96EEEEEENS_10bfloat16_tEfNS_4arch4Sm80ELb0ELb0ELb1ELb1ELb1ELb0ELb0ELb0ELi2ELi2ELi4ELi2ELb1EEENS1_21CollectiveEpilogueBwdISB_SC_SE_Li256ELb1ELb0ELi2EEENS1_19SingleTileSchedulerILb1ELb0ELb0ELi128EEEEEEEEEvNT_6ParamsE:
	.zero		976


//--------------------- .nv.constant0._ZN7cutlass13device_kernelIN5flash19enable_sm80_to_sm89INS1_16FlashAttnBwdSm80INS1_25CollectiveMainloopBwdSm80ILi2ELi1EN4cute5tupleIJNS5_1CILi64EEENS7_ILi128EEENS7_ILi96EEEEEENS_10bfloat16_tEfNS_4arch4Sm80ELb0ELb0ELb1ELb1ELb0ELb0ELb0ELb0ELi2ELi2ELi4ELi2ELb1EEENS1_24CollectiveEpilogueBwdGQAISB_fSE_Li256ELb1ELb0EEENS1_19SingleTileSchedulerILb1ELb0ELb0ELi128EEEEEEEEEvNT_6ParamsE --------------------------
	.section	.nv.constant0._ZN7cutlass13device_kernelIN5flash19enable_sm80_to_sm89INS1_16FlashAttnBwdSm80INS1_25CollectiveMainloopBwdSm80ILi2ELi1EN4cute5tupleIJNS5_1CILi64EEENS7_ILi128EEENS7_ILi96EEEEEENS_10bfloat16_tEfNS_4arch4Sm80ELb0ELb0ELb1ELb1ELb0ELb0ELb0ELb0ELi2ELi2ELi4ELi2ELb1EEENS1_24CollectiveEpilogueBwdGQAISB_fSE_Li256ELb1ELb0EEENS1_19SingleTileSchedulerILb1ELb0ELb0ELi128EEEEEEEEEvNT_6ParamsE,"a",@progbits
	.sectionflags	@""
	.align	4
.nv.constant0._ZN7cutlass13device_kernelIN5flash19enable_sm80_to_sm89INS1_16FlashAttnBwdSm80INS1_25CollectiveMainloopBwdSm80ILi2ELi1EN4cute5tupleIJNS5_1CILi64EEENS7_ILi128EEENS7_ILi96EEEEEENS_10bfloat16_tEfNS_4arch4Sm80ELb0ELb0ELb1ELb1ELb0ELb0ELb0ELb0ELi2ELi2ELi4ELi2ELb1EEENS1_24CollectiveEpilogueBwdGQAISB_fSE_Li256ELb1ELb0EEENS1_19SingleTileSchedulerILb1ELb0ELb0ELi128EEEEEEEEEvNT_6ParamsE:
	.zero		984


//--------------------- .nv.constant0._ZN7cutlass13device_kernelIN5flash19enable_sm80_to_sm89INS1_16FlashAttnBwdSm80INS1_25CollectiveMainloopBwdSm80ILi2ELi1EN4cute5tupleIJNS5_1CILi64EEENS7_ILi128EEENS7_ILi96EEEEEENS_10bfloat16_tEfNS_4arch4Sm80ELb0ELb0ELb1ELb1ELb1ELb0ELb0ELb0ELi2ELi2ELi4ELi2ELb1EEENS1_24CollectiveEpilogueBwdGQAISB_fSE_Li256ELb1ELb1EEENS1_19SingleTileSchedulerILb1ELb0ELb0ELi128EEEEEEEEEvNT_6ParamsE --------------------------
	.section	.nv.constant0._ZN7cutlass13device_kernelIN5flash19enable_sm80_to_sm89INS1_16FlashAttnBwdSm80INS1_25CollectiveMainloopBwdSm80ILi2ELi1EN4cute5tupleIJNS5_1CILi64EEENS7_ILi128EEENS7_ILi96EEEEEENS_10bfloat16_tEfNS_4arch4Sm80ELb0ELb0ELb1ELb1ELb1ELb0ELb0ELb0ELi2ELi2ELi4ELi2ELb1EEENS1_24CollectiveEpilogueBwdGQAISB_fSE_Li256ELb1ELb1EEENS1_19SingleTileSchedulerILb1ELb0ELb0ELi128EEEEEEEEEvNT_6ParamsE,"a",@progbits
	.sectionflags	@""
	.align	4
.nv.constant0._ZN7cutlass13device_kernelIN5flash19enable_sm80_to_sm89INS1_16FlashAttnBwdSm80INS1_25CollectiveMainloopBwdSm80ILi2ELi1EN4cute5tupleIJNS5_1CILi64EEENS7_ILi128EEENS7_ILi96EEEEEENS_10bfloat16_tEfNS_4arch4Sm80ELb0ELb0ELb1ELb1ELb1ELb0ELb0ELb0ELi2ELi2ELi4ELi2ELb1EEENS1_24CollectiveEpilogueBwdGQAISB_fSE_Li256ELb1ELb1EEENS1_19SingleTileSchedulerILb1ELb0ELb0ELi128EEEEEEEEEvNT_6ParamsE:
	.zero		984


//--------------------- .nv.constant0._ZN7cutlass13device_kernelIN5flash19enable_sm80_to_sm89INS1_16FlashAttnBwdSm80INS1_25CollectiveMainloopBwdSm80ILi2ELi1EN4cute5tupleIJNS5_1CILi64EEENS7_ILi128EEENS7_ILi96EEEEEENS_10bfloat16_tEfNS_4arch4Sm80ELb0ELb1ELb1ELb0ELb0ELb0ELb0ELb0ELi2ELi2ELi4ELi2ELb1EEENS1_21CollectiveEpilogueBwdISB_SC_SE_Li256ELb0ELb0ELi2EEENS1_19SingleTileSchedulerILb0ELb0ELb0ELi128EEEEEEEEEvNT_6ParamsE --------------------------
	.section	.nv.constant0._ZN7cutlass13device_kernelIN5flash19enable_sm80_to_sm89INS1_16FlashAttnBwdSm80INS1_25CollectiveMainloopBwdSm80ILi2ELi1EN4cute5tupleIJNS5_1CILi64EEENS7_ILi128EEENS7_ILi96EEEEEENS_10bfloat16_tEfNS_4arch4Sm80ELb0ELb1ELb1ELb0ELb0ELb0ELb0ELb0ELi2ELi2ELi4ELi2ELb1EEENS1_21CollectiveEpilogueBwdISB_SC_SE_Li256ELb0ELb0ELi2EEENS1_19SingleTileSchedulerILb0ELb0ELb0ELi128EEEEEEEEEvNT_6ParamsE,"a",@progbits
	.sectionflags	@""
	.align	4
.nv.constant0._ZN7cutlass13device_kernelIN5flash19enable_sm80_to_sm89INS1_16FlashAttnBwdSm80INS1_25CollectiveMainloopBwdSm80ILi2ELi1EN4cute5tupleIJNS5_1CILi64EEENS7_ILi128EEENS7_ILi96EEEEEENS_10bfloat16_tEfNS_4arch4Sm80ELb0ELb1ELb1ELb0ELb0ELb0ELb0ELb0ELi2ELi2ELi4ELi2ELb1EEENS1_21CollectiveEpilogueBwdISB_SC_SE_Li256ELb0ELb0ELi2EEENS1_19SingleTileSchedulerILb0ELb0ELb0ELi128EEEEEEEEEvNT_6ParamsE:
	.zero		976


//--------------------- .nv.constant0._ZN7cutlass13device_kernelIN5flash19enable_sm80_to_sm89INS1_16FlashAttnBwdSm80INS1_25CollectiveMainloopBwdSm80ILi2ELi1EN4cute5tupleIJNS5_1CILi64EEENS7_ILi128EEENS7_ILi96EEEEEENS_10bfloat16_tEfNS_4arch4Sm80ELb0ELb1ELb1ELb0ELb1ELb0ELb0ELb0ELi2ELi2ELi4ELi2ELb1EEENS1_21CollectiveEpilogueBwdISB_SC_SE_Li256ELb0ELb0ELi2EEENS1_19SingleTileSchedulerILb0ELb0ELb0ELi128EEEEEEEEEvNT_6ParamsE --------------------------
	.section	.nv.constant0._ZN7cutlass13device_kernelIN5flash19enable_sm80_to_sm89INS1_16FlashAttnBwdSm80INS1_25CollectiveMainloopBwdSm80ILi2ELi1EN4cute5tupleIJNS5_1CILi64EEENS7_ILi128EEENS7_ILi96EEEEEENS_10bfloat16_tEfNS_4arch4Sm80ELb0ELb1ELb1ELb0ELb1ELb0ELb0ELb0ELi2ELi2ELi4ELi2ELb1EEENS1_21CollectiveEpilogueBwdISB_SC_SE_Li256ELb0ELb0ELi2EEENS1_19SingleTileSchedulerILb0ELb0ELb0ELi128EEEEEEEEEvNT_6ParamsE,"a",@progbits
	.sectionflags	@""
	.align	4
.nv.constant0._ZN7cutlass13device_kernelIN5flash19enable_sm80_to_sm89INS1_16FlashAttnBwdSm80INS1_25CollectiveMainloopBwdSm80ILi2ELi1EN4cute5tupleIJNS5_1CILi64EEENS7_ILi128EEENS7_ILi96EEEEEENS_10bfloat16_tEfNS_4arch4Sm80ELb0ELb1ELb1ELb0ELb1ELb0ELb0ELb0ELi2ELi2ELi4ELi2ELb1EEENS1_21CollectiveEpilogueBwdISB_SC_SE_Li256ELb0ELb0ELi2EEENS1_19SingleTileSchedulerILb0ELb0ELb0ELi128EEEEEEEEEvNT_6ParamsE:
	.zero		976


//--------------------- .nv.constant0._ZN7cutlass13device_kernelIN5flash19enable_sm80_to_sm89INS1_16FlashAttnBwdSm80INS1_25CollectiveMainloopBwdSm80ILi2ELi1EN4cute5tupleIJNS5_1CILi64EEENS7_ILi128EEENS7_ILi96EEEEEENS_10bfloat16_tEfNS_4arch4Sm80ELb0ELb1ELb1ELb0ELb0ELb0ELb0ELb0ELi2ELi2ELi4ELi2ELb1EEENS1_24CollectiveEpilogueBwdGQAISB_fSE_Li256ELb0ELb0EEENS1_19SingleTileSchedulerILb0ELb0ELb0ELi128EEEEEEEEEvNT_6ParamsE --------------------------
	.section	.nv.constant0._ZN7cutlass13device_kernelIN5flash19enable_sm80_to_sm89INS1_16FlashAttnBwdSm80INS1_25CollectiveMainloopBwdSm80ILi2ELi1EN4cute5tupleIJNS5_1CILi64EEENS7_ILi128EEENS7_ILi96EEEEEENS_10bfloat16_tEfNS_4arch4Sm80ELb0ELb1ELb1ELb0ELb0ELb0ELb0ELb0ELi2ELi2ELi4ELi2ELb1EEENS1_24CollectiveEpilogueBwdGQAISB_fSE_Li256ELb0ELb0EEENS1_19SingleTileSchedulerILb0ELb0ELb0ELi128EEEEEEEEEvNT_6ParamsE,"a",@progbits
	.sectionflags	@""
	.align	4
.nv.constant0._ZN7cutlass13device_kernelIN5flash19enable_sm80_to_sm89INS1_16FlashAttnBwdSm80INS1_25CollectiveMainloopBwdSm80ILi2ELi1EN4cute5tupleIJNS5_1CILi64EEENS7_ILi128EEENS7_ILi96EEEEEENS_10bfloat16_tEfNS_4arch4Sm80ELb0ELb1ELb1ELb0ELb0ELb0ELb0ELb0ELi2ELi2ELi4ELi2ELb1EEENS1_24CollectiveEpilogueBwdGQAISB_fSE_Li256ELb0ELb0EEENS1_19SingleTileSchedulerILb0ELb0ELb0ELi128EEEEEEEEEvNT_6ParamsE:
	.zero		984


//--------------------- .nv.constant0._ZN7cutlass13device_kernelIN5flash19enable_sm80_to_sm89INS1_16FlashAttnBwdSm80INS1_25CollectiveMainloopBwdSm80ILi2ELi1EN4cute5tupleIJNS5_1CILi64EEENS7_ILi128EEENS7_ILi96EEEEEENS_10bfloat16_tEfNS_4arch4Sm80ELb0ELb1ELb1ELb0ELb1ELb0ELb0ELb0ELi2ELi2ELi4ELi2ELb1EEENS1_24CollectiveEpilogueBwdGQAISB_fSE_Li256ELb0ELb1EEENS1_19SingleTileSchedulerILb0ELb0ELb0ELi128EEEEEEEEEvNT_6ParamsE --------------------------
	.section	.nv.constant0._ZN7cutlass13device_kernelIN5flash19enable_sm80_to_sm89INS1_16FlashAttnBwdSm80INS1_25CollectiveMainloopBwdSm80ILi2ELi1EN4cute5tupleIJNS5_1CILi64EEENS7_ILi128EEENS7_ILi96EEEEEENS_10bfloat16_tEfNS_4arch4Sm80ELb0ELb1ELb1ELb0ELb1ELb0ELb0ELb0ELi2ELi2ELi4ELi2ELb1EEENS1_24CollectiveEpilogueBwdGQAISB_fSE_Li256ELb0ELb1EEENS1_19SingleTileSchedulerILb0ELb0ELb0ELi128EEEEEEEEEvNT_6ParamsE,"a",@progbits
	.sectionflags	@""
	.align	4
.nv.constant0._ZN7cutlass13device_kernelIN5flash19enable_sm80_to_sm89INS1_16FlashAttnBwdSm80INS1_25CollectiveMainloopBwdSm80ILi2ELi1EN4cute5tupleIJNS5_1CILi64EEENS7_ILi128EEENS7_ILi96EEEEEENS_10bfloat16_tEfNS_4arch4Sm80ELb0ELb1ELb1ELb0ELb1ELb0ELb0ELb0ELi2ELi2ELi4ELi2ELb1EEENS1_24CollectiveEpilogueBwdGQAISB_fSE_Li256ELb0ELb1EEENS1_19SingleTileSchedulerILb0ELb0ELb0ELi128EEEEEEEEEvNT_6ParamsE:
	.zero		984


//--------------------- .nv.constant0._ZN7cutlass13device_kernelIN5flash19enable_sm80_to_sm89INS1_16FlashAttnBwdSm80INS1_25CollectiveMainloopBwdSm80ILi2ELi1EN4cute5tupleIJNS5_1CILi64EEENS7_ILi128EEENS7_ILi96EEEEEENS_10bfloat16_tEfNS_4arch4Sm80ELb0ELb1ELb1ELb1ELb0ELb0ELb0ELb0ELi2ELi2ELi4ELi2ELb1EEENS1_21CollectiveEpilogueBwdISB_SC_SE_Li256ELb1ELb0ELi2EEENS1_19SingleTileSchedulerILb1ELb0ELb0ELi128EEEEEEEEEvNT_6ParamsE --------------------------
	.section	.nv.constant0._ZN7cutlass13device_kernelIN5flash19enable_sm80_to_sm89INS1_16FlashAttnBwdSm80INS1_25CollectiveMainloopBwdSm80ILi2ELi1EN4cute5tupleIJNS5_1CILi64EEENS7_ILi128EEENS7_ILi96EEEEEENS_10bfloat16_tEfNS_4arch4Sm80ELb0ELb1ELb1ELb1ELb0ELb0ELb0ELb0ELi2ELi2ELi4ELi2ELb1EEENS1_21CollectiveEpilogueBwdISB_SC_SE_Li256ELb1ELb0ELi2EEENS1_19SingleTileSchedulerILb1ELb0ELb0ELi128EEEEEEEEEvNT_6ParamsE,"a",@progbits
	.sectionflags	@""
	.align	4
.nv.constant0._ZN7cutlass13device_kernelIN5flash19enable_sm80_to_sm89INS1_16FlashAttnBwdSm80INS1_25CollectiveMainloopBwdSm80ILi2ELi1EN4cute5tupleIJNS5_1CILi64EEENS7_ILi128EEENS7_ILi96EEEEEENS_10bfloat16_tEfNS_4arch4Sm80ELb0ELb1ELb1ELb1ELb0ELb0ELb0ELb0ELi2ELi2ELi4ELi2ELb1EEENS1_21CollectiveEpilogueBwdISB_SC_SE_Li256ELb1ELb0ELi2EEENS1_19SingleTileSchedulerILb1ELb0ELb0ELi128EEEEEEEEEvNT_6ParamsE:
	.zero		976


//--------------------- .nv.constant0._ZN7cutlass13device_kernelIN5flash19enable_sm80_to_sm89INS1_16FlashAttnBwdSm80INS1_25CollectiveMainloopBwdSm80ILi2ELi1EN4cute5tupleIJNS5_1CILi64EEENS7_ILi128EEENS7_ILi96EEEEEENS_10bfloat16_tEfNS_4arch4Sm80ELb0ELb1ELb1ELb1ELb1ELb0ELb0ELb0ELi2ELi2ELi4ELi2ELb1EEENS1_21CollectiveEpilogueBwdISB_SC_SE_Li256ELb1ELb0ELi2EEENS1_19SingleTileSchedulerILb1ELb0ELb0ELi128EEEEEEEEEvNT_6ParamsE --------------------------
	.section	.nv.constant0._ZN7cutlass13device_kernelIN5flash19enable_sm80_to_sm89INS1_16FlashAttnBwdSm80INS1_25CollectiveMainloopBwdSm80ILi2ELi1EN4cute5tupleIJNS5_1CILi64EEENS7_ILi128EEENS7_ILi96EEEEEENS_10bfloat16_tEfNS_4arch4Sm80ELb0ELb1ELb1ELb1ELb1ELb0ELb0ELb0ELi2ELi2ELi4ELi2ELb1EEENS1_21CollectiveEpilogueBwdISB_SC_SE_Li256ELb1ELb0ELi2EEENS1_19SingleTileSchedulerILb1ELb0ELb0ELi128EEEEEEEEEvNT_6ParamsE,"a",@progbits
	.sectionflags	@""
	.align	4
.nv.constant0._ZN7cutlass13device_kernelIN5flash19enable_sm80_to_sm89INS1_16FlashAttnBwdSm80INS1_25CollectiveMainloopBwdSm80ILi2ELi1EN4cute5tupleIJNS5_1CILi64EEENS7_ILi128EEENS7_ILi96EEEEEENS_10bfloat16_tEfNS_4arch4Sm80ELb0ELb1ELb1ELb1ELb1ELb0ELb0ELb0ELi2ELi2ELi4ELi2ELb1EEENS1_21CollectiveEpilogueBwdISB_SC_SE_Li256ELb1ELb0ELi2EEENS1_19SingleTileSchedulerILb1ELb0ELb0ELi128EEEEEEEEEvNT_6ParamsE:
	.zero		976


//--------------------- .nv.constant0._ZN7cutlass13device_kernelIN5flash19enable_sm80_to_sm89INS1_16FlashAttnBwdSm80INS1_25CollectiveMainloopBwdSm80ILi2ELi1EN4cute5tupleIJNS5_1CILi64EEENS7_ILi128EEENS7_ILi96EEEEEENS_10bfloat16_tEfNS_4arch4Sm80ELb0ELb1ELb1ELb1ELb0ELb0ELb0ELb0ELi2ELi2ELi4ELi2ELb1EEENS1_24CollectiveEpilogueBwdGQAISB_fSE_Li256ELb1ELb0EEENS1_19SingleTileSchedulerILb1ELb0ELb0ELi128EEEEEEEEEvNT_6ParamsE --------------------------
	.section	.nv.constant0._ZN7cutlass13device_kernelIN5flash19enable_sm80_to_sm89INS1_16FlashAttnBwdSm80INS1_25CollectiveMainloopBwdSm80ILi2ELi1EN4cute5tupleIJNS5_1CILi64EEENS7_ILi128EEENS7_ILi96EEEEEENS_10bfloat16_tEfNS_4arch4Sm80ELb0ELb1ELb1ELb1ELb0ELb0ELb0ELb0ELi2ELi2ELi4ELi2ELb1EEENS1_24CollectiveEpilogueBwdGQAISB_fSE_Li256ELb1ELb0EEENS1_19SingleTileSchedulerILb1ELb0ELb0ELi128EEEEEEEEEvNT_6ParamsE,"a",@progbits
	.sectionflags	@""
	.align	4
.nv.constant0._ZN7cutlass13device_kernelIN5flash19enable_sm80_to_sm89INS1_16FlashAttnBwdSm80INS1_25CollectiveMainloopBwdSm80ILi2ELi1EN4cute5tupleIJNS5_1CILi64EEENS7_ILi128EEENS7_ILi96EEEEEENS_10bfloat16_tEfNS_4arch4Sm80ELb0ELb1ELb1ELb1ELb0ELb0ELb0ELb0ELi2ELi2ELi4ELi2ELb1EEENS1_24CollectiveEpilogueBwdGQAISB_fSE_Li256ELb1ELb0EEENS1_19SingleTileSchedulerILb1ELb0ELb0ELi128EEEEEEEEEvNT_6ParamsE:
	.zero		984


//--------------------- .nv.constant0._ZN7cutlass13device_kernelIN5flash19enable_sm80_to_sm89INS1_16FlashAttnBwdSm80INS1_25CollectiveMainloopBwdSm80ILi2ELi1EN4cute5tupleIJNS5_1CILi64EEENS7_ILi128EEENS7_ILi96EEEEEENS_10bfloat16_tEfNS_4arch4Sm80ELb0ELb1ELb1ELb1ELb1ELb0ELb0ELb0ELi2ELi2ELi4ELi2ELb1EEENS1_24CollectiveEpilogueBwdGQAISB_fSE_Li256ELb1ELb1EEENS1_19SingleTileSchedulerILb1ELb0ELb0ELi128EEEEEEEEEvNT_6ParamsE --------------------------
	.section	.nv.constant0._ZN7cutlass13device_kernelIN5flash19enable_sm80_to_sm89INS1_16FlashAttnBwdSm80INS1_25CollectiveMainloopBwdSm80ILi2ELi1EN4cute5tupleIJNS5_1CILi64EEENS7_ILi128EEENS7_ILi96EEEEEENS_10bfloat16_tEfNS_4arch4Sm80ELb0ELb1ELb1ELb1ELb1ELb0ELb0ELb0ELi2ELi2ELi4ELi2ELb1EEENS1_24CollectiveEpilogueBwdGQAISB_fSE_Li256ELb1ELb1EEENS1_19SingleTileSchedulerILb1ELb0ELb0ELi128EEEEEEEEEvNT_6ParamsE,"a",@progbits
	.sectionflags	@""
	.align	4
.nv.constant0._ZN7cutlass13device_kernelIN5flash19enable_sm80_to_sm89INS1_16FlashAttnBwdSm80INS1_25CollectiveMainloopBwdSm80ILi2ELi1EN4cute5tupleIJNS5_1CILi64EEENS7_ILi128EEENS7_ILi96EEEEEENS_10bfloat16_tEfNS_4arch4Sm80ELb0ELb1ELb1ELb1ELb1ELb0ELb0ELb0ELi2ELi2ELi4ELi2ELb1EEENS1_24CollectiveEpilogueBwdGQAISB_fSE_Li256ELb1ELb1EEENS1_19SingleTileSchedulerILb1ELb0ELb0ELi128EEEEEEEEEvNT_6ParamsE:
	.zero		984


//--------------------- .nv.constant0._ZN7cutlass13device_kernelIN5flash19enable_sm80_to_sm89INS1_16FlashAttnBwdSm80INS1_25CollectiveMainloopBwdSm80ILi2ELi1EN4cute5tupleIJNS5_1CILi64EEENS7_ILi128EEENS7_ILi96EEEEEENS_10bfloat16_tEfNS_4arch4Sm80ELb1ELb0ELb1ELb0ELb0ELb0ELb0ELb0ELi2ELi2ELi4ELi2ELb1EEENS1_21CollectiveEpilogueBwdISB_SC_SE_Li256ELb0ELb0ELi2EEENS1_25SingleTileBwdLPTSchedulerILb0ELi128ELb0EEEEEEEEEvNT_6ParamsE --------------------------
	.section	.nv.constant0._ZN7cutlass13device_kernelIN5flash19enable_sm80_to_sm89INS1_16FlashAttnBwdSm80INS1_25CollectiveMainloopBwdSm80ILi2ELi1EN4cute5tupleIJNS5_1CILi64EEENS7_ILi128EEENS7_ILi96EEEEEENS_10bfloat16_tEfNS_4arch4Sm80ELb1ELb0ELb1ELb0ELb0ELb0ELb0ELb0ELi2ELi2ELi4ELi2ELb1EEENS1_21CollectiveEpilogueBwdISB_SC_SE_Li256ELb0ELb0ELi2EEENS1_25SingleTileBwdLPTSchedulerILb0ELi128ELb0EEEEEEEEEvNT_6ParamsE,"a",@progbits
	.sectionflags	@""
	.align	4
.nv.constant0._ZN7cutlass13device_kernelIN5flash19enable_sm80_to_sm89INS1_16FlashAttnBwdSm80INS1_25CollectiveMainloopBwdSm80ILi2ELi1EN4cute5tupleIJNS5_1CILi64EEENS7_ILi128EEENS7_ILi96EEEEEENS_10bfloat16_tEfNS_4arch4Sm80ELb1ELb0ELb1ELb0ELb0ELb0ELb0ELb0ELi2ELi2ELi4ELi2ELb1EEENS1_21CollectiveEpilogueBwdISB_SC_SE_Li256ELb0ELb0ELi2EEENS1_25SingleTileBwdLPTSchedulerILb0ELi128ELb0EEEEEEEEEvNT_6ParamsE:
	.zero		1000


//--------------------- .nv.constant0._ZN7cutlass13device_kernelIN5flash19enable_sm80_to_sm89INS1_16FlashAttnBwdSm80INS1_25CollectiveMainloopBwdSm80ILi2ELi1EN4cute5tupleIJNS5_1CILi64EEENS7_ILi128EEENS7_ILi96EEEEEENS_10bfloat16_tEfNS_4arch4Sm80ELb1ELb0ELb1ELb0ELb1ELb0ELb0ELb0ELi2ELi2ELi4ELi2ELb1EEENS1_21CollectiveEpilogueBwdISB_SC_SE_Li256ELb0ELb0ELi2EEENS1_25SingleTileBwdLPTSchedulerILb0ELi128ELb1EEEEEEEEEvNT_6ParamsE --------------------------
	.section	.nv.constant0._ZN7cutlass13device_kernelIN5flash19enable_sm80_to_sm89INS1_16FlashAttnBwdSm80INS1_25CollectiveMainloopBwdSm80ILi2ELi1EN4cute5tupleIJNS5_1CILi64EEENS7_ILi128EEENS7_ILi96EEEEEENS_10bfloat16_tEfNS_4arch4Sm80ELb1ELb0ELb1ELb0ELb1ELb0ELb0ELb0ELi2ELi2ELi4ELi2ELb1EEENS1_21CollectiveEpilogueBwdISB_SC_SE_Li256ELb0ELb0ELi2EEENS1_25SingleTileBwdLPTSchedulerILb0ELi128ELb1EEEEEEEEEvNT_6ParamsE,"a",@progbits
	.sectionflags	@""
	.align	4
.nv.constant0._ZN7cutlass13device_kernelIN5flash19enable_sm80_to_sm89INS1_16FlashAttnBwdSm80INS1_25CollectiveMainloopBwdSm80ILi2ELi1EN4cute5tupleIJNS5_1CILi64EEENS7_ILi128EEENS7_ILi96EEEEEENS_10bfloat16_tEfNS_4arch4Sm80ELb1ELb0ELb1ELb0ELb1ELb0ELb0ELb0ELi2ELi2ELi4ELi2ELb1EEENS1_21CollectiveEpilogueBwdISB_SC_SE_Li256ELb0ELb0ELi2EEENS1_25SingleTileBwdLPTSchedulerILb0ELi128ELb1EEEEEEEEEvNT_6ParamsE:
	.zero		1000


//--------------------- .nv.constant0._ZN7cutlass13device_kernelIN5flash19enable_sm80_to_sm89INS1_16FlashAttnBwdSm80INS1_25CollectiveMainloopBwdSm80ILi2ELi1EN4cute5tupleIJNS5_1CILi64EEENS7_ILi128EEENS7_ILi96EEEEEENS_10bfloat16_tEfNS_4arch4Sm80ELb1ELb0ELb1ELb0ELb0ELb0ELb0ELb0ELi2ELi2ELi4ELi2ELb1EEENS1_24CollectiveEpilogueBwdGQAISB_fSE_Li256ELb0ELb0EEENS1_25SingleTileBwdLPTSchedulerILb0ELi128ELb0EEEEEEEEEvNT_6ParamsE --------------------------
	.section	.nv.constant0._ZN7cutlass13device_kernelIN5flash19enable_sm80_to_sm89INS1_16FlashAttnBwdSm80INS1_25CollectiveMainloopBwdSm80ILi2ELi1EN4cute5tupleIJNS5_1CILi64EEENS7_ILi128EEENS7_ILi96EEEEEENS_10bfloat16_tEfNS_4arch4Sm80ELb1ELb0ELb1ELb0ELb0ELb0ELb0ELb0ELi2ELi2ELi4ELi2ELb1EEENS1_24CollectiveEpilogueBwdGQAISB_fSE_Li256ELb0ELb0EEENS1_25SingleTileBwdLPTSchedulerILb0ELi128ELb0EEEEEEEEEvNT_6ParamsE,"a",@progbits
	.sectionflags	@""
	.align	4
.nv.constant0._ZN7cutlass13device_kernelIN5flash19enable_sm80_to_sm89INS1_16FlashAttnBwdSm80INS1_25CollectiveMainloopBwdSm80ILi2ELi1EN4cute5tupleIJNS5_1CILi64EEENS7_ILi128EEENS7_ILi96EEEEEENS_10bfloat16_tEfNS_4arch4Sm80ELb1ELb0ELb1ELb0ELb0ELb0ELb0ELb0ELi2ELi2ELi4ELi2ELb1EEENS1_24CollectiveEpilogueBwdGQAISB_fSE_Li256ELb0ELb0EEENS1_25SingleTileBwdLPTSchedulerILb0ELi128ELb0EEEEEEEEEvNT_6ParamsE:
	.zero		1008


//--------------------- .nv.constant0._ZN7cutlass13device_kernelIN5flash19enable_sm80_to_sm89INS1_16FlashAttnBwdSm80INS1_25CollectiveMainloopBwdSm80ILi2ELi1EN4cute5tupleIJNS5_1CILi64EEENS7_ILi128EEENS7_ILi96EEEEEENS_10bfloat16_tEfNS_4arch4Sm80ELb1ELb0ELb1ELb0ELb1ELb0ELb0ELb0ELi2ELi2ELi4ELi2ELb1EEENS1_24CollectiveEpilogueBwdGQAISB_fSE_Li256ELb0ELb1EEENS1_25SingleTileBwdLPTSchedulerILb0ELi128ELb1EEEEEEEEEvNT_6ParamsE --------------------------
	.section	.nv.constant0._ZN7cutlass13device_kernelIN5flash19enable_sm80_to_sm89INS1_16FlashAttnBwdSm80INS1_25CollectiveMainloopBwdSm80ILi2ELi1EN4cute5tupleIJNS5_1CILi64EEENS7_ILi128EEENS7_ILi96EEEEEENS_10bfloat16_tEfNS_4arch4Sm80ELb1ELb0ELb1ELb0ELb1ELb0ELb0ELb0ELi2ELi2ELi4ELi2ELb1EEENS1_24CollectiveEpilogueBwdGQAISB_fSE_Li256ELb0ELb1EEENS1_25SingleTileBwdLPTSchedulerILb0ELi128ELb1EEEEEEEEEvNT_6ParamsE,"a",@progbits
	.sectionflags	@""
	.align	4
.nv.constant0._ZN7cutlass13device_kernelIN5flash19enable_sm80_to_sm89INS1_16FlashAttnBwdSm80INS1_25CollectiveMainloopBwdSm80ILi2ELi1EN4cute5tupleIJNS5_1CILi64EEENS7_ILi128EEENS7_ILi96EEEEEENS_10bfloat16_tEfNS_4arch4Sm80ELb1ELb0ELb1ELb0ELb1ELb0ELb0ELb0ELi2ELi2ELi4ELi2ELb1EEENS1_24CollectiveEpilogueBwdGQAISB_fSE_Li256ELb0ELb1EEENS1_25SingleTileBwdLPTSchedulerILb0ELi128ELb1EEEEEEEEEvNT_6ParamsE:
	.zero		1008


//--------------------- .nv.constant0._ZN7cutlass13device_kernelIN5flash19enable_sm80_to_sm89INS1_16FlashAttnBwdSm80INS1_25CollectiveMainloopBwdSm80ILi2ELi1EN4cute5tupleIJNS5_1CILi64EEENS7_ILi128EEENS7_ILi96EEEEEENS_10bfloat16_tEfNS_4arch4Sm80ELb1ELb0ELb1ELb1ELb0ELb0ELb0ELb0ELi2ELi2ELi4ELi2ELb1EEENS1_21CollectiveEpilogueBwdISB_SC_SE_Li256ELb1ELb0ELi2EEENS1_25SingleTileBwdLPTSchedulerILb1ELi128ELb0EEEEEEEEEvNT_6ParamsE --------------------------
	.section	.nv.constant0._ZN7cutlass13device_kernelIN5flash19enable_sm80_to_sm89INS1_16FlashAttnBwdSm80INS1_25CollectiveMainloopBwdSm80ILi2ELi1EN4cute5tupleIJNS5_1CILi64EEENS7_ILi128EEENS7_ILi96EEEEEENS_10bfloat16_tEfNS_4arch4Sm80ELb1ELb0ELb1ELb1ELb0ELb0ELb0ELb0ELi2ELi2ELi4ELi2ELb1EEENS1_21CollectiveEpilogueBwdISB_SC_SE_Li256ELb1ELb0ELi2EEENS1_25SingleTileBwdLPTSchedulerILb1ELi128ELb0EEEEEEEEEvNT_6ParamsE,"a",@progbits
	.sectionflags	@""
	.align	4
.nv.constant0._ZN7cutlass13device_kernelIN5flash19enable_sm80_to_sm89INS1_16FlashAttnBwdSm80INS1_25CollectiveMainloopBwdSm80ILi2ELi1EN4cute5tupleIJNS5_1CILi64EEENS7_ILi128EEENS7_ILi96EEEEEENS_10bfloat16_tEfNS_4arch4Sm80ELb1ELb0ELb1ELb1ELb0ELb0ELb0ELb0ELi2ELi2ELi4ELi2ELb1EEENS1_21CollectiveEpilogueBwdISB_SC_SE_Li256ELb1ELb0ELi2EEENS1_25SingleTileBwdLPTSchedulerILb1ELi128ELb0EEEEEEEEEvNT_6ParamsE:
	.zero		1000


//--------------------- .nv.constant0._ZN7cutlass13device_kernelIN5flash19enable_sm80_to_sm89INS1_16FlashAttnBwdSm80INS1_25CollectiveMainloopBwdSm80ILi2ELi1EN4cute5tupleIJNS5_1CILi64EEENS7_ILi128EEENS7_ILi96EEEEEENS_10bfloat16_tEfNS_4arch4Sm80ELb1ELb0ELb1ELb1ELb1ELb0ELb0ELb0ELi2ELi2ELi4ELi2ELb1EEENS1_21CollectiveEpilogueBwdISB_SC_SE_Li256ELb1ELb0ELi2EEENS1_25SingleTileBwdLPTSchedulerILb1ELi128ELb1EEEEEEEEEvNT_6ParamsE --------------------------
	.section	.nv.constant0._ZN7cutlass13device_kernelIN5flash19enable_sm80_to_sm89INS1_16FlashAttnBwdSm80INS1_25CollectiveMainloopBwdSm80ILi2ELi1EN4cute5tupleIJNS5_1CILi64EEENS7_ILi128EEENS7_ILi96EEEEEENS_10bfloat16_tEfNS_4arch4Sm80ELb1ELb0ELb1ELb1ELb1ELb0ELb0ELb0ELi2ELi2ELi4ELi2ELb1EEENS1_21CollectiveEpilogueBwdISB_SC_SE_Li256ELb1ELb0ELi2EEENS1_25SingleTileBwdLPTSchedulerILb1ELi128ELb1EEEEEEEEEvNT_6ParamsE,"a",@progbits
	.sectionflags	@""
	.align	4
.nv.constant0._ZN7cutlass13device_kernelIN5flash19enable_sm80_to_sm89INS1_16FlashAttnBwdSm80INS1_25CollectiveMainloopBwdSm80ILi2ELi1EN4cute5tupleIJNS5_1CILi64EEENS7_ILi128EEENS7_ILi96EEEEEENS_10bfloat16_tEfNS_4arch4Sm80ELb1ELb0ELb1ELb1ELb1ELb0ELb0ELb0ELi2ELi2ELi4ELi2ELb1EEENS1_21CollectiveEpilogueBwdISB_SC_SE_Li256ELb1ELb0ELi2EEENS1_25SingleTileBwdLPTSchedulerILb1ELi128ELb1EEEEEEEEEvNT_6ParamsE:
	.zero		1000


//--------------------- .nv.constant0._ZN7cutlass13device_kernelIN5flash19enable_sm80_to_sm89INS1_16FlashAttnBwdSm80INS1_25CollectiveMainloopBwdSm80ILi2ELi1EN4cute5tupleIJNS5_1CILi64EEENS7_ILi128EEENS7_ILi96EEEEEENS_10bfloat16_tEfNS_4arch4Sm80ELb1ELb0ELb1ELb1ELb0ELb0ELb0ELb0ELi2ELi2ELi4ELi2ELb1EEENS1_24CollectiveEpilogueBwdGQAISB_fSE_Li256ELb1ELb0EEENS1_25SingleTileBwdLPTSchedulerILb1ELi128ELb0EEEEEEEEEvNT_6ParamsE --------------------------
	.section	.nv.constant0._ZN7cutlass13device_kernelIN5flash19enable_sm80_to_sm89INS1_16FlashAttnBwdSm80INS1_25CollectiveMainloopBwdSm80ILi2ELi1EN4cute5tupleIJNS5_1CILi64EEENS7_ILi128EEENS7_ILi96EEEEEENS_10bfloat16_tEfNS_4arch4Sm80ELb1ELb0ELb1ELb1ELb0ELb0ELb0ELb0ELi2ELi2ELi4ELi2ELb1EEENS1_24CollectiveEpilogueBwdGQAISB_fSE_Li256ELb1ELb0EEENS1_25SingleTileBwdLPTSchedulerILb1ELi128ELb0EEEEEEEEEvNT_6ParamsE,"a",@progbits
	.sectionflags	@""
	.align	4
.nv.constant0._ZN7cutlass13device_kernelIN5flash19enable_sm80_to_sm89INS1_16FlashAttnBwdSm80INS1_25CollectiveMainloopBwdSm80ILi2ELi1EN4cute5tupleIJNS5_1CILi64EEENS7_ILi128EEENS7_ILi96EEEEEENS_10bfloat16_tEfNS_4arch4Sm80ELb1ELb0ELb1ELb1ELb0ELb0ELb0ELb0ELi2ELi2ELi4ELi2ELb1EEENS1_24CollectiveEpilogueBwdGQAISB_fSE_Li256ELb1ELb0EEENS1_25SingleTileBwdLPTSchedulerILb1ELi128ELb0EEEEEEEEEvNT_6ParamsE:
	.zero		1008


//--------------------- .nv.constant0._ZN7cutlass13device_kernelIN5flash19enable_sm80_to_sm89INS1_16FlashAttnBwdSm80INS1_25CollectiveMainloopBwdSm80ILi2ELi1EN4cute5tupleIJNS5_1CILi64EEENS7_ILi128EEENS7_ILi96EEEEEENS_10bfloat16_tEfNS_4arch4Sm80ELb1ELb0ELb1ELb1ELb1ELb0ELb0ELb0ELi2ELi2ELi4ELi2ELb1EEENS1_24CollectiveEpilogueBwdGQAISB_fSE_Li256ELb1ELb1EEENS1_25SingleTileBwdLPTSchedulerILb1ELi128ELb1EEEEEEEEEvNT_6ParamsE --------------------------
	.section	.nv.constant0._ZN7cutlass13device_kernelIN5flash19enable_sm80_to_sm89INS1_16FlashAttnBwdSm80INS1_25CollectiveMainloopBwdSm80ILi2ELi1EN4cute5tupleIJNS5_1CILi64EEENS7_ILi128EEENS7_ILi96EEEEEENS_10bfloat16_tEfNS_4arch4Sm80ELb1ELb0ELb1ELb1ELb1ELb0ELb0ELb0ELi2ELi2ELi4ELi2ELb1EEENS1_24CollectiveEpilogueBwdGQAISB_fSE_Li256ELb1ELb1EEENS1_25SingleTileBwdLPTSchedulerILb1ELi128ELb1EEEEEEEEEvNT_6ParamsE,"a",@progbits
	.sectionflags	@""
	.align	4
.nv.constant0._ZN7cutlass13device_kernelIN5flash19enable_sm80_to_sm89INS1_16FlashAttnBwdSm80INS1_25CollectiveMainloopBwdSm80ILi2ELi1EN4cute5tupleIJNS5_1CILi64EEENS7_ILi128EEENS7_ILi96EEEEEENS_10bfloat16_tEfNS_4arch4Sm80ELb1ELb0ELb1ELb1ELb1ELb0ELb0ELb0ELi2ELi2ELi4ELi2ELb1EEENS1_24CollectiveEpilogueBwdGQAISB_fSE_Li256ELb1ELb1EEENS1_25SingleTileBwdLPTSchedulerILb1ELi128ELb1EEEEEEEEEvNT_6ParamsE:
	.zero		1008


//--------------------- .nv.constant0._ZN7cutlass13device_kernelIN5flash19enable_sm80_to_sm89INS1_16FlashAttnBwdSm80INS1_25CollectiveMainloopBwdSm80ILi2ELi2EN4cute5tupleIJNS5_1CILi64EEENS7_ILi128EEENS7_ILi96EEEEEENS_10bfloat16_tEfNS_4arch4Sm80ELb0ELb0ELb1ELb0ELb0ELb0ELb0ELb0ELi2ELi2ELi4ELi2ELb0EEENS1_21CollectiveEpilogueBwdISB_SC_SE_Li256ELb0ELb0ELi2EEENS1_19SingleTileSchedulerILb0ELb0ELb0ELi128EEEEEEEEEvNT_6ParamsE --------------------------
	.section	.nv.constant0._ZN7cutlass13device_kernelIN5flash19enable_sm80_to_sm89INS1_16FlashAttnBwdSm80INS1_25CollectiveMainloopBwdSm80ILi2ELi2EN4cute5tupleIJNS5_1CILi64EEENS7_ILi128EEENS7_ILi96EEEEEENS_10bfloat16_tEfNS_4arch4Sm80ELb0ELb0ELb1ELb0ELb0ELb0ELb0ELb0ELi2ELi2ELi4ELi2ELb0EEENS1_21CollectiveEpilogueBwdISB_SC_SE_Li256ELb0ELb0ELi2EEENS1_19SingleTileSchedulerILb0ELb0ELb0ELi128EEEEEEEEEvNT_6ParamsE,"a",@progbits
	.sectionflags	@""
	.align	4
.nv.constant0._ZN7cutlass13device_kernelIN5flash19enable_sm80_to_sm89INS1_16FlashAttnBwdSm80INS1_25CollectiveMainloopBwdSm80ILi2ELi2EN4cute5tupleIJNS5_1CILi64EEENS7_ILi128EEENS7_ILi96EEEEEENS_10bfloat16_tEfNS_4arch4Sm80ELb0ELb0ELb1ELb0ELb0ELb0ELb0ELb0ELi2ELi2ELi4ELi2ELb0EEENS1_21CollectiveEpilogueBwdISB_SC_SE_Li256ELb0ELb0ELi2EEENS1_19SingleTileSchedulerILb0ELb0ELb0ELi128EEEEEEEEEvNT_6ParamsE:
	.zero		976


//--------------------- .nv.constant0._ZN7cutlass13device_kernelIN5flash19enable_sm80_to_sm89INS1_16FlashAttnBwdSm80INS1_25CollectiveMainloopBwdSm80ILi2ELi2EN4cute5tupleIJNS5_1CILi64EEENS7_ILi128EEENS7_ILi96EEEEEENS_10bfloat16_tEfNS_4arch4Sm80ELb0ELb0ELb1ELb0ELb1ELb0ELb0ELb0ELi2ELi2ELi4ELi2ELb0EEENS1_21CollectiveEpilogueBwdISB_SC_SE_Li256ELb0ELb0ELi2EEENS1_19SingleTileSchedulerILb0ELb0ELb0ELi128EEEEEEEEEvNT_6ParamsE --------------------------
	.section	.nv.constant0._ZN7cutlass13device_kernelIN5flash19enable_sm80_to_sm89INS1_16FlashAttnBwdSm80INS1_25CollectiveMainloopBwdSm80ILi2ELi2EN4cute5tupleIJNS5_1CILi64EEENS7_ILi128EEENS7_ILi96EEEEEENS_10bfloat16_tEfNS_4arch4Sm80ELb0ELb0ELb1ELb0ELb1ELb0ELb0ELb0ELi2ELi2ELi4ELi2ELb0EEENS1_21CollectiveEpilogueBwdISB_SC_SE_Li256ELb0ELb0ELi2EEENS1_19SingleTileSchedulerILb0ELb0ELb0ELi128EEEEEEEEEvNT_6ParamsE,"a",@progbits
	.sectionflags	@""
	.align	4
.nv.constant0._ZN7cutlass13device_kernelIN5flash19enable_sm80_to_sm89INS1_16FlashAttnBwdSm80INS1_25CollectiveMainloopBwdSm80ILi2ELi2EN4cute5tupleIJNS5_1CILi64EEENS7_ILi128EEENS7_ILi96EEEEEENS_10bfloat16_tEfNS_4arch4Sm80ELb0ELb0ELb1ELb0ELb1ELb0ELb0ELb0ELi2ELi2ELi4ELi2ELb0EEENS1_21CollectiveEpilogueBwdISB_SC_SE_Li256ELb0ELb0ELi2EEENS1_19SingleTileSchedulerILb0ELb0ELb0ELi128EEEEEEEEEvNT_6ParamsE:
	.zero		976


//--------------------- .nv.constant0._ZN7cutlass13device_kernelIN5flash19enable_sm80_to_sm89INS1_16FlashAttnBwdSm80INS1_25CollectiveMainloopBwdSm80ILi2ELi2EN4cute5tupleIJNS5_1CILi64EEENS7_ILi128EEENS7_ILi96EEEEEENS_10bfloat16_tEfNS_4arch4Sm80ELb0ELb0ELb1ELb0ELb0ELb0ELb0ELb0ELi2ELi2ELi4ELi2ELb0EEENS1_24CollectiveEpilogueBwdGQAISB_fSE_Li256ELb0ELb0EEENS1_19SingleTileSchedulerILb0ELb0ELb0ELi128EEEEEEEEEvNT_6ParamsE --------------------------
	.section	.nv.constant0._ZN7cutlass13device_kernelIN5flash19enable_sm80_to_sm89INS1_16FlashAttnBwdSm80INS1_25CollectiveMainloopBwdSm80ILi2ELi2EN4cute5tupleIJNS5_1CILi64EEENS7_ILi128EEENS7_ILi96EEEEEENS_10bfloat16_tEfNS_4arch4Sm80ELb0ELb0ELb1ELb0ELb0ELb0ELb0ELb0ELi2ELi2ELi4ELi2ELb0EEENS1_24CollectiveEpilogueBwdGQAISB_fSE_Li256ELb0ELb0EEENS1_19SingleTileSchedulerILb0ELb0ELb0ELi128EEEEEEEEEvNT_6ParamsE,"a",@progbits
	.sectionflags	@""
	.align	4
.nv.constant0._ZN7cutlass13device_kernelIN5flash19enable_sm80_to_sm89INS1_16FlashAttnBwdSm80INS1_25CollectiveMainloopBwdSm80ILi2ELi2EN4cute5tupleIJNS5_1CILi64EEENS7_ILi128EEENS7_ILi96EEEEEENS_10bfloat16_tEfNS_4arch4Sm80ELb0ELb0ELb1ELb0ELb0ELb0ELb0ELb0ELi2ELi2ELi4ELi2ELb0EEENS1_24CollectiveEpilogueBwdGQAISB_fSE_Li256ELb0ELb0EEENS1_19SingleTileSchedulerILb0ELb0ELb0ELi128EEEEEEEEEvNT_6ParamsE:
	.zero		984


//--------------------- .nv.constant0._ZN7cutlass13device_kernelIN5flash19enable_sm80_to_sm89INS1_16FlashAttnBwdSm80INS1_25CollectiveMainloopBwdSm80ILi2ELi2EN4cute5tupleIJNS5_1CILi64EEENS7_ILi128EEENS7_ILi96EEEEEENS_10bfloat16_tEfNS_4arch4Sm80ELb0ELb0ELb1ELb0ELb1ELb0ELb0ELb0ELi2ELi2ELi4ELi2ELb0EEENS1_24CollectiveEpilogueBwdGQAISB_fSE_Li256ELb0ELb1EEENS1_19SingleTileSchedulerILb0ELb0ELb0ELi128EEEEEEEEEvNT_6ParamsE --------------------------
	.section	.nv.constant0._ZN7cutlass13device_kernelIN5flash19enable_sm80_to_sm89INS1_16FlashAttnBwdSm80INS1_25CollectiveMainloopBwdSm80ILi2ELi2EN4cute5tupleIJNS5_1CILi64EEENS7_ILi128EEENS7_ILi96EEEEEENS_10bfloat16_tEfNS_4arch4Sm80ELb0ELb0ELb1ELb0ELb1ELb0ELb0ELb0ELi2ELi2ELi4ELi2ELb0EEENS1_24CollectiveEpilogueBwdGQAISB_fSE_Li256ELb0ELb1EEENS1_19SingleTileSchedulerILb0ELb0ELb0ELi128EEEEEEEEEvNT_6ParamsE,"a",@progbits
	.sectionflags	@""
	.align	4
.nv.constant0._ZN7cutlass13device_kernelIN5flash19enable_sm80_to_sm89INS1_16FlashAttnBwdSm80INS1_25CollectiveMainloopBwdSm80ILi2ELi2EN4cute5tupleIJNS5_1CILi64EEENS7_ILi128EEENS7_ILi96EEEEEENS_10bfloat16_tEfNS_4arch4Sm80ELb0ELb0ELb1ELb0ELb1ELb0ELb0ELb0ELi2ELi2ELi4ELi2ELb0EEENS1_24CollectiveEpilogueBwdGQAISB_fSE_Li256ELb0ELb1EEENS1_19SingleTileSchedulerILb0ELb0ELb0ELi128EEEEEEEEEvNT_6ParamsE:
	.zero		984


//--------------------- .nv.constant0._ZN7cutlass13device_kernelIN5flash19enable_sm80_to_sm89INS1_16FlashAttnBwdSm80INS1_25CollectiveMainloopBwdSm80ILi2ELi2EN4cute5tupleIJNS5_1CILi64EEENS7_ILi128EEENS7_ILi96EEEEEENS_10bfloat16_tEfNS_4arch4Sm80ELb0ELb0ELb1ELb1ELb0ELb0ELb0ELb0ELi2ELi2ELi4ELi2ELb0EEENS1_21CollectiveEpilogueBwdISB_SC_SE_Li256ELb1ELb0ELi2EEENS1_19SingleTileSchedulerILb1ELb0ELb0ELi128EEEEEEEEEvNT_6ParamsE --------------------------
	.section	.nv.constant0._ZN7cutlass13device_kernelIN5flash19enable_sm80_to_sm89INS1_16FlashAttnBwdSm80INS1_25CollectiveMainloopBwdSm80ILi2ELi2EN4cute5tupleIJNS5_1CILi64EEENS7_ILi128EEENS7_ILi96EEEEEENS_10bfloat16_tEfNS_4arch4Sm80ELb0ELb0ELb1ELb1ELb0ELb0ELb0ELb0ELi2ELi2ELi4ELi2ELb0EEENS1_21CollectiveEpilogueBwdISB_SC_SE_Li256ELb1ELb0ELi2EEENS1_19SingleTileSchedulerILb1ELb0ELb0ELi128EEEEEEEEEvNT_6ParamsE,"a",@progbits
	.sectionflags	@""
	.align	4
.nv.constant0._ZN7cutlass13device_kernelIN5flash19enable_sm80_to_sm89INS1_16FlashAttnBwdSm80INS1_25CollectiveMainloopBwdSm80ILi2ELi2EN4cute5tupleIJNS5_1CILi64EEENS7_ILi128EEENS7_ILi96EEEEEENS_10bfloat16_tEfNS_4arch4Sm80ELb0ELb0ELb1ELb1ELb0ELb0ELb0ELb0ELi2ELi2ELi4ELi2ELb0EEENS1_21CollectiveEpilogueBwdISB_SC_SE_Li256ELb1ELb0ELi2EEENS1_19SingleTileSchedulerILb1ELb0ELb0ELi128EEEEEEEEEvNT_6ParamsE:
	.zero		976


//--------------------- .nv.constant0._ZN7cutlass13device_kernelIN5flash19enable_sm80_to_sm89INS1_16FlashAttnBwdSm80INS1_25CollectiveMainloopBwdSm80ILi2ELi2EN4cute5tupleIJNS5_1CILi64EEENS7_ILi128EEENS7_ILi96EEEEEENS_10bfloat16_tEfNS_4arch4Sm80ELb0ELb0ELb1ELb1ELb1ELb0ELb0ELb0ELi2ELi2ELi4ELi2ELb0EEENS1_21CollectiveEpilogueBwdISB_SC_SE_Li256ELb1ELb0ELi2EEENS1_19SingleTileSchedulerILb1ELb0ELb0ELi128EEEEEEEEEvNT_6ParamsE --------------------------
	.section	.nv.constant0._ZN7cutlass13device_kernelIN5flash19enable_sm80_to_sm89INS1_16FlashAttnBwdSm80INS1_25CollectiveMainloopBwdSm80ILi2ELi2EN4cute5tupleIJNS5_1CILi64EEENS7_ILi128EEENS7_ILi96EEEEEENS_10bfloat16_tEfNS_4arch4Sm80ELb0ELb0ELb1ELb1ELb1ELb0ELb0ELb0ELi2ELi2ELi4ELi2ELb0EEENS1_21CollectiveEpilogueBwdISB_SC_SE_Li256ELb1ELb0ELi2EEENS1_19SingleTileSchedulerILb1ELb0ELb0ELi128EEEEEEEEEvNT_6ParamsE,"a",@progbits
	.sectionflags	@""
	.align	4
.nv.constant0._ZN7cutlass13device_kernelIN5flash19enable_sm80_to_sm89INS1_16FlashAttnBwdSm80INS1_25CollectiveMainloopBwdSm80ILi2ELi2EN4cute5tupleIJNS5_1CILi64EEENS7_ILi128EEENS7_ILi96EEEEEENS_10bfloat16_tEfNS_4arch4Sm80ELb0ELb0ELb1ELb1ELb1ELb0ELb0ELb0ELi2ELi2ELi4ELi2ELb0EEENS1_21CollectiveEpilogueBwdISB_SC_SE_Li256ELb1ELb0ELi2EEENS1_19SingleTileSchedulerILb1ELb0ELb0ELi128EEEEEEEEEvNT_6ParamsE:
	.zero		976


//--------------------- .nv.constant0._ZN7cutlass13device_kernelIN5flash19enable_sm80_to_sm89INS1_16FlashAttnBwdSm80INS1_25CollectiveMainloopBwdSm80ILi2ELi2EN4cute5tupleIJNS5_1CILi64EEENS7_ILi128EEENS7_ILi96EEEEEENS_10bfloat16_tEfNS_4arch4Sm80ELb0ELb0ELb1ELb1ELb0ELb0ELb0ELb0ELi2ELi2ELi4ELi2ELb0EEENS1_24CollectiveEpilogueBwdGQAISB_fSE_Li256ELb1ELb0EEENS1_19SingleTileSchedulerILb1ELb0ELb0ELi128EEEEEEEEEvNT_6ParamsE --------------------------
	.section	.nv.constant0._ZN7cutlass13device_kernelIN5flash19enable_sm80_to_sm89INS1_16FlashAttnBwdSm80INS1_25CollectiveMainloopBwdSm80ILi2ELi2EN4cute5tupleIJNS5_1CILi64EEENS7_ILi128EEENS7_ILi96EEEEEENS_10bfloat16_tEfNS_4arch4Sm80ELb0ELb0ELb1ELb1ELb0ELb0ELb0ELb0ELi2ELi2ELi4ELi2ELb0EEENS1_24CollectiveEpilogueBwdGQAISB_fSE_Li256ELb1ELb0EEENS1_19SingleTileSchedulerILb1ELb0ELb0ELi128EEEEEEEEEvNT_6ParamsE,"a",@progbits
	.sectionflags	@""
	.align	4
.nv.constant0._ZN7cutlass13device_kernelIN5flash19enable_sm80_to_sm89INS1_16FlashAttnBwdSm80INS1_25CollectiveMainloopBwdSm80ILi2ELi2EN4cute5tupleIJNS5_1CILi64EEENS7_ILi128EEENS7_ILi96EEEEEENS_10bfloat16_tEfNS_4arch4Sm80ELb0ELb0ELb1ELb1ELb0ELb0ELb0ELb0ELi2ELi2ELi4ELi2ELb0EEENS1_24CollectiveEpilogueBwdGQAISB_fSE_Li256ELb1ELb0EEENS1_19SingleTileSchedulerILb1ELb0ELb0ELi128EEEEEEEEEvNT_6ParamsE:
	.zero		984


//--------------------- .nv.constant0._ZN7cutlass13device_kernelIN5flash19enable_sm80_to_sm89INS1_16FlashAttnBwdSm80INS1_25CollectiveMainloopBwdSm80ILi2ELi2EN4cute5tupleIJNS5_1CILi64EEENS7_ILi128EEENS7_ILi96EEEEEENS_10bfloat16_tEfNS_4arch4Sm80ELb0ELb0ELb1ELb1ELb1ELb0ELb0ELb0ELi2ELi2ELi4ELi2ELb0EEENS1_24CollectiveEpilogueBwdGQAISB_fSE_Li256ELb1ELb1EEENS1_19SingleTileSchedulerILb1ELb0ELb0ELi128EEEEEEEEEvNT_6ParamsE --------------------------
	.section	.nv.constant0._ZN7cutlass13device_kernelIN5flash19enable_sm80_to_sm89INS1_16FlashAttnBwdSm80INS1_25CollectiveMainloopBwdSm80ILi2ELi2EN4cute5tupleIJNS5_1CILi64EEENS7_ILi128EEENS7_ILi96EEEEEENS_10bfloat16_tEfNS_4arch4Sm80ELb0ELb0ELb1ELb1ELb1ELb0ELb0ELb0ELi2ELi2ELi4ELi2ELb0EEENS1_24CollectiveEpilogueBwdGQAISB_fSE_Li256ELb1ELb1EEENS1_19SingleTileSchedulerILb1ELb0ELb0ELi128EEEEEEEEEvNT_6ParamsE,"a",@progbits
	.sectionflags	@""
	.align	4
.nv.constant0._ZN7cutlass13device_kernelIN5flash19enable_sm80_to_sm89INS1_16FlashAttnBwdSm80INS1_25CollectiveMainloopBwdSm80ILi2ELi2EN4cute5tupleIJNS5_1CILi64EEENS7_ILi128EEENS7_ILi96EEEEEENS_10bfloat16_tEfNS_4arch4Sm80ELb0ELb0ELb1ELb1ELb1ELb0ELb0ELb0ELi2ELi2ELi4ELi2ELb0EEENS1_24CollectiveEpilogueBwdGQAISB_fSE_Li256ELb1ELb1EEENS1_19SingleTileSchedulerILb1ELb0ELb0ELi128EEEEEEEEEvNT_6ParamsE:
	.zero		984


//--------------------- .nv.constant0._ZN7cutlass13device_kernelIN5flash19enable_sm80_to_sm89INS1_16FlashAttnBwdSm80INS1_25CollectiveMainloopBwdSm80ILi2ELi2EN4cute5tupleIJNS5_1CILi64EEENS7_ILi128EEENS7_ILi96EEEEEENS_10bfloat16_tEfNS_4arch4Sm80ELb0ELb1ELb1ELb0ELb0ELb0ELb0ELb0ELi2ELi2ELi4ELi2ELb0EEENS1_21CollectiveEpilogueBwdISB_SC_SE_Li256ELb0ELb0ELi2EEENS1_19SingleTileSchedulerILb0ELb0ELb0ELi128EEEEEEEEEvNT_6ParamsE --------------------------
	.section	.nv.constant0._ZN7cutlass13device_kernelIN5flash19enable_sm80_to_sm89INS1_16FlashAttnBwdSm80INS1_25CollectiveMainloopBwdSm80ILi2ELi2EN4cute5tupleIJNS5_1CILi64EEENS7_ILi128EEENS7_ILi96EEEEEENS_10bfloat16_tEfNS_4arch4Sm80ELb0ELb1ELb1ELb0ELb0ELb0ELb0ELb0ELi2ELi2ELi4ELi2ELb0EEENS1_21CollectiveEpilogueBwdISB_SC_SE_Li256ELb0ELb0ELi2EEENS1_19SingleTileSchedulerILb0ELb0ELb0ELi128EEEEEEEEEvNT_6ParamsE,"a",@progbits
	.sectionflags	@""
	.align	4
.nv.constant0._ZN7cutlass13device_kernelIN5flash19enable_sm80_to_sm89INS1_16FlashAttnBwdSm80INS1_25CollectiveMainloopBwdSm80ILi2ELi2EN4cute5tupleIJNS5_1CILi64EEENS7_ILi128EEENS7_ILi96EEEEEENS_10bfloat16_tEfNS_4arch4Sm80ELb0ELb1ELb1ELb0ELb0ELb0ELb0ELb0ELi2ELi2ELi4ELi2ELb0EEENS1_21CollectiveEpilogueBwdISB_SC_SE_Li256ELb0ELb0ELi2EEENS1_19SingleTileSchedulerILb0ELb0ELb0ELi128EEEEEEEEEvNT_6ParamsE:
	.zero		976


//--------------------- .nv.constant0._ZN7cutlass13device_kernelIN5flash19enable_sm80_to_sm89INS1_16FlashAttnBwdSm80INS1_25CollectiveMainloopBwdSm80ILi2ELi2EN4cute5tupleIJNS5_1CILi64EEENS7_ILi128EEENS7_ILi96EEEEEENS_10bfloat16_tEfNS_4arch4Sm80ELb0ELb1ELb1ELb0ELb1ELb0ELb0ELb0ELi2ELi2ELi4ELi2ELb0EEENS1_21CollectiveEpilogueBwdISB_SC_SE_Li256ELb0ELb0ELi2EEENS1_19SingleTileSchedulerILb0ELb0ELb0ELi128EEEEEEEEEvNT_6ParamsE --------------------------
	.section	.nv.constant0._ZN7cutlass13device_kernelIN5flash19enable_sm80_to_sm89INS1_16FlashAttnBwdSm80INS1_25CollectiveMainloopBwdSm80ILi2ELi2EN4cute5tupleIJNS5_1CILi64EEENS7_ILi128EEENS7_ILi96EEEEEENS_10bfloat16_tEfNS_4arch4Sm80ELb0ELb1ELb1ELb0ELb1ELb0ELb0ELb0ELi2ELi2ELi4ELi2ELb0EEENS1_21CollectiveEpilogueBwdISB_SC_SE_Li256ELb0ELb0ELi2EEENS1_19SingleTileSchedulerILb0ELb0ELb0ELi128EEEEEEEEEvNT_6ParamsE,"a",@progbits
	.sectionflags	@""
	.align	4
.nv.constant0._ZN7cutlass13device_kernelIN5flash19enable_sm80_to_sm89INS1_16FlashAttnBwdSm80INS1_25CollectiveMainloopBwdSm80ILi2ELi2EN4cute5tupleIJNS5_1CILi64EEENS7_ILi128EEENS7_ILi96EEEEEENS_10bfloat16_tEfNS_4arch4Sm80ELb0ELb1ELb1ELb0ELb1ELb0ELb0ELb0ELi2ELi2ELi4ELi2ELb0EEENS1_21CollectiveEpilogueBwdISB_SC_SE_Li256ELb0ELb0ELi2EEENS1_19SingleTileSchedulerILb0ELb0ELb0ELi128EEEEEEEEEvNT_6ParamsE:
	.zero		976


//--------------------- .nv.constant0._ZN7cutlass13device_kernelIN5flash19enable_sm80_to_sm89INS1_16FlashAttnBwdSm80INS1_25CollectiveMainloopBwdSm80ILi2ELi2EN4cute5tupleIJNS5_1CILi64EEENS7_ILi128EEENS7_ILi96EEEEEENS_10bfloat16_tEfNS_4arch4Sm80ELb0ELb1ELb1ELb0ELb0ELb0ELb0ELb0ELi2ELi2ELi4ELi2ELb0EEENS1_24CollectiveEpilogueBwdGQAISB_fSE_Li256ELb0ELb0EEENS1_19SingleTileSchedulerILb0ELb0ELb0ELi128EEEEEEEEEvNT_6ParamsE --------------------------
	.section	.nv.constant0._ZN7cutlass13device_kernelIN5flash19enable_sm80_to_sm89INS1_16FlashAttnBwdSm80INS1_25CollectiveMainloopBwdSm80ILi2ELi2EN4cute5tupleIJNS5_1CILi64EEENS7_ILi128EEENS7_ILi96EEEEEENS_10bfloat16_tEfNS_4arch4Sm80ELb0ELb1ELb1ELb0ELb0ELb0ELb0ELb0ELi2ELi2ELi4ELi2ELb0EEENS1_24CollectiveEpilogueBwdGQAISB_fSE_Li256ELb0ELb0EEENS1_19SingleTileSchedulerILb0ELb0ELb0ELi128EEEEEEEEEvNT_6ParamsE,"a",@progbits
	.sectionflags	@""
	.align	4
.nv.constant0._ZN7cutlass13device_kernelIN5flash19enable_sm80_to_sm89INS1_16FlashAttnBwdSm80INS1_25CollectiveMainloopBwdSm80ILi2ELi2EN4cute5tupleIJNS5_1CILi64EEENS7_ILi128EEENS7_ILi96EEEEEENS_10bfloat16_tEfNS_4arch4Sm80ELb0ELb1ELb1ELb0ELb0ELb0ELb0ELb0ELi2ELi2ELi4ELi2ELb0EEENS1_24CollectiveEpilogueBwdGQAISB_fSE_Li256ELb0ELb0EEENS1_19SingleTileSchedulerILb0ELb0ELb0ELi128EEEEEEEEEvNT_6ParamsE:
	.zero		984


//--------------------- .nv.constant0._ZN7cutlass13device_kernelIN5flash19enable_sm80_to_sm89INS1_16FlashAttnBwdSm80INS1_25CollectiveMainloopBwdSm80ILi2ELi2EN4cute5tupleIJNS5_1CILi64EEENS7_ILi128EEENS7_ILi96EEEEEENS_10bfloat16_tEfNS_4arch4Sm80ELb0ELb1ELb1ELb0ELb1ELb0ELb0ELb0ELi2ELi2ELi4ELi2ELb0EEENS1_24CollectiveEpilogueBwdGQAISB_fSE_Li256ELb0ELb1EEENS1_19SingleTileSchedulerILb0ELb0ELb0ELi128EEEEEEEEEvNT_6ParamsE --------------------------
	.section	.nv.constant0._ZN7cutlass13device_kernelIN5flash19enable_sm80_to_sm89INS1_16FlashAttnBwdSm80INS1_25CollectiveMainloopBwdSm80ILi2ELi2EN4cute5tupleIJNS5_1CILi64EEENS7_ILi128EEENS7_ILi96EEEEEENS_10bfloat16_tEfNS_4arch4Sm80ELb0ELb1ELb1ELb0ELb1ELb0ELb0ELb0ELi2ELi2ELi4ELi2ELb0EEENS1_24CollectiveEpilogueBwdGQAISB_fSE_Li256ELb0ELb1EEENS1_19SingleTileSchedulerILb0ELb0ELb0ELi128EEEEEEEEEvNT_6ParamsE,"a",@progbits
	.sectionflags	@""
	.align	4
.nv.constant0._ZN7cutlass13device_kernelIN5flash19enable_sm80_to_sm89INS1_16FlashAttnBwdSm80INS1_25CollectiveMainloopBwdSm80ILi2ELi2EN4cute5tupleIJNS5_1CILi64EEENS7_ILi128EEENS7_ILi96EEEEEENS_10bfloat16_tEfNS_4arch4Sm80ELb0ELb1ELb1ELb0ELb1ELb0ELb0ELb0ELi2ELi2ELi4ELi2ELb0EEENS1_24CollectiveEpilogueBwdGQAISB_fSE_Li256ELb0ELb1EEENS1_19SingleTileSchedulerILb0ELb0ELb0ELi128EEEEEEEEEvNT_6ParamsE:
	.zero		984


//--------------------- .nv.constant0._ZN7cutlass13device_kernelIN5flash19enable_sm80_to_sm89INS1_16FlashAttnBwdSm80INS1_25CollectiveMainloopBwdSm80ILi2ELi2EN4cute5tupleIJNS5_1CILi64EEENS7_ILi128EEENS7_ILi96EEEEEENS_10bfloat16_tEfNS_4arch4Sm80ELb0ELb1ELb1ELb1ELb0ELb0ELb0ELb0ELi2ELi2ELi4ELi2ELb0EEENS1_21CollectiveEpilogueBwdISB_SC_SE_Li256ELb1ELb0ELi2EEENS1_19SingleTileSchedulerILb1ELb0ELb0ELi128EEEEEEEEEvNT_6ParamsE --------------------------
	.section	.nv.constant0._ZN7cutlass13device_kernelIN5flash19enable_sm80_to_sm89INS1_16FlashAttnBwdSm80INS1_25CollectiveMainloopBwdSm80ILi2ELi2EN4cute5tupleIJNS5_1CILi64EEENS7_ILi128EEENS7_ILi96EEEEEENS_10bfloat16_tEfNS_4arch4Sm80ELb0ELb1ELb1ELb1ELb0ELb0ELb0ELb0ELi2ELi2ELi4ELi2ELb0EEENS1_21CollectiveEpilogueBwdISB_SC_SE_Li256ELb1ELb0ELi2EEENS1_19SingleTileSchedulerILb1ELb0ELb0ELi128EEEEEEEEEvNT_6ParamsE,"a",@progbits
	.sectionflags	@""
	.align	4
.nv.constant0._ZN7cutlass13device_kernelIN5flash19enable_sm80_to_sm89INS1_16FlashAttnBwdSm80INS1_25CollectiveMainloopBwdSm80ILi2ELi2EN4cute5tupleIJNS5_1CILi64EEENS7_ILi128EEENS7_ILi96EEEEEENS_10bfloat16_tEfNS_4arch4Sm80ELb0ELb1ELb1ELb1ELb0ELb0ELb0ELb0ELi2ELi2ELi4ELi2ELb0EEENS1_21CollectiveEpilogueBwdISB_SC_SE_Li256ELb1ELb0ELi2EEENS1_19SingleTileSchedulerILb1ELb0ELb0ELi128EEEEEEEEEvNT_6ParamsE:
	.zero		976


//--------------------- .nv.constant0._ZN7cutlass13device_kernelIN5flash19enable_sm80_to_sm89INS1_16FlashAttnBwdSm80INS1_25CollectiveMainloopBwdSm80ILi2ELi2EN4cute5tupleIJNS5_1CILi64EEENS7_ILi128EEENS7_ILi96EEEEEENS_10bfloat16_tEfNS_4arch4Sm80ELb0ELb1ELb1ELb1ELb1ELb0ELb0ELb0ELi2ELi2ELi4ELi2ELb0EEENS1_21CollectiveEpilogueBwdISB_SC_SE_Li256ELb1ELb0ELi2EEENS1_19SingleTileSchedulerILb1ELb0ELb0ELi128EEEEEEEEEvNT_6ParamsE --------------------------
	.section	.nv.constant0._ZN7cutlass13device_kernelIN5flash19enable_sm80_to_sm89INS1_16FlashAttnBwdSm80INS1_25CollectiveMainloopBwdSm80ILi2ELi2EN4cute5tupleIJNS5_1CILi64EEENS7_ILi128EEENS7_ILi96EEEEEENS_10bfloat16_tEfNS_4arch4Sm80ELb0ELb1ELb1ELb1ELb1ELb0ELb0ELb0ELi2ELi2ELi4ELi2ELb0EEENS1_21CollectiveEpilogueBwdISB_SC_SE_Li256ELb1ELb0ELi2EEENS1_19SingleTileSchedulerILb1ELb0ELb0ELi128EEEEEEEEEvNT_6ParamsE,"a",@progbits
	.sectionflags	@""
	.align	4
.nv.constant0._ZN7cutlass13device_kernelIN5flash19enable_sm80_to_sm89INS1_16FlashAttnBwdSm80INS1_25CollectiveMainloopBwdSm80ILi2ELi2EN4cute5tupleIJNS5_1CILi64EEENS7_ILi128EEENS7_ILi96EEEEEENS_10bfloat16_tEfNS_4arch4Sm80ELb0ELb1ELb1ELb1ELb1ELb0ELb0ELb0ELi2ELi2ELi4ELi2ELb0EEENS1_21CollectiveEpilogueBwdISB_SC_SE_Li256ELb1ELb0ELi2EEENS1_19SingleTileSchedulerILb1ELb0ELb0ELi128EEEEEEEEEvNT_6ParamsE:
	.zero		976


//--------------------- .nv.constant0._ZN7cutlass13device_kernelIN5flash19enable_sm80_to_sm89INS1_16FlashAttnBwdSm80INS1_25CollectiveMainloopBwdSm80ILi2ELi2EN4cute5tupleIJNS5_1CILi64EEENS7_ILi128EEENS7_ILi96EEEEEENS_10bfloat16_tEfNS_4arch4Sm80ELb0ELb1ELb1ELb1ELb0ELb0ELb0ELb0ELi2ELi2ELi4ELi2ELb0EEENS1_24CollectiveEpilogueBwdGQAISB_fSE_Li256ELb1ELb0EEENS1_19SingleTileSchedulerILb1ELb0ELb0ELi128EEEEEEEEEvNT_6ParamsE --------------------------
	.section	.nv.constant0._ZN7cutlass13device_kernelIN5flash19enable_sm80_to_sm89INS1_16FlashAttnBwdSm80INS1_25CollectiveMainloopBwdSm80ILi2ELi2EN4cute5tupleIJNS5_1CILi64EEENS7_ILi128EEENS7_ILi96EEEEEENS_10bfloat16_tEfNS_4arch4Sm80ELb0ELb1ELb1ELb1ELb0ELb0ELb0ELb0ELi2ELi2ELi4ELi2ELb0EEENS1_24CollectiveEpilogueBwdGQAISB_fSE_Li256ELb1ELb0EEENS1_19SingleTileSchedulerILb1ELb0ELb0ELi128EEEEEEEEEvNT_6ParamsE,"a",@progbits
	.sectionflags	@""
	.align	4
.nv.constant0._ZN7cutlass13device_kernelIN5flash19enable_sm80_to_sm89INS1_16FlashAttnBwdSm80INS1_25CollectiveMainloopBwdSm80ILi2ELi2EN4cute5tupleIJNS5_1CILi64EEENS7_ILi128EEENS7_ILi96EEEEEENS_10bfloat16_tEfNS_4arch4Sm80ELb0ELb1ELb1ELb1ELb0ELb0ELb0ELb0ELi2ELi2ELi4ELi2ELb0EEENS1_24CollectiveEpilogueBwdGQAISB_fSE_Li256ELb1ELb0EEENS1_19SingleTileSchedulerILb1ELb0ELb0ELi128EEEEEEEEEvNT_6ParamsE:
	.zero		984


//--------------------- .nv.constant0._ZN7cutlass13device_kernelIN5flash19enable_sm80_to_sm89INS1_16FlashAttnBwdSm80INS1_25CollectiveMainloopBwdSm80ILi2ELi2EN4cute5tupleIJNS5_1CILi64EEENS7_ILi128EEENS7_ILi96EEEEEENS_10bfloat16_tEfNS_4arch4Sm80ELb0ELb1ELb1ELb1ELb1ELb0ELb0ELb0ELi2ELi2ELi4ELi2ELb0EEENS1_24CollectiveEpilogueBwdGQAISB_fSE_Li256ELb1ELb1EEENS1_19SingleTileSchedulerILb1ELb0ELb0ELi128EEEEEEEEEvNT_6ParamsE --------------------------
	.section	.nv.constant0._ZN7cutlass13device_kernelIN5flash19enable_sm80_to_sm89INS1_16FlashAttnBwdSm80INS1_25CollectiveMainloopBwdSm80ILi2ELi2EN4cute5tupleIJNS5_1CILi64EEENS7_ILi128EEENS7_ILi96EEEEEENS_10bfloat16_tEfNS_4arch4Sm80ELb0ELb1ELb1ELb1ELb1ELb0ELb0ELb0ELi2ELi2ELi4ELi2ELb0EEENS1_24CollectiveEpilogueBwdGQAISB_fSE_Li256ELb1ELb1EEENS1_19SingleTileSchedulerILb1ELb0ELb0ELi128EEEEEEEEEvNT_6ParamsE,"a",@progbits
	.sectionflags	@""
	.align	4
.nv.constant0._ZN7cutlass13device_kernelIN5flash19enable_sm80_to_sm89INS1_16FlashAttnBwdSm80INS1_25CollectiveMainloopBwdSm80ILi2ELi2EN4cute5tupleIJNS5_1CILi64EEENS7_ILi128EEENS7_ILi96EEEEEENS_10bfloat16_tEfNS_4arch4Sm80ELb0ELb1ELb1ELb1ELb1ELb0ELb0ELb0ELi2ELi2ELi4ELi2ELb0EEENS1_24CollectiveEpilogueBwdGQAISB_fSE_Li256ELb1ELb1EEENS1_19SingleTileSchedulerILb1ELb0ELb0ELi128EEEEEEEEEvNT_6ParamsE:
	.zero		984


//--------------------- .nv.constant0._ZN7cutlass13device_kernelIN5flash19enable_sm80_to_sm89INS1_16FlashAttnBwdSm80INS1_25CollectiveMainloopBwdSm80ILi2ELi2EN4cute5tupleIJNS5_1CILi64EEENS7_ILi128EEENS7_ILi96EEEEEENS_10bfloat16_tEfNS_4arch4Sm80ELb1ELb0ELb1ELb0ELb0ELb0ELb0ELb0ELi2ELi2ELi4ELi2ELb0EEENS1_21CollectiveEpilogueBwdISB_SC_SE_Li256ELb0ELb0ELi2EEENS1_25SingleTileBwdLPTSchedulerILb0ELi128ELb0EEEEEEEEEvNT_6ParamsE --------------------------
	.section	.nv.constant0._ZN7cutlass13device_kernelIN5flash19enable_sm80_to_sm89INS1_16FlashAttnBwdSm80INS1_25CollectiveMainloopBwdSm80ILi2ELi2EN4cute5tupleIJNS5_1CILi64EEENS7_ILi128EEENS7_ILi96EEEEEENS_10bfloat16_tEfNS_4arch4Sm80ELb1ELb0ELb1ELb0ELb0ELb0ELb0ELb0ELi2ELi2ELi4ELi2ELb0EEENS1_21CollectiveEpilogueBwdISB_SC_SE_Li256ELb0ELb0ELi2EEENS1_25SingleTileBwdLPTSchedulerILb0ELi128ELb0EEEEEEEEEvNT_6ParamsE,"a",@progbits
	.sectionflags	@""
	.align	4
.nv.constant0._ZN7cutlass13device_kernelIN5flash19enable_sm80_to_sm89INS1_16FlashAttnBwdSm80INS1_25CollectiveMainloopBwdSm80ILi2ELi2EN4cute5tupleIJNS5_1CILi64EEENS7_ILi128EEENS7_ILi96EEEEEENS_10bfloat16_tEfNS_4arch4Sm80ELb1ELb0ELb1ELb0ELb0ELb0ELb0ELb0ELi2ELi2ELi4ELi2ELb0EEENS1_21CollectiveEpilogueBwdISB_SC_SE_Li256ELb0ELb0ELi2EEENS1_25SingleTileBwdLPTSchedulerILb0ELi128ELb0EEEEEEEEEvNT_6ParamsE:
	.zero		1000


//--------------------- .nv.constant0._ZN7cutlass13device_kernelIN5flash19enable_sm80_to_sm89INS1_16FlashAttnBwdSm80INS1_25CollectiveMainloopBwdSm80ILi2ELi2EN4cute5tupleIJNS5_1CILi64EEENS7_ILi128EEENS7_ILi96EEEEEENS_10bfloat16_tEfNS_4arch4Sm80ELb1ELb0ELb1ELb0ELb1ELb0ELb0ELb0ELi2ELi2ELi4ELi2ELb0EEENS1_21CollectiveEpilogueBwdISB_SC_SE_Li256ELb0ELb0ELi2EEENS1_25SingleTileBwdLPTSchedulerILb0ELi128ELb1EEEEEEEEEvNT_6ParamsE --------------------------
	.section	.nv.constant0._ZN7cutlass13device_kernelIN5flash19enable_sm80_to_sm89INS1_16FlashAttnBwdSm80INS1_25CollectiveMainloopBwdSm80ILi2ELi2EN4cute5tupleIJNS5_1CILi64EEENS7_ILi128EEENS7_ILi96EEEEEENS_10bfloat16_tEfNS_4arch4Sm80ELb1ELb0ELb1ELb0ELb1ELb0ELb0ELb0ELi2ELi2ELi4ELi2ELb0EEENS1_21CollectiveEpilogueBwdISB_SC_SE_Li256ELb0ELb0ELi2EEENS1_25SingleTileBwdLPTSchedulerILb0ELi128ELb1EEEEEEEEEvNT_6ParamsE,"a",@progbits
	.sectionflags	@""
	.align	4
.nv.constant0._ZN7cutlass13device_kernelIN5flash19enable_sm80_to_sm89INS1_16FlashAttnBwdSm80INS1_25CollectiveMainloopBwdSm80ILi2ELi2EN4cute5tupleIJNS5_1CILi64EEENS7_ILi128EEENS7_ILi96EEEEEENS_10bfloat16_tEfNS_4arch4Sm80ELb1ELb0ELb1ELb0ELb1ELb0ELb0ELb0ELi2ELi2ELi4ELi2ELb0EEENS1_21CollectiveEpilogueBwdISB_SC_SE_Li256ELb0ELb0ELi2EEENS1_25SingleTileBwdLPTSchedulerILb0ELi128ELb1EEEEEEEEEvNT_6ParamsE:
	.zero		1000


//--------------------- .nv.constant0._ZN7cutlass13device_kernelIN5flash19enable_sm80_to_sm89INS1_16FlashAttnBwdSm80INS1_25CollectiveMainloopBwdSm80ILi2ELi2EN4cute5tupleIJNS5_1CILi64EEENS7_ILi128EEENS7_ILi96EEEEEENS_10bfloat16_tEfNS_4arch4Sm80ELb1ELb0ELb1ELb0ELb0ELb0ELb0ELb0ELi2ELi2ELi4ELi2ELb0EEENS1_24CollectiveEpilogueBwdGQAISB_fSE_Li256ELb0ELb0EEENS1_25SingleTileBwdLPTSchedulerILb0ELi128ELb0EEEEEEEEEvNT_6ParamsE --------------------------
	.section	.nv.constant0._ZN7cutlass13device_kernelIN5flash19enable_sm80_to_sm89INS1_16FlashAttnBwdSm80INS1_25CollectiveMainloopBwdSm80ILi2ELi2EN4cute5tupleIJNS5_1CILi64EEENS7_ILi128EEENS7_ILi96EEEEEENS_10bfloat16_tEfNS_4arch4Sm80ELb1ELb0ELb1ELb0ELb0ELb0ELb0ELb0ELi2ELi2ELi4ELi2ELb0EEENS1_24CollectiveEpilogueBwdGQAISB_fSE_Li256ELb0ELb0EEENS1_25SingleTileBwdLPTSchedulerILb0ELi128ELb0EEEEEEEEEvNT_6ParamsE,"a",@progbits
	.sectionflags	@""
	.align	4
.nv.constant0._ZN7cutlass13device_kernelIN5flash19enable_sm80_to_sm89INS1_16FlashAttnBwdSm80INS1_25CollectiveMainloopBwdSm80ILi2ELi2EN4cute5tupleIJNS5_1CILi64EEENS7_ILi128EEENS7_ILi96EEEEEENS_10bfloat16_tEfNS_4arch4Sm80ELb1ELb0ELb1ELb0ELb0ELb0ELb0ELb0ELi2ELi2ELi4ELi2ELb0EEENS1_24CollectiveEpilogueBwdGQAISB_fSE_Li256ELb0ELb0EEENS1_25SingleTileBwdLPTSchedulerILb0ELi128ELb0EEEEEEEEEvNT_6ParamsE:
	.zero		1008


//--------------------- .nv.constant0._ZN7cutlass13device_kernelIN5flash19enable_sm80_to_sm89INS1_16FlashAttnBwdSm80INS1_25CollectiveMainloopBwdSm80ILi2ELi2EN4cute5tupleIJNS5_1CILi64EEENS7_ILi128EEENS7_ILi96EEEEEENS_10bfloat16_tEfNS_4arch4Sm80ELb1ELb0ELb1ELb0ELb1ELb0ELb0ELb0ELi2ELi2ELi4ELi2ELb0EEENS1_24CollectiveEpilogueBwdGQAISB_fSE_Li256ELb0ELb1EEENS1_25SingleTileBwdLPTSchedulerILb0ELi128ELb1EEEEEEEEEvNT_6ParamsE --------------------------
	.section	.nv.constant0._ZN7cutlass13device_kernelIN5flash19enable_sm80_to_sm89INS1_16FlashAttnBwdSm80INS1_25CollectiveMainloopBwdSm80ILi2ELi2EN4cute5tupleIJNS5_1CILi64EEENS7_ILi128EEENS7_ILi96EEEEEENS_10bfloat16_tEfNS_4arch4Sm80ELb1ELb0ELb1ELb0ELb1ELb0ELb0ELb0ELi2ELi2ELi4ELi2ELb0EEENS1_24CollectiveEpilogueBwdGQAISB_fSE_Li256ELb0ELb1EEENS1_25SingleTileBwdLPTSchedulerILb0ELi128ELb1EEEEEEEEEvNT_6ParamsE,"a",@progbits
	.sectionflags	@""
	.align	4
.nv.constant0._ZN7cutlass13device_kernelIN5flash19enable_sm80_to_sm89INS1_16FlashAttnBwdSm80INS1_25CollectiveMainloopBwdSm80ILi2ELi2EN4cute5tupleIJNS5_1CILi64EEENS7_ILi128EEENS7_ILi96EEEEEENS_10bfloat16_tEfNS_4arch4Sm80ELb1ELb0ELb1ELb0ELb1ELb0ELb0ELb0ELi2ELi2ELi4ELi2ELb0EEENS1_24CollectiveEpilogueBwdGQAISB_fSE_Li256ELb0ELb1EEENS1_25SingleTileBwdLPTSchedulerILb0ELi128ELb1EEEEEEEEEvNT_6ParamsE:
	.zero		1008


//--------------------- .nv.constant0._ZN7cutlass13device_kernelIN5flash22FlashAttnBwdPreprocessIN4cute5tupleIJNS3_1CILi64EEENS5_ILi96EEEEEENS_10bfloat16_tEfNS_4arch4Sm80ELb1ELb0EEEEEvNT_6ParamsE --------------------------
	.section	.nv.constant0._ZN7cutlass13device_kernelIN5flash22FlashAttnBwdPreprocessIN4cute5tupleIJNS3_1CILi64EEENS5_ILi96EEEEEENS_10bfloat16_tEfNS_4arch4Sm80ELb1ELb0EEEEEvNT_6ParamsE,"a",@progbits
	.sectionflags	@""
	.align	4
.nv.constant0._ZN7cutlass13device_kernelIN5flash22FlashAttnBwdPreprocessIN4cute5tupleIJNS3_1CILi64EEENS5_ILi96EEEEEENS_10bfloat16_tEfNS_4arch4Sm80ELb1ELb0EEEEEvNT_6ParamsE:
	.zero		592


//--------------------- .nv.constant0._ZN7cutlass13device_kernelIN5flash19enable_sm80_to_sm89INS1_16FlashAttnBwdSm80INS1_25CollectiveMainloopBwdSm80ILi2ELi2EN4cute5tupleIJNS5_1CILi64EEENS7_ILi128EEENS7_ILi96EEEEEENS_10bfloat16_tEfNS_4arch4Sm80ELb1ELb0ELb1ELb1ELb0ELb0ELb0ELb0ELi2ELi2ELi4ELi2ELb0EEENS1_21CollectiveEpilogueBwdISB_SC_SE_Li256ELb1ELb0ELi2EEENS1_25SingleTileBwdLPTSchedulerILb1ELi128ELb0EEEEEEEEEvNT_6ParamsE --------------------------
	.section	.nv.constant0._ZN7cutlass13device_kernelIN5flash19enable_sm80_to_sm89INS1_16FlashAttnBwdSm80INS1_25CollectiveMainloopBwdSm80ILi2ELi2EN4cute5tupleIJNS5_1CILi64EEENS7_ILi128EEENS7_ILi96EEEEEENS_10bfloat16_tEfNS_4arch4Sm80ELb1ELb0ELb1ELb1ELb0ELb0ELb0ELb0ELi2ELi2ELi4ELi2ELb0EEENS1_21CollectiveEpilogueBwdISB_SC_SE_Li256ELb1ELb0ELi2EEENS1_25SingleTileBwdLPTSchedulerILb1ELi128ELb0EEEEEEEEEvNT_6ParamsE,"a",@progbits
	.sectionflags	@""
	.align	4
.nv.constant0._ZN7cutlass13device_kernelIN5flash19enable_sm80_to_sm89INS1_16FlashAttnBwdSm80INS1_25CollectiveMainloopBwdSm80ILi2ELi2EN4cute5tupleIJNS5_1CILi64EEENS7_ILi128EEENS7_ILi96EEEEEENS_10bfloat16_tEfNS_4arch4Sm80ELb1ELb0ELb1ELb1ELb0ELb0ELb0ELb0ELi2ELi2ELi4ELi2ELb0EEENS1_21CollectiveEpilogueBwdISB_SC_SE_Li256ELb1ELb0ELi2EEENS1_25SingleTileBwdLPTSchedulerILb1ELi128ELb0EEEEEEEEEvNT_6ParamsE:
	.zero		1000


//--------------------- .nv.constant0._ZN7cutlass13device_kernelIN5flash19enable_sm80_to_sm89INS1_16FlashAttnBwdSm80INS1_25CollectiveMainloopBwdSm80ILi2ELi2EN4cute5tupleIJNS5_1CILi64EEENS7_ILi128EEENS7_ILi96EEEEEENS_10bfloat16_tEfNS_4arch4Sm80ELb1ELb0ELb1ELb1ELb1ELb0ELb0ELb0ELi2ELi2ELi4ELi2ELb0EEENS1_21CollectiveEpilogueBwdISB_SC_SE_Li256ELb1ELb0ELi2EEENS1_25SingleTileBwdLPTSchedulerILb1ELi128ELb1EEEEEEEEEvNT_6ParamsE --------------------------
	.section	.nv.constant0._ZN7cutlass13device_kernelIN5flash19enable_sm80_to_sm89INS1_16FlashAttnBwdSm80INS1_25CollectiveMainloopBwdSm80ILi2ELi2EN4cute5tupleIJNS5_1CILi64EEENS7_ILi128EEENS7_ILi96EEEEEENS_10bfloat16_tEfNS_4arch4Sm80ELb1ELb0ELb1ELb1ELb1ELb0ELb0ELb0ELi2ELi2ELi4ELi2ELb0EEENS1_21CollectiveEpilogueBwdISB_SC_SE_Li256ELb1ELb0ELi2EEENS1_25SingleTileBwdLPTSchedulerILb1ELi128ELb1EEEEEEEEEvNT_6ParamsE,"a",@progbits
	.sectionflags	@""
	.align	4
.nv.constant0._ZN7cutlass13device_kernelIN5flash19enable_sm80_to_sm89INS1_16FlashAttnBwdSm80INS1_25CollectiveMainloopBwdSm80ILi2ELi2EN4cute5tupleIJNS5_1CILi64EEENS7_ILi128EEENS7_ILi96EEEEEENS_10bfloat16_tEfNS_4arch4Sm80ELb1ELb0ELb1ELb1ELb1ELb0ELb0ELb0ELi2ELi2ELi4ELi2ELb0EEENS1_21CollectiveEpilogueBwdISB_SC_SE_Li256ELb1ELb0ELi2EEENS1_25SingleTileBwdLPTSchedulerILb1ELi128ELb1EEEEEEEEEvNT_6ParamsE:
	.zero		1000


//--------------------- .nv.constant0._ZN7cutlass13device_kernelIN5flash19enable_sm80_to_sm89INS1_16FlashAttnBwdSm80INS1_25CollectiveMainloopBwdSm80ILi2ELi2EN4cute5tupleIJNS5_1CILi64EEENS7_ILi128EEENS7_ILi96EEEEEENS_10bfloat16_tEfNS_4arch4Sm80ELb1ELb0ELb1ELb1ELb0ELb0ELb0ELb0ELi2ELi2ELi4ELi2ELb0EEENS1_24CollectiveEpilogueBwdGQAISB_fSE_Li256ELb1ELb0EEENS1_25SingleTileBwdLPTSchedulerILb1ELi128ELb0EEEEEEEEEvNT_6ParamsE --------------------------
	.section	.nv.constant0._ZN7cutlass13device_kernelIN5flash19enable_sm80_to_sm89INS1_16FlashAttnBwdSm80INS1_25CollectiveMainloopBwdSm80ILi2ELi2EN4cute5tupleIJNS5_1CILi64EEENS7_ILi128EEENS7_ILi96EEEEEENS_10bfloat16_tEfNS_4arch4Sm80ELb1ELb0ELb1ELb1ELb0ELb0ELb0ELb0ELi2ELi2ELi4ELi2ELb0EEENS1_24CollectiveEpilogueBwdGQAISB_fSE_Li256ELb1ELb0EEENS1_25SingleTileBwdLPTSchedulerILb1ELi128ELb0EEEEEEEEEvNT_6ParamsE,"a",@progbits
	.sectionflags	@""
	.align	4
.nv.constant0._ZN7cutlass13device_kernelIN5flash19enable_sm80_to_sm89INS1_16FlashAttnBwdSm80INS1_25CollectiveMainloopBwdSm80ILi2ELi2EN4cute5tupleIJNS5_1CILi64EEENS7_ILi128EEENS7_ILi96EEEEEENS_10bfloat16_tEfNS_4arch4Sm80ELb1ELb0ELb1ELb1ELb0ELb0ELb0ELb0ELi2ELi2ELi4ELi2ELb0EEENS1_24CollectiveEpilogueBwdGQAISB_fSE_Li256ELb1ELb0EEENS1_25SingleTileBwdLPTSchedulerILb1ELi128ELb0EEEEEEEEEvNT_6ParamsE:
	.zero		1008


//--------------------- .nv.constant0._ZN7cutlass13device_kernelIN5flash32FlashAttnBwdPostprocessConvertdQIN4cute5tupleIJNS3_1CILi128EEENS5_ILi96EEEEEENS_10bfloat16_tEfNS_4arch4Sm80ELi256ENS3_8TiledMMAINS3_8MMA_AtomIJNS3_30SM80_16x8x16_F32BF16BF16F32_TNEEEENS3_6LayoutINS4_IJNS5_ILi4EEENS5_ILi2EEENS5_ILi1EEEEEENS4_IJSJ_SH_NS5_ILi0EEEEEEEENS4_IJNS5_ILi64EEENS5_ILi32EEENS5_ILi16EEEEEEEELb0EEEEEvNT_6ParamsE --------------------------
	.section	.nv.constant0._ZN7cutlass13device_kernelIN5flash32FlashAttnBwdPostprocessConvertdQIN4cute5tupleIJNS3_1CILi128EEENS5_ILi96EEEEEENS_10bfloat16_tEfNS_4arch4Sm80ELi256ENS3_8TiledMMAINS3_8MMA_AtomIJNS3_30SM80_16x8x16_F32BF16BF16F32_TNEEEENS3_6LayoutINS4_IJNS5_ILi4EEENS5_ILi2EEENS5_ILi1EEEEEENS4_IJSJ_SH_NS5_ILi0EEEEEEEENS4_IJNS5_ILi64EEENS5_ILi32EEENS5_ILi16EEEEEEEELb0EEEEEvNT_6ParamsE,"a",@progbits
	.sectionflags	@""
	.align	4
.nv.constant0._ZN7cutlass13device_kernelIN5flash32FlashAttnBwdPostprocessConvertdQIN4cute5tupleIJNS3_1CILi128EEENS5_ILi96EEEEEENS_10bfloat16_tEfNS_4arch4Sm80ELi256ENS3_8TiledMMAINS3_8MMA_AtomIJNS3_30SM80_16x8x16_F32BF16BF16F32_TNEEEENS3_6LayoutINS4_IJNS5_ILi4EEENS5_ILi2EEENS5_ILi1EEEEEENS4_IJSJ_SH_NS5_ILi0EEEEEEEENS4_IJNS5_ILi64EEENS5_ILi32EEENS5_ILi16EEEEEEEELb0EEEEEvNT_6ParamsE:
	.zero		464


//--------------------- .nv.constant0._ZN7cutlass13device_kernelIN5flash32FlashAttnBwdPostprocessConvertdQIN4cute5tupleIJNS3_1CILi64EEENS5_ILi96EEEEEENS_10bfloat16_tEfNS_4arch4Sm80ELi256ENS3_8TiledMMAINS3_8MMA_AtomIJNS3_30SM80_16x8x16_F32BF16BF16F32_TNEEEENS3_6LayoutINS4_IJNS5_ILi2EEENS5_ILi4EEENS5_ILi1EEEEEENS4_IJSJ_SH_NS5_ILi0EEEEEEEENS4_IJNS5_ILi32EEESO_NS5_ILi16EEEEEEEELb0EEEEEvNT_6ParamsE --------------------------
	.section	.nv.constant0._ZN7cutlass13device_kernelIN5flash32FlashAttnBwdPostprocessConvertdQIN4cute5tupleIJNS3_1CILi64EEENS5_ILi96EEEEEENS_10bfloat16_tEfNS_4arch4Sm80ELi256ENS3_8TiledMMAINS3_8MMA_AtomIJNS3_30SM80_16x8x16_F32BF16BF16F32_TNEEEENS3_6LayoutINS4_IJNS5_ILi2EEENS5_ILi4EEENS5_ILi1EEEEEENS4_IJSJ_SH_NS5_ILi0EEEEEEEENS4_IJNS5_ILi32EEESO_NS5_ILi16EEEEEEEELb0EEEEEvNT_6ParamsE,"a",@progbits
	.sectionflags	@""
	.align	4
.nv.constant0._ZN7cutlass13device_kernelIN5flash32FlashAttnBwdPostprocessConvertdQIN4cute5tupleIJNS3_1CILi64EEENS5_ILi96EEEEEENS_10bfloat16_tEfNS_4arch4Sm80ELi256ENS3_8TiledMMAINS3_8MMA_AtomIJNS3_30SM80_16x8x16_F32BF16BF16F32_TNEEEENS3_6LayoutINS4_IJNS5_ILi2EEENS5_ILi4EEENS5_ILi1EEEEEENS4_IJSJ_SH_NS5_ILi0EEEEEEEENS4_IJNS5_ILi32EEESO_NS5_ILi16EEEEEEEELb0EEEEEvNT_6ParamsE:
	.zero		464


//--------------------- .nv.constant0._ZN7cutlass13device_kernelIN5flash19enable_sm80_to_sm89INS1_16FlashAttnBwdSm80INS1_25CollectiveMainloopBwdSm80ILi2ELi2EN4cute5tupleIJNS5_1CILi64EEENS7_ILi128EEENS7_ILi96EEEEEENS_10bfloat16_tEfNS_4arch4Sm80ELb1ELb0ELb1ELb1ELb1ELb0ELb0ELb0ELi2ELi2ELi4ELi2ELb0EEENS1_24CollectiveEpilogueBwdGQAISB_fSE_Li256ELb1ELb1EEENS1_25SingleTileBwdLPTSchedulerILb1ELi128ELb1EEEEEEEEEvNT_6ParamsE --------------------------
	.section	.nv.constant0._ZN7cutlass13device_kernelIN5flash19enable_sm80_to_sm89INS1_16FlashAttnBwdSm80INS1_25CollectiveMainloopBwdSm80ILi2ELi2EN4cute5tupleIJNS5_1CILi64EEENS7_ILi128EEENS7_ILi96EEEEEENS_10bfloat16_tEfNS_4arch4Sm80ELb1ELb0ELb1ELb1ELb1ELb0ELb0ELb0ELi2ELi2ELi4ELi2ELb0EEENS1_24CollectiveEpilogueBwdGQAISB_fSE_Li256ELb1ELb1EEENS1_25SingleTileBwdLPTSchedulerILb1ELi128ELb1EEEEEEEEEvNT_6ParamsE,"a",@progbits
	.sectionflags	@""
	.align	4
.nv.constant0._ZN7cutlass13device_kernelIN5flash19enable_sm80_to_sm89INS1_16FlashAttnBwdSm80INS1_25CollectiveMainloopBwdSm80ILi2ELi2EN4cute5tupleIJNS5_1CILi64EEENS7_ILi128EEENS7_ILi96EEEEEENS_10bfloat16_tEfNS_4arch4Sm80ELb1ELb0ELb1ELb1ELb1ELb0ELb0ELb0ELi2ELi2ELi4ELi2ELb0EEENS1_24CollectiveEpilogueBwdGQAISB_fSE_Li256ELb1ELb1EEENS1_25SingleTileBwdLPTSchedulerILb1ELi128ELb1EEEEEEEEEvNT_6ParamsE:
	.zero		1008


//--------------------- .nv.constant0._ZN7cutlass13device_kernelIN5flash22FlashAttnBwdPreprocessIN4cute5tupleIJNS3_1CILi64EEENS5_ILi96EEEEEENS_10bfloat16_tEfNS_4arch4Sm80ELb1ELb1EEEEEvNT_6ParamsE --------------------------
	.section	.nv.constant0._ZN7cutlass13device_kernelIN5flash22FlashAttnBwdPreprocessIN4cute5tupleIJNS3_1CILi64EEENS5_ILi96EEEEEENS_10bfloat16_tEfNS_4arch4Sm80ELb1ELb1EEEEEvNT_6ParamsE,"a",@progbits
	.sectionflags	@""
	.align	4
.nv.constant0._ZN7cutlass13device_kernelIN5flash22FlashAttnBwdPreprocessIN4cute5tupleIJNS3_1CILi64EEENS5_ILi96EEEEEENS_10bfloat16_tEfNS_4arch4Sm80ELb1ELb1EEEEEvNT_6ParamsE:
	.zero		592


//--------------------- .text._ZN7cutlass13device_kernelIN5flash19enable_sm80_to_sm89INS1_16FlashAttnBwdSm80INS1_25CollectiveMainloopBwdSm80ILi2ELi1EN4cute5tupleIJNS5_1CILi64EEENS7_ILi128EEENS7_ILi96EEEEEENS_10bfloat16_tEfNS_4arch4Sm80ELb0ELb0ELb1ELb0ELb0ELb0ELb0ELb0ELi2ELi2ELi4ELi2ELb1EEENS1_21CollectiveEpilogueBwdISB_SC_SE_Li256ELb0ELb0ELi2EEENS1_19SingleTileSchedulerILb0ELb0ELb0ELi128EEEEEEEEEvNT_6ParamsE --------------------------
	.section	.text._ZN7cutlass13device_kernelIN5flash19enable_sm80_to_sm89INS1_16FlashAttnBwdSm80INS1_25CollectiveMainloopBwdSm80ILi2ELi1EN4cute5tupleIJNS5_1CILi64EEENS7_ILi128EEENS7_ILi96EEEEEENS_10bfloat16_tEfNS_4arch4Sm80ELb0ELb0ELb1ELb0ELb0ELb0ELb0ELb0ELi2ELi2ELi4ELi2ELb1EEENS1_21CollectiveEpilogueBwdISB_SC_SE_Li256ELb0ELb0ELi2EEENS1_19SingleTileSchedulerILb0ELb0ELb0ELi128EEEEEEEEEvNT_6ParamsE,"ax",@progbits
	.sectioninfo	@"SHI_REGISTERS=255"
	.align	128
.text._ZN7cutlass13device_kernelIN5flash19enable_sm80_to_sm89INS1_16FlashAttnBwdSm80INS1_25CollectiveMainloopBwdSm80ILi2ELi1EN4cute5tupleIJNS5_1CILi64EEENS7_ILi128EEENS7_ILi96EEEEEENS_10bfloat16_tEfNS_4arch4Sm80ELb0ELb0ELb1ELb0ELb0ELb0ELb0ELb0ELi2ELi2ELi4ELi2ELb1EEENS1_21CollectiveEpilogueBwdISB_SC_SE_Li256ELb0ELb0ELi2EEENS1_19SingleTileSchedulerILb0ELb0ELb0ELi128EEEEEEEEEvNT_6ParamsE:
        .type           _ZN7cutlass13device_kernelIN5flash19enable_sm80_to_sm89INS1_16FlashAttnBwdSm80INS1_25CollectiveMainloopBwdSm80ILi2ELi1EN4cute5tupleIJNS5_1CILi64EEENS7_ILi128EEENS7_ILi96EEEEEENS_10bfloat16_tEfNS_4arch4Sm80ELb0ELb0ELb1ELb0ELb0ELb0ELb0ELb0ELi2ELi2ELi4ELi2ELb1EEENS1_21CollectiveEpilogueBwdISB_SC_SE_Li256ELb0ELb0ELi2EEENS1_19SingleTileSchedulerILb0ELb0ELb0ELi128EEEEEEEEEvNT_6ParamsE,@function
        .size           _ZN7cutlass13device_kernelIN5flash19enable_sm80_to_sm89INS1_16FlashAttnBwdSm80INS1_25CollectiveMainloopBwdSm80ILi2ELi1EN4cute5tupleIJNS5_1CILi64EEENS7_ILi128EEENS7_ILi96EEEEEENS_10bfloat16_tEfNS_4arch4Sm80ELb0ELb0ELb1ELb0ELb0ELb0ELb0ELb0ELi2ELi2ELi4ELi2ELb1EEENS1_21CollectiveEpilogueBwdISB_SC_SE_Li256ELb0ELb0ELi2EEENS1_19SingleTileSchedulerILb0ELb0ELb0ELi128EEEEEEEEEvNT_6ParamsE,(.L_x_1381 - _ZN7cutlass13device_kernelIN5flash19enable_sm80_to_sm89INS1_16FlashAttnBwdSm80INS1_25CollectiveMainloopBwdSm80ILi2ELi1EN4cute5tupleIJNS5_1CILi64EEENS7_ILi128EEENS7_ILi96EEEEEENS_10bfloat16_tEfNS_4arch4Sm80ELb0ELb0ELb1ELb0ELb0ELb0ELb0ELb0ELi2ELi2ELi4ELi2ELb1EEENS1_21CollectiveEpilogueBwdISB_SC_SE_Li256ELb0ELb0ELi2EEENS1_19SingleTileSchedulerILb0ELb0ELb0ELi128EEEEEEEEEvNT_6ParamsE)
        .other          _ZN7cutlass13device_kernelIN5flash19enable_sm80_to_sm89INS1_16FlashAttnBwdSm80INS1_25CollectiveMainloopBwdSm80ILi2ELi1EN4cute5tupleIJNS5_1CILi64EEENS7_ILi128EEENS7_ILi96EEEEEENS_10bfloat16_tEfNS_4arch4Sm80ELb0ELb0ELb1ELb0ELb0ELb0ELb0ELb0ELi2ELi2ELi4ELi2ELb1EEENS1_21CollectiveEpilogueBwdISB_SC_SE_Li256ELb0ELb0ELi2EEENS1_19SingleTileSchedulerILb0ELb0ELb0ELi128EEEEEEEEEvNT_6ParamsE,@"STO_CUDA_ENTRY STV_DEFAULT"
_ZN7cutlass13device_kernelIN5flash19enable_sm80_to_sm89INS1_16FlashAttnBwdSm80INS1_25CollectiveMainloopBwdSm80ILi2ELi1EN4cute5tupleIJNS5_1CILi64EEENS7_ILi128EEENS7_ILi96EEEEEENS_10bfloat16_tEfNS_4arch4Sm80ELb0ELb0ELb1ELb0ELb0ELb0ELb0ELb0ELi2ELi2ELi4ELi2ELb1EEENS1_21CollectiveEpilogueBwdISB_SC_SE_Li256ELb0ELb0ELi2EEENS1_19SingleTileSchedulerILb0ELb0ELb0ELi128EEEEEEEEEvNT_6ParamsE:
[----:B------:R-:W-:-:S03]  /*0000*/  MOV R1, c[0x0][0x28] ;  /* 0x00000a0000017a02 */ /* 0x000fc60000000f00 */
[----:B------:R-:W1:Y:S01]  /*0010*/  S2UR UR17, SR_CTAID.Z ;  /* 0x00000000001179c3 */ /* 0x000e620000002700 */
[----:B------:R-:W-:Y:S02]  /*0020*/  IADD3 R1, R1, -0x68, RZ ;  /* 0xffffff9801017810 */ /* 0x000fe40007ffe0ff */
[----:B-1----:R-:W-:-:S13]  /*0030*/  ISETP.LE.AND P0, PT, RZ, UR17, PT ;  /* 0x00000011ff007c0c */ /* 0x002fda000bf03270 */
[----:B------:R-:W-:Y:S05]  /*0040*/  @!P0 EXIT ;  /* 0x000000000000894d */ /* 0x000fea0003800000 */
[----:B------:R-:W1:Y:S01]  /*0050*/  S2R R4, SR_TID.X ;  /* 0x0000000000047919 */ /* 0x000e620000002100 */
[----:B------:R-:W-:Y:S01]  /*0060*/  IMAD.MOV.U32 R0, RZ, RZ, c[0x0][0x248] ;  /* 0x00009200ff007624 */ /* 0x000fe200078e00ff */
[----:B------:R-:W-:Y:S01]  /*0070*/  USHF.R.S32.HI UR6, URZ, 0x1f, UR17 ;  /* 0x0000001f3f067899 */ /* 0x000fe20008011411 */
[----:B------:R-:W-:Y:S01]  /*0080*/  IMAD.MOV.U32 R135, RZ, RZ, R5 ;  /* 0x000000ffff877224 */ /* 0x000fe200078e0005 */
[----:B------:R-:W2:Y:S01]  /*0090*/  S2R R34, SR_CTAID.Y ;  /* 0x0000000000227919 */ /* 0x000ea20000002600 */
[----:B------:R-:W-:Y:S01]  /*00a0*/  ULDC.64 UR4, c[0x0][0x278] ;  /* 0x00009e0000047ab9 */ /* 0x000fe20000000a00 */
[----:B------:R-:W-:Y:S01]  /*00b0*/  ISETP.NE.AND P0, PT, R0, 0x1, PT ;  /* 0x000000010000780c */ /* 0x000fe20003f05270 */
[----:B------:R-:W-:Y:S01]  /*00c0*/  UIMAD UR14, UR6, UR4, URZ ;  /* 0x00000004060e72a4 */ /* 0x000fe2000f8e023f */
[----:B------:R-:W3:Y:S01]  /*00d0*/  S2R R28, SR_CTAID.X ;  /* 0x00000000001c7919 */ /* 0x000ee20000002500 */
[----:B------:R-:W-:Y:S01]  /*00e0*/  UIMAD.WIDE.U32 UR20, UR17, UR4, URZ ;  /* 0x00000004111472a5 */ /* 0x000fe2000f8e003f */
[----:B------:R-:W-:Y:S01]  /*00f0*/  IMAD.MOV.U32 R33, RZ, RZ, -0x80 ;  /* 0xffffff80ff217424 */ /* 0x000fe200078e00ff */
[----:B------:R-:W-:Y:S01]  /*0100*/  UIMAD UR14, UR17, UR5, UR14 ;  /* 0x00000005110e72a4 */ /* 0x000fe2000f8e020e */
[----:B------:R-:W-:Y:S01]  /*0110*/  IMAD.MOV.U32 R223, RZ, RZ, 0x20 ;  /* 0x00000020ffdf7424 */ /* 0x000fe200078e00ff */
[----:B------:R-:W-:Y:S01]  /*0120*/  ULDC.64 UR24, c[0x0][0x118] ;  /* 0x0000460000187ab9 */ /* 0x000fe20000000a00 */
[----:B------:R-:W-:Y:S01]  /*0130*/  IMAD.MOV.U32 R225, RZ, RZ, 0x10 ;  /* 0x00000010ffe17424 */ /* 0x000fe200078e00ff */
[----:B------:R-:W-:Y:S01]  /*0140*/  ULDC.64 UR4, c[0x0][0x290] ;  /* 0x0000a40000047ab9 */ /* 0x000fe20000000a00 */
[----:B------:R-:W-:Y:S01]  /*0150*/  CS2R R126, SRZ ;  /* 0x00000000007e7805 */ /* 0x000fe2000001ff00 */
[----:B------:R-:W-:Y:S01]  /*0160*/  UIMAD UR7, UR6, UR4, URZ ;  /* 0x00000004060772a4 */ /* 0x000fe2000f8e023f */
[----:B------:R-:W-:Y:S01]  /*0170*/  CS2R R124, SRZ ;  /* 0x00000000007c7805 */ /* 0x000fe2000001ff00 */
[----:B------:R-:W-:Y:S01]  /*0180*/  UIADD3 UR14, UR21, UR14, URZ ;  /* 0x0000000e150e7290 */ /* 0x000fe2000fffe03f */
[----:B------:R-:W-:Y:S01]  /*0190*/  CS2R R130, SRZ ;  /* 0x0000000000827805 */ /* 0x000fe2000001ff00 */
[----:B------:R-:W-:Y:S01]  /*01a0*/  UIMAD.WIDE.U32 UR8, UR17, UR4, URZ ;  /* 0x00000004110872a5 */ /* 0x000fe2000f8e003f */
[----:B------:R-:W-:Y:S01]  /*01b0*/  CS2R R128, SRZ ;  /* 0x0000000000807805 */ /* 0x000fe2000001ff00 */
[----:B------:R-:W-:Y:S01]  /*01c0*/  UIMAD UR5, UR17, UR5, UR7 ;  /* 0x00000005110572a4 */ /* 0x000fe2000f8e0207 */
[--C-:B-1----:R-:W-:Y:S01]  /*01d0*/  IMAD.MOV.U32 R134, RZ, RZ, R4.reuse ;  /* 0x000000ffff867224 */ /* 0x102fe200078e0004 */
[----:B------:R1:W-:Y:S01]  /*01e0*/  STL [R1+0x20], R4 ;  /* 0x0000200401007387 */ /* 0x0003e20000100800 */
[----:B------:R-:W-:Y:S01]  /*01f0*/  IMAD.MOV.U32 R134, RZ, RZ, R4 ;  /* 0x000000ffff867224 */ /* 0x000fe200078e0004 */
[----:B------:R-:W-:Y:S01]  /*0200*/  UIADD3 UR15, UR9, UR5, URZ ;  /* 0x00000005090f7290 */ /* 0x000fe2000fffe03f */
[----:B--2---:R-:W-:Y:S01]  /*0210*/  @P0 IMAD.HI.U32 R2, R34, c[0x0][0x24c], RZ ;  /* 0x0000930022020a27 */ /* 0x004fe200078e00ff */
[----:B------:R-:W-:Y:S01]  /*0220*/  SHF.R.S32.HI R35, RZ, 0x1f, R34 ;  /* 0x0000001fff237819 */ /* 0x000fe20000011422 */
[----:B------:R-:W-:Y:S01]  /*0230*/  ULDC.64 UR4, c[0x0][0x1e8] ;  /* 0x00007a0000047ab9 */ /* 0x000fe20000000a00 */
[----:B------:R-:W-:Y:S01]  /*0240*/  SHF.R.S32.HI R32, RZ, 0x1f, R134 ;  /* 0x0000001fff207819 */ /* 0x000fe20000011486 */
[----:B------:R-:W-:Y:S01]  /*0250*/  IMAD.MOV.U32 R0, RZ, RZ, R34 ;  /* 0x000000ffff007224 */ /* 0x000fe200078e0022 */
[----:B------:R-:W-:Y:S01]  /*0260*/  @P0 SHF.R.U32.HI R0, RZ, c[0x0][0x250], R2 ;  /* 0x00009400ff000a19 */ /* 0x000fe20000011602 */
[----:B------:R-:W-:Y:S01]  /*0270*/  IMAD.SHL.U32 R6, R134, 0x4, RZ ;  /* 0x0000000486067824 */ /* 0x000fe200078e00ff */
[-C--:B------:R-:W-:Y:S01]  /*0280*/  LEA.HI R26, R32, R134.reuse, RZ, 0x2 ;  /* 0x00000086201a7211 */ /* 0x080fe200078f10ff */
[C---:B------:R-:W-:Y:S01]  /*0290*/  IMAD R9, R35.reuse, c[0x0][0x270], RZ ;  /* 0x00009c0023097a24 */ /* 0x040fe200078e02ff */
[----:B------:R-:W-:Y:S01]  /*02a0*/  SHF.R.S32.HI R8, RZ, 0x1f, R0 ;  /* 0x0000001fff087819 */ /* 0x000fe20000011400 */
[----:B------:R-:W-:Y:S01]  /*02b0*/  IMAD R10, R35, c[0x0][0x288], RZ ;  /* 0x0000a200230a7a24 */ /* 0x000fe200078e02ff */
[----:B------:R-:W-:Y:S01]  /*02c0*/  LOP3.LUT R2, R26, 0xfffffffc, RZ, 0xc0, !PT ;  /* 0xfffffffc1a027812 */ /* 0x000fe200078ec0ff */
[C---:B------:R-:W-:Y:S01]  /*02d0*/  IMAD R9, R34.reuse, c[0x0][0x274], R9 ;  /* 0x00009d0022097a24 */ /* 0x040fe200078e0209 */
[----:B------:R-:W-:Y:S01]  /*02e0*/  SHF.R.S32.HI R7, RZ, 0x1f, R6 ;  /* 0x0000001fff077819 */ /* 0x000fe20000011406 */
[----:B------:R-:W-:Y:S01]  /*02f0*/  IMAD R10, R34, c[0x0][0x28c], R10 ;  /* 0x0000a300220a7a24 */ /* 0x000fe200078e020a */
[-C--:B------:R-:W-:Y:S01]  /*0300*/  LEA.HI R27, R32, R134.reuse, RZ, 0x3 ;  /* 0x00000086201b7211 */ /* 0x080fe200078f18ff */
[----:B------:R-:W-:Y:S01]  /*0310*/  IMAD.IADD R19, R134, 0x1, -R2 ;  /* 0x0000000186137824 */ /* 0x000fe200078e0a02 */
[-C--:B------:R-:W-:Y:S01]  /*0320*/  LEA.HI R14, R32, R134.reuse, RZ, 0x4 ;  /* 0x00000086200e7211 */ /* 0x080fe200078f20ff */
[----:B------:R-:W-:Y:S01]  /*0330*/  IMAD R2, R8, c[0x0][0x1e0], RZ ;  /* 0x0000780008027a24 */ /* 0x000fe200078e02ff */
[----:B------:R2:W-:Y:S01]  /*0340*/  STL.64 [R1+0x10], R6 ;  /* 0x0000100601007387 */ /* 0x0005e20000100a00 */
[----:B------:R-:W-:Y:S01]  /*0350*/  IMAD.SHL.U32 R40, R19, 0x8, RZ ;  /* 0x0000000813287824 */ /* 0x000fe200078e00ff */
[----:B------:R-:W-:Y:S01]  /*0360*/  UIMAD UR4, UR6, UR4, URZ ;  /* 0x00000004060472a4 */ /* 0x000fe2000f8e023f */
[----:B-1----:R-:W-:Y:S01]  /*0370*/  IMAD.WIDE.U32 R4, R34, c[0x0][0x270], R6 ;  /* 0x00009c0022047a25 */ /* 0x002fe200078e0006 */
[----:B------:R-:W-:Y:S01]  /*0380*/  LEA.HI R25, R32, R134, RZ, 0x5 ;  /* 0x0000008620197211 */ /* 0x000fe200078f28ff */
[----:B------:R-:W-:Y:S01]  /*0390*/  ULDC UR7, c[0x0][0x168] ;  /* 0x00005a0000077ab9 */ /* 0x000fe20000000800 */
[----:B------:R-:W-:Y:S01]  /*03a0*/  SHF.R.S32.HI R41, RZ, 0x1f, R40 ;  /* 0x0000001fff297819 */ /* 0x000fe20000011428 */
[----:B------:R-:W-:Y:S01]  /*03b0*/  UIMAD UR4, UR17, UR5, UR4 ;  /* 0x00000005110472a4 */ /* 0x000fe2000f8e0204 */
[----:B------:R-:W-:Y:S01]  /*03c0*/  IADD3 R15, P1, R4, UR20, RZ ;  /* 0x00000014040f7c10 */ /* 0x000fe2000ff3e0ff */
[C---:B------:R-:W-:Y:S01]  /*03d0*/  IMAD R4, R0.reuse, c[0x0][0x1e4], R2 ;  /* 0x0000790000047a24 */ /* 0x040fe200078e0202 */
[----:B------:R-:W-:Y:S01]  /*03e0*/  SHF.R.S32.HI R38, RZ, 0x2, R26 ;  /* 0x00000002ff267819 */ /* 0x000fe2000001141a */
[----:B------:R-:W-:Y:S01]  /*03f0*/  IMAD.WIDE.U32 R2, R0, c[0x0][0x1e0], R40 ;  /* 0x0000780000027a25 */ /* 0x000fe200078e0028 */
[----:B------:R-:W-:Y:S01]  /*0400*/  IADD3.X R18, R5, UR14, R9, P1, !PT ;  /* 0x0000000e05127c10 */ /* 0x000fe20008ffe409 */
[----:B------:R-:W-:Y:S01]  /*0410*/  STL.64 [R1+0x18], R40 ;  /* 0x0000182801007387 */ /* 0x000fe20000100a00 */
[----:B------:R-:W-:Y:S01]  /*0420*/  SHF.R.S32.HI R9, RZ, 0x4, R14 ;  /* 0x00000004ff097819 */ /* 0x000fe2000001140e */
[----:B------:R-:W-:Y:S01]  /*0430*/  IMAD.IADD R5, R3, 0x1, R4 ;  /* 0x0000000103057824 */ /* 0x000fe200078e0204 */
[----:B------:R-:W-:Y:S01]  /*0440*/  SHF.R.S32.HI R39, RZ, 0x1f, R38 ;  /* 0x0000001fff277819 */ /* 0x000fe20000011426 */
[----:B------:R-:W-:Y:S01]  /*0450*/  IMAD.MOV.U32 R4, RZ, RZ, R2 ;  /* 0x000000ffff047224 */ /* 0x000fe200078e0002 */
[C---:B------:R-:W-:Y:S01]  /*0460*/  LEA R22, P2, R15.reuse, c[0x0][0x258], 0x2 ;  /* 0x000096000f167a11 */ /* 0x040fe200078410ff */
[----:B------:R-:W-:Y:S01]  /*0470*/  IMAD R2, R8, c[0x0][0x1b0], RZ ;  /* 0x00006c0008027a24 */ /* 0x000fe200078e02ff */
[----:B------:R-:W-:Y:S01]  /*0480*/  LEA.HI R8, R14, R9, RZ, 0x1 ;  /* 0x000000090e087211 */ /* 0x000fe200078f08ff */
[----:B---3--:R-:W-:Y:S01]  /*0490*/  IMAD R33, R28, R33, c[0x0][0x198] ;  /* 0x000066001c217624 */ /* 0x008fe200078e0221 */
[----:B------:R-:W-:Y:S01]  /*04a0*/  IADD3 R37, R40, 0x20, RZ ;  /* 0x0000002028257810 */ /* 0x000fe20007ffe0ff */
[----:B------:R-:W-:Y:S01]  /*04b0*/  IMAD.WIDE.U32 R48, R38, c[0x0][0x178], R40 ;  /* 0x00005e0026307a25 */ /* 0x000fe200078e0028 */
[----:B------:R-:W-:Y:S01]  /*04c0*/  LOP3.LUT R8, R8, 0xfffffffe, RZ, 0xc0, !PT ;  /* 0xfffffffe08087812 */ /* 0x000fe200078ec0ff */
[----:B------:R-:W-:Y:S01]  /*04d0*/  STL.64 [R1], R38 ;  /* 0x0000002601007387 */ /* 0x000fe20000100a00 */
[----:B------:R-:W-:Y:S01]  /*04e0*/  IADD3 R36, R40, 0x40, RZ ;  /* 0x0000004028247810 */ /* 0x000fe20007ffe0ff */
[----:B--2---:R-:W-:Y:S01]  /*04f0*/  IMAD.WIDE.U32 R6, R34, c[0x0][0x288], R6 ;  /* 0x0000a20022067a25 */ /* 0x004fe200078e0006 */
[----:B------:R-:W-:Y:S01]  /*0500*/  LEA.HI.X R23, R15, c[0x0][0x25c], R18, 0x2, P2 ;  /* 0x000097000f177a11 */ /* 0x000fe200010f1412 */
[----:B------:R-:W-:Y:S01]  /*0510*/  STL [R1+0x28], R37 ;  /* 0x0000282501007387 */ /* 0x000fe20000100800 */
[----:B------:R-:W-:Y:S01]  /*0520*/  ISETP.GE.AND P3, PT, R40, c[0x0][0x1cc], PT ;  /* 0x0000730028007a0c */ /* 0x000fe20003f66270 */
[----:B------:R-:W-:Y:S01]  /*0530*/  IMAD.IADD R21, R9, 0x1, -R8 ;  /* 0x0000000109157824 */ /* 0x000fe200078e0a08 */
[----:B------:R-:W-:Y:S01]  /*0540*/  IADD3 R16, P0, R6, UR8, RZ ;  /* 0x0000000806107c10 */ /* 0x000fe2000ff1e0ff */
[----:B------:R-:W-:Y:S01]  /*0550*/  IMAD.SHL.U32 R6, R27, 0x8, RZ ;  /* 0x000000081b067824 */ /* 0x000fe200078e00ff */
[----:B------:R-:W-:Y:S01]  /*0560*/  ISETP.GE.AND P2, PT, R37, c[0x0][0x1cc], PT ;  /* 0x0000730025007a0c */ /* 0x000fe20003f46270 */
[----:B------:R-:W-:Y:S01]  /*0570*/  IMAD.WIDE.U32 R44, R38, c[0x0][0x208], R40 ;  /* 0x00008200262c7a25 */ /* 0x000fe200078e0028 */
[----:B------:R-:W-:Y:S01]  /*0580*/  IADD3.X R20, R7, UR15, R10, P0, !PT ;  /* 0x0000000f07147c10 */ /* 0x000fe200087fe40a */
[----:B------:R-:W-:Y:S01]  /*0590*/  STL [R1+0x2c], R36 ;  /* 0x00002c2401007387 */ /* 0x000fe20000100800 */
[----:B------:R-:W-:Y:S01]  /*05a0*/  LOP3.LUT R6, R6, 0xc0, RZ, 0xc0, !PT ;  /* 0x000000c006067812 */ /* 0x000fe200078ec0ff */
[C---:B------:R-:W-:Y:S01]  /*05b0*/  IMAD R7, R0.reuse, c[0x0][0x1b4], R2 ;  /* 0x00006d0000077a24 */ /* 0x040fe200078e0202 */
[----:B------:R-:W-:Y:S01]  /*05c0*/  UISETP.GE.AND UP0, UPT, UR7, 0x1, UPT ;  /* 0x000000010700788c */ /* 0x000fe2000bf06270 */
[----:B------:R-:W-:Y:S01]  /*05d0*/  IMAD.WIDE.U32 R2, R0, c[0x0][0x1b0], R40 ;  /* 0x00006c0000027a25 */ /* 0x000fe200078e0028 */
[----:B------:R-:W-:Y:S01]  /*05e0*/  SHF.R.U32.HI R0, RZ, 0x3, R6 ;  /* 0x00000003ff007819 */ /* 0x000fe20000011606 */
[----:B------:R-:W-:Y:S01]  /*05f0*/  CS2R R122, SRZ ;  /* 0x00000000007a7805 */ /* 0x000fe2000001ff00 */
[----:B------:R-:W-:Y:S01]  /*0600*/  LOP3.LUT R6, R6, 0x18, R40, 0xf8, !PT ;  /* 0x0000001806067812 */ /* 0x000fe200078ef828 */
[----:B------:R-:W-:Y:S01]  /*0610*/  IMAD.U32 R10, RZ, RZ, UR17 ;  /* 0x00000011ff0a7e24 */ /* 0x000fe2000f8e00ff */
[----:B------:R-:W-:Y:S01]  /*0620*/  CS2R R120, SRZ ;  /* 0x0000000000787805 */ /* 0x000fe2000001ff00 */
[----:B------:R-:W-:Y:S01]  /*0630*/  IMAD.IADD R3, R3, 0x1, R7 ;  /* 0x0000000103037824 */ /* 0x000fe200078e0207 */
[----:B------:R-:W-:Y:S01]  /*0640*/  LOP3.LUT R17, R6, R0, RZ, 0x3c, !PT ;  /* 0x0000000006117212 */ /* 0x000fe200078e3cff */
[----:B------:R-:W-:Y:S01]  /*0650*/  IMAD.U32 R7, RZ, RZ, UR17 ;  /* 0x00000011ff077e24 */ /* 0x000fe2000f8e00ff */
[----:B------:R-:W-:Y:S01]  /*0660*/  SHF.R.S32.HI R0, RZ, 0x5, R25 ;  /* 0x00000005ff007819 */ /* 0x000fe20000011419 */
[----:B------:R-:W-:Y:S01]  /*0670*/  IMAD.WIDE.U32 R4, R10, c[0x0][0x1e8], R4 ;  /* 0x00007a000a047a25 */ /* 0x000fe200078e0004 */
[----:B------:R-:W-:Y:S01]  /*0680*/  SHF.R.S32.HI R6, RZ, 0x1f, R25 ;  /* 0x0000001fff067819 */ /* 0x000fe20000011419 */
[----:B------:R-:W-:Y:S01]  /*0690*/  CS2R R118, SRZ ;  /* 0x0000000000767805 */ /* 0x000fe2000001ff00 */
[----:B------:R-:W-:Y:S01]  /*06a0*/  CS2R R116, SRZ ;  /* 0x0000000000747805 */ /* 0x000fe2000001ff00 */
[----:B------:R-:W-:Y:S01]  /*06b0*/  IMAD.WIDE.U32 R8, R7, c[0x0][0x1b8], R2 ;  /* 0x00006e0007087a25 */ /* 0x000fe200078e0002 */
[----:B------:R-:W-:Y:S01]  /*06c0*/  IADD3 R3, R5, UR4, RZ ;  /* 0x0000000405037c10 */ /* 0x000fe2000fffe0ff */
[----:B------:R-:W-:Y:S01]  /*06d0*/  ULDC.64 UR4, c[0x0][0x1b8] ;  /* 0x00006e0000047ab9 */ /* 0x000fe20000000a00 */
[----:B------:R-:W-:Y:S01]  /*06e0*/  LEA.HI R5, R26, R38, RZ, 0x1 ;  /* 0x000000261a057211 */ /* 0x000fe200078f08ff */
[----:B------:R-:W-:Y:S01]  /*06f0*/  IMAD.MOV.U32 R2, RZ, RZ, R4 ;  /* 0x000000ffff027224 */ /* 0x000fe200078e0004 */
[----:B------:R-:W-:Y:S01]  /*0700*/  UIMAD UR4, UR6, UR4, URZ ;  /* 0x00000004060472a4 */ /* 0x000fe2000f8e023f */
[-C--:B------:R-:W-:Y:S01]  /*0710*/  LEA.HI R4, R25, R0.reuse, RZ, 0x1 ;  /* 0x0000000019047211 */ /* 0x080fe200078f08ff */
[----:B------:R-:W-:Y:S01]  /*0720*/  IMAD.WIDE R10, R28, 0x80, R38 ;  /* 0x000000801c0a7825 */ /* 0x000fe200078e0226 */
[----:B------:R-:W-:Y:S01]  /*0730*/  LEA.HI R6, R6, R0, RZ, 0x2 ;  /* 0x0000000006067211 */ /* 0x000fe200078f10ff */
[----:B------:R-:W-:Y:S01]  /*0740*/  UIMAD UR4, UR17, UR5, UR4 ;  /* 0x00000005110472a4 */ /* 0x000fe2000f8e0204 */
[----:B------:R-:W-:Y:S01]  /*0750*/  LOP3.LUT R7, R5, 0x7fffffe, RZ, 0xc0, !PT ;  /* 0x07fffffe05077812 */ /* 0x000fe200078ec0ff */
[----:B------:R-:W-:Y:S01]  /*0760*/  IMAD R13, R11, c[0x0][0x1d8], RZ ;  /* 0x000076000b0d7a24 */ /* 0x000fe200078e02ff */
[----:B------:R-:W-:Y:S01]  /*0770*/  LOP3.LUT R4, R4, 0xfffffffe, RZ, 0xc0, !PT ;  /* 0xfffffffe04047812 */ /* 0x000fe200078ec0ff */
[----:B------:R-:W-:Y:S01]  /*0780*/  IMAD.MOV.U32 R46, RZ, RZ, R48 ;  /* 0x000000ffff2e7224 */ /* 0x000fe200078e0030 */
[----:B------:R-:W-:Y:S01]  /*0790*/  LOP3.LUT R5, R6, 0xfffffffc, RZ, 0xc0, !PT ;  /* 0xfffffffc06057812 */ /* 0x000fe200078ec0ff */
[----:B------:R-:W-:Y:S01]  /*07a0*/  IMAD.IADD R12, R38, 0x1, -R7 ;  /* 0x00000001260c7824 */ /* 0x000fe200078e0a07 */
[----:B------:R-:W-:Y:S01]  /*07b0*/  CS2R R110, SRZ ;  /* 0x00000000006e7805 */ /* 0x000fe2000001ff00 */
[----:B------:R-:W-:Y:S01]  /*07c0*/  IMAD.IADD R24, R0, 0x1, -R4 ;  /* 0x0000000100187824 */ /* 0x000fe200078e0a04 */
[----:B------:R-:W-:Y:S01]  /*07d0*/  CS2R R108, SRZ ;  /* 0x00000000006c7805 */ /* 0x000fe2000001ff00 */
[C---:B------:R-:W-:Y:S01]  /*07e0*/  IMAD.WIDE.U32 R6, R10.reuse, c[0x0][0x1d8], R2 ;  /* 0x000076000a067a25 */ /* 0x040fe200078e0002 */
[----:B------:R-:W-:Y:S01]  /*07f0*/  IADD3 R3, R9, UR4, RZ ;  /* 0x0000000409037c10 */ /* 0x000fe2000fffe0ff */
[----:B------:R-:W-:Y:S01]  /*0800*/  ULDC.64 UR4, c[0x0][0x188] ;  /* 0x0000620000047ab9 */ /* 0x000fe20000000a00 */
[----:B------:R-:W-:Y:S01]  /*0810*/  CS2R R114, SRZ ;  /* 0x0000000000727805 */ /* 0x000fe2000001ff00 */
[----:B------:R-:W-:Y:S01]  /*0820*/  IMAD R4, R10, c[0x0][0x1dc], R13 ;  /* 0x000077000a047a24 */ /* 0x000fe200078e020d */
[----:B------:R-:W-:Y:S01]  /*0830*/  UIMAD UR12, UR6, UR4, URZ ;  /* 0x00000004060c72a4 */ /* 0x000fe2000f8e023f */
[C---:B------:R-:W-:Y:S01]  /*0840*/  IMAD.IADD R31, R0.reuse, 0x1, -R5 ;  /* 0x00000001001f7824 */ /* 0x040fe200078e0a05 */
[----:B------:R-:W-:Y:S01]  /*0850*/  UIMAD.WIDE.U32 UR22, UR17, UR4, URZ ;  /* 0x00000004111672a5 */ /* 0x000fe2000f8e003f */
[----:B------:R-:W-:Y:S01]  /*0860*/  IMAD R12, R0, 0x8, R12 ;  /* 0x00000008000c7824 */ /* 0x000fe200078e020c */
[----:B------:R-:W-:Y:S01]  /*0870*/  UIMAD UR12, UR17, UR5, UR12 ;  /* 0x00000005110c72a4 */ /* 0x000fe2000f8e020c */
[----:B------:R-:W-:Y:S01]  /*0880*/  IMAD R0, R11, c[0x0][0x1a8], RZ ;  /* 0x00006a000b007a24 */ /* 0x000fe200078e02ff */
[----:B------:R-:W-:Y:S01]  /*0890*/  CS2R R112, SRZ ;  /* 0x0000000000707805 */ /* 0x000fe2000001ff00 */
[----:B------:R-:W-:Y:S01]  /*08a0*/  IMAD.MOV.U32 R2, RZ, RZ, R8 ;  /* 0x000000ffff027224 */ /* 0x000fe200078e0008 */
[----:B------:R-:W-:Y:S01]  /*08b0*/  ULDC.64 UR4, c[0x0][0x218] ;  /* 0x0000860000047ab9 */ /* 0x000fe20000000a00 */
[----:B------:R-:W-:Y:S01]  /*08c0*/  IMAD.IADD R5, R7, 0x1, R4 ;  /* 0x0000000107057824 */ /* 0x000fe200078e0204 */
[----:B------:R-:W-:Y:S01]  /*08d0*/  LEA R4, P0, R6, c[0x0][0x1c0], 0x1 ;  /* 0x0000700006047a11 */ /* 0x000fe200078008ff */
[C---:B------:R-:W-:Y:S01]  /*08e0*/  IMAD R0, R10.reuse, c[0x0][0x1ac], R0 ;  /* 0x00006b000a007a24 */ /* 0x040fe200078e0200 */
[----:B------:R-:W-:Y:S01]  /*08f0*/  UIMAD.WIDE.U32 UR8, UR17, UR4, URZ ;  /* 0x00000004110872a5 */ /* 0x000fe2000f8e003f */
[----:B------:R-:W-:Y:S01]  /*0900*/  IMAD.WIDE.U32 R8, R10, c[0x0][0x1a8], R2 ;  /* 0x00006a000a087a25 */ /* 0x000fe200078e0002 */
[----:B------:R-:W-:Y:S01]  /*0910*/  LEA.HI.X R5, R6, c[0x0][0x1c4], R5, 0x1, P0 ;  /* 0x0000710006057a11 */ /* 0x000fe200000f0c05 */
[----:B------:R-:W-:Y:S01]  /*0920*/  UIADD3 UR12, UR23, UR12, URZ ;  /* 0x0000000c170c7290 */ /* 0x000fe2000fffe03f */
[----:B------:R-:W-:Y:S01]  /*0930*/  CS2R R106, SRZ ;  /* 0x00000000006a7805 */ /* 0x000fe2000001ff00 */
[----:B------:R-:W-:Y:S01]  /*0940*/  IMAD.MOV.U32 R7, RZ, RZ, c[0x0][0x1d8] ;  /* 0x00007600ff077624 */ /* 0x000fe200078e00ff */
[C---:B------:R-:W-:Y:S01]  /*0950*/  LEA R2, P0, R8.reuse, c[0x0][0x190], 0x1 ;  /* 0x0000640008027a11 */ /* 0x040fe200078008ff */
[----:B------:R-:W-:Y:S01]  /*0960*/  IMAD.IADD R0, R9, 0x1, R0 ;  /* 0x0000000109007824 */ /* 0x000fe200078e0200 */
[----:B------:R-:W-:Y:S01]  /*0970*/  UIMAD UR4, UR6, UR4, URZ ;  /* 0x00000004060472a4 */ /* 0x000fe2000f8e023f */
[----:B------:R-:W-:Y:S01]  /*0980*/  IMAD.MOV.U32 R10, RZ, RZ, c[0x0][0x1dc] ;  /* 0x00007700ff0a7624 */ /* 0x000fe200078e00ff */
[C---:B------:R-:W-:Y:S01]  /*0990*/  LEA R6, P1, R7.reuse, R4, 0x7 ;  /* 0x0000000407067211 */ /* 0x040fe200078238ff */
[----:B------:R-:W-:Y:S01]  /*09a0*/  IMAD.MOV.U32 R9, RZ, RZ, c[0x0][0x1ac] ;  /* 0x00006b00ff097624 */ /* 0x000fe200078e00ff */
[----:B------:R-:W-:Y:S01]  /*09b0*/  LEA.HI.X R3, R8, c[0x0][0x194], R0, 0x1, P0 ;  /* 0x0000650008037a11 */ /* 0x000fe200000f0c00 */
[----:B------:R-:W-:Y:S01]  /*09c0*/  IMAD.MOV.U32 R0, RZ, RZ, c[0x0][0x1a8] ;  /* 0x00006a00ff007624 */ /* 0x000fe200078e00ff */
[----:B------:R-:W-:Y:S01]  /*09d0*/  LEA.HI.X R7, R7, R5, R10, 0x7, P1 ;  /* 0x0000000507077211 */ /* 0x000fe200008f3c0a */
[----:B------:R-:W-:Y:S01]  /*09e0*/  IMAD.IADD R8, R33, 0x1, -R38 ;  /* 0x0000000121087824 */ /* 0x000fe200078e0a26 */
[----:B------:R-:W-:Y:S01]  /*09f0*/  ISETP.GE.AND P1, PT, R36, c[0x0][0x1cc], PT ;  /* 0x0000730024007a0c */ /* 0x000fe20003f26270 */
[----:B------:R-:W-:Y:S01]  /*0a00*/  IMAD.MOV.U32 R42, RZ, RZ, R44 ;  /* 0x000000ffff2a7224 */ /* 0x000fe200078e002c */
[----:B------:R-:W-:Y:S01]  /*0a10*/  LEA R10, P0, R0, R2, 0x7 ;  /* 0x00000002000a7211 */ /* 0x000fe200078038ff */
[----:B------:R-:W-:Y:S01]  /*0a20*/  UIMAD UR5, UR17, UR5, UR4 ;  /* 0x00000005110572a4 */ /* 0x000fe2000f8e0204 */
[C---:B------:R-:W-:Y:S01]  /*0a30*/  ISETP.LT.OR P6, PT, R8.reuse, 0x1, P3 ;  /* 0x000000010800780c */ /* 0x040fe20001fc1670 */
[----:B------:R-:W-:Y:S01]  /*0a40*/  CS2R R104, SRZ ;  /* 0x0000000000687805 */ /* 0x000fe2000001ff00 */
[C---:B------:R-:W-:Y:S01]  /*0a50*/  ISETP.LT.OR P5, PT, R8.reuse, 0x1, P2 ;  /* 0x000000010800780c */ /* 0x040fe200017a1670 */
[----:B------:R-:W-:Y:S01]  /*0a60*/  UIADD3 UR13, UR9, UR5, URZ ;  /* 0x00000005090d7290 */ /* 0x000fe2000fffe03f */
[----:B------:R-:W-:Y:S01]  /*0a70*/  ISETP.LT.OR P4, PT, R8, 0x1, P1 ;  /* 0x000000010800780c */ /* 0x000fe20000f81670 */
[----:B------:R-:W-:Y:S01]  /*0a80*/  CS2R R102, SRZ ;  /* 0x0000000000667805 */ /* 0x000fe2000001ff00 */
[----:B------:R-:W-:Y:S01]  /*0a90*/  LEA.HI.X R11, R0, R3, R9, 0x7, P0 ;  /* 0x00000003000b7211 */ /* 0x000fe200000f3c09 */
[----:B------:R-:W-:Y:S01]  /*0aa0*/  IMAD.U32 R0, R12, 0x20, R17 ;  /* 0x000000200c007824 */ /* 0x000fe200078e0011 */
[C---:B------:R-:W-:Y:S01]  /*0ab0*/  ISETP.LT.OR P3, PT, R8.reuse, 0x41, P3 ;  /* 0x000000410800780c */ /* 0x040fe20001f61670 */
[----:B------:R-:W-:Y:S01]  /*0ac0*/  CS2R R100, SRZ ;  /* 0x0000000000647805 */ /* 0x000fe2000001ff00 */
[----:B------:R-:W-:Y:S01]  /*0ad0*/  ISETP.LT.OR P2, PT, R8, 0x41, P2 ;  /* 0x000000410800780c */ /* 0x000fe20001741670 */
[----:B------:R-:W-:Y:S01]  /*0ae0*/  IMAD.SHL.U32 R132, R0, 0x2, RZ ;  /* 0x0000000200847824 */ /* 0x000fe200078e00ff */
[----:B------:R-:W-:Y:S01]  /*0af0*/  ISETP.LT.OR P1, PT, R8, 0x41, P1 ;  /* 0x000000410800780c */ /* 0x000fe20000f21670 */
[----:B------:R-:W-:Y:S01]  /*0b00*/  CS2R R94, SRZ ;  /* 0x00000000005e7805 */ /* 0x000fe2000001ff00 */
[----:B------:R-:W-:Y:S01]  /*0b10*/  LOP3.LUT R0, R27, 0xfffffff8, RZ, 0xc0, !PT ;  /* 0xfffffff81b007812 */ /* 0x000fe200078ec0ff */
[----:B------:R-:W-:Y:S01]  /*0b20*/  CS2R R92, SRZ ;  /* 0x00000000005c7805 */ /* 0x000fe2000001ff00 */
[----:B------:R1:W-:Y:S01]  /*0b30*/  LDGSTS.E.BYPASS.LTC128B.128 [R132+0x6080], [R4.64], !P6 ;  /* 0x0608000004847fae */ /* 0x0003e2000f101d58 */
[----:B------:R-:W-:Y:S01]  /*0b40*/  LEA R28, P0, R16, c[0x0][0x280], 0x2 ;  /* 0x0000a000101c7a11 */ /* 0x000fe200078010ff */
[----:B------:R-:W-:Y:S01]  /*0b50*/  CS2R R98, SRZ ;  /* 0x0000000000627805 */ /* 0x000fe2000001ff00 */
[----:B------:R-:W-:Y:S01]  /*0b60*/  IMAD.IADD R18, R134, 0x1, -R0 ;  /* 0x0000000186127824 */ /* 0x000fe200078e0a00 */
[----:B------:R1:W-:Y:S01]  /*0b70*/  LDGSTS.E.BYPASS.LTC128B.128 [R132+0x8080], [R4.64+0x40], !P5 ;  /* 0x0808004004847fae */ /* 0x0003e2000e901d58 */
[----:B------:R-:W-:Y:S01]  /*0b80*/  ISETP.GE.AND P5, PT, R40, c[0x0][0x19c], PT ;  /* 0x0000670028007a0c */ /* 0x000fe20003fa6270 */
[----:B------:R-:W-:Y:S01]  /*0b90*/  CS2R R96, SRZ ;  /* 0x0000000000607805 */ /* 0x000fe2000001ff00 */
[----:B------:R-:W-:Y:S01]  /*0ba0*/  LEA.HI.X R29, R16, c[0x0][0x284], R20, 0x2, P0 ;  /* 0x0000a100101d7a11 */ /* 0x000fe200000f1414 */
[----:B------:R1:W-:Y:S01]  /*0bb0*/  LDGSTS.E.BYPASS.LTC128B.128 [R132+0xa080], [R4.64+0x80], !P4 ;  /* 0x0a08008004847fae */ /* 0x0003e2000e101d58 */
[C---:B------:R-:W-:Y:S01]  /*0bc0*/  ISETP.GE.AND P4, PT, R37.reuse, c[0x0][0x19c], PT ;  /* 0x0000670025007a0c */ /* 0x040fe20003f86270 */
[----:B------:R-:W-:Y:S01]  /*0bd0*/  CS2R R90, SRZ ;  /* 0x00000000005a7805 */ /* 0x000fe2000001ff00 */
[----:B------:R-:W-:Y:S01]  /*0be0*/  LOP3.LUT R0, R14, 0xfffffff0, RZ, 0xc0, !PT ;  /* 0xfffffff00e007812 */ /* 0x000fe200078ec0ff */
[----:B------:R2:W-:Y:S01]  /*0bf0*/  LDGSTS.E.BYPASS.LTC128B.128 [R132+0x7080], [R6.64], !P3 ;  /* 0x0708000006847fae */ /* 0x0005e2000d901d58 */
[----:B------:R-:W-:Y:S01]  /*0c00*/  ISETP.GE.AND P3, PT, R37, c[0x0][0x16c], PT ;  /* 0x00005b0025007a0c */ /* 0x000fe20003f66270 */
[----:B------:R-:W-:Y:S01]  /*0c10*/  CS2R R88, SRZ ;  /* 0x0000000000587805 */ /* 0x000fe2000001ff00 */
[----:B------:R-:W-:Y:S01]  /*0c20*/  ISETP.LT.OR P0, PT, R8, 0x1, P5 ;  /* 0x000000010800780c */ /* 0x000fe20002f01670 */
[----:B------:R2:W-:Y:S01]  /*0c30*/  LDGSTS.E.BYPASS.LTC128B.128 [R132+0x9080], [R6.64+0x40], !P2 ;  /* 0x0908004006847fae */ /* 0x0005e2000d101d58 */
[----:B------:R-:W-:Y:S01]  /*0c40*/  ISETP.GE.AND P2, PT, R40, c[0x0][0x16c], PT ;  /* 0x00005b0028007a0c */ /* 0x000fe20003f46270 */
[----:B------:R-:W-:Y:S01]  /*0c50*/  IMAD.IADD R0, R134, 0x1, -R0 ;  /* 0x0000000186007824 */ /* 0x000fe200078e0a00 */
[----:B------:R-:W-:Y:S01]  /*0c60*/  SEL R14, RZ, 0x2, P3 ;  /* 0x00000002ff0e7807 */ /* 0x000fe20001800000 */
[----:B------:R2:W-:Y:S01]  /*0c70*/  LDGSTS.E.BYPASS.LTC128B.128 [R132+0xb080], [R6.64+0x80], !P1 ;  /* 0x0b08008006847fae */ /* 0x0005e2000c901d58 */
[----:B------:R-:W-:Y:S01]  /*0c80*/  SEL R12, RZ, 0x1, P2 ;  /* 0x00000001ff0c7807 */ /* 0x000fe20001000000 */
[----:B------:R-:W-:Y:S01]  /*0c90*/  CS2R R86, SRZ ;  /* 0x0000000000567805 */ /* 0x000fe2000001ff00 */
[C---:B------:R-:W-:Y:S01]  /*0ca0*/  ISETP.GE.AND P2, PT, R36.reuse, c[0x0][0x16c], PT ;  /* 0x00005b0024007a0c */ /* 0x040fe20003f46270 */
[----:B------:R-:W0:Y:S01]  /*0cb0*/  LDGDEPBAR ;  /* 0x00000000000079af */ /* 0x000e220000000000 */
[----:B------:R-:W-:Y:S01]  /*0cc0*/  ISETP.GE.AND P1, PT, R36, c[0x0][0x19c], PT ;  /* 0x0000670024007a0c */ /* 0x000fe20003f26270 */
[----:B------:R-:W-:Y:S01]  /*0cd0*/  CS2R R84, SRZ ;  /* 0x0000000000547805 */ /* 0x000fe2000001ff00 */
[C---:B------:R-:W-:Y:S01]  /*0ce0*/  ISETP.LT.OR P3, PT, R8.reuse, 0x1, P4 ;  /* 0x000000010800780c */ /* 0x040fe20002761670 */
[----:B------:R3:W-:Y:S01]  /*0cf0*/  LDGSTS.E.BYPASS.LTC128B.128 [R132+0x80], [R2.64], !P0 ;  /* 0x0008000002847fae */ /* 0x0007e2000c101d58 */
[----:B------:R-:W-:Y:S01]  /*0d00*/  SEL R13, RZ, 0x4, P2 ;  /* 0x00000004ff0d7807 */ /* 0x000fe20001000000 */
[----:B------:R-:W-:Y:S01]  /*0d10*/  CS2R R78, SRZ ;  /* 0x00000000004e7805 */ /* 0x000fe2000001ff00 */
[C---:B------:R-:W-:Y:S01]  /*0d20*/  ISETP.LT.OR P2, PT, R8.reuse, 0x1, P1 ;  /* 0x000000010800780c */ /* 0x040fe20000f41670 */
[----:B------:R-:W-:Y:S01]  /*0d30*/  STL [R1+0xc], R132 ;  /* 0x00000c8401007387 */ /* 0x000fe20000100800 */
[----:B------:R-:W-:Y:S01]  /*0d40*/  ISETP.LT.OR P5, PT, R8, 0x41, P5 ;  /* 0x000000410800780c */ /* 0x000fe20002fa1670 */
[----:B------:R-:W-:Y:S01]  /*0d50*/  CS2R R76, SRZ ;  /* 0x00000000004c7805 */ /* 0x000fe2000001ff00 */
[----:B-1----:R-:W-:Y:S01]  /*0d60*/  LEA.HI R4, R32, R134, RZ, 0x6 ;  /* 0x0000008620047211 */ /* 0x002fe200078f30ff */
[----:B------:R-:W-:Y:S01]  /*0d70*/  STL.64 [R1+0x50], R48 ;  /* 0x0000503001007387 */ /* 0x000fe20000100a00 */
[----:B------:R-:W-:Y:S01]  /*0d80*/  ISETP.LT.OR P4, PT, R8, 0x41, P4 ;  /* 0x000000410800780c */ /* 0x000fe20002781670 */
[----:B------:R-:W-:Y:S01]  /*0d90*/  CS2R R82, SRZ ;  /* 0x0000000000527805 */ /* 0x000fe2000001ff00 */
[----:B------:R-:W-:Y:S01]  /*0da0*/  SHF.R.S32.HI R20, RZ, 0x6, R4 ;  /* 0x00000006ff147819 */ /* 0x000fe20000011404 */
[----:B------:R3:W-:Y:S01]  /*0db0*/  LDGSTS.E.BYPASS.LTC128B.128 [R132+0x2080], [R2.64+0x40], !P3 ;  /* 0x0208004002847fae */ /* 0x0007e2000d901d58 */
[----:B------:R-:W-:Y:S01]  /*0dc0*/  LEA.HI R4, R18, R18, RZ, 0x1 ;  /* 0x0000001212047211 */ /* 0x000fe200078f08ff */
[----:B------:R-:W-:Y:S01]  /*0dd0*/  CS2R R80, SRZ ;  /* 0x0000000000507805 */ /* 0x000fe2000001ff00 */
[----:B------:R-:W-:Y:S01]  /*0de0*/  ISETP.LT.OR P1, PT, R8, 0x41, P1 ;  /* 0x000000410800780c */ /* 0x000fe20000f21670 */
[----:B------:R3:W-:Y:S01]  /*0df0*/  LDGSTS.E.BYPASS.LTC128B.128 [R132+0x4080], [R2.64+0x80], !P2 ;  /* 0x0408008002847fae */ /* 0x0007e2000d101d58 */
[----:B------:R-:W-:Y:S01]  /*0e00*/  LOP3.LUT R5, R4, 0x7fffffe, RZ, 0xc0, !PT ;  /* 0x07fffffe04057812 */ /* 0x000fe200078ec0ff */
[----:B------:R-:W-:Y:S01]  /*0e10*/  CS2R R74, SRZ ;  /* 0x00000000004a7805 */ /* 0x000fe2000001ff00 */
[----:B--2---:R-:W-:Y:S01]  /*0e20*/  SHF.R.S32.HI R7, RZ, 0x1f, R0 ;  /* 0x0000001fff077819 */ /* 0x004fe20000011400 */
[----:B------:R1:W-:Y:S01]  /*0e30*/  LDGSTS.E.BYPASS.LTC128B.128 [R132+0x1080], [R10.64], !P5 ;  /* 0x010800000a847fae */ /* 0x0003e2000e901d58 */
[-C--:B------:R-:W-:Y:S01]  /*0e40*/  LEA.HI R17, R0, R0.reuse, RZ, 0x1 ;  /* 0x0000000000117211 */ /* 0x080fe200078f08ff */
[----:B------:R-:W-:Y:S01]  /*0e50*/  IMAD.IADD R6, R18, 0x1, -R5 ;  /* 0x0000000112067824 */ /* 0x000fe200078e0a05 */
[----:B------:R-:W-:Y:S01]  /*0e60*/  SHF.R.S32.HI R4, RZ, 0x1, R4 ;  /* 0x00000001ff047819 */ /* 0x000fe20000011404 */
[----:B------:R-:W-:Y:S01]  /*0e70*/  IMAD R5, R21, 0x4, R20 ;  /* 0x0000000415057824 */ /* 0x000fe200078e0214 */
[----:B------:R1:W-:Y:S01]  /*0e80*/  LDGSTS.E.BYPASS.LTC128B.128 [R132+0x3080], [R10.64+0x40], !P4 ;  /* 0x030800400a847fae */ /* 0x0003e2000e101d58 */
[----:B------:R-:W-:Y:S01]  /*0e90*/  CS2R R72, SRZ ;  /* 0x0000000000487805 */ /* 0x000fe2000001ff00 */
[C---:B------:R-:W-:Y:S01]  /*0ea0*/  LOP3.LUT P0, RZ, R4.reuse, 0x2, RZ, 0xc0, !PT ;  /* 0x0000000204ff7812 */ /* 0x040fe2000780c0ff */
[----:B------:R-:W-:Y:S01]  /*0eb0*/  IMAD R15, R5, 0x8, R6 ;  /* 0x00000008050f7824 */ /* 0x000fe200078e0206 */
[----:B------:R1:W-:Y:S01]  /*0ec0*/  LDGSTS.E.BYPASS.LTC128B.128 [R132+0x5080], [R10.64+0x80], !P1 ;  /* 0x050800800a847fae */ /* 0x0003e2000c901d58 */
[----:B------:R-:W-:Y:S01]  /*0ed0*/  LEA.HI R5, R7, R0, RZ, 0x3 ;  /* 0x0000000007057211 */ /* 0x000fe200078f18ff */
[----:B------:R-:W-:Y:S01]  /*0ee0*/  IMAD.SHL.U32 R8, R4, 0x40, RZ ;  /* 0x0000004004087824 */ /* 0x000fe200078e00ff */
[----:B------:R-:W-:Y:S01]  /*0ef0*/  LOP3.LUT R6, R17, 0x7fffffe, RZ, 0xc0, !PT ;  /* 0x07fffffe11067812 */ /* 0x000fe200078ec0ff */
[----:B------:R-:W0:Y:S01]  /*0f00*/  LDGDEPBAR ;  /* 0x00000000000079af */ /* 0x000e220000000000 */
[----:B------:R-:W-:Y:S01]  /*0f10*/  LOP3.LUT R7, R5, 0xfffffff8, RZ, 0xc0, !PT ;  /* 0xfffffff805077812 */ /* 0x000fe200078ec0ff */
[----:B------:R-:W-:Y:S01]  /*0f20*/  IMAD.SHL.U32 R4, R24, 0x400, RZ ;  /* 0x0000040018047824 */ /* 0x000fe200078e00ff */
[----:B------:R-:W-:Y:S01]  /*0f30*/  CS2R R70, SRZ ;  /* 0x0000000000467805 */ /* 0x000fe2000001ff00 */
[C---:B------:R-:W-:Y:S01]  /*0f40*/  IMAD.IADD R9, R0.reuse, 0x1, -R6 ;  /* 0x0000000100097824 */ /* 0x040fe200078e0a06 */
[----:B------:R-:W-:Y:S01]  /*0f50*/  SHF.R.S32.HI R6, RZ, 0x3, R5 ;  /* 0x00000003ff067819 */ /* 0x000fe20000011405 */
[----:B------:R-:W-:Y:S01]  /*0f60*/  IMAD.IADD R16, R0, 0x1, -R7 ;  /* 0x0000000100107824 */ /* 0x000fe200078e0a07 */
[----:B------:R-:W-:Y:S01]  /*0f70*/  IADD3 R0, R13, R14, R12 ;  /* 0x0000000e0d007210 */ /* 0x000fe20007ffe00c */
[----:B------:R-:W-:Y:S01]  /*0f80*/  IMAD R19, R19, 0x2, R4 ;  /* 0x0000000213137824 */ /* 0x000fe200078e0204 */
[----:B------:R-:W-:Y:S01]  /*0f90*/  LOP3.LUT R5, R8, 0xc0, RZ, 0xc0, !PT ;  /* 0x000000c008057812 */ /* 0x000fe200078ec0ff */
[C---:B---3--:R-:W-:Y:S01]  /*0fa0*/  IMAD R2, R39.reuse, c[0x0][0x178], RZ ;  /* 0x00005e0027027a24 */ /* 0x048fe200078e02ff */
[----:B------:R-:W-:Y:S01]  /*0fb0*/  LOP3.LUT P3, RZ, R0, 0x2, RZ, 0xc0, !PT ;  /* 0x0000000200ff7812 */ /* 0x000fe2000786c0ff */
[----:B------:R-:W-:Y:S01]  /*0fc0*/  IMAD R30, R6, 0x8, R9 ;  /* 0x00000008061e7824 */ /* 0x000fe200078e0209 */
[----:B------:R-:W-:Y:S01]  /*0fd0*/  LOP3.LUT P2, RZ, R0, 0x4, RZ, 0xc0, !PT ;  /* 0x0000000400ff7812 */ /* 0x000fe2000784c0ff */
[----:B------:R-:W-:Y:S01]  /*0fe0*/  IMAD R0, R39, c[0x0][0x208], RZ ;  /* 0x0000820027007a24 */ /* 0x000fe200078e02ff */
[----:B------:R-:W-:Y:S01]  /*0ff0*/  LOP3.LUT R7, R5, 0x8, R27, 0xf8, !PT ;  /* 0x0000000805077812 */ /* 0x000fe200078ef81b */
[C---:B------:R-:W-:Y:S01]  /*1000*/  IMAD R2, R38.reuse, c[0x0][0x17c], R2 ;  /* 0x00005f0026027a24 */ /* 0x040fe200078e0202 */
[----:B------:R-:W-:Y:S01]  /*1010*/  SHF.R.U32.HI R5, RZ, 0x3, R5 ;  /* 0x00000003ff057819 */ /* 0x000fe20000011605 */
[----:B------:R-:W-:Y:S01]  /*1020*/  IMAD R0, R38, c[0x0][0x20c], R0 ;  /* 0x0000830026007a24 */ /* 0x000fe200078e0200 */
[----:B------:R-:W-:Y:S01]  /*1030*/  STL.64 [R1+0x48], R44 ;  /* 0x0000482c01007387 */ /* 0x000fe20000100a00 */
[----:B------:R-:W-:Y:S01]  /*1040*/  IMAD.IADD R47, R49, 0x1, R2 ;  /* 0x00000001312f7824 */ /* 0x000fe200078e0202 */
[----:B------:R-:W-:Y:S01]  /*1050*/  LOP3.LUT R8, R7, R5, RZ, 0x3c, !PT ;  /* 0x0000000507087212 */ /* 0x000fe200078e3cff */
[----:B------:R-:W-:Y:S01]  /*1060*/  IMAD R218, R6, 0x200, R4 ;  /* 0x0000020006da7824 */ /* 0x000fe200078e0204 */
[----:B------:R-:W-:Y:S01]  /*1070*/  LOP3.LUT P6, RZ, R16, 0x2, RZ, 0xc0, !PT ;  /* 0x0000000210ff7812 */ /* 0x000fe200078cc0ff */
[----:B------:R-:W-:Y:S01]  /*1080*/  IMAD.IADD R43, R45, 0x1, R0 ;  /* 0x000000012d2b7824 */ /* 0x000fe200078e0200 */
[----:B------:R-:W-:-:S04]  /*1090*/  DEPBAR.LE SB0, 0x1 ;  /* 0x000080400000791a */ /* 0x000fc80000000000 */
[----:B------:R-:W-:Y:S01]  /*10a0*/  IMAD R6, R35, c[0x0][0x180], RZ ;  /* 0x0000600023067a24 */ /* 0x000fe200078e02ff */
[----:B------:R2:W-:Y:S01]  /*10b0*/  STL.64 [R1+0x38], R46 ;  /* 0x0000382e01007387 */ /* 0x0005e20000100a00 */
[C---:B------:R-:W-:Y:S01]  /*10c0*/  IMAD.WIDE.U32 R4, R34.reuse, c[0x0][0x180], R46 ;  /* 0x0000600022047a25 */ /* 0x040fe200078e002e */
[----:B------:R-:W-:Y:S01]  /*10d0*/  SEL R224, R225, 0xfffffff0, !P6 ;  /* 0xfffffff0e1e07807 */ /* 0x000fe20007000000 */
[----:B------:R-:W-:Y:S01]  /*10e0*/  CS2R R68, SRZ ;  /* 0x0000000000447805 */ /* 0x000fe2000001ff00 */
[----:B------:R3:W-:Y:S01]  /*10f0*/  STL.64 [R1+0x30], R42 ;  /* 0x0000302a01007387 */ /* 0x0007e20000100a00 */
[----:B------:R-:W-:Y:S01]  /*1100*/  IMAD.WIDE.U32 R2, R34, c[0x0][0x210], R42 ;  /* 0x0000840022027a25 */ /* 0x000fe200078e002a */
[----:B------:R-:W-:Y:S01]  /*1110*/  IADD3 R0, P4, R4, UR22, RZ ;  /* 0x0000001604007c10 */ /* 0x000fe2000ff9e0ff */
[----:B------:R-:W-:Y:S01]  /*1120*/  CS2R R62, SRZ ;  /* 0x00000000003e7805 */ /* 0x000fe2000001ff00 */
[----:B------:R-:W-:Y:S01]  /*1130*/  CS2R R60, SRZ ;  /* 0x00000000003c7805 */ /* 0x000fe2000001ff00 */
[----:B------:R-:W-:Y:S01]  /*1140*/  IMAD R6, R34, c[0x0][0x184], R6 ;  /* 0x0000610022067a24 */ /* 0x000fe200078e0206 */
[----:B------:R-:W-:Y:S01]  /*1150*/  IADD3 R4, P1, R2, UR8, RZ ;  /* 0x0000000802047c10 */ /* 0x000fe2000ff3e0ff */
[----:B------:R-:W-:Y:S01]  /*1160*/  IMAD.U32 R2, R15, 0x20, R8 ;  /* 0x000000200f027824 */ /* 0x000fe200078e0008 */
[----:B------:R-:W-:Y:S01]  /*1170*/  CS2R R66, SRZ ;  /* 0x0000000000427805 */ /* 0x000fe2000001ff00 */
[----:B------:R-:W-:Y:S01]  /*1180*/  IMAD R7, R35, c[0x0][0x210], RZ ;  /* 0x0000840023077a24 */ /* 0x000fe200078e02ff */
[----:B------:R-:W-:Y:S01]  /*1190*/  IADD3.X R5, R5, UR12, R6, P4, !PT ;  /* 0x0000000c05057c10 */ /* 0x000fe2000a7fe406 */
[----:B------:R-:W-:Y:S01]  /*11a0*/  IMAD.SHL.U32 R214, R2, 0x2, RZ ;  /* 0x0000000202d67824 */ /* 0x000fe200078e00ff */
[----:B------:R-:W-:Y:S01]  /*11b0*/  BAR.SYNC.DEFER_BLOCKING 0x0 ;  /* 0x0000000000007b1d */ /* 0x000fe20000010000 */
[----:B------:R-:W-:Y:S01]  /*11c0*/  LEA R8, P4, R0, c[0x0][0x160], 0x1 ;  /* 0x0000580000087a11 */ /* 0x000fe200078808ff */
[----:B------:R-:W-:Y:S01]  /*11d0*/  IMAD R7, R34, c[0x0][0x214], R7 ;  /* 0x0000850022077a24 */ /* 0x000fe200078e0207 */
[----:B------:R-:W-:Y:S01]  /*11e0*/  CS2R R64, SRZ ;  /* 0x0000000000407805 */ /* 0x000fe2000001ff00 */
[----:B------:R-:W-:Y:S01]  /*11f0*/  IMAD.SHL.U32 R2, R18, 0x40, RZ ;  /* 0x0000004012027824 */ /* 0x000fe200078e00ff */
[----:B------:R-:W-:Y:S01]  /*1200*/  LEA.HI.X R9, R0, c[0x0][0x164], R5, 0x1, P4 ;  /* 0x0000590000097a11 */ /* 0x000fe200020f0c05 */
[----:B------:R-:W-:Y:S01]  /*1210*/  CS2R R58, SRZ ;  /* 0x00000000003a7805 */ /* 0x000fe2000001ff00 */
[----:B------:R-:W-:Y:S01]  /*1220*/  SEL R0, R223, 0xffffffe0, !P0 ;  /* 0xffffffe0df007807 */ /* 0x000fe20004000000 */
[----:B------:R-:W-:Y:S01]  /*1230*/  CS2R R56, SRZ ;  /* 0x0000000000387805 */ /* 0x000fe2000001ff00 */
[----:B------:R-:W-:Y:S01]  /*1240*/  IADD3.X R3, R3, UR13, R7, P1, !PT ;  /* 0x0000000d03037c10 */ /* 0x000fe20008ffe407 */
[----:B------:R-:W-:Y:S01]  /*1250*/  CS2R R54, SRZ ;  /* 0x0000000000367805 */ /* 0x000fe2000001ff00 */
[----:B------:R-:W-:Y:S01]  /*1260*/  LEA R6, P1, R4, c[0x0][0x1f0], 0x1 ;  /* 0x00007c0004067a11 */ /* 0x000fe200078208ff */
[----:B------:R-:W-:Y:S01]  /*1270*/  IMAD.IADD R215, R214, 0x1, R0 ;  /* 0x00000001d6d77824 */ /* 0x000fe200078e0200 */
[----:B------:R-:W-:Y:S01]  /*1280*/  ISETP.GE.AND P4, PT, R40, c[0x0][0x16c], PT ;  /* 0x00005b0028007a0c */ /* 0x000fe20003f86270 */
[----:B------:R-:W-:Y:S01]  /*1290*/  CS2R R52, SRZ ;  /* 0x0000000000347805 */ /* 0x000fe2000001ff00 */
[----:B------:R-:W-:Y:S01]  /*12a0*/  LEA.HI.X R7, R4, c[0x0][0x1f4], R3, 0x1, P1 ;  /* 0x00007d0004077a11 */ /* 0x000fe200008f0c03 */
[----:B------:R-:W-:Y:S01]  /*12b0*/  IMAD.SHL.U32 R3, R31, 0x10, RZ ;  /* 0x000000101f037824 */ /* 0x000fe200078e00ff */
[C---:B------:R-:W-:Y:S01]  /*12c0*/  ISETP.GE.OR P5, PT, R38.reuse, c[0x0][0x168], P4 ;  /* 0x00005a0026007a0c */ /* 0x040fe200027a6670 */
[----:B--2---:R-:W-:Y:S01]  /*12d0*/  CS2R R46, SRZ ;  /* 0x00000000002e7805 */ /* 0x004fe2000001ff00 */
[C---:B------:R-:W-:Y:S01]  /*12e0*/  ISETP.GE.OR P1, PT, R38.reuse, c[0x0][0x168], !P3 ;  /* 0x00005a0026007a0c */ /* 0x040fe20005f26670 */
[----:B------:R-:W-:Y:S01]  /*12f0*/  CS2R R44, SRZ ;  /* 0x00000000002c7805 */ /* 0x000fe2000001ff00 */
[----:B------:R-:W-:Y:S01]  /*1300*/  ISETP.GE.OR P0, PT, R38, c[0x0][0x168], !P2 ;  /* 0x00005a0026007a0c */ /* 0x000fe20005706670 */
[----:B------:R-:W-:Y:S01]  /*1310*/  CS2R R50, SRZ ;  /* 0x0000000000327805 */ /* 0x000fe2000001ff00 */
[--C-:B------:R-:W-:Y:S01]  /*1320*/  SHF.R.S32.HI R0, RZ, 0x1, R17.reuse ;  /* 0x00000001ff007819 */ /* 0x100fe20000011411 */
[----:B------:R-:W2:Y:S01]  /*1330*/  LDSM.16.M88.4 R164, [R214+0x6080] ;  /* 0x00608000d6a4783b */ /* 0x000ea20000000200 */
[----:B------:R-:W-:Y:S01]  /*1340*/  SHF.R.S32.HI R4, RZ, 0x1f, R17 ;  /* 0x0000001fff047819 */ /* 0x000fe20000011411 */
[----:B------:R-:W-:Y:S01]  /*1350*/  CS2R R48, SRZ ;  /* 0x0000000000307805 */ /* 0x000fe2000001ff00 */
[----:B------:R-:W-:Y:S01]  /*1360*/  LOP3.LUT R2, R2, 0x1c0, RZ, 0xc0, !PT ;  /* 0x000001c002027812 */ /* 0x000fe200078ec0ff */
[----:B------:R-:W4:Y:S01]  /*1370*/  LDSM.16.M88.4 R168, [R214+0x7080] ;  /* 0x00708000d6a8783b */ /* 0x000f220000000200 */
[----:B------:R-:W-:Y:S01]  /*1380*/  LEA.HI R4, R4, R0, RZ, 0x2 ;  /* 0x0000000004047211 */ /* 0x000fe200078f10ff */
[----:B---3--:R-:W-:Y:S01]  /*1390*/  CS2R R42, SRZ ;  /* 0x00000000002a7805 */ /* 0x008fe2000001ff00 */
[----:B------:R-:W-:Y:S01]  /*13a0*/  LOP3.LUT R5, R2, 0x30, R3, 0xf8, !PT ;  /* 0x0000003002057812 */ /* 0x000fe200078ef803 */
[----:B------:R-:W3:Y:S01]  /*13b0*/  LDSM.16.M88.4 R172, [R215+0x6080] ;  /* 0x00608000d7ac783b */ /* 0x000ee20000000200 */
[----:B------:R-:W-:-:S02]  /*13c0*/  LOP3.LUT R3, R4, 0xfffffffc, RZ, 0xc0, !PT ;  /* 0xfffffffc04037812 */ /* 0x000fc400078ec0ff */
[----:B------:R-:W-:Y:S01]  /*13d0*/  SHF.R.U32.HI R213, RZ, 0x3, R2 ;  /* 0x00000003ffd57819 */ /* 0x000fe20000011602 */
[----:B------:R-:W1:Y:S01]  /*13e0*/  LDSM.16.M88.4 R176, [R215+0x7080] ;  /* 0x00708000d7b0783b */ /* 0x000e620000000200 */
[----:B------:R-:W-:Y:S01]  /*13f0*/  LOP3.LUT R2, R25, 0xffffffe0, RZ, 0xc0, !PT ;  /* 0xffffffe019027812 */ /* 0x000fe200078ec0ff */
[----:B------:R-:W-:Y:S02]  /*1400*/  IMAD.IADD R3, R0, 0x1, -R3 ;  /* 0x0000000100037824 */ /* 0x000fe400078e0a03 */
[----:B------:R-:W1:Y:S04]  /*1410*/  LDSM.16.M88.4 R180, [R214+0x8080] ;  /* 0x00808000d6b4783b */ /* 0x000e680000000200 */
[----:B------:R-:W1:Y:S04]  /*1420*/  LDSM.16.M88.4 R184, [R214+0x9080] ;  /* 0x00908000d6b8783b */ /* 0x000e680000000200 */
[----:B------:R-:W1:Y:S04]  /*1430*/  LDSM.16.M88.4 R188, [R215+0x8080] ;  /* 0x00808000d7bc783b */ /* 0x000e680000000200 */
[----:B------:R-:W1:Y:S04]  /*1440*/  LDSM.16.M88.4 R192, [R215+0x9080] ;  /* 0x00908000d7c0783b */ /* 0x000e680000000200 */
[----:B------:R-:W1:Y:S04]  /*1450*/  LDSM.16.M88.4 R196, [R214+0xa080] ;  /* 0x00a08000d6c4783b */ /* 0x000e680000000200 */
[----:B------:R-:W1:Y:S04]  /*1460*/  LDSM.16.M88.4 R200, [R214+0xb080] ;  /* 0x00b08000d6c8783b */ /* 0x000e680000000200 */
[----:B------:R-:W1:Y:S04]  /*1470*/  LDSM.16.M88.4 R204, [R215+0xa080] ;  /* 0x00a08000d7cc783b */ /* 0x000e680000000200 */
[----:B------:R-:W1:Y:S04]  /*1480*/  LDSM.16.M88.4 R208, [R215+0xb080] ;  /* 0x00b08000d7d0783b */ /* 0x000e680000000200 */
[----:B------:R-:W-:Y:S06]  /*1490*/  BAR.SYNC.DEFER_BLOCKING 0x0 ;  /* 0x0000000000007b1d */ /* 0x000fec0000010000 */
[----:B------:R-:W-:Y:S01]  /*14a0*/  @!PT LDS RZ, [RZ] ;  /* 0x00000000fffff984 */ /* 0x000fe20000000800 */
[----:B------:R-:W-:Y:S01]  /*14b0*/  @!PT LDS RZ, [RZ] ;  /* 0x00000000fffff984 */ /* 0x000fe20000000800 */
[----:B------:R-:W-:Y:S01]  /*14c0*/  @!PT LDS RZ, [RZ] ;  /* 0x00000000fffff984 */ /* 0x000fe20000000800 */
[----:B------:R5:W-:Y:S04]  /*14d0*/  LDGSTS.E.BYPASS.LTC128B.128 [R132+0x6080], [R8.64], !P5 ;  /* 0x0608000008847fae */ /* 0x000be8000e901d58 */
[----:B------:R5:W-:Y:S01]  /*14e0*/  LDGSTS.E.BYPASS.LTC128B.128 [R132+0x7080], [R8.64+0x40], !P1 ;  /* 0x0708004008847fae */ /* 0x000be2000c901d58 */
[----:B------:R-:W-:-:S03]  /*14f0*/  ISETP.GT.AND P1, PT, R134, 0xf, PT ;  /* 0x0000000f8600780c */ /* 0x000fc60003f24270 */
[----:B------:R5:W-:Y:S01]  /*1500*/  LDGSTS.E.BYPASS.LTC128B.128 [R132+0x8080], [R8.64+0x80], !P0 ;  /* 0x0808008008847fae */ /* 0x000be2000c101d58 */
[----:B------:R-:W-:-:S04]  /*1510*/  ISETP.GE.AND P0, PT, R38, c[0x0][0x168], PT ;  /* 0x00005a0026007a0c */ /* 0x000fc80003f06270 */
[----:B------:R-:W-:Y:S02]  /*1520*/  ISETP.GE.OR P5, PT, R40, c[0x0][0x1fc], P0 ;  /* 0x00007f0028007a0c */ /* 0x000fe400007a6670 */
[----:B------:R-:W-:-:S03]  /*1530*/  CS2R R40, SRZ ;  /* 0x0000000000287805 */ /* 0x000fc6000001ff00 */
[----:B------:R-:W-:-:S05]  /*1540*/  @!P1 IMAD.SHL.U32 R4, R134, 0x10, RZ ;  /* 0x0000001086049824 */ /* 0x000fca00078e00ff */
[----:B------:R2:W-:Y:S04]  /*1550*/  @!P1 LDGSTS.E.BYPASS.LTC128B.128 [R4+0xf080], [R22.64] ;  /* 0x0f08000016049fae */ /* 0x0005e8000b901d58 */
[----:B------:R-:W0:Y:S04]  /*1560*/  LDGDEPBAR ;  /* 0x00000000000079af */ /* 0x000e280000000000 */
[----:B------:R3:W-:Y:S01]  /*1570*/  LDGSTS.E.BYPASS.LTC128B.128 [R132+0xc080], [R6.64], !P5 ;  /* 0x0c08000006847fae */ /* 0x0007e2000e901d58 */
[----:B------:R-:W-:Y:S02]  /*1580*/  ISETP.GE.OR P5, PT, R37, c[0x0][0x1fc], P0 ;  /* 0x00007f0025007a0c */ /* 0x000fe400007a6670 */
[----:B------:R-:W-:-:S02]  /*1590*/  ISETP.GE.OR P0, PT, R36, c[0x0][0x1fc], P0 ;  /* 0x00007f0024007a0c */ /* 0x000fc40000706670 */
[----:B-----5:R-:W-:Y:S01]  /*15a0*/  SHF.R.S32.HI R8, RZ, 0x1f, R26 ;  /* 0x0000001fff087819 */ /* 0x020fe2000001141a */
[----:B------:R-:W-:Y:S01]  /*15b0*/  CS2R R36, SRZ ;  /* 0x0000000000247805 */ /* 0x000fe2000001ff00 */
[----:B------:R-:W-:Y:S01]  /*15c0*/  LOP3.LUT R9, R5, 0x8, R27, 0xf8, !PT ;  /* 0x0000000805097812 */ /* 0x000fe200078ef81b */
[----:B------:R-:W-:Y:S01]  /*15d0*/  IMAD.SHL.U32 R5, R21, 0x10, RZ ;  /* 0x0000001015057824 */ /* 0x000fe200078e00ff */
[----:B------:R-:W-:Y:S02]  /*15e0*/  LEA.HI R8, R8, R38, RZ, 0x3 ;  /* 0x0000002608087211 */ /* 0x000fe400078f18ff */
[----:B------:R-:W-:Y:S01]  /*15f0*/  LOP3.LUT R213, R9, R213, RZ, 0x3c, !PT ;  /* 0x000000d509d57212 */ /* 0x000fe200078e3cff */
[----:B------:R-:W-:Y:S01]  /*1600*/  IMAD.IADD R9, R134, 0x1, -R2 ;  /* 0x0000000186097824 */ /* 0x000fe200078e0a02 */
[----:B------:R-:W-:Y:S01]  /*1610*/  LOP3.LUT R8, R8, 0xfffffff8, RZ, 0xc0, !PT ;  /* 0xfffffff808087812 */ /* 0x000fe200078ec0ff */
[C---:B------:R-:W-:Y:S01]  /*1620*/  IMAD.SHL.U32 R2, R16.reuse, 0x40, RZ ;  /* 0x0000004010027824 */ /* 0x040fe200078e00ff */
[----:B------:R-:W-:Y:S01]  /*1630*/  LOP3.LUT R5, R5, 0x10, RZ, 0xc0, !PT ;  /* 0x0000001005057812 */ /* 0x000fe200078ec0ff */
[----:B------:R3:W-:Y:S01]  /*1640*/  LDGSTS.E.BYPASS.LTC128B.128 [R132+0xd080], [R6.64+0x40], !P5 ;  /* 0x0d08004006847fae */ /* 0x0007e2000e901d58 */
[----:B------:R-:W-:Y:S01]  /*1650*/  LOP3.LUT P5, RZ, R16, 0x4, RZ, 0xc0, !PT ;  /* 0x0000000410ff7812 */ /* 0x000fe200078ac0ff */
[----:B-1----:R-:W-:Y:S01]  /*1660*/  IMAD.IADD R10, R38, 0x1, -R8 ;  /* 0x00000001260a7824 */ /* 0x002fe200078e0a08 */
[----:B--2---:R-:W-:Y:S01]  /*1670*/  LEA.HI R4, R32, R134, RZ, 0x7 ;  /* 0x0000008620047211 */ /* 0x004fe200078f38ff */
[----:B------:R-:W-:Y:S01]  /*1680*/  IMAD.SHL.U32 R8, R20, 0x8, RZ ;  /* 0x0000000814087824 */ /* 0x000fe200078e00ff */
[----:B------:R-:W-:Y:S01]  /*1690*/  LOP3.LUT R2, R2, 0x1c0, RZ, 0xc0, !PT ;  /* 0x000001c002027812 */ /* 0x000fe200078ec0ff */
[----:B------:R-:W-:Y:S01]  /*16a0*/  IMAD.SHL.U32 R0, R10, 0x40, RZ ;  /* 0x000000400a007824 */ /* 0x000fe200078e00ff */
[----:B------:R1:W-:Y:S01]  /*16b0*/  STL [R1+0x40], R10 ;  /* 0x0000400a01007387 */ /* 0x0003e20000100800 */
[----:B------:R-:W-:Y:S01]  /*16c0*/  SEL R223, R223, 0xffffffe0, !P5 ;  /* 0xffffffe0dfdf7807 */ /* 0x000fe20006800000 */
[----:B------:R-:W-:Y:S01]  /*16d0*/  IMAD R213, R21, 0x200, R213 ;  /* 0x0000020015d57824 */ /* 0x000fe200078e02d5 */
[----:B------:R-:W-:Y:S01]  /*16e0*/  LOP3.LUT R8, R8, 0x18, RZ, 0xc0, !PT ;  /* 0x0000001808087812 */ /* 0x000fe200078ec0ff */
[----:B------:R3:W-:Y:S01]  /*16f0*/  LDGSTS.E.BYPASS.LTC128B.128 [R132+0xe080], [R6.64+0x80], !P0 ;  /* 0x0e08008006847fae */ /* 0x0007e2000c101d58 */
[----:B------:R-:W-:Y:S01]  /*1700*/  LOP3.LUT R0, R0, 0x1c0, RZ, 0xc0, !PT ;  /* 0x000001c000007812 */ /* 0x000fe200078ec0ff */
[----:B------:R-:W-:Y:S01]  /*1710*/  CS2R R38, SRZ ;  /* 0x0000000000267805 */ /* 0x000fe2000001ff00 */
[----:B------:R-:W-:-:S02]  /*1720*/  LOP3.LUT P0, RZ, R3, 0x2, RZ, 0xc0, !PT ;  /* 0x0000000203ff7812 */ /* 0x000fc4000780c0ff */
[----:B------:R-:W-:Y:S02]  /*1730*/  PLOP3.LUT P5, PT, PT, PT, UP0, 0x80, 0x0 ;  /* 0x000000000000781c */ /* 0x000fe40003faf008 */
[----:B------:R-:W-:Y:S02]  /*1740*/  SEL R225, R225, 0xfffffff0, !P0 ;  /* 0xfffffff0e1e17807 */ /* 0x000fe40004000000 */
[----:B-1----:R-:W-:Y:S02]  /*1750*/  SHF.R.U32.HI R10, RZ, 0x4, R4 ;  /* 0x00000004ff0a7819 */ /* 0x002fe40000011604 */
[----:B------:R-:W-:Y:S02]  /*1760*/  SHF.R.U32.HI R4, RZ, 0x3, R0 ;  /* 0x00000003ff047819 */ /* 0x000fe40000011600 */
[----:B------:R-:W-:Y:S01]  /*1770*/  LOP3.LUT R10, R5, 0x8, R10, 0xf8, !PT ;  /* 0x00000008050a7812 */ /* 0x000fe200078ef80a */
[----:B------:R-:W-:Y:S01]  /*1780*/  IMAD.SHL.U32 R5, R3, 0x40, RZ ;  /* 0x0000004003057824 */ /* 0x000fe200078e00ff */
[----:B------:R-:W-:-:S02]  /*1790*/  LOP3.LUT R0, R4, R0, R8, 0x1e, !PT ;  /* 0x0000000004007212 */ /* 0x000fc400078e1e08 */
[----:B------:R-:W-:Y:S02]  /*17a0*/  SHF.R.S32.HI R4, RZ, 0x1f, R9 ;  /* 0x0000001fff047819 */ /* 0x000fe40000011409 */
[----:B------:R-:W-:Y:S01]  /*17b0*/  LOP3.LUT R5, R5, 0xc0, RZ, 0xc0, !PT ;  /* 0x000000c005057812 */ /* 0x000fe200078ec0ff */
[----:B------:R-:W-:Y:S01]  /*17c0*/  IMAD.IADD R19, R19, 0x1, R0 ;  /* 0x0000000113137824 */ /* 0x000fe200078e0200 */
[----:B------:R-:W-:Y:S01]  /*17d0*/  LEA.HI R234, R4, R9, RZ, 0x2 ;  /* 0x0000000904ea7211 */ /* 0x000fe200078f10ff */
[----:B------:R-:W-:Y:S01]  /*17e0*/  IMAD.SHL.U32 R0, R21, 0x8, RZ ;  /* 0x0000000815007824 */ /* 0x000fe200078e00ff */
[----:B---3--:R-:W-:Y:S02]  /*17f0*/  SHF.R.U32.HI R7, RZ, 0x3, R2 ;  /* 0x00000003ff077819 */ /* 0x008fe40000011602 */
[----:B------:R-:W-:Y:S02]  /*1800*/  SHF.R.S32.HI R4, RZ, 0x2, R234 ;  /* 0x00000002ff047819 */ /* 0x000fe400000114ea */
[----:B------:R-:W-:Y:S01]  /*1810*/  LOP3.LUT R3, R0, 0x8, RZ, 0xc0, !PT ;  /* 0x0000000800037812 */ /* 0x000fe200078ec0ff */
[----:B------:R-:W-:Y:S01]  /*1820*/  IMAD.SHL.U32 R0, R30, 0x20, RZ ;  /* 0x000000201e007824 */ /* 0x000fe200078e00ff */
[----:B------:R-:W-:Y:S01]  /*1830*/  SHF.R.U32.HI R6, RZ, 0x3, R5 ;  /* 0x00000003ff067819 */ /* 0x000fe20000011605 */
[C---:B------:R-:W-:Y:S01]  /*1840*/  IMAD R11, R24.reuse, 0x10, R4 ;  /* 0x00000010180b7824 */ /* 0x040fe200078e0204 */
[----:B------:R-:W-:Y:S01]  /*1850*/  LOP3.LUT R7, R7, R2, R3, 0x1e, !PT ;  /* 0x0000000207077212 */ /* 0x000fe200078e1e03 */
[----:B------:R-:W-:Y:S01]  /*1860*/  IMAD R4, R24, 0x200, R0 ;  /* 0x0000020018047824 */ /* 0x000fe200078e0200 */
[----:B------:R-:W-:-:S02]  /*1870*/  LOP3.LUT R2, R6, R10, R5, 0x1e, !PT ;  /* 0x0000000a06027212 */ /* 0x000fc400078e1e05 */
[----:B------:R1:W-:Y:S01]  /*1880*/  STL [R1+0x8], R11 ;  /* 0x0000080b01007387 */ /* 0x0003e20000100800 */
[-C--:B------:R-:W-:Y:S01]  /*1890*/  LOP3.LUT R3, R6, R5.reuse, R3, 0x1e, !PT ;  /* 0x0000000506037212 */ /* 0x080fe200078e1e03 */
[----:B------:R-:W-:Y:S01]  /*18a0*/  IMAD.IADD R218, R218, 0x1, R7 ;  /* 0x00000001dada7824 */ /* 0x000fe200078e0207 */
[----:B------:R-:W-:Y:S01]  /*18b0*/  LOP3.LUT R212, R6, R5, R8, 0x1e, !PT ;  /* 0x0000000506d47212 */ /* 0x000fe200078e1e08 */
[----:B------:R-:W-:Y:S02]  /*18c0*/  @!P1 IMAD.SHL.U32 R5, R134, 0x10, RZ ;  /* 0x0000001086059824 */ /* 0x000fe400078e00ff */
[----:B------:R-:W-:Y:S02]  /*18d0*/  IMAD.IADD R222, R4, 0x1, R3 ;  /* 0x0000000104de7824 */ /* 0x000fe400078e0203 */
[C---:B------:R-:W-:Y:S01]  /*18e0*/  IMAD.IADD R221, R0.reuse, 0x1, R2 ;  /* 0x0000000100dd7824 */ /* 0x040fe200078e0202 */
[----:B------:R1:W-:Y:S01]  /*18f0*/  @!P1 LDGSTS.E.BYPASS.LTC128B.128 [R5+0xf280], [R28.64] ;  /* 0x0f2800001c059fae */ /* 0x0003e2000b901d58 */
[----:B------:R-:W-:-:S03]  /*1900*/  IMAD.IADD R212, R0, 0x1, R212 ;  /* 0x0000000100d47824 */ /* 0x000fc600078e02d4 */
[----:B------:R-:W0:Y:S04]  /*1910*/  LDGDEPBAR ;  /* 0x00000000000079af */ /* 0x000e280000000000 */
[----:B------:R-:W0:Y:S01]  /*1920*/  LDGDEPBAR ;  /* 0x00000000000079af */ /* 0x000e220000000000 */
[----:B------:R-:W-:Y:S05]  /*1930*/  @!P5 BRA `(.L_x_0) ;  /* 0x000042100000d947 */ /* 0x000fea0003800000 */
[----:B----4-:R-:W-:Y:S01]  /*1940*/  SHF.R.S32.HI R0, RZ, 0x1f, R20 ;  /* 0x0000001fff007819 */ /* 0x010fe20000011414 */
[----:B------:R-:W-:Y:S01]  /*1950*/  IMAD R2, R35, c[0x0][0x238], RZ ;  /* 0x00008e0023027a24 */ /* 0x000fe200078e02ff */
[----:B------:R-:W-:Y:S01]  /*1960*/  SHF.R.S32.HI R135, RZ, 0x1f, R134 ;  /* 0x0000001fff877819 */ /* 0x000fe20000011486 */
[----:B------:R-:W-:Y:S01]  /*1970*/  ULDC.64 UR4, c[0x0][0x240] ;  /* 0x0000900000047ab9 */ /* 0x000fe20000000a00 */
[----:B------:R-:W-:Y:S01]  /*1980*/  LEA.HI R0, R0, R20, RZ, 0x2 ;  /* 0x0000001400007211 */ /* 0x000fe200078f10ff */
[----:B------:R-:W-:Y:S01]  /*1990*/  IMAD.SHL.U32 R228, R19, 0x2, RZ ;  /* 0x0000000213e47824 */ /* 0x000fe200078e00ff */
[----:B------:R-:W-:Y:S01]  /*19a0*/  UIMAD UR4, UR6, UR4, URZ ;  /* 0x00000004060472a4 */ /* 0x000fe2000f8e023f */
[----:B------:R-:W-:Y:S01]  /*19b0*/  STL [R1+0x24], R135 ;  /* 0x0000248701007387 */ /* 0x000fe20000100800 */
[----:B------:R-:W-:Y:S01]  /*19c0*/  LOP3.LUT R4, R0, 0xfffffffc, RZ, 0xc0, !PT ;  /* 0xfffffffc00047812 */ /* 0x000fe200078ec0ff */
[C---:B------:R-:W-:Y:S01]  /*19d0*/  IMAD R0, R34.reuse, c[0x0][0x23c], R2 ;  /* 0x00008f0022007a24 */ /* 0x040fe200078e0202 */
[----:B------:R-:W-:Y:S01]  /*19e0*/  UIMAD UR5, UR17, UR5, UR4 ;  /* 0x00000005110572a4 */ /* 0x000fe2000f8e0204 */
[----:B------:R-:W-:Y:S01]  /*19f0*/  IMAD.WIDE.U32 R2, R34, c[0x0][0x238], R134 ;  /* 0x00008e0022027a25 */ /* 0x000fe200078e0086 */
[----:B------:R-:W-:Y:S01]  /*1a00*/  LEA R218, R218, 0x13480, 0x1 ;  /* 0x00013480dada7811 */ /* 0x000fe200078e08ff */
[----:B------:R-:W-:Y:S01]  /*1a10*/  UIADD3 UR7, UR7, 0x3f, URZ ;  /* 0x0000003f07077890 */ /* 0x000fe2000fffe03f */
[----:B------:R-:W-:Y:S01]  /*1a20*/  LOP3.LUT R234, R234, 0xfffffffc, RZ, 0xc0, !PT ;  /* 0xfffffffceaea7812 */ /* 0x000fe200078ec0ff */
[----:B------:R-:W-:Y:S01]  /*1a30*/  IMAD.IADD R3, R3, 0x1, R0 ;  /* 0x0000000103037824 */ /* 0x000fe200078e0200 */
[----:B------:R-:W-:Y:S01]  /*1a40*/  LEA R219, R223, R218, 0x1 ;  /* 0x000000dadfdb7211 */ /* 0x000fe200078e08ff */
[----:B------:R-:W-:Y:S01]  /*1a50*/  IMAD.U32 R0, RZ, RZ, UR17 ;  /* 0x00000011ff007e24 */ /* 0x000fe2000f8e00ff */
[----:B------:R-:W-:Y:S01]  /*1a60*/  IADD3 R234, R9, -R234, RZ ;  /* 0x800000ea09ea7210 */ /* 0x000fe20007ffe0ff */
[----:B------:R-:W-:Y:S01]  /*1a70*/  IMAD.SHL.U32 R216, R222, 0x2, RZ ;  /* 0x00000002ded87824 */ /* 0x000fe200078e00ff */
[----:B------:R-:W-:Y:S01]  /*1a80*/  USHF.R.S32.HI UR6, URZ, 0x1f, UR7 ;  /* 0x0000001f3f067899 */ /* 0x000fe20008011407 */
[----:B------:R-:W-:Y:S01]  /*1a90*/  IMAD.WIDE.U32 R6, R0, c[0x0][0x240], R2 ;  /* 0x0000900000067a25 */ /* 0x000fe200078e0002 */
[----:B------:R-:W-:Y:S01]  /*1aa0*/  IADD3 R0, R132, 0x6080, RZ ;  /* 0x0000608084007810 */ /* 0x000fe20007ffe0ff */
[----:B------:R-:W-:Y:S01]  /*1ab0*/  CS2R R130, SRZ ;  /* 0x0000000000827805 */ /* 0x000fe2000001ff00 */
[----:B------:R-:W-:Y:S01]  /*1ac0*/  IADD3 R217, R216, 0xc080, RZ ;  /* 0x0000c080d8d97810 */ /* 0x000fe20007ffe0ff */
[----:B------:R-:W-:Y:S01]  /*1ad0*/  IMAD.IADD R4, R20, 0x1, -R4 ;  /* 0x0000000114047824 */ /* 0x000fe200078e0a04 */
[----:B------:R-:W-:Y:S01]  /*1ae0*/  STL.64 [R1+0x58], R6 ;  /* 0x0000580601007387 */ /* 0x000fe20000100a00 */
[----:B------:R-:W-:Y:S01]  /*1af0*/  IMAD R220, R224, 0x2, R218 ;  /* 0x00000002e0dc7824 */ /* 0x000fe200078e02da */
[----:B------:R-:W-:Y:S01]  /*1b00*/  ULEA.HI UR6, UR6, UR7, URZ, 0x6 ;  /* 0x0000000706067291 */ /* 0x000fe2000f8f303f */
[----:B------:R-:W-:Y:S01]  /*1b10*/  IMAD R4, R4, -0x8, R33 ;  /* 0xfffffff804047824 */ /* 0x000fe200078e0221 */
[----:B------:R2:W-:Y:S01]  /*1b20*/  STL [R1+0x64], R0 ;  /* 0x0000640001007387 */ /* 0x0005e20000100800 */
[----:B------:R-:W-:Y:S01]  /*1b30*/  SHF.L.U32 R213, R213, 0x1, RZ ;  /* 0x00000001d5d57819 */ /* 0x000fe200000006ff */
[----:B------:R-:W-:Y:S01]  /*1b40*/  CS2R R128, SRZ ;  /* 0x0000000000807805 */ /* 0x000fe2000001ff00 */
[----:B------:R-:W-:Y:S01]  /*1b50*/  IMAD R234, R234, -0x2, R4 ;  /* 0xfffffffeeaea7824 */ /* 0x000fe200078e0204 */
[----:B------:R-:W-:Y:S01]  /*1b60*/  LEA R212, R212, 0x80, 0x1 ;  /* 0x00000080d4d47811 */ /* 0x000fe200078e08ff */
[----:B------:R-:W-:Y:S01]  /*1b70*/  CS2R R126, SRZ ;  /* 0x00000000007e7805 */ /* 0x000fe2000001ff00 */
        /* <DEDUP_REMOVED lines=19> */
[----:B--2---:R-:W-:Y:S01]  /*1cb0*/  IADD3 R0, R228, 0xf480, RZ ;  /* 0x0000f480e4007810 */ /* 0x004fe20007ffe0ff */
[----:B------:R-:W-:Y:S01]  /*1cc0*/  CS2R R86, SRZ ;  /* 0x0000000000567805 */ /* 0x000fe2000001ff00 */
[----:B------:R-:W-:Y:S01]  /*1cd0*/  CS2R R84, SRZ ;  /* 0x0000000000547805 */ /* 0x000fe2000001ff00 */
[----:B------:R-:W-:Y:S01]  /*1ce0*/  CS2R R82, SRZ ;  /* 0x0000000000527805 */ /* 0x000fe2000001ff00 */
[----:B------:R-:W-:Y:S01]  /*1cf0*/  CS2R R80, SRZ ;  /* 0x0000000000507805 */ /* 0x000fe2000001ff00 */
[----:B------:R2:W-:Y:S01]  /*1d00*/  STL [R1+0x60], R0 ;  /* 0x0000600001007387 */ /* 0x0005e20000100800 */
        /* <DEDUP_REMOVED lines=22> */
[----:B------:R-:W-:Y:S01]  /*1e70*/  IMAD R224, R224, 0x2, R219 ;  /* 0x00000002e0e07824 */ /* 0x000fe200078e02db */
[----:B------:R-:W-:Y:S01]  /*1e80*/  LEA R223, R223, R220, 0x1 ;  /* 0x000000dcdfdf7211 */ /* 0x000fe200078e08ff */
[----:B------:R-:W-:Y:S01]  /*1e90*/  IMAD R217, R225, 0x2, R217 ;  /* 0x00000002e1d97824 */ /* 0x000fe200078e02d9 */
[----:B--2---:R-:W-:Y:S01]  /*1ea0*/  IADD3 R0, R7, UR5, RZ ;  /* 0x0000000507007c10 */ /* 0x004fe2000fffe0ff */
[----:B------:R-:W-:Y:S01]  /*1eb0*/  ULDC UR9, c[0x0][0x218] ;  /* 0x0000860000097ab9 */ /* 0x000fe20000000800 */
[----:B------:R-:W-:Y:S01]  /*1ec0*/  IADD3 R226, R222, R225, RZ ;  /* 0x000000e1dee27210 */ /* 0x000fe20007ffe0ff */
[----:B------:R-:W-:-:S02]  /*1ed0*/  ULDC UR8, c[0x0][0x290] ;  /* 0x0000a40000087ab9 */ /* 0x000fc40000000800 */
[----:B------:R2:W-:Y:S01]  /*1ee0*/  STL [R1+0x44], R0 ;  /* 0x0000440001007387 */ /* 0x0005e20000100800 */
[----:B------:R-:W-:Y:S02]  /*1ef0*/  UMOV UR19, 0x1 ;  /* 0x0000000100137882 */ /* 0x000fe40000000000 */
[----:B------:R-:W-:Y:S02]  /*1f00*/  UMOV UR4, URZ ;  /* 0x0000003f00047c82 */ /* 0x000fe40008000000 */
[----:B------:R-:W-:Y:S02]  /*1f10*/  UMOV UR11, URZ ;  /* 0x0000003f000b7c82 */ /* 0x000fe40008000000 */
[----:B------:R-:W-:Y:S02]  /*1f20*/  ULDC UR10, c[0x0][0x168] ;  /* 0x00005a00000a7ab9 */ /* 0x000fe40000000800 */
[----:B------:R-:W-:Y:S02]  /*1f30*/  UIMAD UR9, UR17, UR9, URZ ;  /* 0x00000009110972a4 */ /* 0x000fe4000f8e023f */
[----:B------:R-:W-:-:S02]  /*1f40*/  UIMAD UR8, UR17, UR8, URZ ;  /* 0x00000008110872a4 */ /* 0x000fc4000f8e023f */
[----:B------:R-:W-:Y:S02]  /*1f50*/  USHF.R.S32.HI UR16, URZ, 0x6, UR6 ;  /* 0x000000063f107899 */ /* 0x000fe40008011406 */
[----:B------:R-:W-:Y:S02]  /*1f60*/  ULDC UR5, c[0x0][0x168] ;  /* 0x00005a0000057ab9 */ /* 0x000fe40000000800 */
.L_x_3:
[----:B------:R-:W-:Y:S04]  /*1f70*/  DEPBAR.LE SB0, 0x1 ;  /* 0x000080400000791a */ /* 0x000fe80000000000 */
[----:B------:R-:W-:Y:S01]  /*1f80*/  BAR.SYNC.DEFER_BLOCKING 0x0 ;  /* 0x0000000000007b1d */ /* 0x000fe20000010000 */
[----:B--2---:R-:W-:Y:S01]  /*1f90*/  MOV R0, UR4 ;  /* 0x0000000400007c02 */ /* 0x004fe20008000f00 */
[----:B------:R-:W-:Y:S01]  /*1fa0*/  UIADD3 UR18, UR11, 0x1, URZ ;  /* 0x000000010b127890 */ /* 0x000fe2000fffe03f */
[----:B------:R-:W-:Y:S03]  /*1fb0*/  MOV R2, UR4 ;  /* 0x0000000400027c02 */ /* 0x000fe60008000f00 */
[----:B------:R-:W-:Y:S01]  /*1fc0*/  IMAD R0, R0, 0x1800, R222 ;  /* 0x0000180000007824 */ /* 0x000fe200078e02de */
[----:B------:R-:W-:Y:S01]  /*1fd0*/  UISETP.GE.AND UP0, UPT, UR18, UR16, UPT ;  /* 0x000000101200728c */ /* 0x000fe2000bf06270 */
[----:B------:R-:W-:Y:S03]  /*1fe0*/  IMAD R2, R2, 0x1800, R225 ;  /* 0x0000180002027824 */ /* 0x000fe600078e02e1 */
[----:B------:R-:W-:Y:S02]  /*1ff0*/  SHF.L.U32 R0, R0, 0x1, RZ ;  /* 0x0000000100007819 */ /* 0x000fe400000006ff */
[----:B------:R-:W-:Y:S02]  /*2000*/  IADD3 R2, R222, R2, RZ ;  /* 0x00000002de027210 */ /* 0x000fe40007ffe0ff */
[----:B------:R-:W-:Y:S02]  /*2010*/  PLOP3.LUT P0, PT, PT, PT, UP0, 0x80, 0x0 ;  /* 0x000000000000781c */ /* 0x000fe40003f0f008 */
[----:B------:R-:W-:Y:S02]  /*2020*/  SHF.L.U32 R3, R2, 0x1, RZ ;  /* 0x0000000102037819 */ /* 0x000fe400000006ff */
[----:B------:R-:W-:Y:S01]  /*2030*/  MOV R2, UR4 ;  /* 0x0000000400027c02 */ /* 0x000fe20008000f00 */
[----:B------:R-:W-:Y:S04]  /*2040*/  LDSM.16.M88.4 R16, [R214+0x80] ;  /* 0x00008000d610783b */ /* 0x000fe80000000200 */
[----:B------:R-:W-:Y:S05]  /*2050*/  IMAD R2, R2, 0x1800, R226 ;  /* 0x0000180002027824 */ /* 0x000fea00078e02e2 */
[----:B------:R-:W-:Y:S01]  /*2060*/  SHF.L.U32 R2, R2, 0x1, RZ ;  /* 0x0000000102027819 */ /* 0x000fe200000006ff */
[----:B------:R-:W2:Y:S08]  /*2070*/  LDSM.16.M88.4 R32, [R0+0x6080] ;  /* 0x006080000020783b */ /* 0x000eb00000000200 */
[----:B-1----:R-:W1:Y:S08]  /*2080*/  LDSM.16.M88.4 R28, [R0+0x6880] ;  /* 0x00688000001c783b */ /* 0x002e700000000200 */
[----:B------:R-:W3:Y:S08]  /*2090*/  LDSM.16.M88.4 R132, [R214+0x1080] ;  /* 0x00108000d684783b */ /* 0x000ef00000000200 */
[----:B------:R-:W-:Y:S08]  /*20a0*/  LDSM.16.M88.4 R140, [R215+0x80] ;  /* 0x00008000d78c783b */ /* 0x000ff00000000200 */
[----:B------:R-:W4:Y:S01]  /*20b0*/  LDSM.16.M88.4 R136, [R3+0x6080] ;  /* 0x006080000388783b */ /* 0x000f220000000200 */
[-C--:B--2---:R-:W-:Y:S07]  /*20c0*/  HMMA.16816.F32.BF16 R4, R32, R16.reuse, RZ ;  /* 0x000000102004723c */ /* 0x084fee00000418ff */
[----:B------:R-:W2:Y:S01]  /*20d0*/  LDSM.16.M88.4 R144, [R3+0x6880] ;  /* 0x006880000390783b */ /* 0x000ea20000000200 */
[C---:B-1----:R-:W-:Y:S07]  /*20e0*/  HMMA.16816.F32.BF16 R8, R28.reuse, R16, RZ ;  /* 0x000000101c08723c */ /* 0x042fee00000418ff */
[----:B------:R-:W1:Y:S01]  /*20f0*/  LDSM.16.M88.4 R148, [R215+0x1080] ;  /* 0x00108000d794783b */ /* 0x000e620000000200 */
[-C--:B------:R-:W-:Y:S07]  /*2100*/  HMMA.16816.F32.BF16 R12, R28, R18.reuse, RZ ;  /* 0x000000121c0c723c */ /* 0x080fee00000418ff */
[----:B------:R-:W-:Y:S01]  /*2110*/  LDSM.16.M88.4 R156, [R214+0x2080] ;  /* 0x00208000d69c783b */ /* 0x000fe20000000200 */
[C---:B------:R-:W-:Y:S07]  /*2120*/  HMMA.16816.F32.BF16 R16, R32.reuse, R18, RZ ;  /* 0x000000122010723c */ /* 0x040fee00000418ff */
[----:B------:R-:W5:Y:S01]  /*2130*/  LDSM.16.M88.4 R152, [R0+0x7080] ;  /* 0x007080000098783b */ /* 0x000f620000000200 */
[-C--:B---3--:R-:W-:Y:S07]  /*2140*/  HMMA.16816.F32.BF16 R20, R32, R132.reuse, RZ ;  /* 0x000000842014723c */ /* 0x088fee00000418ff */
[----:B------:R-:W5:Y:S01]  /*2150*/  LDSM.16.M88.4 R160, [R0+0x7880] ;  /* 0x0078800000a0783b */ /* 0x000f620000000200 */
[C---:B------:R-:W-:Y:S07]  /*2160*/  HMMA.16816.F32.BF16 R24, R28.reuse, R132, RZ ;  /* 0x000000841c18723c */ /* 0x040fee00000418ff */
[----:B------:R-:W3:Y:S01]  /*2170*/  LDL R229, [R1+0x8] ;  /* 0x0000080001e57983 */ /* 0x000ee20000100800 */
[-C--:B------:R-:W-:Y:S08]  /*2180*/  HMMA.16816.F32.BF16 R28, R28, R134.reuse, RZ ;  /* 0x000000861c1c723c */ /* 0x080ff000000418ff */
[----:B------:R-:W-:Y:S01]  /*2190*/  HMMA.16816.F32.BF16 R32, R32, R134, RZ ;  /* 0x000000862020723c */ /* 0x000fe200000418ff */
[----:B------:R-:W5:Y:S07]  /*21a0*/  LDSM.16.M88.4 R132, [R214+0x3080] ;  /* 0x00308000d684783b */ /* 0x000f6e0000000200 */
[-C--:B----4-:R-:W-:Y:S08]  /*21b0*/  HMMA.16816.F32.BF16 R4, R136, R140.reuse, R4 ;  /* 0x0000008c8804723c */ /* 0x090ff00000041804 */
[C---:B--2---:R-:W-:Y:S08]  /*21c0*/  HMMA.16816.F32.BF16 R8, R144.reuse, R140, R8 ;  /* 0x0000008c9008723c */ /* 0x044ff00000041808 */
[-C--:B------:R-:W-:Y:S08]  /*21d0*/  HMMA.16816.F32.BF16 R12, R144, R142.reuse, R12 ;  /* 0x0000008e900c723c */ /* 0x080ff0000004180c */
[C---:B------:R-:W-:Y:S01]  /*21e0*/  HMMA.16816.F32.BF16 R16, R136.reuse, R142, R16 ;  /* 0x0000008e8810723c */ /* 0x040fe20000041810 */
[----:B------:R-:W-:Y:S07]  /*21f0*/  LDSM.16.M88.4 R140, [R215+0x2080] ;  /* 0x00208000d78c783b */ /* 0x000fee0000000200 */
[-C--:B-1----:R-:W-:Y:S08]  /*2200*/  HMMA.16816.F32.BF16 R20, R136, R148.reuse, R20 ;  /* 0x000000948814723c */ /* 0x082ff00000041814 */
[C---:B------:R-:W-:Y:S08]  /*2210*/  HMMA.16816.F32.BF16 R24, R144.reuse, R148, R24 ;  /* 0x000000949018723c */ /* 0x040ff00000041818 */
[-C--:B------:R-:W-:Y:S01]  /*2220*/  HMMA.16816.F32.BF16 R28, R144, R150.reuse, R28 ;  /* 0x00000096901c723c */ /* 0x080fe2000004181c */
[----:B------:R-:W-:Y:S07]  /*2230*/  LDSM.16.M88.4 R144, [R3+0x7880] ;  /* 0x007880000390783b */ /* 0x000fee0000000200 */
[----:B------:R-:W-:Y:S01]  /*2240*/  HMMA.16816.F32.BF16 R32, R136, R150, R32 ;  /* 0x000000968820723c */ /* 0x000fe20000041820 */
[----:B------:R-:W1:Y:S07]  /*2250*/  LDSM.16.M88.4 R136, [R2+0x7080] ;  /* 0x007080000288783b */ /* 0x000e6e0000000200 */
[-C--:B-----5:R-:W-:Y:S01]  /*2260*/  HMMA.16816.F32.BF16 R4, R152, R156.reuse, R4 ;  /* 0x0000009c9804723c */ /* 0x0a0fe20000041804 */
[----:B------:R-:W2:Y:S07]  /*2270*/  LDSM.16.M88.4 R148, [R215+0x3080] ;  /* 0x00308000d794783b */ /* 0x000eae0000000200 */
[C---:B------:R-:W-:Y:S08]  /*2280*/  HMMA.16816.F32.BF16 R8, R160.reuse, R156, R8 ;  /* 0x0000009ca008723c */ /* 0x040ff00000041808 */
[-C--:B------:R-:W-:Y:S08]  /*2290*/  HMMA.16816.F32.BF16 R12, R160, R158.reuse, R12 ;  /* 0x0000009ea00c723c */ /* 0x080ff0000004180c */
[C---:B------:R-:W-:Y:S01]  /*22a0*/  HMMA.16816.F32.BF16 R16, R152.reuse, R158, R16 ;  /* 0x0000009e9810723c */ /* 0x040fe20000041810 */
[----:B------:R-:W-:Y:S07]  /*22b0*/  LDSM.16.M88.4 R156, [R0+0x8080] ;  /* 0x00808000009c783b */ /* 0x000fee0000000200 */
[-C--:B------:R-:W-:Y:S08]  /*22c0*/  HMMA.16816.F32.BF16 R20, R152, R132.reuse, R20 ;  /* 0x000000849814723c */ /* 0x080ff00000041814 */
[C---:B------:R-:W-:Y:S08]  /*22d0*/  HMMA.16816.F32.BF16 R24, R160.reuse, R132, R24 ;  /* 0x00000084a018723c */ /* 0x040ff00000041818 */
[-C--:B------:R-:W-:Y:S01]  /*22e0*/  HMMA.16816.F32.BF16 R28, R160, R134.reuse, R28 ;  /* 0x00000086a01c723c */ /* 0x080fe2000004181c */
[----:B------:R-:W4:Y:S07]  /*22f0*/  LDSM.16.M88.4 R160, [R214+0x4080] ;  /* 0x00408000d6a0783b */ /* 0x000f2e0000000200 */
[----:B------:R-:W-:Y:S01]  /*2300*/  HMMA.16816.F32.BF16 R32, R152, R134, R32 ;  /* 0x000000869820723c */ /* 0x000fe20000041820 */
[----:B------:R5:W4:Y:S07]  /*2310*/  LDSM.16.M88.4 R132, [R0+0x8880] ;  /* 0x008880000084783b */ /* 0x000b2e0000000200 */
[-C--:B-1----:R-:W-:Y:S01]  /*2320*/  HMMA.16816.F32.BF16 R4, R136, R140.reuse, R4 ;  /* 0x0000008c8804723c */ /* 0x082fe20000041804 */
[----:B------:R-:W-:Y:S07]  /*2330*/  LDSM.16.M88.4 R152, [R215+0x4080] ;  /* 0x00408000d798783b */ /* 0x000fee0000000200 */
[C---:B------:R-:W-:Y:S08]  /*2340*/  HMMA.16816.F32.BF16 R8, R144.reuse, R140, R8 ;  /* 0x0000008c9008723c */ /* 0x040ff00000041808 */
[-C--:B------:R-:W-:Y:S01]  /*2350*/  HMMA.16816.F32.BF16 R12, R144, R142.reuse, R12 ;  /* 0x0000008e900c723c */ /* 0x080fe2000004180c */
[----:B-----5:R-:W-:Y:S07]  /*2360*/  MOV R0, UR4 ;  /* 0x0000000400007c02 */ /* 0x020fee0008000f00 */
[C---:B------:R-:W-:Y:S01]  /*2370*/  HMMA.16816.F32.BF16 R16, R136.reuse, R142, R16 ;  /* 0x0000008e8810723c */ /* 0x040fe20000041810 */
[----:B------:R-:W1:Y:S07]  /*2380*/  LDSM.16.M88.4 R140, [R214+0x5080] ;  /* 0x00508000d68c783b */ /* 0x000e6e0000000200 */
[-C--:B--2---:R-:W-:Y:S08]  /*2390*/  HMMA.16816.F32.BF16 R20, R136, R148.reuse, R20 ;  /* 0x000000948814723c */ /* 0x084ff00000041814 */
[C---:B------:R-:W-:Y:S08]  /*23a0*/  HMMA.16816.F32.BF16 R24, R144.reuse, R148, R24 ;  /* 0x000000949018723c */ /* 0x040ff00000041818 */
[-C--:B------:R-:W-:Y:S01]  /*23b0*/  HMMA.16816.F32.BF16 R28, R144, R150.reuse, R28 ;  /* 0x00000096901c723c */ /* 0x080fe2000004181c */
[----:B------:R-:W2:Y:S07]  /*23c0*/  LDSM.16.M88.4 R144, [R2+0x8080] ;  /* 0x008080000290783b */ /* 0x000eae0000000200 */
[----:B------:R-:W-:Y:S01]  /*23d0*/  HMMA.16816.F32.BF16 R32, R136, R150, R32 ;  /* 0x000000968820723c */ /* 0x000fe20000041820 */
[----:B------:R-:W5:Y:S07]  /*23e0*/  LDSM.16.M88.4 R136, [R3+0x8880] ;  /* 0x008880000388783b */ /* 0x000f6e0000000200 */
[-C--:B----4-:R-:W-:Y:S08]  /*23f0*/  HMMA.16816.F32.BF16 R4, R156, R160.reuse, R4 ;  /* 0x000000a09c04723c */ /* 0x090ff00000041804 */
[C---:B------:R-:W-:Y:S08]  /*2400*/  HMMA.16816.F32.BF16 R8, R132.reuse, R160, R8 ;  /* 0x000000a08408723c */ /* 0x040ff00000041808 */
[-C--:B------:R-:W-:Y:S08]  /*2410*/  HMMA.16816.F32.BF16 R12, R132, R162.reuse, R12 ;  /* 0x000000a2840c723c */ /* 0x080ff0000004180c */
[C---:B------:R-:W-:Y:S08]  /*2420*/  HMMA.16816.F32.BF16 R16, R156.reuse, R162, R16 ;  /* 0x000000a29c10723c */ /* 0x040ff00000041810 */
[-C--:B-1----:R-:W-:Y:S08]  /*2430*/  HMMA.16816.F32.BF16 R20, R156, R140.reuse, R20 ;  /* 0x0000008c9c14723c */ /* 0x082ff00000041814 */
[C---:B------:R-:W-:Y:S08]  /*2440*/  HMMA.16816.F32.BF16 R24, R132.reuse, R140, R24 ;  /* 0x0000008c8418723c */ /* 0x040ff00000041818 */
[-C--:B------:R-:W-:Y:S08]  /*2450*/  HMMA.16816.F32.BF16 R28, R132, R142.reuse, R28 ;  /* 0x0000008e841c723c */ /* 0x080ff0000004181c */
[----:B------:R-:W-:Y:S08]  /*2460*/  HMMA.16816.F32.BF16 R32, R156, R142, R32 ;  /* 0x0000008e9c20723c */ /* 0x000ff00000041820 */
[-C--:B--2---:R-:W-:Y:S08]  /*2470*/  HMMA.16816.F32.BF16 R4, R144, R152.reuse, R4 ;  /* 0x000000989004723c */ /* 0x084ff00000041804 */
[C---:B-----5:R-:W-:Y:S08]  /*2480*/  HMMA.16816.F32.BF16 R8, R136.reuse, R152, R8 ;  /* 0x000000988808723c */ /* 0x060ff00000041808 */
[-C--:B------:R-:W-:Y:S04]  /*2490*/  HMMA.16816.F32.BF16 R12, R136, R154.reuse, R12 ;  /* 0x0000009a880c723c */ /* 0x080fe8000004180c */
[----:B---3--:R-:W-:Y:S04]  /*24a0*/  LEA R0, R0, R229, 0x6 ;  /* 0x000000e500007211 */ /* 0x008fe800078e30ff */
[----:B------:R-:W-:Y:S01]  /*24b0*/  FMUL.FTZ R4, R4, c[0x0][0x2b4] ;  /* 0x0000ad0004047a20 */ /* 0x000fe20000410000 */
[C---:B------:R-:W-:Y:S03]  /*24c0*/  HMMA.16816.F32.BF16 R16, R144.reuse, R154, R16 ;  /* 0x0000009a9010723c */ /* 0x040fe60000041810 */
[----:B------:R-:W1:Y:S01]  /*24d0*/  MUFU.TANH R236, R4 ;  /* 0x0000000400ec7308 */ /* 0x000e620000002400 */
[----:B------:R-:W-:Y:S02]  /*24e0*/  FMUL.FTZ R5, R5, c[0x0][0x2b4] ;  /* 0x0000ad0005057a20 */ /* 0x000fe40000410000 */
[----:B------:R-:W-:Y:S02]  /*24f0*/  FMUL.FTZ R6, R6, c[0x0][0x2b4] ;  /* 0x0000ad0006067a20 */ /* 0x000fe40000410000 */
[----:B------:R-:W-:Y:S04]  /*2500*/  FMUL.FTZ R7, R7, c[0x0][0x2b4] ;  /* 0x0000ad0007077a20 */ /* 0x000fe80000410000 */
[----:B------:R-:W-:Y:S01]  /*2510*/  FMUL.FTZ R8, R8, c[0x0][0x2b4] ;  /* 0x0000ad0008087a20 */ /* 0x000fe20000410000 */
[----:B------:R-:W2:Y:S01]  /*2520*/  MUFU.TANH R157, R5 ;  /* 0x00000005009d7308 */ /* 0x000ea20000002400 */
[----:B------:R-:W-:Y:S02]  /*2530*/  FMUL.FTZ R9, R9, c[0x0][0x2b4] ;  /* 0x0000ad0009097a20 */ /* 0x000fe40000410000 */
[----:B------:R-:W-:Y:S02]  /*2540*/  FMUL.FTZ R10, R10, c[0x0][0x2b4] ;  /* 0x0000ad000a0a7a20 */ /* 0x000fe40000410000 */
[----:B------:R-:W-:Y:S02]  /*2550*/  FMUL.FTZ R11, R11, c[0x0][0x2b4] ;  /* 0x0000ad000b0b7a20 */ /* 0x000fe40000410000 */
[----:B------:R-:W-:Y:S02]  /*2560*/  FMUL.FTZ R12, R12, c[0x0][0x2b4] ;  /* 0x0000ad000c0c7a20 */ /* 0x000fe40000410000 */
[----:B------:R-:W-:Y:S01]  /*2570*/  FMUL.FTZ R13, R13, c[0x0][0x2b4] ;  /* 0x0000ad000d0d7a20 */ /* 0x000fe20000410000 */
[----:B------:R-:W3:Y:S01]  /*2580*/  MUFU.TANH R238, R6 ;  /* 0x0000000600ee7308 */ /* 0x000ee20000002400 */
[----:B------:R-:W-:Y:S02]  /*2590*/  FMUL.FTZ R14, R14, c[0x0][0x2b4] ;  /* 0x0000ad000e0e7a20 */ /* 0x000fe40000410000 */
[----:B------:R-:W-:Y:S02]  /*25a0*/  FMUL.FTZ R15, R15, c[0x0][0x2b4] ;  /* 0x0000ad000f0f7a20 */ /* 0x000fe40000410000 */
[----:B------:R-:W-:Y:S02]  /*25b0*/  FMUL.FTZ R16, R16, c[0x0][0x2b4] ;  /* 0x0000ad0010107a20 */ /* 0x000fe40000410000 */
[----:B------:R-:W-:Y:S02]  /*25c0*/  FMUL.FTZ R17, R17, c[0x0][0x2b4] ;  /* 0x0000ad0011117a20 */ /* 0x000fe40000410000 */
[----:B------:R-:W-:Y:S01]  /*25d0*/  FMUL.FTZ R18, R18, c[0x0][0x2b4] ;  /* 0x0000ad0012127a20 */ /* 0x000fe20000410000 */
[----:B------:R4:W1:Y:S01]  /*25e0*/  MUFU.TANH R162, R7 ;  /* 0x0000000700a27308 */ /* 0x0008620000002400 */
[----:B------:R-:W-:Y:S09]  /*25f0*/  FMUL.FTZ R19, R19, c[0x0][0x2b4] ;  /* 0x0000ad0013137a20 */ /* 0x000ff20000410000 */
[----:B------:R-:W1:Y:S10]  /*2600*/  MUFU.TANH R243, R8 ;  /* 0x0000000800f37308 */ /* 0x000e740000002400 */
[----:B------:R-:W1:Y:S01]  /*2610*/  MUFU.TANH R246, R9 ;  /* 0x0000000900f67308 */ /* 0x000e620000002400 */
[----:B----4-:R-:W4:Y:S09]  /*2620*/  LDSM.16.M88.4 R4, [R215+0x5080] ;  /* 0x00508000d704783b */ /* 0x010f320000000200 */
[----:B------:R-:W1:Y:S10]  /*2630*/  MUFU.TANH R230, R10 ;  /* 0x0000000a00e67308 */ /* 0x000e740000002400 */
[----:B------:R-:W1:Y:S10]  /*2640*/  MUFU.TANH R252, R11 ;  /* 0x0000000b00fc7308 */ /* 0x000e740000002400 */
[----:B------:R-:W1:Y:S10]  /*2650*/  MUFU.TANH R242, R12 ;  /* 0x0000000c00f27308 */ /* 0x000e740000002400 */
[----:B------:R-:W1:Y:S01]  /*2660*/  MUFU.TANH R241, R13 ;  /* 0x0000000d00f17308 */ /* 0x000e620000002400 */
[-C--:B----4-:R-:W-:Y:S09]  /*2670*/  HMMA.16816.F32.BF16 R20, R144, R4.reuse, R20 ;  /* 0x000000049014723c */ /* 0x090ff20000041814 */
[----:B------:R-:W4:Y:S01]  /*2680*/  MUFU.TANH R251, R14 ;  /* 0x0000000e00fb7308 */ /* 0x000f220000002400 */
[C---:B------:R-:W-:Y:S09]  /*2690*/  HMMA.16816.F32.BF16 R24, R136.reuse, R4, R24 ;  /* 0x000000048818723c */ /* 0x040ff20000041818 */
[----:B------:R-:W1:Y:S01]  /*26a0*/  MUFU.TANH R250, R15 ;  /* 0x0000000f00fa7308 */ /* 0x000e620000002400 */
[-C--:B------:R-:W-:Y:S04]  /*26b0*/  HMMA.16816.F32.BF16 R28, R136, R6.reuse, R28 ;  /* 0x00000006881c723c */ /* 0x080fe8000004181c */
[----:B------:R-:W-:Y:S04]  /*26c0*/  FMUL.FTZ R20, R20, c[0x0][0x2b4] ;  /* 0x0000ad0014147a20 */ /* 0x000fe80000410000 */
[----:B------:R-:W-:Y:S01]  /*26d0*/  HMMA.16816.F32.BF16 R32, R144, R6, R32 ;  /* 0x000000069020723c */ /* 0x000fe20000041820 */
[----:B------:R-:W1:Y:S01]  /*26e0*/  MUFU.TANH R149, R16 ;  /* 0x0000001000957308 */ /* 0x000e620000002400 */
[----:B------:R1:W1:Y:S02]  /*26f0*/  LDS R147, [R0.X4+0xf080] ;  /* 0x00f0800000937984 */ /* 0x0002640000004800 */
[----:B------:R-:W-:Y:S02]  /*2700*/  FMUL.FTZ R21, R21, c[0x0][0x2b4] ;  /* 0x0000ad0015157a20 */ /* 0x000fe40000410000 */
[----:B------:R1:W1:Y:S01]  /*2710*/  LDS R146, [R0.X4+0xf0a0] ;  /* 0x00f0a00000927984 */ /* 0x0002620000004800 */
[----:B------:R-:W-:Y:S02]  /*2720*/  FMUL.FTZ R22, R22, c[0x0][0x2b4] ;  /* 0x0000ad0016167a20 */ /* 0x000fe40000410000 */
[----:B------:R-:W-:Y:S01]  /*2730*/  FMUL.FTZ R23, R23, c[0x0][0x2b4] ;  /* 0x0000ad0017177a20 */ /* 0x000fe20000410000 */
[----:B------:R1:W1:Y:S01]  /*2740*/  LDS R145, [R0.X4+0xf100] ;  /* 0x00f1000000917984 */ /* 0x0002620000004800 */
[----:B------:R-:W1:Y:S01]  /*2750*/  MUFU.TANH R152, R17 ;  /* 0x0000001100987308 */ /* 0x000e620000002400 */
[----:B------:R-:W-:Y:S02]  /*2760*/  FMUL.FTZ R24, R24, c[0x0][0x2b4] ;  /* 0x0000ad0018187a20 */ /* 0x000fe40000410000 */
[----:B------:R1:W1:Y:S01]  /*2770*/  LDS R144, [R0.X4+0xf120] ;  /* 0x00f1200000907984 */ /* 0x0002620000004800 */
[----:B------:R-:W-:Y:S04]  /*2780*/  DEPBAR.LE SB0, 0x0 ;  /* 0x000080000000791a */ /* 0x000fe80000000000 */
[----:B------:R-:W-:Y:S02]  /*2790*/  FMUL.FTZ R28, R28, c[0x0][0x2b4] ;  /* 0x0000ad001c1c7a20 */ /* 0x000fe40000410000 */
[----:B------:R-:W1:Y:S01]  /*27a0*/  MUFU.TANH R154, R18 ;  /* 0x00000012009a7308 */ /* 0x000e620000002400 */
[----:B------:R-:W-:Y:S01]  /*27b0*/  BAR.SYNC.DEFER_BLOCKING 0x0 ;  /* 0x0000000000007b1d */ /* 0x000fe20000010000 */
[----:B------:R-:W-:Y:S02]  /*27c0*/  FMUL.FTZ R29, R29, c[0x0][0x2b4] ;  /* 0x0000ad001d1d7a20 */ /* 0x000fe40000410000 */
[----:B------:R-:W-:Y:S02]  /*27d0*/  FMUL.FTZ R30, R30, c[0x0][0x2b4] ;  /* 0x0000ad001e1e7a20 */ /* 0x000fe40000410000 */
[----:B------:R-:W-:Y:S02]  /*27e0*/  FMUL.FTZ R31, R31, c[0x0][0x2b4] ;  /* 0x0000ad001f1f7a20 */ /* 0x000fe40000410000 */
[----:B------:R-:W-:Y:S02]  /*27f0*/  FMUL.FTZ R25, R25, c[0x0][0x2b4] ;  /* 0x0000ad0019197a20 */ /* 0x000fe40000410000 */
[----:B------:R-:W1:Y:S01]  /*2800*/  MUFU.TANH R237, R28 ;  /* 0x0000001c00ed7308 */ /* 0x000e620000002400 */
[----:B------:R-:W-:Y:S02]  /*2810*/  FMUL.FTZ R26, R26, c[0x0][0x2b4] ;  /* 0x0000ad001a1a7a20 */ /* 0x000fe40000410000 */
[----:B------:R-:W-:Y:S02]  /*2820*/  FMUL.FTZ R27, R27, c[0x0][0x2b4] ;  /* 0x0000ad001b1b7a20 */ /* 0x000fe40000410000 */
[----:B------:R-:W-:Y:S02]  /*2830*/  FMUL.FTZ R32, R32, c[0x0][0x2b4] ;  /* 0x0000ad0020207a20 */ /* 0x000fe40000410000 */
[----:B------:R-:W-:Y:S02]  /*2840*/  FMUL.FTZ R33, R33, c[0x0][0x2b4] ;  /* 0x0000ad0021217a20 */ /* 0x000fe40000410000 */
[----:B------:R-:W-:Y:S01]  /*2850*/  FMUL.FTZ R34, R34, c[0x0][0x2b4] ;  /* 0x0000ad0022227a20 */ /* 0x000fe20000410000 */
[----:B------:R-:W1:Y:S01]  /*2860*/  MUFU.TANH R161, R19 ;  /* 0x0000001300a17308 */ /* 0x000e620000002400 */
[----:B------:R-:W-:Y:S01]  /*2870*/  FMUL.FTZ R35, R35, c[0x0][0x2b4] ;  /* 0x0000ad0023237a20 */ /* 0x000fe20000410000 */
[----:B------:R1:W1:Y:S08]  /*2880*/  LDSM.16.M88.4 R132, [R216+0xc080] ;  /* 0x00c08000d884783b */ /* 0x0002700000000200 */
[----:B------:R-:W1:Y:S01]  /*2890*/  MUFU.TANH R235, R29 ;  /* 0x0000001d00eb7308 */ /* 0x000e620000002400 */
[----:B------:R1:W1:Y:S09]  /*28a0*/  LDSM.16.M88.4 R136, [R217] ;  /* 0x00000000d988783b */ /* 0x0002720000000200 */
[----:B------:R-:W1:Y:S01]  /*28b0*/  MUFU.TANH R151, R20 ;  /* 0x0000001400977308 */ /* 0x000e620000002400 */
[----:B------:R1:W1:Y:S09]  /*28c0*/  LDSM.16.M88.4 R140, [R217+0x800] ;  /* 0x00080000d98c783b */ /* 0x0002720000000200 */
[----:B------:R-:W1:Y:S10]  /*28d0*/  MUFU.TANH R245, R30 ;  /* 0x0000001e00f57308 */ /* 0x000e740000002400 */
[----:B------:R-:W1:Y:S10]  /*28e0*/  MUFU.TANH R150, R21 ;  /* 0x0000001500967308 */ /* 0x000e740000002400 */
[----:B------:R5:W1:Y:S10]  /*28f0*/  MUFU.TANH R244, R31 ;  /* 0x0000001f00f47308 */ /* 0x000a740000002400 */
[----:B------:R1:W1:Y:S10]  /*2900*/  MUFU.TANH R158, R22 ;  /* 0x00000016009e7308 */ /* 0x0002740000002400 */
[----:B------:R1:W1:Y:S01]  /*2910*/  MUFU.TANH R159, R23 ;  /* 0x00000017009f7308 */ /* 0x0002620000002400 */
[----:B-----5:R1:W1:Y:S09]  /*2920*/  LDSM.16.M88.4 R28, [R216+0xc880] ;  /* 0x00c88000d81c783b */ /* 0x0202720000000200 */
[----:B------:R1:W1:Y:S10]  /*2930*/  MUFU.TANH R240, R24 ;  /* 0x0000001800f07308 */ /* 0x0002740000002400 */
[----:B------:R1:W1:Y:S10]  /*2940*/  MUFU.TANH R239, R25 ;  /* 0x0000001900ef7308 */ /* 0x0002740000002400 */
[----:B------:R1:W1:Y:S10]  /*2950*/  MUFU.TANH R247, R26 ;  /* 0x0000001a00f77308 */ /* 0x0002740000002400 */
[----:B------:R1:W1:Y:S10]  /*2960*/  MUFU.TANH R248, R27 ;  /* 0x0000001b00f87308 */ /* 0x0002740000002400 */
[----:B------:R1:W1:Y:S10]  /*2970*/  MUFU.TANH R148, R32 ;  /* 0x0000002000947308 */ /* 0x0002740000002400 */
[----:B------:R1:W1:Y:S10]  /*2980*/  MUFU.TANH R232, R33 ;  /* 0x0000002100e87308 */ /* 0x0002740000002400 */
[----:B------:R1:W1:Y:S10]  /*2990*/  MUFU.TANH R156, R34 ;  /* 0x00000022009c7308 */ /* 0x0002740000002400 */
[----:B------:R1:W1:Y:S01]  /*29a0*/  MUFU.TANH R233, R35 ;  /* 0x0000002300e97308 */ /* 0x0002620000002400 */
[----:B------:R-:W-:-:S05]  /*29b0*/  @P0 BRA `(.L_x_1) ;  /* 0x0000036000000947 */ /* 0x000fca0003800000 */
[----:B--234-:R-:W2:Y:S01]  /*29c0*/  LDL.64 R12, [R1+0x38] ;  /* 0x00003800010c7983 */ /* 0x01cea20000100a00 */
[----:B------:R-:W-:Y:S02]  /*29d0*/  ULDC.64 UR6, c[0x0][0x178] ;  /* 0x00005e0000067ab9 */ /* 0x000fe40000000a00 */
[----:B------:R-:W-:Y:S01]  /*29e0*/  UIMAD.WIDE.U32 UR28, UR18, UR6, URZ ;  /* 0x00000006121c72a5 */ /* 0x000fe2000f8e003f */
[----:B------:R-:W3:Y:S01]  /*29f0*/  LDL.64 R2, [R1+0x50] ;  /* 0x0000500001027983 */ /* 0x000ee20000100a00 */
[----:B------:R-:W-:Y:S03]  /*2a00*/  USHF.R.S32.HI UR26, URZ, 0x1f, UR18 ;  /* 0x0000001f3f1a7899 */ /* 0x000fe60008011412 */
[----:B------:R-:W4:Y:S01]  /*2a10*/  LDL.64 R10, [R1+0x10] ;  /* 0x00001000010a7983 */ /* 0x000f220000100a00 */
[----:B------:R-:W-:Y:S02]  /*2a20*/  UIMAD UR26, UR26, UR6, URZ ;  /* 0x000000061a1a72a4 */ /* 0x000fe4000f8e023f */
[----:B------:R-:W-:Y:S01]  /*2a30*/  UIMAD UR6, UR18, -0x40, UR10 ;  /* 0xffffffc0120678a4 */ /* 0x000fe2000f8e020a */
[----:B------:R-:W5:Y:S01]  /*2a40*/  LDL R9, [R1+0x64] ;  /* 0x0000640001097983 */ /* 0x000f620000100800 */
[----:B------:R-:W-:Y:S03]  /*2a50*/  UIMAD UR26, UR18, UR7, UR26 ;  /* 0x00000007121a72a4 */ /* 0x000fe6000f8e021a */
[----:B------:R-:W1:Y:S01]  /*2a60*/  S2R R8, SR_CTAID.Y ;  /* 0x0000000000087919 */ /* 0x000e620000002600 */
[----:B------:R-:W-:Y:S01]  /*2a70*/  UIADD3 UR26, UR29, UR26, URZ ;  /* 0x0000001a1d1a7290 */ /* 0x000fe2000fffe03f */
[----:B--2---:R-:W-:Y:S01]  /*2a80*/  IMAD.MOV.U32 R5, RZ, RZ, R13 ;  /* 0x000000ffff057224 */ /* 0x004fe200078e000d */
[----:B-1----:R-:W-:Y:S01]  /*2a90*/  SHF.R.S32.HI R6, RZ, 0x1f, R8 ;  /* 0x0000001fff067819 */ /* 0x002fe20000011408 */
[----:B------:R-:W2:Y:S01]  /*2aa0*/  LDL.64 R12, [R1] ;  /* 0x00000000010c7983 */ /* 0x000ea20000100a00 */
[----:B---3--:R-:W-:Y:S03]  /*2ab0*/  IMAD.MOV.U32 R4, RZ, RZ, R2 ;  /* 0x000000ffff047224 */ /* 0x008fe600078e0002 */
[----:B------:R-:W-:Y:S01]  /*2ac0*/  IMAD R7, R6, c[0x0][0x180], RZ ;  /* 0x0000600006077a24 */ /* 0x000fe200078e02ff */
[----:B----4-:R-:W-:Y:S01]  /*2ad0*/  @!P1 MOV R3, R11 ;  /* 0x0000000b00039202 */ /* 0x010fe20000000f00 */
[----:B------:R-:W-:Y:S04]  /*2ae0*/  IMAD.WIDE.U32 R4, R8, c[0x0][0x180], R4 ;  /* 0x0000600008047a25 */ /* 0x000fe800078e0004 */
[----:B------:R-:W-:Y:S01]  /*2af0*/  @!P1 IMAD.MOV.U32 R2, RZ, RZ, R10 ;  /* 0x000000ffff029224 */ /* 0x000fe200078e000a */
[----:B------:R-:W-:Y:S01]  /*2b00*/  IADD3 R0, P6, R4, UR22, RZ ;  /* 0x0000001604007c10 */ /* 0x000fe2000ffde0ff */
[----:B------:R-:W-:Y:S02]  /*2b10*/  @!P1 IMAD R6, R6, c[0x0][0x270], RZ ;  /* 0x00009c0006069a24 */ /* 0x000fe400078e02ff */
[C---:B------:R-:W-:Y:S04]  /*2b20*/  @!P1 IMAD.WIDE.U32 R2, R8.reuse, c[0x0][0x270], R2 ;  /* 0x00009c0008029a25 */ /* 0x040fe800078e0002 */
[C---:B------:R-:W-:Y:S02]  /*2b30*/  IMAD R7, R8.reuse, c[0x0][0x184], R7 ;  /* 0x0000610008077a24 */ /* 0x040fe400078e0207 */
[----:B------:R-:W-:Y:S01]  /*2b40*/  @!P1 IMAD R4, R8, c[0x0][0x274], R6 ;  /* 0x00009d0008049a24 */ /* 0x000fe200078e0206 */
[----:B------:R-:W-:Y:S01]  /*2b50*/  @!P1 IADD3 R6, P0, R2, UR20, RZ ;  /* 0x0000001402069c10 */ /* 0x000fe2000ff1e0ff */
[----:B------:R-:W-:Y:S01]  /*2b60*/  IMAD.U32 R8, RZ, RZ, UR28 ;  /* 0x0000001cff087e24 */ /* 0x000fe2000f8e00ff */
[----:B------:R-:W-:Y:S02]  /*2b70*/  LEA R2, P5, R0, c[0x0][0x160], 0x1 ;  /* 0x0000580000027a11 */ /* 0x000fe400078a08ff */
[----:B------:R-:W-:Y:S01]  /*2b80*/  IADD3.X R5, R5, UR12, R7, P6, !PT ;  /* 0x0000000c05057c10 */ /* 0x000fe2000b7fe407 */
[----:B------:R-:W-:Y:S01]  /*2b90*/  IMAD.U32 R7, RZ, RZ, UR26 ;  /* 0x0000001aff077e24 */ /* 0x000fe2000f8e00ff */
[----:B------:R-:W-:Y:S02]  /*2ba0*/  @!P1 IADD3.X R3, R3, UR14, R4, P0, !PT ;  /* 0x0000000e03039c10 */ /* 0x000fe400087fe404 */
[----:B------:R-:W-:Y:S02]  /*2bb0*/  LEA R2, P0, R8, R2, 0x7 ;  /* 0x0000000208027211 */ /* 0x000fe400078038ff */
[----:B------:R-:W-:Y:S02]  /*2bc0*/  LEA.HI.X R0, R0, c[0x0][0x164], R5, 0x1, P5 ;  /* 0x0000590000007a11 */ /* 0x000fe400028f0c05 */
[C---:B------:R-:W-:Y:S04]  /*2bd0*/  @!P1 LEA R4, P5, R6.reuse, c[0x0][0x258], 0x2 ;  /* 0x0000960006049a11 */ /* 0x040fe800078a10ff */
[----:B------:R-:W-:Y:S02]  /*2be0*/  @!P1 LEA.HI.X R5, R6, c[0x0][0x25c], R3, 0x2, P5 ;  /* 0x0000970006059a11 */ /* 0x000fe400028f1403 */
[----:B------:R-:W-:Y:S01]  /*2bf0*/  LEA.HI.X R3, R8, R0, R7, 0x7, P0 ;  /* 0x0000000008037211 */ /* 0x000fe200000f3c07 */
[----:B------:R-:W-:Y:S01]  /*2c00*/  IMAD.U32 R0, RZ, RZ, UR19 ;  /* 0x00000013ff007e24 */ /* 0x000fe2000f8e00ff */
[----:B------:R-:W-:Y:S01]  /*2c10*/  MOV R6, UR11 ;  /* 0x0000000b00067c02 */ /* 0x000fe20008000f00 */
[----:B------:R-:W-:Y:S03]  /*2c20*/  IMAD.U32 R7, RZ, RZ, UR19 ;  /* 0x00000013ff077e24 */ /* 0x000fe6000f8e00ff */
[----:B------:R-:W-:Y:S01]  /*2c30*/  @!P1 LEA R8, R0, R10, 0x6 ;  /* 0x0000000a00089211 */ /* 0x000fe200078e30ff */
[----:B-----5:R-:W-:Y:S01]  /*2c40*/  IMAD R0, R7, 0x3000, R9 ;  /* 0x0000300007007824 */ /* 0x020fe200078e0209 */
[----:B------:R-:W-:Y:S05]  /*2c50*/  @!P1 LEA R6, R6, 0x40, 0x6 ;  /* 0x0000004006069811 */ /* 0x000fea00078e30ff */
[----:B------:R-:W-:Y:S04]  /*2c60*/  @!P1 IMAD.WIDE R4, R6, 0x4, R4 ;  /* 0x0000000406049825 */ /* 0x000fe800078e0204 */
[----:B------:R-:W-:Y:S01]  /*2c70*/  @!P1 IMAD.SHL.U32 R6, R8, 0x4, RZ ;  /* 0x0000000408069824 */ /* 0x000fe200078e00ff */
[C---:B--2---:R-:W-:Y:S02]  /*2c80*/  ISETP.GE.OR P6, PT, R12.reuse, UR6, P4 ;  /* 0x000000060c007c0c */ /* 0x044fe4000a7c6670 */
[C---:B------:R-:W-:Y:S02]  /*2c90*/  ISETP.GE.OR P5, PT, R12.reuse, UR6, !P3 ;  /* 0x000000060c007c0c */ /* 0x040fe4000dfa6670 */
[----:B------:R-:W-:Y:S09]  /*2ca0*/  ISETP.GE.OR P0, PT, R12, UR6, !P2 ;  /* 0x000000060c007c0c */ /* 0x000ff2000d706670 */
[----:B------:R-:W-:Y:S01]  /*2cb0*/  @!PT LDS RZ, [RZ] ;  /* 0x00000000fffff984 */ /* 0x000fe20000000800 */
[----:B------:R-:W-:Y:S01]  /*2cc0*/  @!PT LDS RZ, [RZ] ;  /* 0x00000000fffff984 */ /* 0x000fe20000000800 */
[----:B------:R-:W-:Y:S01]  /*2cd0*/  @!PT LDS RZ, [RZ] ;  /* 0x00000000fffff984 */ /* 0x000fe20000000800 */
[----:B------:R1:W-:Y:S04]  /*2ce0*/  LDGSTS.E.BYPASS.LTC128B.128 [R0], [R2.64], !P6 ;  /* 0x0000000002007fae */ /* 0x0003e8000f101d58 */
[----:B------:R1:W-:Y:S04]  /*2cf0*/  LDGSTS.E.BYPASS.LTC128B.128 [R0+0x1000], [R2.64+0x40], !P5 ;  /* 0x0100004002007fae */ /* 0x0003e8000e901d58 */
[----:B------:R1:W-:Y:S04]  /*2d00*/  LDGSTS.E.BYPASS.LTC128B.128 [R0+0x2000], [R2.64+0x80], !P0 ;  /* 0x0200008002007fae */ /* 0x0003e8000c101d58 */
[----:B------:R1:W-:Y:S02]  /*2d10*/  @!P1 LDGSTS.E.BYPASS.LTC128B.128 [R6+0xf080], [R4.64] ;  /* 0x0f08000004069fae */ /* 0x0003e4000b901d58 */
.L_x_1:
[-C--:B-1234-:R-:W-:Y:S01]  /*2d20*/  HMMA.16816.F32.BF16 R4, R132, R164.reuse, RZ ;  /* 0x000000a48404723c */ /* 0x09efe200000418ff */
[----:B------:R-:W-:Y:S02]  /*2d30*/  LDS R2, [R229.X4+0xf280] ;  /* 0x00f28000e5027984 */ /* 0x000fe40000004800 */
[C---:B------:R-:W-:Y:S02]  /*2d40*/  ISETP.GT.AND P5, PT, R234.reuse, 0x60, PT ;  /* 0x00000060ea00780c */ /* 0x040fe40003fa4270 */
[----:B------:R-:W0:Y:S01]  /*2d50*/  LDGDEPBAR ;  /* 0x00000000000079af */ /* 0x000e220000000000 */
[C---:B------:R-:W-:Y:S02]  /*2d60*/  ISETP.GT.AND P6, PT, R234.reuse, 0x41, PT ;  /* 0x00000041ea00780c */ /* 0x040fe40003fc4270 */
[C---:B------:R-:W-:Y:S02]  /*2d70*/  HMMA.16816.F32.BF16 R8, R28.reuse, R164, RZ ;  /* 0x000000a41c08723c */ /* 0x040fe400000418ff */
[----:B------:R-:W-:Y:S02]  /*2d80*/  ISETP.GT.AND P0, PT, R234, 0x1, PT ;  /* 0x00000001ea00780c */ /* 0x000fe40003f04270 */
[----:B------:R-:W-:Y:S02]  /*2d90*/  FSEL R3, R148, -INF , P5 ;  /* 0xff80000094037808 */ /* 0x000fe40002800000 */
[----:B------:R-:W-:Y:S02]  /*2da0*/  FSEL R153, R246, -INF , P0 ;  /* 0xff800000f6997808 */ /* 0x000fe40000000000 */
[-C--:B------:R-:W-:Y:S01]  /*2db0*/  HMMA.16816.F32.BF16 R12, R28, R166.reuse, RZ ;  /* 0x000000a61c0c723c */ /* 0x080fe200000418ff */
[----:B------:R-:W-:Y:S03]  /*2dc0*/  FSEL R155, R252, -INF , P0 ;  /* 0xff800000fc9b7808 */ /* 0x000fe60000000000 */
[----:B------:R-:W-:Y:S01]  /*2dd0*/  FFMA.FTZ R153, R153, c[0x0][0x29c], -R145 ;  /* 0x0000a70099997a23 */ /* 0x000fe20000010891 */
[----:B------:R-:W-:Y:S03]  /*2de0*/  LOP3.LUT R227, R227, 0xffffff7f, RZ, 0xc0, !PT ;  /* 0xffffff7fe3e37812 */ /* 0x000fe600078ec0ff */
[C---:B------:R-:W-:Y:S04]  /*2df0*/  HMMA.16816.F32.BF16 R16, R132.reuse, R166, RZ ;  /* 0x000000a68410723c */ /* 0x040fe800000418ff */
[----:B------:R-:W-:Y:S02]  /*2e00*/  @P4 LOP3.LUT R227, R227, 0x80, RZ, 0xfc, !PT ;  /* 0x00000080e3e34812 */ /* 0x000fe400078efcff */
[C---:B------:R-:W-:Y:S02]  /*2e10*/  ISETP.GT.AND P4, PT, R234.reuse, RZ, PT ;  /* 0x000000ffea00720c */ /* 0x040fe40003f84270 */
[-C--:B------:R-:W-:Y:S01]  /*2e20*/  HMMA.16816.F32.BF16 R20, R132, R168.reuse, RZ ;  /* 0x000000a88414723c */ /* 0x080fe200000418ff */
[----:B------:R-:W-:Y:S04]  /*2e30*/  LOP3.LUT R227, R227, 0xffffffbf, RZ, 0xc0, !PT ;  /* 0xffffffbfe3e37812 */ /* 0x000fe800078ec0ff */
[----:B------:R-:W-:Y:S02]  /*2e40*/  @P3 LOP3.LUT R227, R227, 0x40, RZ, 0xfc, !PT ;  /* 0x00000040e3e33812 */ /* 0x000fe400078efcff */
[----:B------:R-:W-:Y:S01]  /*2e50*/  ISETP.GT.AND P3, PT, R234, 0x20, PT ;  /* 0x00000020ea00780c */ /* 0x000fe20003f64270 */
[C---:B------:R-:W-:Y:S04]  /*2e60*/  HMMA.16816.F32.BF16 R24, R28.reuse, R168, RZ ;  /* 0x000000a81c18723c */ /* 0x040fe800000418ff */
[----:B------:R-:W-:Y:S02]  /*2e70*/  FSEL R0, R149, -INF , P3 ;  /* 0xff80000095007808 */ /* 0x000fe40001800000 */
[----:B------:R-:W-:Y:S02]  /*2e80*/  LOP3.LUT R227, R227, 0xffffffdf, RZ, 0xc0, !PT ;  /* 0xffffffdfe3e37812 */ /* 0x000fe400078ec0ff */
[-C--:B------:R-:W-:Y:S01]  /*2e90*/  HMMA.16816.F32.BF16 R28, R28, R170.reuse, RZ ;  /* 0x000000aa1c1c723c */ /* 0x080fe200000418ff */
[--C-:B------:R-:W-:Y:S03]  /*2ea0*/  FFMA.FTZ R0, R0, c[0x0][0x29c], -R147.reuse ;  /* 0x0000a70000007a23 */ /* 0x100fe60000010893 */
[----:B------:R-:W-:Y:S02]  /*2eb0*/  @P2 LOP3.LUT R227, R227, 0x20, RZ, 0xfc, !PT ;  /* 0x00000020e3e32812 */ /* 0x000fe400078efcff */
[C---:B------:R-:W-:Y:S02]  /*2ec0*/  ISETP.GT.AND P2, PT, R234.reuse, 0x21, PT ;  /* 0x00000021ea00780c */ /* 0x040fe40003f44270 */
[----:B------:R-:W-:Y:S01]  /*2ed0*/  HMMA.16816.F32.BF16 R32, R132, R170, RZ ;  /* 0x000000aa8420723c */ /* 0x000fe200000418ff */
[----:B------:R-:W1:Y:S03]  /*2ee0*/  LDSM.16.M88.4 R132, [R216+0xd080] ;  /* 0x00d08000d884783b */ /* 0x000e660000000200 */
[----:B------:R-:W-:Y:S04]  /*2ef0*/  LOP3.LUT R227, R227, 0xffffffef, RZ, 0xc0, !PT ;  /* 0xffffffefe3e37812 */ /* 0x000fe800078ec0ff */
[-C--:B------:R-:W-:Y:S05]  /*2f00*/  HMMA.16816.F32.BF16 R4, R136, R172.reuse, R4 ;  /* 0x000000ac8804723c */ /* 0x080fea0000041804 */
[----:B------:R-:W-:Y:S02]  /*2f10*/  @P1 LOP3.LUT R227, R227, 0x10, RZ, 0xfc, !PT ;  /* 0x00000010e3e31812 */ /* 0x000fe400078efcff */
[----:B------:R-:W-:Y:S01]  /*2f20*/  ISETP.GT.AND P1, PT, R234, 0x40, PT ;  /* 0x00000040ea00780c */ /* 0x000fe20003f24270 */
[C---:B------:R-:W-:Y:S08]  /*2f30*/  HMMA.16816.F32.BF16 R8, R140.reuse, R172, R8 ;  /* 0x000000ac8c08723c */ /* 0x040ff00000041808 */
[-C--:B------:R-:W-:Y:S08]  /*2f40*/  HMMA.16816.F32.BF16 R12, R140, R174.reuse, R12 ;  /* 0x000000ae8c0c723c */ /* 0x080ff0000004180c */
[C---:B------:R-:W-:Y:S08]  /*2f50*/  HMMA.16816.F32.BF16 R16, R136.reuse, R174, R16 ;  /* 0x000000ae8810723c */ /* 0x040ff00000041810 */
[-C--:B------:R-:W-:Y:S08]  /*2f60*/  HMMA.16816.F32.BF16 R20, R136, R176.reuse, R20 ;  /* 0x000000b08814723c */ /* 0x080ff00000041814 */
[C---:B------:R-:W-:Y:S08]  /*2f70*/  HMMA.16816.F32.BF16 R24, R140.reuse, R176, R24 ;  /* 0x000000b08c18723c */ /* 0x040ff00000041818 */
[-C--:B------:R-:W-:Y:S01]  /*2f80*/  HMMA.16816.F32.BF16 R28, R140, R178.reuse, R28 ;  /* 0x000000b28c1c723c */ /* 0x080fe2000004181c */
[----:B------:R-:W2:Y:S07]  /*2f90*/  LDSM.16.M88.4 R140, [R216+0xd880] ;  /* 0x00d88000d88c783b */ /* 0x000eae0000000200 */
[----:B------:R-:W-:Y:S01]  /*2fa0*/  HMMA.16816.F32.BF16 R32, R136, R178, R32 ;  /* 0x000000b28820723c */ /* 0x000fe20000041820 */
[----:B------:R-:W3:Y:S07]  /*2fb0*/  LDSM.16.M88.4 R136, [R217+0x1000] ;  /* 0x00100000d988783b */ /* 0x000eee0000000200 */
[-C--:B-1----:R-:W-:Y:S08]  /*2fc0*/  HMMA.16816.F32.BF16 R4, R132, R180.reuse, R4 ;  /* 0x000000b48404723c */ /* 0x082ff00000041804 */
[C---:B--2---:R-:W-:Y:S08]  /*2fd0*/  HMMA.16816.F32.BF16 R8, R140.reuse, R180, R8 ;  /* 0x000000b48c08723c */ /* 0x044ff00000041808 */
[-C--:B------:R-:W-:Y:S08]  /*2fe0*/  HMMA.16816.F32.BF16 R12, R140, R182.reuse, R12 ;  /* 0x000000b68c0c723c */ /* 0x080ff0000004180c */
[C---:B------:R-:W-:Y:S08]  /*2ff0*/  HMMA.16816.F32.BF16 R16, R132.reuse, R182, R16 ;  /* 0x000000b68410723c */ /* 0x040ff00000041810 */
[-C--:B------:R-:W-:Y:S08]  /*3000*/  HMMA.16816.F32.BF16 R20, R132, R184.reuse, R20 ;  /* 0x000000b88414723c */ /* 0x080ff00000041814 */
[C---:B------:R-:W-:Y:S08]  /*3010*/  HMMA.16816.F32.BF16 R24, R140.reuse, R184, R24 ;  /* 0x000000b88c18723c */ /* 0x040ff00000041818 */
[-C--:B------:R-:W-:Y:S01]  /*3020*/  HMMA.16816.F32.BF16 R28, R140, R186.reuse, R28 ;  /* 0x000000ba8c1c723c */ /* 0x080fe2000004181c */
[----:B------:R-:W1:Y:S07]  /*3030*/  LDSM.16.M88.4 R140, [R217+0x1800] ;  /* 0x00180000d98c783b */ /* 0x000e6e0000000200 */
[----:B------:R-:W-:Y:S01]  /*3040*/  HMMA.16816.F32.BF16 R32, R132, R186, R32 ;  /* 0x000000ba8420723c */ /* 0x000fe20000041820 */
[----:B------:R-:W2:Y:S07]  /*3050*/  LDSM.16.M88.4 R132, [R216+0xe080] ;  /* 0x00e08000d884783b */ /* 0x000eae0000000200 */
[-C--:B---3--:R-:W-:Y:S08]  /*3060*/  HMMA.16816.F32.BF16 R4, R136, R188.reuse, R4 ;  /* 0x000000bc8804723c */ /* 0x088ff00000041804 */
[C---:B-1----:R-:W-:Y:S08]  /*3070*/  HMMA.16816.F32.BF16 R8, R140.reuse, R188, R8 ;  /* 0x000000bc8c08723c */ /* 0x042ff00000041808 */
[-C--:B------:R-:W-:Y:S08]  /*3080*/  HMMA.16816.F32.BF16 R12, R140, R190.reuse, R12 ;  /* 0x000000be8c0c723c */ /* 0x080ff0000004180c */
[C---:B------:R-:W-:Y:S08]  /*3090*/  HMMA.16816.F32.BF16 R16, R136.reuse, R190, R16 ;  /* 0x000000be8810723c */ /* 0x040ff00000041810 */
[-C--:B------:R-:W-:Y:S08]  /*30a0*/  HMMA.16816.F32.BF16 R20, R136, R192.reuse, R20 ;  /* 0x000000c08814723c */ /* 0x080ff00000041814 */
[C---:B------:R-:W-:Y:S08]  /*30b0*/  HMMA.16816.F32.BF16 R24, R140.reuse, R192, R24 ;  /* 0x000000c08c18723c */ /* 0x040ff00000041818 */
[-C--:B------:R-:W-:Y:S01]  /*30c0*/  HMMA.16816.F32.BF16 R28, R140, R194.reuse, R28 ;  /* 0x000000c28c1c723c */ /* 0x080fe2000004181c */
[----:B------:R-:W1:Y:S07]  /*30d0*/  LDSM.16.M88.4 R140, [R216+0xe880] ;  /* 0x00e88000d88c783b */ /* 0x000e6e0000000200 */
[----:B------:R-:W-:Y:S01]  /*30e0*/  HMMA.16816.F32.BF16 R32, R136, R194, R32 ;  /* 0x000000c28820723c */ /* 0x000fe20000041820 */
[----:B------:R-:W3:Y:S07]  /*30f0*/  LDSM.16.M88.4 R136, [R217+0x2000] ;  /* 0x00200000d988783b */ /* 0x000eee0000000200 */
[-C--:B--2---:R-:W-:Y:S08]  /*3100*/  HMMA.16816.F32.BF16 R4, R132, R196.reuse, R4 ;  /* 0x000000c48404723c */ /* 0x084ff00000041804 */
[C---:B-1----:R-:W-:Y:S08]  /*3110*/  HMMA.16816.F32.BF16 R8, R140.reuse, R196, R8 ;  /* 0x000000c48c08723c */ /* 0x042ff00000041808 */
[-C--:B------:R-:W-:Y:S08]  /*3120*/  HMMA.16816.F32.BF16 R12, R140, R198.reuse, R12 ;  /* 0x000000c68c0c723c */ /* 0x080ff0000004180c */
[C---:B------:R-:W-:Y:S08]  /*3130*/  HMMA.16816.F32.BF16 R16, R132.reuse, R198, R16 ;  /* 0x000000c68410723c */ /* 0x040ff00000041810 */
[-C--:B------:R-:W-:Y:S08]  /*3140*/  HMMA.16816.F32.BF16 R20, R132, R200.reuse, R20 ;  /* 0x000000c88414723c */ /* 0x080ff00000041814 */
[C---:B------:R-:W-:Y:S08]  /*3150*/  HMMA.16816.F32.BF16 R24, R140.reuse, R200, R24 ;  /* 0x000000c88c18723c */ /* 0x040ff00000041818 */
[-C--:B------:R-:W-:Y:S01]  /*3160*/  HMMA.16816.F32.BF16 R28, R140, R202.reuse, R28 ;  /* 0x000000ca8c1c723c */ /* 0x080fe2000004181c */
[----:B------:R-:W1:Y:S07]  /*3170*/  LDSM.16.M88.4 R140, [R217+0x2800] ;  /* 0x00280000d98c783b */ /* 0x000e6e0000000200 */
[----:B------:R-:W-:Y:S07]  /*3180*/  HMMA.16816.F32.BF16 R32, R132, R202, R32 ;  /* 0x000000ca8420723c */ /* 0x000fee0000041820 */
[--C-:B------:R-:W-:Y:S01]  /*3190*/  FFMA.FTZ R133, R3, c[0x0][0x29c], -R147.reuse ;  /* 0x0000a70003857a23 */ /* 0x100fe20000010893 */
[-C--:B---3--:R-:W-:Y:S05]  /*31a0*/  HMMA.16816.F32.BF16 R4, R136, R204.reuse, R4 ;  /* 0x000000cc8804723c */ /* 0x088fea0000041804 */
[----:B------:R-:W-:Y:S01]  /*31b0*/  MUFU.EX2 R133, R133 ;  /* 0x0000008500857308 */ /* 0x000fe20000000800 */
[----:B------:R-:W-:Y:S02]  /*31c0*/  FSEL R135, R150, -INF , P6 ;  /* 0xff80000096877808 */ /* 0x000fe40003000000 */
[----:B------:R-:W-:Y:S04]  /*31d0*/  FSEL R134, R157, -INF , P0 ;  /* 0xff8000009d867808 */ /* 0x000fe80000000000 */
[--C-:B------:R-:W-:Y:S01]  /*31e0*/  FFMA.FTZ R135, R135, c[0x0][0x29c], -R147.reuse ;  /* 0x0000a70087877a23 */ /* 0x100fe20000010893 */
[----:B------:R-:W-:Y:S01]  /*31f0*/  FSEL R132, R152, -INF , P2 ;  /* 0xff80000098847808 */ /* 0x000fe20001000000 */
[--C-:B------:R-:W-:Y:S04]  /*3200*/  FFMA.FTZ R134, R134, c[0x0][0x29c], -R147.reuse ;  /* 0x0000a70086867a23 */ /* 0x100fe80000010893 */
[----:B------:R-:W-:Y:S01]  /*3210*/  MUFU.EX2 R135, R135 ;  /* 0x0000008700877308 */ /* 0x000fe20000000800 */
[--C-:B------:R-:W-:Y:S05]  /*3220*/  FFMA.FTZ R132, R132, c[0x0][0x29c], -R147.reuse ;  /* 0x0000a70084847a23 */ /* 0x100fea0000010893 */
[--C-:B------:R-:W-:Y:S01]  /*3230*/  FADD.FTZ R5, R5, -R2.reuse ;  /* 0x8000000205057221 */ /* 0x100fe20000010000 */
[C---:B-1----:R-:W-:Y:S03]  /*3240*/  HMMA.16816.F32.BF16 R8, R140.reuse, R204, R8 ;  /* 0x000000cc8c08723c */ /* 0x042fe60000041808 */
[----:B------:R-:W1:Y:S05]  /*3250*/  MUFU.EX2 R134, R134 ;  /* 0x0000008600867308 */ /* 0x000e6a0000000800 */
[-C--:B------:R-:W-:Y:S05]  /*3260*/  HMMA.16816.F32.BF16 R12, R140, R206.reuse, R12 ;  /* 0x000000ce8c0c723c */ /* 0x080fea000004180c */
[----:B------:R-:W-:Y:S03]  /*3270*/  MUFU.EX2 R132, R132 ;  /* 0x0000008400847308 */ /* 0x000fe60000000800 */
[C---:B------:R-:W-:Y:S08]  /*3280*/  HMMA.16816.F32.BF16 R16, R136.reuse, R206, R16 ;  /* 0x000000ce8810723c */ /* 0x040ff00000041810 */
[-C--:B------:R-:W-:Y:S04]  /*3290*/  HMMA.16816.F32.BF16 R20, R136, R208.reuse, R20 ;  /* 0x000000d08814723c */ /* 0x080fe80000041814 */
[----:B-1----:R-:W-:Y:S04]  /*32a0*/  FMUL.FTZ R5, R134, R5 ;  /* 0x0000000586057220 */ /* 0x002fe80000410000 */
[C---:B------:R-:W-:Y:S08]  /*32b0*/  HMMA.16816.F32.BF16 R24, R140.reuse, R208, R24 ;  /* 0x000000d08c18723c */ /* 0x040ff00000041818 */
[-C--:B------:R-:W-:Y:S01]  /*32c0*/  HMMA.16816.F32.BF16 R28, R140, R210.reuse, R28 ;  /* 0x000000d28c1c723c */ /* 0x080fe2000004181c */
[----:B------:R-:W1:Y:S03]  /*32d0*/  MUFU.EX2 R140, R0 ;  /* 0x00000000008c7308 */ /* 0x000e660000000800 */
[--C-:B------:R-:W-:Y:S03]  /*32e0*/  FADD.FTZ R3, R16, -R2.reuse ;  /* 0x8000000210037221 */ /* 0x100fe60000010000 */
[----:B------:R-:W-:Y:S01]  /*32f0*/  FSEL R141, R162, -INF , P0 ;  /* 0xff800000a28d7808 */ /* 0x000fe20000000000 */
[----:B------:R-:W-:Y:S04]  /*3300*/  HMMA.16816.F32.BF16 R32, R136, R210, R32 ;  /* 0x000000d28820723c */ /* 0x000fe80000041820 */
[----:B------:R-:W-:Y:S01]  /*3310*/  ISETP.GT.AND P0, PT, R234, 0x61, PT ;  /* 0x00000061ea00780c */ /* 0x000fe20003f04270 */
[--C-:B------:R-:W-:Y:S02]  /*3320*/  FADD.FTZ R21, R21, -R2.reuse ;  /* 0x8000000215157221 */ /* 0x100fe40000010000 */
[----:B------:R-:W-:Y:S01]  /*3330*/  FFMA.FTZ R138, -R149, R149, 1 ;  /* 0x3f800000958a7423 */ /* 0x000fe20000010195 */
[----:B------:R-:W-:Y:S01]  /*3340*/  FSEL R137, R236, -INF , P4 ;  /* 0xff800000ec897808 */ /* 0x000fe20002000000 */
[----:B------:R-:W-:Y:S03]  /*3350*/  FFMA.FTZ R139, -R157, R157, 1 ;  /* 0x3f8000009d8b7423 */ /* 0x000fe6000001019d */
[----:B------:R-:W-:Y:S01]  /*3360*/  FSEL R16, R232, -INF , P0 ;  /* 0xff800000e8107808 */ /* 0x000fe20000000000 */
[--C-:B------:R-:W-:Y:S01]  /*3370*/  FFMA.FTZ R163, R137, c[0x0][0x29c], -R147.reuse ;  /* 0x0000a70089a37a23 */ /* 0x100fe20000010893 */
[----:B------:R-:W-:Y:S01]  /*3380*/  MOV R149, R230 ;  /* 0x000000e600957202 */ /* 0x000fe20000000f00 */
[----:B------:R-:W-:Y:S02]  /*3390*/  FADD.FTZ R20, R20, -R2 ;  /* 0x8000000214147221 */ /* 0x000fe40000010000 */
[----:B-1----:R-:W-:Y:S01]  /*33a0*/  FMUL.FTZ R3, R140, R3 ;  /* 0x000000038c037220 */ /* 0x002fe20000410000 */
[----:B------:R-:W-:Y:S01]  /*33b0*/  FSEL R0, R151, -INF , P1 ;  /* 0xff80000097007808 */ /* 0x000fe20000800000 */
[----:B------:R-:W-:Y:S02]  /*33c0*/  FMUL.FTZ R231, R5, R139 ;  /* 0x0000008b05e77220 */ /* 0x000fe40000410000 */
[----:B------:R-:W-:Y:S02]  /*33d0*/  FMUL.FTZ R142, R3, R138 ;  /* 0x0000008a038e7220 */ /* 0x000fe40000410000 */
[----:B------:R-:W-:Y:S02]  /*33e0*/  FFMA.FTZ R3, R141, c[0x0][0x29c], -R146 ;  /* 0x0000a7008d037a23 */ /* 0x000fe40000010892 */
[--C-:B------:R-:W-:Y:S02]  /*33f0*/  FFMA.FTZ R136, R0, c[0x0][0x29c], -R147.reuse ;  /* 0x0000a70000887a23 */ /* 0x100fe40000010893 */
[----:B------:R-:W1:Y:S01]  /*3400*/  LDS R0, [R229.X4+0xf2a0] ;  /* 0x00f2a000e5007984 */ /* 0x000e620000004800 */
[----:B------:R2:W-:Y:S01]  /*3410*/  MUFU.EX2 R160, R3 ;  /* 0x0000000300a07308 */ /* 0x0005e20000000800 */
[----:B------:R-:W-:Y:S01]  /*3420*/  FFMA.FTZ R147, R16, c[0x0][0x29c], -R147 ;  /* 0x0000a70010937a23 */ /* 0x000fe20000010893 */
[----:B------:R-:W-:Y:S01]  /*3430*/  FSEL R16, R154, -INF , P3 ;  /* 0xff8000009a107808 */ /* 0x000fe20001800000 */
[----:B------:R-:W-:Y:S02]  /*3440*/  FADD.FTZ R5, R17, -R2 ;  /* 0x8000000211057221 */ /* 0x000fe40000010000 */
[----:B------:R-:W-:Y:S01]  /*3450*/  FFMA.FTZ R138, -R151, R151, 1 ;  /* 0x3f800000978a7423 */ /* 0x000fe20000010197 */
[----:B------:R-:W-:Y:S01]  /*3460*/  MOV R151, R229 ;  /* 0x000000e500977202 */ /* 0x000fe20000000f00 */
[----:B------:R-:W-:Y:S02]  /*3470*/  FFMA.FTZ R16, R16, c[0x0][0x29c], -R146 ;  /* 0x0000a70010107a23 */ /* 0x000fe40000010892 */
[----:B------:R-:W-:Y:S01]  /*3480*/  FMUL.FTZ R5, R132, R5 ;  /* 0x0000000584057220 */ /* 0x000fe20000410000 */
[----:B------:R-:W3:Y:S01]  /*3490*/  MUFU.EX2 R136, R136 ;  /* 0x0000008800887308 */ /* 0x000ee20000000800 */
[----:B------:R-:W-:Y:S01]  /*34a0*/  FFMA.FTZ R17, -R150, R150, 1 ;  /* 0x3f80000096117423 */ /* 0x000fe20000010196 */
[----:B------:R-:W-:Y:S01]  /*34b0*/  MOV R150, R142 ;  /* 0x0000008e00967202 */ /* 0x000fe20000000f00 */
[----:B------:R-:W-:Y:S02]  /*34c0*/  FFMA.FTZ R137, -R152, R152, 1 ;  /* 0x3f80000098897423 */ /* 0x000fe40000010198 */
[----:B------:R-:W-:Y:S02]  /*34d0*/  FADD.FTZ R32, R32, -R2 ;  /* 0x8000000220207221 */ /* 0x000fe40000010000 */
[----:B------:R-:W-:Y:S01]  /*34e0*/  FMUL.FTZ R249, R5, R137 ;  /* 0x0000008905f97220 */ /* 0x000fe20000410000 */
[----:B------:R-:W-:Y:S02]  /*34f0*/  FSEL R5, R156, -INF , P5 ;  /* 0xff8000009c057808 */ /* 0x000fe40002800000 */
[----:B------:R-:W-:Y:S01]  /*3500*/  FSEL R137, R238, -INF , P4 ;  /* 0xff800000ee897808 */ /* 0x000fe20002000000 */
[----:B------:R-:W-:Y:S02]  /*3510*/  MUFU.EX2 R147, R147 ;  /* 0x0000009300937308 */ /* 0x000fe40000000800 */
[--C-:B------:R-:W-:Y:S02]  /*3520*/  FFMA.FTZ R142, R5, c[0x0][0x29c], -R146.reuse ;  /* 0x0000a700058e7a23 */ /* 0x100fe40000010892 */
[----:B--2---:R-:W-:Y:S02]  /*3530*/  FMUL.FTZ R3, R135, R21 ;  /* 0x0000001587037220 */ /* 0x004fe40000410000 */
[--C-:B------:R-:W-:Y:S02]  /*3540*/  FFMA.FTZ R157, R137, c[0x0][0x29c], -R146.reuse ;  /* 0x0000a700899d7a23 */ /* 0x100fe40000010892 */
[----:B------:R-:W-:Y:S01]  /*3550*/  FMUL.FTZ R230, R3, R17 ;  /* 0x0000001103e67220 */ /* 0x000fe20000410000 */
[----:B------:R-:W-:Y:S01]  /*3560*/  FSEL R3, R233, -INF , P0 ;  /* 0xff800000e9037808 */ /* 0x000fe20000000000 */
[----:B------:R2:W4:Y:S01]  /*3570*/  MUFU.EX2 R21, R16 ;  /* 0x0000001000157308 */ /* 0x0005220000000800 */
[----:B------:R-:W-:Y:S01]  /*3580*/  FSEL R17, R158, -INF , P1 ;  /* 0xff8000009e117808 */ /* 0x000fe20000800000 */
[----:B------:R-:W-:Y:S02]  /*3590*/  FFMA.FTZ R5, -R154, R154, 1 ;  /* 0x3f8000009a057423 */ /* 0x000fe4000001019a */
[----:B---3--:R-:W-:Y:S02]  /*35a0*/  FMUL.FTZ R20, R136, R20 ;  /* 0x0000001488147220 */ /* 0x008fe40000410000 */
[----:B------:R-:W-:Y:S02]  /*35b0*/  FFMA.FTZ R139, R17, c[0x0][0x29c], -R146 ;  /* 0x0000a700118b7a23 */ /* 0x000fe40000010892 */
[----:B------:R-:W-:Y:S01]  /*35c0*/  FMUL.FTZ R143, R20, R138 ;  /* 0x0000008a148f7220 */ /* 0x000fe20000410000 */
[----:B------:R-:W-:Y:S01]  /*35d0*/  FSEL R20, R161, -INF , P2 ;  /* 0xff800000a1147808 */ /* 0x000fe20001000000 */
[----:B-1----:R-:W-:Y:S02]  /*35e0*/  FADD.FTZ R7, R7, -R0 ;  /* 0x8000000007077221 */ /* 0x002fe40000010000 */
[----:B------:R-:W-:Y:S02]  /*35f0*/  FFMA.FTZ R17, -R148, R148, 1 ;  /* 0x3f80000094117423 */ /* 0x000fe40000010194 */
[----:B------:R-:W-:Y:S01]  /*3600*/  FFMA.FTZ R138, R20, c[0x0][0x29c], -R146 ;  /* 0x0000a700148a7a23 */ /* 0x000fe20000010892 */
[----:B------:R-:W-:Y:S01]  /*3610*/  FSEL R20, R251, -INF , P3 ;  /* 0xff800000fb147808 */ /* 0x000fe20001800000 */
[--C-:B------:R-:W-:Y:S02]  /*3620*/  FADD.FTZ R154, R4, -R2.reuse ;  /* 0x80000002049a7221 */ /* 0x100fe40000010000 */
[----:B------:R-:W-:Y:S02]  /*3630*/  FMUL.FTZ R4, R133, R32 ;  /* 0x0000002085047220 */ /* 0x000fe40000410000 */
[----:B------:R-:W-:Y:S02]  /*3640*/  FMUL.FTZ R7, R160, R7 ;  /* 0x00000007a0077220 */ /* 0x000fe40000410000 */
[----:B------:R-:W-:Y:S01]  /*3650*/  FADD.FTZ R137, R33, -R2 ;  /* 0x8000000221897221 */ /* 0x000fe20000010000 */
[----:B------:R-:W-:Y:S02]  /*3660*/  FSEL R2, R235, -INF , P0 ;  /* 0xff800000eb027808 */ /* 0x000fe40000000000 */
[----:B--2---:R-:W-:Y:S05]  /*3670*/  FSEL R16, R159, -INF , P6 ;  /* 0xff8000009f107808 */ /* 0x004fea0003000000 */
[--C-:B------:R-:W-:Y:S02]  /*3680*/  FFMA.FTZ R141, R16, c[0x0][0x29c], -R146.reuse ;  /* 0x0000a700108d7a23 */ /* 0x100fe40000010892 */
[----:B------:R-:W-:Y:S02]  /*3690*/  FFMA.FTZ R146, R3, c[0x0][0x29c], -R146 ;  /* 0x0000a70003927a23 */ /* 0x000fe40000010892 */
[--C-:B------:R-:W-:Y:S02]  /*36a0*/  FADD.FTZ R3, R18, -R0.reuse ;  /* 0x8000000012037221 */ /* 0x100fe40000010000 */
[----:B------:R1:W2:Y:S01]  /*36b0*/  MUFU.EX2 R18, R138 ;  /* 0x0000008a00127308 */ /* 0x0002a20000000800 */
[----:B------:R-:W-:Y:S02]  /*36c0*/  FFMA.FTZ R16, -R162, R162, 1 ;  /* 0x3f800000a2107423 */ /* 0x000fe400000101a2 */
[----:B----4-:R-:W-:Y:S02]  /*36d0*/  FMUL.FTZ R3, R21, R3 ;  /* 0x0000000315037220 */ /* 0x010fe40000410000 */
[----:B------:R-:W-:Y:S01]  /*36e0*/  FMUL.FTZ R162, R4, R17 ;  /* 0x0000001104a27220 */ /* 0x000fe20000410000 */
[----:B------:R-:W-:Y:S01]  /*36f0*/  FSEL R4, R239, -INF , P6 ;  /* 0xff800000ef047808 */ /* 0x000fe20003000000 */
[----:B------:R-:W-:Y:S01]  /*3700*/  FMUL.FTZ R229, R7, R16 ;  /* 0x0000001007e57220 */ /* 0x000fe20000410000 */
[----:B------:R-:W-:Y:S01]  /*3710*/  FSEL R7, R241, -INF , P2 ;  /* 0xff800000f1077808 */ /* 0x000fe20001000000 */
[----:B------:R-:W-:Y:S01]  /*3720*/  FMUL.FTZ R32, R3, R5 ;  /* 0x0000000503207220 */ /* 0x000fe20000410000 */
[----:B------:R-:W-:Y:S01]  /*3730*/  FSEL R5, R240, -INF , P1 ;  /* 0xff800000f0057808 */ /* 0x000fe20000800000 */
[----:B------:R-:W-:Y:S01]  /*3740*/  MUFU.EX2 R146, R146 ;  /* 0x0000009200927308 */ /* 0x000fe20000000800 */
[----:B------:R-:W-:Y:S02]  /*3750*/  FSEL R3, R237, -INF , P5 ;  /* 0xff800000ed037808 */ /* 0x000fe40002800000 */
[----:B------:R-:W-:Y:S02]  /*3760*/  FSEL R16, R242, -INF , P3 ;  /* 0xff800000f2107808 */ /* 0x000fe40001800000 */
[----:B------:R-:W-:Y:S01]  /*3770*/  FSEL R17, R243, -INF , P4 ;  /* 0xff800000f3117808 */ /* 0x000fe20002000000 */
[--C-:B------:R-:W-:Y:S01]  /*3780*/  FFMA.FTZ R148, R3, c[0x0][0x29c], -R145.reuse ;  /* 0x0000a70003947a23 */ /* 0x100fe20000010891 */
[----:B------:R-:W-:Y:S01]  /*3790*/  LOP3.LUT P3, RZ, R227, 0x40, RZ, 0xc0, !PT ;  /* 0x00000040e3ff7812 */ /* 0x000fe2000786c0ff */
[--C-:B------:R-:W-:Y:S01]  /*37a0*/  FFMA.FTZ R152, R16, c[0x0][0x29c], -R145.reuse ;  /* 0x0000a70010987a23 */ /* 0x100fe20000010891 */
[----:B------:R-:W-:Y:S01]  /*37b0*/  MOV R16, R151 ;  /* 0x0000009700107202 */ /* 0x000fe20000000f00 */
[--C-:B------:R-:W-:Y:S01]  /*37c0*/  FFMA.FTZ R151, R7, c[0x0][0x29c], -R145.reuse ;  /* 0x0000a70007977a23 */ /* 0x100fe20000010891 */
[----:B------:R-:W-:Y:S01]  /*37d0*/  MOV R7, R150 ;  /* 0x0000009600077202 */ /* 0x000fe20000000f00 */
[--C-:B------:R-:W-:Y:S01]  /*37e0*/  FFMA.FTZ R150, R5, c[0x0][0x29c], -R145.reuse ;  /* 0x0000a70005967a23 */ /* 0x100fe20000010891 */
[----:B------:R-:W-:Y:S01]  /*37f0*/  MOV R5, R149 ;  /* 0x0000009500057202 */ /* 0x000fe20000000f00 */
[--C-:B------:R-:W-:Y:S01]  /*3800*/  FFMA.FTZ R149, R4, c[0x0][0x29c], -R145.reuse ;  /* 0x0000a70004957a23 */ /* 0x100fe20000010891 */
[----:B------:R-:W-:Y:S01]  /*3810*/  MOV R4, R143 ;  /* 0x0000008f00047202 */ /* 0x000fe20000000f00 */
[--C-:B------:R-:W-:Y:S01]  /*3820*/  FFMA.FTZ R143, R2, c[0x0][0x29c], -R145.reuse ;  /* 0x0000a700028f7a23 */ /* 0x100fe20000010891 */
[----:B------:R-:W-:Y:S01]  /*3830*/  FSEL R33, R5, -INF , P4 ;  /* 0xff80000005217808 */ /* 0x000fe20002000000 */
[----:B------:R-:W-:Y:S01]  /*3840*/  FFMA.FTZ R145, R17, c[0x0][0x29c], -R145 ;  /* 0x0000a70011917a23 */ /* 0x000fe20000010891 */
[----:B-1----:R-:W-:Y:S01]  /*3850*/  MOV R138, R16 ;  /* 0x00000010008a7202 */ /* 0x002fe20000000f00 */
[----:B------:R-:W-:Y:S01]  /*3860*/  FADD.FTZ R2, R19, -R0 ;  /* 0x8000000013027221 */ /* 0x000fe20000010000 */
[----:B------:R-:W1:Y:S01]  /*3870*/  MUFU.EX2 R17, R139 ;  /* 0x0000008b00117308 */ /* 0x000e620000000800 */
[----:B------:R-:W-:Y:S01]  /*3880*/  FFMA.FTZ R3, -R161, R161, 1 ;  /* 0x3f800000a1037423 */ /* 0x000fe200000101a1 */
[----:B------:R-:W-:Y:S01]  /*3890*/  MOV R19, R249 ;  /* 0x000000f900137202 */ /* 0x000fe20000000f00 */
[----:B--2---:R-:W-:Y:S01]  /*38a0*/  FMUL.FTZ R2, R18, R2 ;  /* 0x0000000212027220 */ /* 0x004fe20000410000 */
[----:B------:R-:W-:Y:S01]  /*38b0*/  FSEL R16, R250, -INF , P2 ;  /* 0xff800000fa107808 */ /* 0x000fe20001000000 */
[----:B------:R-:W-:Y:S01]  /*38c0*/  FFMA.FTZ R33, R33, c[0x0][0x29c], -R144 ;  /* 0x0000a70021217a23 */ /* 0x000fe20000010890 */
[C---:B------:R-:W-:Y:S01]  /*38d0*/  LOP3.LUT P4, RZ, R227.reuse, 0x80, RZ, 0xc0, !PT ;  /* 0x00000080e3ff7812 */ /* 0x040fe2000788c0ff */
[----:B------:R-:W-:Y:S01]  /*38e0*/  FMUL.FTZ R249, R2, R3 ;  /* 0x0000000302f97220 */ /* 0x000fe20000410000 */
[----:B------:R-:W-:Y:S01]  /*38f0*/  LOP3.LUT P2, RZ, R227, 0x20, RZ, 0xc0, !PT ;  /* 0x00000020e3ff7812 */ /* 0x000fe2000784c0ff */
[--C-:B------:R-:W-:Y:S01]  /*3900*/  FADD.FTZ R2, R22, -R0.reuse ;  /* 0x8000000016027221 */ /* 0x100fe20000010000 */
[----:B------:R-:W-:Y:S01]  /*3910*/  MOV R22, R7 ;  /* 0x0000000700167202 */ /* 0x000fe20000000f00 */
[----:B------:R-:W-:Y:S01]  /*3920*/  FFMA.FTZ R3, -R158, R158, 1 ;  /* 0x3f8000009e037423 */ /* 0x000fe2000001019e */
[----:B------:R2:W3:Y:S10]  /*3930*/  MUFU.EX2 R7, R141 ;  /* 0x0000008d00077308 */ /* 0x0004f40000000800 */
[----:B------:R-:W-:Y:S01]  /*3940*/  MUFU.EX2 R145, R145 ;  /* 0x0000009100917308 */ /* 0x000fe20000000800 */
[----:B-1----:R-:W-:Y:S01]  /*3950*/  FMUL.FTZ R2, R17, R2 ;  /* 0x0000000211027220 */ /* 0x002fe20000410000 */
[----:B------:R-:W-:Y:S02]  /*3960*/  MOV R139, R4 ;  /* 0x00000004008b7202 */ /* 0x000fe40000000f00 */
[----:B------:R-:W-:Y:S01]  /*3970*/  FSEL R4, R247, -INF , P1 ;  /* 0xff800000f7047808 */ /* 0x000fe20000800000 */
[----:B------:R-:W-:Y:S01]  /*3980*/  FMUL.FTZ R161, R2, R3 ;  /* 0x0000000302a17220 */ /* 0x000fe20000410000 */
[----:B------:R-:W-:Y:S01]  /*3990*/  LOP3.LUT P1, RZ, R227, 0x10, RZ, 0xc0, !PT ;  /* 0x00000010e3ff7812 */ /* 0x000fe2000782c0ff */
[--C-:B------:R-:W-:Y:S01]  /*39a0*/  FADD.FTZ R2, R23, -R0.reuse ;  /* 0x8000000017027221 */ /* 0x100fe20000010000 */
[----:B------:R-:W-:Y:S01]  /*39b0*/  MOV R23, R5 ;  /* 0x0000000500177202 */ /* 0x000fe20000000f00 */
[----:B------:R-:W-:Y:S02]  /*39c0*/  FADD.FTZ R5, R6, -R0 ;  /* 0x8000000006057221 */ /* 0x000fe40000010000 */
[----:B------:R-:W1:Y:S01]  /*39d0*/  MUFU.EX2 R6, R142 ;  /* 0x0000008e00067308 */ /* 0x000e620000000800 */
[----:B------:R-:W-:Y:S01]  /*39e0*/  FFMA.FTZ R3, -R159, R159, 1 ;  /* 0x3f8000009f037423 */ /* 0x000fe2000001019f */
[----:B--2---:R-:W-:Y:S01]  /*39f0*/  MOV R141, R139 ;  /* 0x0000008b008d7202 */ /* 0x004fe20000000f00 */
[----:B---3--:R-:W-:Y:S02]  /*3a00*/  FMUL.FTZ R2, R7, R2 ;  /* 0x0000000207027220 */ /* 0x008fe40000410000 */
[----:B------:R-:W-:Y:S01]  /*3a10*/  FFMA.FTZ R139, R20, c[0x0][0x29c], -R144 ;  /* 0x0000a700148b7a23 */ /* 0x000fe20000010890 */
[----:B------:R-:W-:Y:S01]  /*3a20*/  MOV R20, R161 ;  /* 0x000000a100147202 */ /* 0x000fe20000000f00 */
[----:B------:R-:W-:Y:S01]  /*3a30*/  FMUL.FTZ R158, R2, R3 ;  /* 0x00000003029e7220 */ /* 0x000fe20000410000 */
[----:B------:R-:W-:Y:S01]  /*3a40*/  FSEL R3, R248, -INF , P6 ;  /* 0xff800000f8037808 */ /* 0x000fe20003000000 */
[--C-:B------:R-:W-:Y:S01]  /*3a50*/  FADD.FTZ R2, R34, -R0.reuse ;  /* 0x8000000022027221 */ /* 0x100fe20000010000 */
[----:B------:R-:W-:Y:S01]  /*3a60*/  MOV R34, R138 ;  /* 0x0000008a00227202 */ /* 0x000fe20000000f00 */
[----:B------:R-:W-:Y:S01]  /*3a70*/  FADD.FTZ R138, R35, -R0 ;  /* 0x80000000238a7221 */ /* 0x000fe20000010000 */
[----:B------:R-:W-:Y:S01]  /*3a80*/  MOV R35, R32 ;  /* 0x0000002000237202 */ /* 0x000fe20000000f00 */
[--C-:B------:R-:W-:Y:S02]  /*3a90*/  FFMA.FTZ R32, R155, c[0x0][0x29c], -R144.reuse ;  /* 0x0000a7009b207a23 */ /* 0x100fe40000010890 */
[--C-:B------:R-:W-:Y:S02]  /*3aa0*/  FFMA.FTZ R155, R4, c[0x0][0x29c], -R144.reuse ;  /* 0x0000a700049b7a23 */ /* 0x100fe40000010890 */
[----:B------:R-:W2:Y:S01]  /*3ab0*/  MUFU.EX2 R4, R163 ;  /* 0x000000a300047308 */ /* 0x000ea20000000800 */
[----:B------:R-:W-:Y:S02]  /*3ac0*/  FFMA.FTZ R0, -R156, R156, 1 ;  /* 0x3f8000009c007423 */ /* 0x000fe4000001019c */
[--C-:B------:R-:W-:Y:S02]  /*3ad0*/  FFMA.FTZ R159, R3, c[0x0][0x29c], -R144.reuse ;  /* 0x0000a700039f7a23 */ /* 0x100fe40000010890 */
[----:B-1----:R-:W-:Y:S02]  /*3ae0*/  FMUL.FTZ R2, R6, R2 ;  /* 0x0000000206027220 */ /* 0x002fe40000410000 */
[--C-:B------:R-:W-:Y:S03]  /*3af0*/  FFMA.FTZ R142, R16, c[0x0][0x29c], -R144.reuse ;  /* 0x0000a700108e7a23 */ /* 0x100fe60000010890 */
[----:B------:R-:W1:Y:S01]  /*3b00*/  MUFU.EX2 R3, R157 ;  /* 0x0000009d00037308 */ /* 0x000e620000000800 */
[----:B------:R-:W-:Y:S01]  /*3b10*/  FMUL.FTZ R156, R2, R0 ;  /* 0x00000000029c7220 */ /* 0x000fe20000410000 */
[----:B------:R-:W-:Y:S02]  /*3b20*/  FSEL R0, R244, -INF , P0 ;  /* 0xff800000f4007808 */ /* 0x000fe40000000000 */
[----:B------:R-:W-:Y:S05]  /*3b30*/  FSEL R2, R245, -INF , P5 ;  /* 0xff800000f5027808 */ /* 0x000fea0002800000 */
[--C-:B------:R-:W-:Y:S01]  /*3b40*/  FFMA.FTZ R161, R2, c[0x0][0x29c], -R144.reuse ;  /* 0x0000a70002a17a23 */ /* 0x100fe20000010890 */
[----:B------:R-:W-:Y:S01]  /*3b50*/  MUFU.EX2 R16, R150 ;  /* 0x0000009600107308 */ /* 0x000fe20000000800 */
[----:B------:R-:W-:Y:S02]  /*3b60*/  FFMA.FTZ R144, R0, c[0x0][0x29c], -R144 ;  /* 0x0000a70000907a23 */ /* 0x000fe40000010890 */
[----:B------:R-:W-:Y:S01]  /*3b70*/  FFMA.FTZ R0, -R236, R236, 1 ;  /* 0x3f800000ec007423 */ /* 0x000fe200000101ec */
[----:B------:R-:W-:Y:S01]  /*3b80*/  MOV R236, R34 ;  /* 0x0000002200ec7202 */ /* 0x000fe20000000f00 */
[----:B--2---:R-:W-:Y:S01]  /*3b90*/  FMUL.FTZ R154, R4, R154 ;  /* 0x0000009a049a7220 */ /* 0x004fe20000410000 */
[----:B------:R-:W-:Y:S01]  /*3ba0*/  MOV R163, R23 ;  /* 0x0000001700a37202 */ /* 0x000fe20000000f00 */
[----:B------:R-:W-:Y:S01]  /*3bb0*/  FMUL.FTZ R2, R147, R137 ;  /* 0x0000008993027220 */ /* 0x000fe20000410000 */
[----:B------:R-:W-:Y:S01]  /*3bc0*/  F2FP.BF16.PACK_AB R134, R134, R4 ;  /* 0x000000048686723e */ /* 0x000fe200000010ff */
[----:B------:R-:W-:Y:S01]  /*3bd0*/  FMUL.FTZ R34, R154, R0 ;  /* 0x000000009a227220 */ /* 0x000fe20000410000 */
[----:B------:R2:W-:Y:S01]  /*3be0*/  MUFU.EX2 R137, R153 ;  /* 0x0000009900897308 */ /* 0x0005e20000000800 */
[----:B------:R-:W-:Y:S01]  /*3bf0*/  FFMA.FTZ R0, -R232, R232, 1 ;  /* 0x3f800000e8007423 */ /* 0x000fe200000101e8 */
[----:B------:R-:W-:Y:S02]  /*3c00*/  MOV R232, R20 ;  /* 0x0000001400e87202 */ /* 0x000fe40000000f00 */
[----:B-1----:R-:W-:Y:S01]  /*3c10*/  F2FP.BF16.PACK_AB R4, R160, R3 ;  /* 0x00000003a004723e */ /* 0x002fe200000010ff */
[----:B------:R-:W-:Y:S01]  /*3c20*/  FMUL.FTZ R23, R2, R0 ;  /* 0x0000000002177220 */ /* 0x000fe20000410000 */
[----:B------:R-:W-:Y:S01]  /*3c30*/  MOV R157, R35 ;  /* 0x00000023009d7202 */ /* 0x000fe20000000f00 */
[----:B------:R-:W-:Y:S01]  /*3c40*/  FFMA.FTZ R0, -R238, R238, 1 ;  /* 0x3f800000ee007423 */ /* 0x000fe200000101ee */
[----:B------:R-:W-:Y:S01]  /*3c50*/  MOV R238, R141 ;  /* 0x0000008d00ee7202 */ /* 0x000fe20000000f00 */
[----:B------:R-:W-:Y:S01]  /*3c60*/  FMUL.FTZ R5, R3, R5 ;  /* 0x0000000503057220 */ /* 0x000fe20000410000 */
[----:B------:R1:W-:Y:S01]  /*3c70*/  MUFU.EX2 R2, R152 ;  /* 0x0000009800027308 */ /* 0x0003e20000000800 */
[----:B------:R-:W-:Y:S02]  /*3c80*/  F2FP.BF16.PACK_AB R3, R132, R140 ;  /* 0x0000008c8403723e */ /* 0x000fe400000010ff */
[----:B------:R-:W-:Y:S01]  /*3c90*/  F2FP.BF16.PACK_AB R132, R18, R21 ;  /* 0x000000151284723e */ /* 0x000fe200000010ff */
[----:B------:R-:W-:Y:S01]  /*3ca0*/  FMUL.FTZ R154, R5, R0 ;  /* 0x00000000059a7220 */ /* 0x000fe20000410000 */
[C---:B------:R-:W-:Y:S01]  /*3cb0*/  F2FP.BF16.PACK_AB R21, R146.reuse, R6 ;  /* 0x000000069215723e */ /* 0x040fe200000010ff */
[----:B------:R-:W3:Y:S01]  /*3cc0*/  LDS R0, [R236.X4+0xf300] ;  /* 0x00f30000ec007984 */ /* 0x000ee20000004800 */
[----:B------:R-:W-:Y:S01]  /*3cd0*/  FMUL.FTZ R146, R146, R138 ;  /* 0x0000008a92927220 */ /* 0x000fe20000410000 */
[----:B------:R-:W-:Y:S01]  /*3ce0*/  F2FP.BF16.PACK_AB R35, R135, R136 ;  /* 0x000000888723723e */ /* 0x000fe200000010ff */
[----:B------:R-:W-:Y:S01]  /*3cf0*/  FFMA.FTZ R6, -R233, R233, 1 ;  /* 0x3f800000e9067423 */ /* 0x000fe200000101e9 */
[----:B------:R4:W-:Y:S01]  /*3d00*/  MUFU.EX2 R141, R32 ;  /* 0x00000020008d7308 */ /* 0x0009e20000000800 */
[----:B------:R-:W-:Y:S02]  /*3d10*/  F2FP.BF16.PACK_AB R147, R147, R133 ;  /* 0x000000859393723e */ /* 0x000fe400000010ff */
[----:B------:R-:W-:Y:S02]  /*3d20*/  F2FP.BF16.PACK_AB R34, R231, R34 ;  /* 0x00000022e722723e */ /* 0x000fe400000010ff */
[----:B--2---:R-:W-:Y:S02]  /*3d30*/  MOV R153, R22 ;  /* 0x0000001600997202 */ /* 0x004fe40000000f00 */
[----:B------:R-:W-:Y:S02]  /*3d40*/  F2FP.BF16.PACK_AB R135, R23, R162 ;  /* 0x000000a21787723e */ /* 0x000fe400000010ff */
[----:B------:R-:W-:Y:S01]  /*3d50*/  F2FP.BF16.PACK_AB R23, R229, R154 ;  /* 0x0000009ae517723e */ /* 0x000fe200000010ff */
[----:B------:R-:W2:Y:S01]  /*3d60*/  MUFU.EX2 R5, R151 ;  /* 0x0000009700057308 */ /* 0x000ea20000000800 */
[----:B------:R-:W-:Y:S02]  /*3d70*/  F2FP.BF16.PACK_AB R136, R230, R238 ;  /* 0x000000eee688723e */ /* 0x000fe400000010ff */
[----:B-1----:R-:W-:Y:S04]  /*3d80*/  MOV R152, R19 ;  /* 0x0000001300987202 */ /* 0x002fe80000000f00 */
[----:B------:R-:W-:Y:S03]  /*3d90*/  F2FP.BF16.PACK_AB R133, R152, R153 ;  /* 0x000000999885723e */ /* 0x000fe600000010ff */
[----:B------:R1:W-:Y:S01]  /*3da0*/  MUFU.EX2 R19, R148 ;  /* 0x0000009400137308 */ /* 0x0003e20000000800 */
[----:B----4-:R-:W-:Y:S01]  /*3db0*/  F2FP.BF16.PACK_AB R32, R7, R17 ;  /* 0x000000110720723e */ /* 0x010fe200000010ff */
[----:B------:R-:W-:Y:S02]  /*3dc0*/  FMUL.FTZ R17, R146, R6 ;  /* 0x0000000692117220 */ /* 0x000fe40000410000 */
[----:B------:R-:W4:Y:S01]  /*3dd0*/  LDL R146, [R1+0x60] ;  /* 0x0000600001927983 */ /* 0x000f220000100800 */
[----:B------:R-:W-:Y:S05]  /*3de0*/  FFMA.FTZ R6, -R246, R246, 1 ;  /* 0x3f800000f6067423 */ /* 0x000fea00000101f6 */
[----:B------:R-:W-:Y:S01]  /*3df0*/  MUFU.EX2 R140, R139 ;  /* 0x0000008b008c7308 */ /* 0x000fe20000000800 */
[----:B------:R-:W-:Y:S02]  /*3e00*/  F2FP.BF16.PACK_AB R17, R17, R156 ;  /* 0x0000009c1111723e */ /* 0x000fe400000010ff */
[----:B--2---:R-:W-:Y:S01]  /*3e10*/  F2FP.BF16.PACK_AB R7, R5, R2 ;  /* 0x000000020507723e */ /* 0x004fe200000010ff */
[--C-:B---3--:R-:W-:Y:S02]  /*3e20*/  FADD.FTZ R8, R8, -R0.reuse ;  /* 0x8000000008087221 */ /* 0x108fe40000010000 */
[--C-:B------:R-:W-:Y:S04]  /*3e30*/  FADD.FTZ R9, R9, -R0.reuse ;  /* 0x8000000009097221 */ /* 0x100fe80000010000 */
[----:B------:R-:W2:Y:S01]  /*3e40*/  MUFU.EX2 R22, R143 ;  /* 0x0000008f00167308 */ /* 0x000ea20000000800 */
[----:B------:R-:W-:Y:S01]  /*3e50*/  FMUL.FTZ R18, R145, R8 ;  /* 0x0000000891127220 */ /* 0x000fe20000410000 */
[C---:B------:R-:W-:Y:S01]  /*3e60*/  F2FP.BF16.PACK_AB R145, R137.reuse, R145 ;  /* 0x000000918991723e */ /* 0x040fe200000010ff */
[----:B------:R-:W-:Y:S01]  /*3e70*/  FMUL.FTZ R9, R137, R9 ;  /* 0x0000000989097220 */ /* 0x000fe20000410000 */
[----:B-1----:R-:W3:Y:S01]  /*3e80*/  LDL R148, [R1+0x40] ;  /* 0x0000400001947983 */ /* 0x002ee20000100800 */
[----:B------:R-:W-:Y:S02]  /*3e90*/  FFMA.FTZ R8, -R243, R243, 1 ;  /* 0x3f800000f3087423 */ /* 0x000fe400000101f3 */
[--C-:B------:R-:W-:Y:S02]  /*3ea0*/  FADD.FTZ R12, R12, -R0.reuse ;  /* 0x800000000c0c7221 */ /* 0x100fe40000010000 */
[--C-:B------:R-:W-:Y:S01]  /*3eb0*/  FADD.FTZ R13, R13, -R0.reuse ;  /* 0x800000000d0d7221 */ /* 0x100fe20000010000 */
[----:B------:R-:W1:Y:S01]  /*3ec0*/  MUFU.EX2 R20, R149 ;  /* 0x0000009500147308 */ /* 0x000e620000000800 */
[----:B------:R-:W-:Y:S01]  /*3ed0*/  FMUL.FTZ R8, R18, R8 ;  /* 0x0000000812087220 */ /* 0x000fe20000410000 */
[----:B------:R-:W-:Y:S01]  /*3ee0*/  F2FP.BF16.PACK_AB R18, R158, R232 ;  /* 0x000000e89e12723e */ /* 0x000fe200000010ff */
[----:B------:R-:W-:Y:S02]  /*3ef0*/  FMUL.FTZ R6, R9, R6 ;  /* 0x0000000609067220 */ /* 0x000fe40000410000 */
[--C-:B------:R-:W-:Y:S02]  /*3f00*/  FADD.FTZ R24, R24, -R0.reuse ;  /* 0x8000000018187221 */ /* 0x100fe40000010000 */
[--C-:B------:R-:W-:Y:S02]  /*3f10*/  FADD.FTZ R29, R29, -R0.reuse ;  /* 0x800000001d1d7221 */ /* 0x100fe40000010000 */
[----:B------:R-:W-:Y:S01]  /*3f20*/  FMUL.FTZ R12, R2, R12 ;  /* 0x0000000c020c7220 */ /* 0x000fe20000410000 */
[----:B------:R5:W5:Y:S01]  /*3f30*/  MUFU.EX2 R143, R33 ;  /* 0x00000021008f7308 */ /* 0x000b620000000800 */
[----:B------:R-:W-:Y:S02]  /*3f40*/  FMUL.FTZ R13, R5, R13 ;  /* 0x0000000d050d7220 */ /* 0x000fe40000410000 */
[----:B------:R-:W-:Y:S02]  /*3f50*/  FFMA.FTZ R5, -R242, R242, 1 ;  /* 0x3f800000f2057423 */ /* 0x000fe400000101f2 */
[----:B------:R-:W-:Y:S02]  /*3f60*/  FFMA.FTZ R2, -R241, R241, 1 ;  /* 0x3f800000f1027423 */ /* 0x000fe400000101f1 */
[----:B------:R-:W-:Y:S02]  /*3f70*/  FMUL.FTZ R138, R12, R5 ;  /* 0x000000050c8a7220 */ /* 0x000fe40000410000 */
[----:B------:R-:W-:Y:S01]  /*3f80*/  FMUL.FTZ R137, R13, R2 ;  /* 0x000000020d897220 */ /* 0x000fe20000410000 */
[----:B------:R-:W-:Y:S01]  /*3f90*/  F2FP.BF16.PACK_AB R13, R6, R8 ;  /* 0x00000008060d723e */ /* 0x000fe200000010ff */
[--C-:B------:R-:W-:Y:S01]  /*3fa0*/  FADD.FTZ R25, R25, -R0.reuse ;  /* 0x8000000019197221 */ /* 0x100fe20000010000 */
[----:B--2---:R-:W-:Y:S01]  /*3fb0*/  F2FP.BF16.PACK_AB R6, R22, R19 ;  /* 0x000000131606723e */ /* 0x004fe200000010ff */
[----:B------:R-:W-:Y:S01]  /*3fc0*/  FADD.FTZ R28, R28, -R0 ;  /* 0x800000001c1c7221 */ /* 0x000fe20000010000 */
[----:B-1----:R-:W-:Y:S01]  /*3fd0*/  F2FP.BF16.PACK_AB R5, R20, R16 ;  /* 0x000000101405723e */ /* 0x002fe200000010ff */
[----:B------:R-:W-:Y:S01]  /*3fe0*/  FMUL.FTZ R139, R16, R24 ;  /* 0x00000018108b7220 */ /* 0x000fe20000410000 */
[----:B------:R-:W1:Y:S01]  /*3ff0*/  LDS R0, [R236.X4+0xf320] ;  /* 0x00f32000ec007984 */ /* 0x000e620000004800 */
[----:B------:R-:W-:Y:S01]  /*4000*/  FMUL.FTZ R22, R22, R29 ;  /* 0x0000001d16167220 */ /* 0x000fe20000410000 */
[----:B------:R-:W2:Y:S01]  /*4010*/  MUFU.EX2 R142, R142 ;  /* 0x0000008e008e7308 */ /* 0x000ea20000000800 */
[----:B------:R-:W-:Y:S01]  /*4020*/  FFMA.FTZ R12, -R240, R240, 1 ;  /* 0x3f800000f00c7423 */ /* 0x000fe200000101f0 */
[----:B------:R-:W-:Y:S01]  /*4030*/  STS [R228+0xf480], R134 ;  /* 0x00f48086e4007388 */ /* 0x000fe20000000800 */
[----:B------:R-:W-:Y:S02]  /*4040*/  FFMA.FTZ R2, -R235, R235, 1 ;  /* 0x3f800000eb027423 */ /* 0x000fe400000101eb */
[----:B------:R-:W-:Y:S01]  /*4050*/  FMUL.FTZ R20, R20, R25 ;  /* 0x0000001914147220 */ /* 0x000fe20000410000 */
[----:B------:R2:W-:Y:S01]  /*4060*/  STS [R228+0xf880], R4 ;  /* 0x00f88004e4007388 */ /* 0x0005e20000000800 */
[----:B------:R-:W-:Y:S01]  /*4070*/  FMUL.FTZ R25, R139, R12 ;  /* 0x0000000c8b197220 */ /* 0x000fe20000410000 */
[----:B-----5:R-:W-:Y:S01]  /*4080*/  F2FP.BF16.PACK_AB R33, R249, R157 ;  /* 0x0000009df921723e */ /* 0x020fe200000010ff */
[----:B------:R-:W-:Y:S01]  /*4090*/  FMUL.FTZ R12, R22, R2 ;  /* 0x00000002160c7220 */ /* 0x000fe20000410000 */
[----:B------:R-:W-:Y:S01]  /*40a0*/  IADD3 R2, R228, 0xf4c0, RZ ;  /* 0x0000f4c0e4027810 */ /* 0x000fe20007ffe0ff */
[----:B------:R-:W-:Y:S01]  /*40b0*/  MUFU.EX2 R24, R159 ;  /* 0x0000009f00187308 */ /* 0x000fe20000000800 */
[----:B------:R-:W-:Y:S02]  /*40c0*/  FMUL.FTZ R16, R19, R28 ;  /* 0x0000001c13107220 */ /* 0x000fe40000410000 */
[----:B------:R-:W-:Y:S02]  /*40d0*/  FFMA.FTZ R9, -R239, R239, 1 ;  /* 0x3f800000ef097423 */ /* 0x000fe400000101ef */
[----:B------:R-:W-:Y:S02]  /*40e0*/  FFMA.FTZ R8, -R237, R237, 1 ;  /* 0x3f800000ed087423 */ /* 0x000fe400000101ed */
[----:B------:R-:W-:Y:S01]  /*40f0*/  FMUL.FTZ R20, R20, R9 ;  /* 0x0000000914147220 */ /* 0x000fe20000410000 */
[----:B------:R-:W-:Y:S01]  /*4100*/  F2FP.BF16.PACK_AB R9, R137, R138 ;  /* 0x0000008a8909723e */ /* 0x000fe200000010ff */
[----:B------:R-:W-:Y:S01]  /*4110*/  FMUL.FTZ R16, R16, R8 ;  /* 0x0000000810107220 */ /* 0x000fe20000410000 */
[----:B------:R-:W-:Y:S02]  /*4120*/  MUFU.EX2 R155, R155 ;  /* 0x0000009b009b7308 */ /* 0x000fe40000000800 */
[----:B------:R-:W-:Y:S02]  /*4130*/  F2FP.BF16.PACK_AB R8, R20, R25 ;  /* 0x000000191408723e */ /* 0x000fe400000010ff */
[----:B------:R-:W-:Y:S02]  /*4140*/  F2FP.BF16.PACK_AB R12, R12, R16 ;  /* 0x000000100c0c723e */ /* 0x000fe400000010ff */
[----:B--2---:R-:W-:Y:S04]  /*4150*/  F2FP.BF16.PACK_AB R4, R141, R143 ;  /* 0x0000008f8d04723e */ /* 0x004fe800000010ff */
[----:B------:R-:W2:Y:S01]  /*4160*/  MUFU.EX2 R19, R161 ;  /* 0x000000a100137308 */ /* 0x000ea20000000800 */
[--C-:B-1----:R-:W-:Y:S02]  /*4170*/  FADD.FTZ R10, R10, -R0.reuse ;  /* 0x800000000a0a7221 */ /* 0x102fe40000010000 */
[--C-:B------:R-:W-:Y:S07]  /*4180*/  FADD.FTZ R11, R11, -R0.reuse ;  /* 0x800000000b0b7221 */ /* 0x100fee0000010000 */
[----:B------:R-:W1:Y:S01]  /*4190*/  MUFU.EX2 R144, R144 ;  /* 0x0000009000907308 */ /* 0x000e620000000800 */
[----:B------:R-:W-:Y:S02]  /*41a0*/  FMUL.FTZ R10, R143, R10 ;  /* 0x0000000a8f0a7220 */ /* 0x000fe40000410000 */
[--C-:B------:R-:W-:Y:S02]  /*41b0*/  FADD.FTZ R14, R14, -R0.reuse ;  /* 0x800000000e0e7221 */ /* 0x100fe40000010000 */
[--C-:B------:R-:W-:Y:S02]  /*41c0*/  FADD.FTZ R15, R15, -R0.reuse ;  /* 0x800000000f0f7221 */ /* 0x100fe40000010000 */
[----:B------:R-:W-:Y:S02]  /*41d0*/  FMUL.FTZ R14, R140, R14 ;  /* 0x0000000e8c0e7220 */ /* 0x000fe40000410000 */
[----:B------:R-:W-:Y:S02]  /*41e0*/  FMUL.FTZ R15, R142, R15 ;  /* 0x0000000f8e0f7220 */ /* 0x000fe40000410000 */
[--C-:B------:R-:W-:Y:S02]  /*41f0*/  FADD.FTZ R26, R26, -R0.reuse ;  /* 0x800000001a1a7221 */ /* 0x100fe40000010000 */
[--C-:B------:R-:W-:Y:S02]  /*4200*/  FADD.FTZ R27, R27, -R0.reuse ;  /* 0x800000001b1b7221 */ /* 0x100fe40000010000 */
[--C-:B------:R-:W-:Y:S02]  /*4210*/  FADD.FTZ R30, R30, -R0.reuse ;  /* 0x800000001e1e7221 */ /* 0x100fe40000010000 */
[----:B------:R-:W-:Y:S02]  /*4220*/  FADD.FTZ R31, R31, -R0 ;  /* 0x800000001f1f7221 */ /* 0x000fe40000010000 */
[----:B------:R-:W-:Y:S02]  /*4230*/  FFMA.FTZ R0, -R247, R247, 1 ;  /* 0x3f800000f7007423 */ /* 0x000fe400000101f7 */
[----:B--2---:R-:W-:Y:S02]  /*4240*/  FMUL.FTZ R30, R19, R30 ;  /* 0x0000001e131e7220 */ /* 0x004fe40000410000 */
[----:B-1----:R-:W-:Y:S01]  /*4250*/  FMUL.FTZ R31, R144, R31 ;  /* 0x0000001f901f7220 */ /* 0x002fe20000410000 */
[----:B---3--:R-:W-:Y:S11]  /*4260*/  LOP3.LUT P0, RZ, R148, 0x4, RZ, 0xc0, !PT ;  /* 0x0000000494ff7812 */ /* 0x008ff6000780c0ff */
[----:B------:R-:W-:Y:S02]  /*4270*/  @!UPT UIADD3 URZ, URZ, URZ, URZ ;  /* 0x0000003f3f3ff290 */ /* 0x000fe4000fffe03f */
[----:B----4-:R-:W-:Y:S02]  /*4280*/  @P0 IADD3 R2, R146, -0x40, RZ ;  /* 0xffffffc092020810 */ /* 0x010fe40007ffe0ff */
[----:B------:R-:W-:Y:S03]  /*4290*/  PLOP3.LUT P0, PT, PT, PT, UP0, 0x80, 0x0 ;  /* 0x000000000000781c */ /* 0x000fe60003f0f008 */
[----:B------:R1:W-:Y:S04]  /*42a0*/  STS [R2], R3 ;  /* 0x0000000302007388 */ /* 0x0003e80000000800 */
[----:B------:R-:W-:Y:S04]  /*42b0*/  STS [R2+0x400], R132 ;  /* 0x0004008402007388 */ /* 0x000fe80000000800 */
[----:B------:R-:W-:Y:S04]  /*42c0*/  STS [R228+0x10480], R145 ;  /* 0x01048091e4007388 */ /* 0x000fe80000000800 */
[----:B------:R2:W-:Y:S04]  /*42d0*/  STS [R228+0x10880], R4 ;  /* 0x01088004e4007388 */ /* 0x0005e80000000800 */
[----:B------:R3:W-:Y:S01]  /*42e0*/  STS [R2+0x1000], R7 ;  /* 0x0010000702007388 */ /* 0x0007e20000000800 */
[----:B-1----:R-:W-:Y:S05]  /*42f0*/  F2FP.BF16.PACK_AB R3, R142, R140 ;  /* 0x0000008c8e03723e */ /* 0x002fea00000010ff */
[----:B------:R1:W-:Y:S04]  /*4300*/  STS [R2+0x1400], R3 ;  /* 0x0014000302007388 */ /* 0x0003e80000000800 */
[----:B------:R-:W-:Y:S01]  /*4310*/  STS [R228+0x11480], R35 ;  /* 0x01148023e4007388 */ /* 0x000fe20000000800 */
[----:B--2---:R-:W-:Y:S03]  /*4320*/  FFMA.FTZ R4, -R252, R252, 1 ;  /* 0x3f800000fc047423 */ /* 0x004fe600000101fc */
[----:B------:R-:W-:Y:S01]  /*4330*/  STS [R228+0x11880], R32 ;  /* 0x01188020e4007388 */ /* 0x000fe20000000800 */
[----:B---3--:R-:W-:Y:S03]  /*4340*/  FMUL.FTZ R7, R141, R11 ;  /* 0x0000000b8d077220 */ /* 0x008fe60000410000 */
[----:B------:R-:W-:Y:S01]  /*4350*/  STS [R2+0x2000], R147 ;  /* 0x0020009302007388 */ /* 0x000fe20000000800 */
[----:B------:R-:W-:Y:S03]  /*4360*/  FMUL.FTZ R7, R7, R4 ;  /* 0x0000000407077220 */ /* 0x000fe60000410000 */
[----:B------:R-:W-:Y:S01]  /*4370*/  STS [R2+0x2400], R21 ;  /* 0x0024001502007388 */ /* 0x000fe20000000800 */
[----:B------:R-:W-:Y:S03]  /*4380*/  FFMA.FTZ R4, -R250, R250, 1 ;  /* 0x3f800000fa047423 */ /* 0x000fe600000101fa */
[----:B------:R2:W-:Y:S01]  /*4390*/  STS [R228+0x12480], R5 ;  /* 0x01248005e4007388 */ /* 0x0005e20000000800 */
[----:B------:R-:W-:Y:S01]  /*43a0*/  FMUL.FTZ R4, R15, R4 ;  /* 0x000000040f047220 */ /* 0x000fe20000410000 */
[----:B-1----:R-:W-:Y:S05]  /*43b0*/  F2FP.BF16.PACK_AB R3, R24, R155 ;  /* 0x0000009b1803723e */ /* 0x002fea00000010ff */
[----:B------:R1:W-:Y:S04]  /*43c0*/  STS [R228+0x12880], R3 ;  /* 0x01288003e4007388 */ /* 0x0003e80000000800 */
[----:B------:R3:W-:Y:S01]  /*43d0*/  STS [R2+0x3000], R6 ;  /* 0x0030000602007388 */ /* 0x0007e20000000800 */
[----:B--2---:R-:W-:Y:S04]  /*43e0*/  FFMA.FTZ R5, -R251, R251, 1 ;  /* 0x3f800000fb057423 */ /* 0x004fe800000101fb */
[----:B------:R-:W-:Y:S05]  /*43f0*/  FMUL.FTZ R5, R14, R5 ;  /* 0x000000050e057220 */ /* 0x000fea0000410000 */
[----:B------:R-:W-:Y:S01]  /*4400*/  F2FP.BF16.PACK_AB R5, R4, R5 ;  /* 0x000000050405723e */ /* 0x000fe200000010ff */
[----:B-1----:R-:W-:Y:S02]  /*4410*/  FFMA.FTZ R3, -R163, R163, 1 ;  /* 0x3f800000a3037423 */ /* 0x002fe400000101a3 */
[----:B------:R-:W-:Y:S02]  /*4420*/  FFMA.FTZ R4, -R245, R245, 1 ;  /* 0x3f800000f5047423 */ /* 0x000fe400000101f5 */
[----:B------:R-:W-:Y:S01]  /*4430*/  FMUL.FTZ R10, R10, R3 ;  /* 0x000000030a0a7220 */ /* 0x000fe20000410000 */
[----:B------:R-:W-:Y:S01]  /*4440*/  F2FP.BF16.PACK_AB R3, R144, R19 ;  /* 0x000000139003723e */ /* 0x000fe200000010ff */
[----:B---3--:R-:W-:Y:S04]  /*4450*/  FFMA.FTZ R6, -R248, R248, 1 ;  /* 0x3f800000f8067423 */ /* 0x008fe800000101f8 */
[----:B------:R1:W-:Y:S04]  /*4460*/  STS [R2+0x3400], R3 ;  /* 0x0034000302007388 */ /* 0x0003e80000000800 */
[----:B------:R-:W-:Y:S01]  /*4470*/  BAR.SYNC.DEFER_BLOCKING 0x0 ;  /* 0x0000000000007b1d */ /* 0x000fe20000010000 */
[----:B-1----:R-:W-:Y:S01]  /*4480*/  F2FP.BF16.PACK_AB R3, R7, R10 ;  /* 0x0000000a0703723e */ /* 0x002fe200000010ff */
[----:B------:R-:W-:Y:S06]  /*4490*/  FMUL.FTZ R10, R155, R26 ;  /* 0x0000001a9b0a7220 */ /* 0x000fec0000410000 */
[----:B------:R-:W-:Y:S01]  /*44a0*/  STS [R228+0x13480], R34 ;  /* 0x01348022e4007388 */ /* 0x000fe20000000800 */
[----:B------:R-:W-:Y:S02]  /*44b0*/  FMUL.FTZ R7, R24, R27 ;  /* 0x0000001b18077220 */ /* 0x000fe40000410000 */
[----:B------:R-:W-:Y:S01]  /*44c0*/  FMUL.FTZ R10, R10, R0 ;  /* 0x000000000a0a7220 */ /* 0x000fe20000410000 */
[----:B------:R-:W-:Y:S01]  /*44d0*/  STS [R228+0x13880], R23 ;  /* 0x01388017e4007388 */ /* 0x000fe20000000800 */
[----:B------:R-:W-:Y:S02]  /*44e0*/  FMUL.FTZ R7, R7, R6 ;  /* 0x0000000607077220 */ /* 0x000fe40000410000 */
[----:B------:R-:W-:Y:S01]  /*44f0*/  FFMA.FTZ R0, -R244, R244, 1 ;  /* 0x3f800000f4007423 */ /* 0x000fe200000101f4 */
[----:B------:R-:W-:Y:S01]  /*4500*/  STS [R2+0x4000], R133 ;  /* 0x0040008502007388 */ /* 0x000fe20000000800 */
[----:B------:R-:W-:Y:S01]  /*4510*/  FMUL.FTZ R6, R30, R4 ;  /* 0x000000041e067220 */ /* 0x000fe20000410000 */
[----:B------:R-:W-:Y:S01]  /*4520*/  F2FP.BF16.PACK_AB R4, R7, R10 ;  /* 0x0000000a0704723e */ /* 0x000fe200000010ff */
[----:B------:R-:W-:Y:S01]  /*4530*/  FMUL.FTZ R0, R31, R0 ;  /* 0x000000001f007220 */ /* 0x000fe20000410000 */
[----:B------:R-:W-:Y:S04]  /*4540*/  STS [R2+0x4400], R33 ;  /* 0x0044002102007388 */ /* 0x000fe80000000800 */
[----:B------:R1:W-:Y:S04]  /*4550*/  STS [R228+0x14880], R3 ;  /* 0x01488003e4007388 */ /* 0x0003e80000000800 */
[----:B------:R-:W-:Y:S04]  /*4560*/  STS [R228+0x14480], R13 ;  /* 0x0144800de4007388 */ /* 0x000fe80000000800 */
[----:B------:R-:W-:Y:S04]  /*4570*/  STS [R2+0x5000], R9 ;  /* 0x0050000902007388 */ /* 0x000fe80000000800 */
[----:B------:R-:W-:Y:S04]  /*4580*/  STS [R2+0x5400], R5 ;  /* 0x0054000502007388 */ /* 0x000fe80000000800 */
[----:B------:R-:W-:Y:S04]  /*4590*/  STS [R228+0x15480], R136 ;  /* 0x01548088e4007388 */ /* 0x000fe80000000800 */
[----:B------:R-:W-:Y:S04]  /*45a0*/  STS [R228+0x15880], R18 ;  /* 0x01588012e4007388 */ /* 0x000fe80000000800 */
[----:B------:R-:W-:Y:S01]  /*45b0*/  STS [R2+0x6000], R135 ;  /* 0x0060008702007388 */ /* 0x000fe20000000800 */
[----:B-1----:R-:W-:Y:S02]  /*45c0*/  F2FP.BF16.PACK_AB R3, R0, R6 ;  /* 0x000000060003723e */ /* 0x002fe400000010ff */
[----:B------:R-:W-:Y:S01]  /*45d0*/  SHF.L.U32 R0, R221, 0x1, RZ ;  /* 0x00000001dd007819 */ /* 0x000fe200000006ff */
[----:B------:R-:W-:Y:S04]  /*45e0*/  STS [R2+0x6400], R17 ;  /* 0x0064001102007388 */ /* 0x000fe80000000800 */
[----:B------:R-:W-:Y:S04]  /*45f0*/  STS [R228+0x16480], R8 ;  /* 0x01648008e4007388 */ /* 0x000fe80000000800 */
[----:B------:R-:W-:Y:S04]  /*4600*/  STS [R228+0x16880], R4 ;  /* 0x01688004e4007388 */ /* 0x000fe80000000800 */
[----:B------:R-:W-:Y:S04]  /*4610*/  STS [R2+0x7000], R12 ;  /* 0x0070000c02007388 */ /* 0x000fe80000000800 */
[----:B------:R-:W-:Y:S04]  /*4620*/  STS [R2+0x7400], R3 ;  /* 0x0074000302007388 */ /* 0x000fe80000000800 */
[----:B------:R-:W-:Y:S08]  /*4630*/  LDSM.16.MT88.4 R4, [R213+0xf480] ;  /* 0x00f48000d504783b */ /* 0x000ff00000004200 */
[----:B------:R-:W1:Y:S08]  /*4640*/  LDSM.16.MT88.4 R8, [R0+0xc080] ;  /* 0x00c080000008783b */ /* 0x000e700000004200 */
[----:B------:R-:W2:Y:S08]  /*4650*/  LDSM.16.MT88.4 R12, [R213+0x11480] ;  /* 0x01148000d50c783b */ /* 0x000eb00000004200 */
[----:B------:R-:W3:Y:S08]  /*4660*/  LDSM.16.MT88.4 R16, [R0+0xd080] ;  /* 0x00d080000010783b */ /* 0x000ef00000004200 */
[----:B------:R-:W4:Y:S08]  /*4670*/  LDSM.16.MT88.4 R20, [R0+0xe080] ;  /* 0x00e080000014783b */ /* 0x000f300000004200 */
[----:B------:R-:W-:Y:S01]  /*4680*/  LDSM.16.MT88.4 R24, [R213+0xfc80] ;  /* 0x00fc8000d518783b */ /* 0x000fe20000004200 */
[-C--:B-1----:R-:W-:Y:S07]  /*4690*/  HMMA.16816.F32.BF16 R36, R4, R8.reuse, R36 ;  /* 0x000000080424723c */ /* 0x082fee0000041824 */
[----:B------:R-:W1:Y:S01]  /*46a0*/  LDSM.16.MT88.4 R28, [R0+0xc480] ;  /* 0x00c48000001c783b */ /* 0x000e620000004200 */
[C---:B--2---:R-:W-:Y:S07]  /*46b0*/  HMMA.16816.F32.BF16 R40, R12.reuse, R8, R40 ;  /* 0x000000080c28723c */ /* 0x044fee0000041828 */
[----:B------:R-:W2:Y:S01]  /*46c0*/  LDSM.16.MT88.4 R32, [R213+0x11c80] ;  /* 0x011c8000d520783b */ /* 0x000ea20000004200 */
[-C--:B------:R-:W-:Y:S07]  /*46d0*/  HMMA.16816.F32.BF16 R44, R12, R10.reuse, R44 ;  /* 0x0000000a0c2c723c */ /* 0x080fee000004182c */
[----:B------:R-:W5:Y:S01]  /*46e0*/  LDSM.16.MT88.4 R132, [R0+0xd480] ;  /* 0x00d480000084783b */ /* 0x000f620000004200 */
[C---:B------:R-:W-:Y:S07]  /*46f0*/  HMMA.16816.F32.BF16 R48, R4.reuse, R10, R48 ;  /* 0x0000000a0430723c */ /* 0x040fee0000041830 */
[----:B------:R-:W1:Y:S01]  /*4700*/  LDSM.16.MT88.4 R8, [R0+0xe480] ;  /* 0x00e480000008783b */ /* 0x000e620000004200 */
[-C--:B---3--:R-:W-:Y:S07]  /*4710*/  HMMA.16816.F32.BF16 R52, R4, R16.reuse, R52 ;  /* 0x000000100434723c */ /* 0x088fee0000041834 */
[----:B------:R-:W-:Y:S01]  /*4720*/  LDSM.16.MT88.4 R136, [R213+0x10c80] ;  /* 0x010c8000d588783b */ /* 0x000fe20000004200 */
[C---:B------:R-:W-:Y:S07]  /*4730*/  HMMA.16816.F32.BF16 R56, R12.reuse, R16, R56 ;  /* 0x000000100c38723c */ /* 0x040fee0000041838 */
[----:B------:R-:W-:Y:S01]  /*4740*/  LDSM.16.MT88.4 R140, [R0+0xcc80] ;  /* 0x00cc8000008c783b */ /* 0x000fe20000004200 */
[-C--:B------:R-:W-:Y:S08]  /*4750*/  HMMA.16816.F32.BF16 R60, R12, R18.reuse, R60 ;  /* 0x000000120c3c723c */ /* 0x080ff0000004183c */
[C---:B------:R-:W-:Y:S01]  /*4760*/  HMMA.16816.F32.BF16 R64, R4.reuse, R18, R64 ;  /* 0x000000120440723c */ /* 0x040fe20000041840 */
[----:B------:R-:W-:Y:S07]  /*4770*/  LDSM.16.MT88.4 R16, [R0+0xc880] ;  /* 0x00c880000010783b */ /* 0x000fee0000004200 */
[-C--:B----4-:R-:W-:Y:S08]  /*4780*/  HMMA.16816.F32.BF16 R68, R4, R20.reuse, R68 ;  /* 0x000000140444723c */ /* 0x090ff00000041844 */
[C---:B------:R-:W-:Y:S08]  /*4790*/  HMMA.16816.F32.BF16 R72, R12.reuse, R20, R72 ;  /* 0x000000140c48723c */ /* 0x040ff00000041848 */
[-C--:B------:R-:W-:Y:S01]  /*47a0*/  HMMA.16816.F32.BF16 R76, R12, R22.reuse, R76 ;  /* 0x000000160c4c723c */ /* 0x080fe2000004184c */
[----:B------:R-:W3:Y:S07]  /*47b0*/  LDSM.16.MT88.4 R12, [R213+0x10480] ;  /* 0x01048000d50c783b */ /* 0x000eee0000004200 */
[----:B------:R-:W-:Y:S01]  /*47c0*/  HMMA.16816.F32.BF16 R80, R4, R22, R80 ;  /* 0x000000160450723c */ /* 0x000fe20000041850 */
[----:B------:R-:W4:Y:S07]  /*47d0*/  LDSM.16.MT88.4 R4, [R213+0x12480] ;  /* 0x01248000d504783b */ /* 0x000f2e0000004200 */
[-C--:B-1----:R-:W-:Y:S01]  /*47e0*/  HMMA.16816.F32.BF16 R36, R24, R28.reuse, R36 ;  /* 0x0000001c1824723c */ /* 0x082fe20000041824 */
[----:B------:R-:W1:Y:S07]  /*47f0*/  LDSM.16.MT88.4 R20, [R0+0xd880] ;  /* 0x00d880000014783b */ /* 0x000e6e0000004200 */
[C---:B--2---:R-:W-:Y:S08]  /*4800*/  HMMA.16816.F32.BF16 R40, R32.reuse, R28, R40 ;  /* 0x0000001c2028723c */ /* 0x044ff00000041828 */
[-C--:B------:R-:W-:Y:S08]  /*4810*/  HMMA.16816.F32.BF16 R44, R32, R30.reuse, R44 ;  /* 0x0000001e202c723c */ /* 0x080ff0000004182c */
[C---:B------:R-:W-:Y:S01]  /*4820*/  HMMA.16816.F32.BF16 R48, R24.reuse, R30, R48 ;  /* 0x0000001e1830723c */ /* 0x040fe20000041830 */
[----:B------:R-:W2:Y:S07]  /*4830*/  LDSM.16.MT88.4 R28, [R0+0xe880] ;  /* 0x00e88000001c783b */ /* 0x000eae0000004200 */
[-C--:B-----5:R-:W-:Y:S08]  /*4840*/  HMMA.16816.F32.BF16 R52, R24, R132.reuse, R52 ;  /* 0x000000841834723c */ /* 0x0a0ff00000041834 */
[C---:B------:R-:W-:Y:S08]  /*4850*/  HMMA.16816.F32.BF16 R56, R32.reuse, R132, R56 ;  /* 0x000000842038723c */ /* 0x040ff00000041838 */
[-C--:B------:R-:W-:Y:S08]  /*4860*/  HMMA.16816.F32.BF16 R60, R32, R134.reuse, R60 ;  /* 0x00000086203c723c */ /* 0x080ff0000004183c */
[C---:B------:R-:W-:Y:S01]  /*4870*/  HMMA.16816.F32.BF16 R64, R24.reuse, R134, R64 ;  /* 0x000000861840723c */ /* 0x040fe20000041840 */
[----:B------:R-:W5:Y:S07]  /*4880*/  LDSM.16.MT88.4 R132, [R213+0x12c80] ;  /* 0x012c8000d584783b */ /* 0x000f6e0000004200 */
[-C--:B------:R-:W-:Y:S08]  /*4890*/  HMMA.16816.F32.BF16 R68, R24, R8.reuse, R68 ;  /* 0x000000081844723c */ /* 0x080ff00000041844 */
[C---:B------:R-:W-:Y:S08]  /*48a0*/  HMMA.16816.F32.BF16 R72, R32.reuse, R8, R72 ;  /* 0x000000082048723c */ /* 0x040ff00000041848 */
[-C--:B------:R-:W-:Y:S08]  /*48b0*/  HMMA.16816.F32.BF16 R76, R32, R10.reuse, R76 ;  /* 0x0000000a204c723c */ /* 0x080ff0000004184c */
[----:B------:R-:W-:Y:S01]  /*48c0*/  HMMA.16816.F32.BF16 R80, R24, R10, R80 ;  /* 0x0000000a1850723c */ /* 0x000fe20000041850 */
[----:B------:R-:W2:Y:S07]  /*48d0*/  LDSM.16.MT88.4 R8, [R0+0xdc80] ;  /* 0x00dc80000008783b */ /* 0x000eae0000004200 */
[-C--:B---3--:R-:W-:Y:S08]  /*48e0*/  HMMA.16816.F32.BF16 R36, R12, R16.reuse, R36 ;  /* 0x000000100c24723c */ /* 0x088ff00000041824 */
[C---:B----4-:R-:W-:Y:S08]  /*48f0*/  HMMA.16816.F32.BF16 R40, R4.reuse, R16, R40 ;  /* 0x000000100428723c */ /* 0x050ff00000041828 */
[-C--:B------:R-:W-:Y:S08]  /*4900*/  HMMA.16816.F32.BF16 R44, R4, R18.reuse, R44 ;  /* 0x00000012042c723c */ /* 0x080ff0000004182c */
[C---:B------:R-:W-:Y:S01]  /*4910*/  HMMA.16816.F32.BF16 R48, R12.reuse, R18, R48 ;  /* 0x000000120c30723c */ /* 0x040fe20000041830 */
[----:B------:R-:W3:Y:S07]  /*4920*/  LDSM.16.MT88.4 R16, [R0+0xec80] ;  /* 0x00ec80000010783b */ /* 0x000eee0000004200 */
[-C--:B-1----:R-:W-:Y:S01]  /*4930*/  HMMA.16816.F32.BF16 R52, R12, R20.reuse, R52 ;  /* 0x000000140c34723c */ /* 0x082fe20000041834 */
[----:B------:R-:W-:Y:S07]  /*4940*/  BAR.SYNC.DEFER_BLOCKING 0x0 ;  /* 0x0000000000007b1d */ /* 0x000fee0000010000 */
[C---:B------:R-:W-:Y:S08]  /*4950*/  HMMA.16816.F32.BF16 R56, R4.reuse, R20, R56 ;  /* 0x000000140438723c */ /* 0x040ff00000041838 */
[-C--:B------:R-:W-:Y:S08]  /*4960*/  HMMA.16816.F32.BF16 R60, R4, R22.reuse, R60 ;  /* 0x00000016043c723c */ /* 0x080ff0000004183c */
[C---:B------:R-:W-:Y:S01]  /*4970*/  HMMA.16816.F32.BF16 R64, R12.reuse, R22, R64 ;  /* 0x000000160c40723c */ /* 0x040fe20000041840 */
[----:B------:R1:W4:Y:S06]  /*4980*/  LDSM.16.MT88.2 R2, [R212] ;  /* 0x00000000d402783b */ /* 0x00032c0000004100 */
[----:B------:R1:W1:Y:S01]  /*4990*/  LDSM.16.MT88.2 R148, [R212+0x2400] ;  /* 0x00240000d494783b */ /* 0x0002620000004100 */
[-C--:B--2---:R-:W-:Y:S05]  /*49a0*/  HMMA.16816.F32.BF16 R68, R12, R28.reuse, R68 ;  /* 0x0000001c0c44723c */ /* 0x084fea0000041844 */
[----:B------:R2:W1:Y:S03]  /*49b0*/  LDSM.16.MT88.2 R150, [R212+0x4400] ;  /* 0x00440000d496783b */ /* 0x0004660000004100 */
[C---:B------:R-:W-:Y:S03]  /*49c0*/  HMMA.16816.F32.BF16 R72, R4.reuse, R28, R72 ;  /* 0x0000001c0448723c */ /* 0x040fe60000041848 */
[----:B------:R2:W1:Y:S05]  /*49d0*/  LDSM.16.MT88.2 R28, [R212+0x2000] ;  /* 0x00200000d41c783b */ /* 0x00046a0000004100 */
[-C--:B------:R-:W-:Y:S01]  /*49e0*/  HMMA.16816.F32.BF16 R76, R4, R30.reuse, R76 ;  /* 0x0000001e044c723c */ /* 0x080fe2000004184c */
[----:B------:R2:W1:Y:S07]  /*49f0*/  LDSM.16.M88.4 R20, [R218] ;  /* 0x00000000da14783b */ /* 0x00046e0000000200 */
[----:B------:R-:W-:Y:S01]  /*4a00*/  HMMA.16816.F32.BF16 R80, R12, R30, R80 ;  /* 0x0000001e0c50723c */ /* 0x000fe20000041850 */
[----:B------:R2:W1:Y:S06]  /*4a10*/  LDSM.16.MT88.2 R30, [R212+0x4000] ;  /* 0x00400000d41e783b */ /* 0x00046c0000004100 */
[----:B------:R2:W1:Y:S01]  /*4a20*/  LDSM.16.M88.4 R24, [R218+0x1000] ;  /* 0x00100000da18783b */ /* 0x0004620000000200 */
[-C--:B------:R-:W-:Y:S07]  /*4a30*/  HMMA.16816.F32.BF16 R36, R136, R140.reuse, R36 ;  /* 0x0000008c8824723c */ /* 0x080fee0000041824 */
[----:B------:R2:W1:Y:S01]  /*4a40*/  LDSM.16.M88.4 R32, [R220] ;  /* 0x00000000dc20783b */ /* 0x0004620000000200 */
[C---:B-----5:R-:W-:Y:S07]  /*4a50*/  HMMA.16816.F32.BF16 R40, R132.reuse, R140, R40 ;  /* 0x0000008c8428723c */ /* 0x060fee0000041828 */
[----:B------:R2:W1:Y:S01]  /*4a60*/  LDSM.16.MT88.2 R140, [R212+0x400] ;  /* 0x00040000d48c783b */ /* 0x0004620000004100 */
[-C--:B------:R-:W-:Y:S05]  /*4a70*/  HMMA.16816.F32.BF16 R44, R132, R142.reuse, R44 ;  /* 0x0000008e842c723c */ /* 0x080fea000004182c */
[----:B------:R2:W1:Y:S03]  /*4a80*/  LDSM.16.M88.4 R144, [R220+0x1000] ;  /* 0x00100000dc90783b */ /* 0x0004660000000200 */
[C---:B------:R-:W-:Y:S08]  /*4a90*/  HMMA.16816.F32.BF16 R48, R136.reuse, R142, R48 ;  /* 0x0000008e8830723c */ /* 0x040ff00000041830 */
[-C--:B------:R-:W-:Y:S08]  /*4aa0*/  HMMA.16816.F32.BF16 R52, R136, R8.reuse, R52 ;  /* 0x000000088834723c */ /* 0x080ff00000041834 */
[C---:B------:R-:W-:Y:S08]  /*4ab0*/  HMMA.16816.F32.BF16 R56, R132.reuse, R8, R56 ;  /* 0x000000088438723c */ /* 0x040ff00000041838 */
[-C--:B------:R-:W-:Y:S08]  /*4ac0*/  HMMA.16816.F32.BF16 R60, R132, R10.reuse, R60 ;  /* 0x0000000a843c723c */ /* 0x080ff0000004183c */
[C---:B------:R-:W-:Y:S08]  /*4ad0*/  HMMA.16816.F32.BF16 R64, R136.reuse, R10, R64 ;  /* 0x0000000a8840723c */ /* 0x040ff00000041840 */
[-C--:B---3--:R-:W-:Y:S08]  /*4ae0*/  HMMA.16816.F32.BF16 R68, R136, R16.reuse, R68 ;  /* 0x000000108844723c */ /* 0x088ff00000041844 */
[C---:B------:R-:W-:Y:S08]  /*4af0*/  HMMA.16816.F32.BF16 R72, R132.reuse, R16, R72 ;  /* 0x000000108448723c */ /* 0x040ff00000041848 */
[-C--:B------:R-:W-:Y:S08]  /*4b00*/  HMMA.16816.F32.BF16 R76, R132, R18.reuse, R76 ;  /* 0x00000012844c723c */ /* 0x080ff0000004184c */
[----:B------:R-:W-:Y:S01]  /*4b10*/  HMMA.16816.F32.BF16 R80, R136, R18, R80 ;  /* 0x000000128850723c */ /* 0x000fe20000041850 */
[----:B------:R-:W-:-:S07]  /*4b20*/  @P0 BRA `(.L_x_2) ;  /* 0x0000042000000947 */ /* 0x000fce0003800000 */
[----:B-12-4-:R-:W2:Y:S01]  /*4b30*/  LDL.64 R152, [R1+0x48] ;  /* 0x0000480001987983 */ /* 0x016ea20000100a00 */
[----:B------:R-:W-:Y:S02]  /*4b40*/  ULDC.64 UR6, c[0x0][0x208] ;  /* 0x0000820000067ab9 */ /* 0x000fe40000000a00 */
[----:B------:R-:W-:Y:S01]  /*4b50*/  UIMAD.WIDE.U32 UR28, UR18, UR6, URZ ;  /* 0x00000006121c72a5 */ /* 0x000fe2000f8e003f */
[----:B------:R-:W3:Y:S01]  /*4b60*/  LDL.64 R230, [R1+0x10] ;  /* 0x0000100001e67983 */ /* 0x000ee20000100a00 */
[----:B------:R-:W-:Y:S03]  /*4b70*/  USHF.R.S32.HI UR26, URZ, 0x1f, UR18 ;  /* 0x0000001f3f1a7899 */ /* 0x000fe60008011412 */
[----:B------:R-:W4:Y:S01]  /*4b80*/  LDL.64 R158, [R1+0x30] ;  /* 0x00003000019e7983 */ /* 0x000f220000100a00 */
[----:B------:R-:W-:Y:S01]  /*4b90*/  UIMAD UR26, UR26, UR6, URZ ;  /* 0x000000061a1a72a4 */ /* 0x000fe2000f8e023f */
[----:B------:R-:W-:Y:S02]  /*4ba0*/  IMAD.U32 R11, RZ, RZ, UR28 ;  /* 0x0000001cff0b7e24 */ /* 0x000fe4000f8e00ff */
[----:B------:R-:W5:Y:S01]  /*4bb0*/  LDL R156, [R1+0x28] ;  /* 0x00002800019c7983 */ /* 0x000f620000100800 */
[----:B------:R-:W-:Y:S02]  /*4bc0*/  UIMAD UR7, UR18, UR7, UR26 ;  /* 0x00000007120772a4 */ /* 0x000fe4000f8e021a */
[----:B------:R-:W-:Y:S01]  /*4bd0*/  USHF.L.U32 UR26, UR18, 0x6, URZ ;  /* 0x00000006121a7899 */ /* 0x000fe2000800063f */
[----:B------:R-:W5:Y:S01]  /*4be0*/  LDL R154, [R1+0x2c] ;  /* 0x00002c00019a7983 */ /* 0x000f620000100800 */
[----:B------:R-:W-:Y:S02]  /*4bf0*/  UIADD3 UR7, UR29, UR7, URZ ;  /* 0x000000071d077290 */ /* 0x000fe4000fffe03f */
[----:B------:R-:W-:Y:S01]  /*4c00*/  UIADD3 UR6, -UR26, UR5, URZ ;  /* 0x000000051a067290 */ /* 0x000fe2000fffe13f */
[----:B------:R-:W5:Y:S01]  /*4c10*/  LDL.64 R18, [R1+0x18] ;  /* 0x0000180001127983 */ /* 0x000f620000100a00 */
[----:B------:R-:W-:Y:S02]  /*4c20*/  IMAD.U32 R12, RZ, RZ, UR26 ;  /* 0x0000001aff0c7e24 */ /* 0x000fe4000f8e00ff */
[----:B------:R-:W-:Y:S01]  /*4c30*/  IMAD.U32 R13, RZ, RZ, UR26 ;  /* 0x0000001aff0d7e24 */ /* 0x000fe2000f8e00ff */
[----:B------:R-:W5:Y:S04]  /*4c40*/  LDL R14, [R1+0xc] ;  /* 0x00000c00010e7983 */ /* 0x000f680000100800 */
[----:B------:R-:W5:Y:S04]  /*4c50*/  LDL.64 R16, [R1+0x20] ;  /* 0x0000200001107983 */ /* 0x000f680000100a00 */
[----:B------:R-:W1:Y:S02]  /*4c60*/  S2R R8, SR_CTAID.Y ;  /* 0x0000000000087919 */ /* 0x000e640000002600 */
[----:B-1----:R-:W-:Y:S05]  /*4c70*/  SHF.R.S32.HI R10, RZ, 0x1f, R8 ;  /* 0x0000001fff0a7819 */ /* 0x002fea0000011408 */
[C---:B------:R-:W-:Y:S02]  /*4c80*/  IMAD R9, R10.reuse, c[0x0][0x288], RZ ;  /* 0x0000a2000a097a24 */ /* 0x040fe400078e02ff */
[----:B------:R-:W-:Y:S02]  /*4c90*/  IMAD R10, R10, c[0x0][0x210], RZ ;  /* 0x000084000a0a7a24 */ /* 0x000fe400078e02ff */
[C---:B------:R-:W-:Y:S02]  /*4ca0*/  IMAD R9, R8.reuse, c[0x0][0x28c], R9 ;  /* 0x0000a30008097a24 */ /* 0x040fe400078e0209 */
[C---:B------:R-:W-:Y:S02]  /*4cb0*/  IMAD R10, R8.reuse, c[0x0][0x214], R10 ;  /* 0x00008500080a7a24 */ /* 0x040fe400078e020a */
[----:B--2---:R-:W-:Y:S02]  /*4cc0*/  IMAD.MOV.U32 R6, RZ, RZ, R152 ;  /* 0x000000ffff067224 */ /* 0x004fe400078e0098 */
[----:B------:R-:W2:Y:S01]  /*4cd0*/  LDL.64 R152, [R1] ;  /* 0x0000000001987983 */ /* 0x000ea20000100a00 */
[----:B---3--:R-:W-:Y:S02]  /*4ce0*/  IMAD.MOV.U32 R4, RZ, RZ, R230 ;  /* 0x000000ffff047224 */ /* 0x008fe400078e00e6 */
[----:B------:R-:W-:Y:S02]  /*4cf0*/  IMAD.MOV.U32 R5, RZ, RZ, R231 ;  /* 0x000000ffff057224 */ /* 0x000fe400078e00e7 */
[----:B----4-:R-:W-:Y:S02]  /*4d00*/  IMAD.MOV.U32 R7, RZ, RZ, R159 ;  /* 0x000000ffff077224 */ /* 0x010fe400078e009f */
[C---:B------:R-:W-:Y:S04]  /*4d10*/  IMAD.WIDE.U32 R4, R8.reuse, c[0x0][0x288], R4 ;  /* 0x0000a20008047a25 */ /* 0x040fe800078e0004 */
[----:B------:R-:W-:Y:S01]  /*4d20*/  IMAD.WIDE.U32 R6, R8, c[0x0][0x210], R6 ;  /* 0x0000840008067a25 */ /* 0x000fe200078e0006 */
[----:B------:R-:W-:Y:S04]  /*4d30*/  IADD3 R0, P0, R4, UR8, RZ ;  /* 0x0000000804007c10 */ /* 0x000fe8000ff1e0ff */
[----:B------:R-:W-:Y:S02]  /*4d40*/  IADD3 R8, P6, R6, UR9, RZ ;  /* 0x0000000906087c10 */ /* 0x000fe4000ffde0ff */
[----:B------:R-:W-:Y:S02]  /*4d50*/  IADD3.X R9, R5, UR15, R9, P0, !PT ;  /* 0x0000000f05097c10 */ /* 0x000fe400087fe409 */
[----:B------:R-:W-:Y:S02]  /*4d60*/  LEA R6, P0, R0, c[0x0][0x280], 0x2 ;  /* 0x0000a00000067a11 */ /* 0x000fe400078010ff */
[----:B------:R-:W-:Y:S02]  /*4d70*/  LEA R4, P5, R8, c[0x0][0x1f0], 0x1 ;  /* 0x00007c0008047a11 */ /* 0x000fe400078a08ff */
[----:B------:R-:W-:Y:S01]  /*4d80*/  IADD3.X R5, R7, UR13, R10, P6, !PT ;  /* 0x0000000d07057c10 */ /* 0x000fe2000b7fe40a */
[----:B------:R-:W-:Y:S01]  /*4d90*/  IMAD.U32 R10, RZ, RZ, UR7 ;  /* 0x00000007ff0a7e24 */ /* 0x000fe2000f8e00ff */
[----:B------:R-:W-:Y:S02]  /*4da0*/  LEA.HI.X R7, R0, c[0x0][0x284], R9, 0x2, P0 ;  /* 0x0000a10000077a11 */ /* 0x000fe400000f1409 */
[----:B-----5:R-:W-:Y:S02]  /*4db0*/  ISETP.GE.AND P0, PT, R156, c[0x0][0x1fc], PT ;  /* 0x00007f009c007a0c */ /* 0x020fe40003f06270 */
[----:B------:R-:W-:Y:S02]  /*4dc0*/  LEA.HI.X R9, R8, c[0x0][0x1f4], R5, 0x1, P5 ;  /* 0x00007d0008097a11 */ /* 0x000fe400028f0c05 */
[----:B------:R-:W-:Y:S02]  /*4dd0*/  ISETP.GE.AND P5, PT, R154, c[0x0][0x1fc], PT ;  /* 0x00007f009a007a0c */ /* 0x000fe40003fa6270 */
[----:B------:R-:W-:Y:S02]  /*4de0*/  SEL R8, RZ, 0x2, P0 ;  /* 0x00000002ff087807 */ /* 0x000fe40000000000 */
[----:B------:R-:W-:Y:S02]  /*4df0*/  ISETP.GE.AND P0, PT, R18, c[0x0][0x1fc], PT ;  /* 0x00007f0012007a0c */ /* 0x000fe40003f06270 */
[----:B------:R-:W-:Y:S02]  /*4e00*/  SEL R5, RZ, 0x4, P5 ;  /* 0x00000004ff057807 */ /* 0x000fe40002800000 */
[----:B------:R-:W-:Y:S02]  /*4e10*/  SEL R0, RZ, 0x1, P0 ;  /* 0x00000001ff007807 */ /* 0x000fe40000000000 */
[----:B------:R-:W-:Y:S02]  /*4e20*/  LEA R6, P0, R12, R6, 0x2 ;  /* 0x000000060c067211 */ /* 0x000fe400078010ff */
[----:B------:R-:W-:Y:S02]  /*4e30*/  IADD3 R0, R5, R8, R0 ;  /* 0x0000000805007210 */ /* 0x000fe40007ffe000 */
[----:B------:R-:W-:Y:S02]  /*4e40*/  LEA R4, P6, R11, R4, 0x7 ;  /* 0x000000040b047211 */ /* 0x000fe400078c38ff */
[----:B------:R-:W-:Y:S02]  /*4e50*/  LEA.HI.X.SX32 R7, R13, R7, 0x2, P0 ;  /* 0x000000070d077211 */ /* 0x000fe400000f16ff */
[C---:B------:R-:W-:Y:S02]  /*4e60*/  LOP3.LUT P0, RZ, R0.reuse, 0x2, RZ, 0xc0, !PT ;  /* 0x0000000200ff7812 */ /* 0x040fe4000780c0ff */
[----:B------:R-:W-:Y:S02]  /*4e70*/  LEA.HI.X R5, R11, R9, R10, 0x7, P6 ;  /* 0x000000090b057211 */ /* 0x000fe400030f3c0a */
[----:B------:R-:W-:Y:S01]  /*4e80*/  LOP3.LUT P6, RZ, R0, 0x4, RZ, 0xc0, !PT ;  /* 0x0000000400ff7812 */ /* 0x000fe200078cc0ff */
[----:B------:R-:W-:Y:S01]  /*4e90*/  @!P1 IMAD.SHL.U32 R0, R16, 0x10, RZ ;  /* 0x0000001010009824 */ /* 0x000fe200078e00ff */
[C---:B--2---:R-:W-:Y:S02]  /*4ea0*/  ISETP.LT.AND P5, PT, R152.reuse, UR6, PT ;  /* 0x0000000698007c0c */ /* 0x044fe4000bfa1270 */
[----:B------:R-:W-:Y:S02]  /*4eb0*/  ISETP.GE.OR P0, PT, R152, UR6, !P0 ;  /* 0x0000000698007c0c */ /* 0x000fe4000c706670 */
[----:B------:R-:W-:Y:S02]  /*4ec0*/  ISETP.GE.OR P5, PT, R18, c[0x0][0x1fc], !P5 ;  /* 0x00007f0012007a0c */ /* 0x000fe40006fa6670 */
[----:B------:R-:W-:Y:S11]  /*4ed0*/  ISETP.GE.OR P6, PT, R152, UR6, !P6 ;  /* 0x0000000698007c0c */ /* 0x000ff6000f7c6670 */
[----:B------:R-:W-:Y:S01]  /*4ee0*/  @!PT LDS RZ, [RZ] ;  /* 0x00000000fffff984 */ /* 0x000fe20000000800 */
[----:B------:R-:W-:Y:S01]  /*4ef0*/  @!PT LDS RZ, [RZ] ;  /* 0x00000000fffff984 */ /* 0x000fe20000000800 */
[----:B------:R-:W-:Y:S01]  /*4f00*/  @!PT LDS RZ, [RZ] ;  /* 0x00000000fffff984 */ /* 0x000fe20000000800 */
[----:B------:R1:W-:Y:S04]  /*4f10*/  LDGSTS.E.BYPASS.LTC128B.128 [R14+0xc080], [R4.64], !P5 ;  /* 0x0c080000040e7fae */ /* 0x0003e8000e901d58 */
[----:B------:R1:W-:Y:S04]  /*4f20*/  LDGSTS.E.BYPASS.LTC128B.128 [R14+0xd080], [R4.64+0x40], !P0 ;  /* 0x0d080040040e7fae */ /* 0x0003e8000c101d58 */
[----:B------:R1:W-:Y:S04]  /*4f30*/  LDGSTS.E.BYPASS.LTC128B.128 [R14+0xe080], [R4.64+0x80], !P6 ;  /* 0x0e080080040e7fae */ /* 0x0003e8000f101d58 */
[----:B------:R1:W-:Y:S02]  /*4f40*/  @!P1 LDGSTS.E.BYPASS.LTC128B.128 [R0+0xf280], [R6.64] ;  /* 0x0f28000006009fae */ /* 0x0003e4000b901d58 */
.L_x_2:
[-C--:B-12-4-:R-:W-:Y:S01]  /*4f50*/  HMMA.16816.F32.BF16 R4, R20, R2.reuse, RZ ;  /* 0x000000021404723c */ /* 0x096fe200000418ff */
[----:B------:R-:W2:Y:S01]  /*4f60*/  LDL.64 R162, [R1+0x58] ;  /* 0x0000580001a27983 */ /* 0x000ea20000100a00 */
[----:B------:R-:W-:Y:S02]  /*4f70*/  UIMAD UR11, UR11, 0x1800, URZ ;  /* 0x000018000b0b78a4 */ /* 0x000fe4000f8e023f */
[----:B------:R-:W-:Y:S01]  /*4f80*/  UISETP.GE.AND UP0, UPT, UR18, UR16, UPT ;  /* 0x000000101200728c */ /* 0x000fe2000bf06270 */
[----:B------:R-:W3:Y:S01]  /*4f90*/  LDL R160, [R1+0x44] ;  /* 0x0000440001a07983 */ /* 0x000ee20000100800 */
[----:B------:R-:W-:Y:S02]  /*4fa0*/  UIADD3 UR7, UR4, 0x1, URZ ;  /* 0x0000000104077890 */ /* 0x000fe4000fffe03f */
[C---:B------:R-:W-:Y:S01]  /*4fb0*/  HMMA.16816.F32.BF16 R8, R24.reuse, R2, RZ ;  /* 0x000000021808723c */ /* 0x040fe200000418ff */
[----:B------:R-:W-:Y:S01]  /*4fc0*/  LDSM.16.MT88.2 R2, [R212+0x800] ;  /* 0x00080000d402783b */ /* 0x000fe20000004100 */
[----:B------:R-:W-:Y:S02]  /*4fd0*/  UISETP.GE.AND UP2, UPT, UR4, 0x1, UPT ;  /* 0x000000010400788c */ /* 0x000fe4000bf46270 */
[----:B------:R-:W-:Y:S01]  /*4fe0*/  UIADD3 UR6, UR19, 0x1, URZ ;  /* 0x0000000113067890 */ /* 0x000fe2000fffe03f */
[----:B------:R-:W1:Y:S01]  /*4ff0*/  LDSM.16.M88.4 R132, [R219] ;  /* 0x00000000db84783b */ /* 0x000e620000000200 */
[----:B------:R-:W-:Y:S02]  /*5000*/  UISETP.GE.AND UP1, UPT, UR19, 0x1, UPT ;  /* 0x000000011300788c */ /* 0x000fe4000bf26270 */
[-C--:B------:R-:W-:Y:S01]  /*5010*/  HMMA.16816.F32.BF16 R12, R24, R28.reuse, RZ ;  /* 0x0000001c180c723c */ /* 0x080fe200000418ff */
[----:B------:R-:W4:Y:S01]  /*5020*/  LDSM.16.M88.4 R136, [R219+0x1000] ;  /* 0x00100000db88783b */ /* 0x000f220000000200 */
[----:B------:R-:W-:Y:S03]  /*5030*/  USEL UR19, UR6, URZ, !UP1 ;  /* 0x0000003f06137287 */ /* 0x000fe6000c800000 */
[----:B------:R-:W-:Y:S03]  /*5040*/  LDSM.16.M88.4 R152, [R224+0x1000] ;  /* 0x00100000e098783b */ /* 0x000fe60000000200 */
[C---:B------:R-:W-:Y:S01]  /*5050*/  HMMA.16816.F32.BF16 R16, R20.reuse, R28, RZ ;  /* 0x0000001c1410723c */ /* 0x040fe200000418ff */
[----:B------:R-:W5:Y:S04]  /*5060*/  LDSM.16.MT88.2 R28, [R212+0x2800] ;  /* 0x00280000d41c783b */ /* 0x000f680000004100 */
[----:B------:R-:W-:Y:S03]  /*5070*/  LDSM.16.MT88.2 R156, [R212+0x2c00] ;  /* 0x002c0000d49c783b */ /* 0x000fe60000004100 */
[-C--:B------:R-:W-:Y:S01]  /*5080*/  HMMA.16816.F32.BF16 R20, R20, R30.reuse, RZ ;  /* 0x0000001e1414723c */ /* 0x080fe200000418ff */
[----:B------:R-:W0:Y:S07]  /*5090*/  LDGDEPBAR ;  /* 0x00000000000079af */ /* 0x000e2e0000000000 */
[----:B------:R-:W-:Y:S01]  /*50a0*/  HMMA.16816.F32.BF16 R24, R24, R30, RZ ;  /* 0x0000001e1818723c */ /* 0x000fe200000418ff */
[----:B------:R-:W1:Y:S07]  /*50b0*/  LDSM.16.MT88.2 R30, [R212+0x4800] ;  /* 0x00480000d41e783b */ /* 0x000e6e0000004100 */
[-C--:B------:R-:W-:Y:S08]  /*50c0*/  HMMA.16816.F32.BF16 R4, R32, R140.reuse, R4 ;  /* 0x0000008c2004723c */ /* 0x080ff00000041804 */
[C---:B------:R-:W-:Y:S01]  /*50d0*/  HMMA.16816.F32.BF16 R8, R144.reuse, R140, R8 ;  /* 0x0000008c9008723c */ /* 0x040fe20000041808 */
[----:B------:R-:W-:Y:S07]  /*50e0*/  LDSM.16.M88.4 R140, [R224] ;  /* 0x00000000e08c783b */ /* 0x000fee0000000200 */
[-C--:B------:R-:W-:Y:S08]  /*50f0*/  HMMA.16816.F32.BF16 R12, R144, R148.reuse, R12 ;  /* 0x00000094900c723c */ /* 0x080ff0000004180c */
[C---:B------:R-:W-:Y:S01]  /*5100*/  HMMA.16816.F32.BF16 R16, R32.reuse, R148, R16 ;  /* 0x000000942010723c */ /* 0x040fe20000041810 */
[----:B------:R-:W5:Y:S07]  /*5110*/  LDSM.16.MT88.2 R148, [R212+0xc00] ;  /* 0x000c0000d494783b */ /* 0x000f6e0000004100 */
[-C--:B------:R-:W-:Y:S01]  /*5120*/  HMMA.16816.F32.BF16 R20, R32, R150.reuse, R20 ;  /* 0x000000962014723c */ /* 0x080fe20000041814 */
[----:B------:R-:W-:Y:S07]  /*5130*/  LDSM.16.M88.4 R32, [R218+0x2000] ;  /* 0x00200000da20783b */ /* 0x000fee0000000200 */
[----:B------:R-:W-:Y:S01]  /*5140*/  HMMA.16816.F32.BF16 R24, R144, R150, R24 ;  /* 0x000000969018723c */ /* 0x000fe20000041818 */
[----:B------:R-:W-:Y:S04]  /*5150*/  LDSM.16.M88.4 R144, [R218+0x3000] ;  /* 0x00300000da90783b */ /* 0x000fe80000000200 */
[----:B------:R-:W-:Y:S03]  /*5160*/  LDSM.16.MT88.2 R150, [R212+0x3000] ;  /* 0x00300000d496783b */ /* 0x000fe60000004100 */
[-C--:B-1----:R-:W-:Y:S08]  /*5170*/  HMMA.16816.F32.BF16 R4, R132, R2.reuse, R4 ;  /* 0x000000028404723c */ /* 0x082ff00000041804 */
[C---:B----4-:R-:W-:Y:S01]  /*5180*/  HMMA.16816.F32.BF16 R8, R136.reuse, R2, R8 ;  /* 0x000000028808723c */ /* 0x050fe20000041808 */
[----:B------:R-:W1:Y:S07]  /*5190*/  LDSM.16.MT88.2 R2, [R212+0x4c00] ;  /* 0x004c0000d402783b */ /* 0x000e6e0000004100 */
[-C--:B-----5:R-:W-:Y:S08]  /*51a0*/  HMMA.16816.F32.BF16 R12, R136, R28.reuse, R12 ;  /* 0x0000001c880c723c */ /* 0x0a0ff0000004180c */
[C---:B------:R-:W-:Y:S01]  /*51b0*/  HMMA.16816.F32.BF16 R16, R132.reuse, R28, R16 ;  /* 0x0000001c8410723c */ /* 0x040fe20000041810 */
[----:B------:R-:W4:Y:S07]  /*51c0*/  LDSM.16.MT88.2 R28, [R212+0x1000] ;  /* 0x00100000d41c783b */ /* 0x000f2e0000004100 */
[-C--:B------:R-:W-:Y:S01]  /*51d0*/  HMMA.16816.F32.BF16 R20, R132, R30.reuse, R20 ;  /* 0x0000001e8414723c */ /* 0x080fe20000041814 */
[----:B------:R-:W-:Y:S07]  /*51e0*/  LDSM.16.M88.4 R132, [R220+0x2000] ;  /* 0x00200000dc84783b */ /* 0x000fee0000000200 */
[----:B------:R-:W-:Y:S01]  /*51f0*/  HMMA.16816.F32.BF16 R24, R136, R30, R24 ;  /* 0x0000001e8818723c */ /* 0x000fe20000041818 */
[----:B------:R-:W5:Y:S04]  /*5200*/  LDSM.16.MT88.2 R30, [R212+0x5000] ;  /* 0x00500000d41e783b */ /* 0x000f680000004100 */
[----:B------:R-:W4:Y:S03]  /*5210*/  LDSM.16.MT88.2 R136, [R212+0x1400] ;  /* 0x00140000d488783b */ /* 0x000f260000004100 */
[-C--:B------:R-:W-:Y:S01]  /*5220*/  HMMA.16816.F32.BF16 R4, R140, R148.reuse, R4 ;  /* 0x000000948c04723c */ /* 0x080fe20000041804 */
[----:B------:R-:W-:Y:S07]  /*5230*/  LDSM.16.MT88.2 R138, [R212+0x3400] ;  /* 0x00340000d48a783b */ /* 0x000fee0000004100 */
[C---:B------:R-:W-:Y:S08]  /*5240*/  HMMA.16816.F32.BF16 R8, R152.reuse, R148, R8 ;  /* 0x000000949808723c */ /* 0x040ff00000041808 */
[-C--:B------:R-:W-:Y:S08]  /*5250*/  HMMA.16816.F32.BF16 R12, R152, R156.reuse, R12 ;  /* 0x0000009c980c723c */ /* 0x080ff0000004180c */
[C---:B------:R-:W-:Y:S01]  /*5260*/  HMMA.16816.F32.BF16 R16, R140.reuse, R156, R16 ;  /* 0x0000009c8c10723c */ /* 0x040fe20000041810 */
[----:B------:R-:W5:Y:S07]  /*5270*/  LDSM.16.M88.4 R156, [R220+0x3000] ;  /* 0x00300000dc9c783b */ /* 0x000f6e0000000200 */
[-C--:B-1----:R-:W-:Y:S01]  /*5280*/  HMMA.16816.F32.BF16 R20, R140, R2.reuse, R20 ;  /* 0x000000028c14723c */ /* 0x082fe20000041814 */
[----:B------:R-:W-:Y:S07]  /*5290*/  LDSM.16.M88.4 R140, [R219+0x2000] ;  /* 0x00200000db8c783b */ /* 0x000fee0000000200 */
[----:B------:R-:W-:Y:S01]  /*52a0*/  HMMA.16816.F32.BF16 R24, R152, R2, R24 ;  /* 0x000000029818723c */ /* 0x000fe20000041818 */
[----:B------:R-:W1:Y:S04]  /*52b0*/  LDSM.16.MT88.2 R2, [R212+0x5400] ;  /* 0x00540000d402783b */ /* 0x000e680000004100 */
[----:B------:R-:W-:Y:S03]  /*52c0*/  LDSM.16.MT88.2 R152, [R212+0x3800] ;  /* 0x00380000d498783b */ /* 0x000fe60000004100 */
[-C--:B----4-:R-:W-:Y:S08]  /*52d0*/  HMMA.16816.F32.BF16 R4, R32, R28.reuse, R4 ;  /* 0x0000001c2004723c */ /* 0x090ff00000041804 */
[C---:B------:R-:W-:Y:S01]  /*52e0*/  HMMA.16816.F32.BF16 R8, R144.reuse, R28, R8 ;  /* 0x0000001c9008723c */ /* 0x040fe20000041808 */
[----:B------:R-:W4:Y:S07]  /*52f0*/  LDSM.16.MT88.2 R28, [R212+0x1800] ;  /* 0x00180000d41c783b */ /* 0x000f2e0000004100 */
[-C--:B------:R-:W-:Y:S08]  /*5300*/  HMMA.16816.F32.BF16 R12, R144, R150.reuse, R12 ;  /* 0x00000096900c723c */ /* 0x080ff0000004180c */
[C---:B------:R-:W-:Y:S01]  /*5310*/  HMMA.16816.F32.BF16 R16, R32.reuse, R150, R16 ;  /* 0x000000962010723c */ /* 0x040fe20000041810 */
[----:B------:R-:W1:Y:S07]  /*5320*/  LDSM.16.M88.4 R148, [R219+0x3000] ;  /* 0x00300000db94783b */ /* 0x000e6e0000000200 */
[-C--:B-----5:R-:W-:Y:S01]  /*5330*/  HMMA.16816.F32.BF16 R20, R32, R30.reuse, R20 ;  /* 0x0000001e2014723c */ /* 0x0a0fe20000041814 */
[----:B------:R-:W-:Y:S07]  /*5340*/  LDSM.16.M88.4 R32, [R223+0x2000] ;  /* 0x00200000df20783b */ /* 0x000fee0000000200 */
[----:B------:R-:W-:Y:S01]  /*5350*/  HMMA.16816.F32.BF16 R24, R144, R30, R24 ;  /* 0x0000001e9018723c */ /* 0x000fe20000041818 */
[----:B------:R-:W5:Y:S04]  /*5360*/  LDSM.16.MT88.2 R30, [R212+0x5800] ;  /* 0x00580000d41e783b */ /* 0x000f680000004100 */
[----:B------:R-:W-:Y:S03]  /*5370*/  LDSM.16.M88.4 R144, [R223+0x3000] ;  /* 0x00300000df90783b */ /* 0x000fe60000000200 */
[-C--:B------:R-:W-:Y:S08]  /*5380*/  HMMA.16816.F32.BF16 R4, R132, R136.reuse, R4 ;  /* 0x000000888404723c */ /* 0x080ff00000041804 */
[C---:B------:R-:W-:Y:S01]  /*5390*/  HMMA.16816.F32.BF16 R8, R156.reuse, R136, R8 ;  /* 0x000000889c08723c */ /* 0x040fe20000041808 */
[----:B------:R-:W2:Y:S07]  /*53a0*/  LDSM.16.MT88.2 R136, [R212+0x1c00] ;  /* 0x001c0000d488783b */ /* 0x000eae0000004100 */
[-C--:B------:R-:W-:Y:S08]  /*53b0*/  HMMA.16816.F32.BF16 R12, R156, R138.reuse, R12 ;  /* 0x0000008a9c0c723c */ /* 0x080ff0000004180c */
[C---:B------:R-:W-:Y:S01]  /*53c0*/  HMMA.16816.F32.BF16 R16, R132.reuse, R138, R16 ;  /* 0x0000008a8410723c */ /* 0x040fe20000041810 */
[----:B------:R-:W3:Y:S07]  /*53d0*/  LDSM.16.MT88.2 R138, [R212+0x3c00] ;  /* 0x003c0000d48a783b */ /* 0x000eee0000004100 */
[-C--:B-1----:R-:W-:Y:S08]  /*53e0*/  HMMA.16816.F32.BF16 R20, R132, R2.reuse, R20 ;  /* 0x000000028414723c */ /* 0x082ff00000041814 */
[----:B------:R-:W-:Y:S01]  /*53f0*/  HMMA.16816.F32.BF16 R24, R156, R2, R24 ;  /* 0x000000029c18723c */ /* 0x000fe20000041818 */
[----:B------:R-:W1:Y:S07]  /*5400*/  LDSM.16.MT88.2 R2, [R212+0x5c00] ;  /* 0x005c0000d402783b */ /* 0x000e6e0000004100 */
[-C--:B----4-:R-:W-:Y:S08]  /*5410*/  HMMA.16816.F32.BF16 R4, R140, R28.reuse, R4 ;  /* 0x0000001c8c04723c */ /* 0x090ff00000041804 */
[C---:B------:R-:W-:Y:S04]  /*5420*/  HMMA.16816.F32.BF16 R8, R148.reuse, R28, R8 ;  /* 0x0000001c9408723c */ /* 0x040fe80000041808 */
[----:B--2---:R-:W-:Y:S03]  /*5430*/  IADD3 R0, P0, R162, UR11, RZ ;  /* 0x0000000ba2007c10 */ /* 0x004fe6000ff1e0ff */
[----:B------:R-:W-:Y:S01]  /*5440*/  IMAD.U32 R29, RZ, RZ, UR11 ;  /* 0x0000000bff1d7e24 */ /* 0x000fe2000f8e00ff */
[-C--:B------:R-:W-:Y:S01]  /*5450*/  HMMA.16816.F32.BF16 R12, R148, R152.reuse, R12 ;  /* 0x00000098940c723c */ /* 0x080fe2000004180c */
[----:B------:R-:W-:Y:S03]  /*5460*/  UMOV UR11, UR18 ;  /* 0x00000012000b7c82 */ /* 0x000fe60008000000 */
[----:B---3--:R-:W-:Y:S02]  /*5470*/  LEA.HI.X.SX32 R29, R29, R160, 0x1, P0 ;  /* 0x000000a01d1d7211 */ /* 0x008fe400000f0eff */
[C---:B------:R-:W-:Y:S02]  /*5480*/  LEA R28, P0, R0.reuse, c[0x0][0x220], 0x2 ;  /* 0x00008800001c7a11 */ /* 0x040fe400078010ff */
[C---:B------:R-:W-:Y:S04]  /*5490*/  HMMA.16816.F32.BF16 R16, R140.reuse, R152, R16 ;  /* 0x000000988c10723c */ /* 0x040fe80000041810 */
[----:B------:R-:W-:Y:S01]  /*54a0*/  LEA.HI.X R29, R0, c[0x0][0x224], R29, 0x2, P0 ;  /* 0x00008900001d7a11 */ /* 0x000fe200000f141d */
[----:B------:R-:W-:Y:S01]  /*54b0*/  IMAD.U32 R0, RZ, RZ, UR4 ;  /* 0x00000004ff007e24 */ /* 0x000fe2000f8e00ff */
[----:B------:R-:W-:Y:S01]  /*54c0*/  PLOP3.LUT P0, PT, PT, PT, UP0, 0x80, 0x0 ;  /* 0x000000000000781c */ /* 0x000fe20003f0f008 */
[----:B------:R-:W-:Y:S01]  /*54d0*/  USEL UR4, UR7, URZ, !UP2 ;  /* 0x0000003f07047287 */ /* 0x000fe2000d000000 */
[-C--:B-----5:R-:W-:Y:S04]  /*54e0*/  HMMA.16816.F32.BF16 R20, R140, R30.reuse, R20 ;  /* 0x0000001e8c14723c */ /* 0x0a0fe80000041814 */
[----:B------:R-:W-:Y:S04]  /*54f0*/  IMAD R0, R0, 0x1800, R221 ;  /* 0x0000180000007824 */ /* 0x000fe800078e02dd */
[----:B------:R-:W-:Y:S04]  /*5500*/  HMMA.16816.F32.BF16 R24, R148, R30, R24 ;  /* 0x0000001e9418723c */ /* 0x000fe80000041818 */
[----:B------:R-:W-:Y:S04]  /*5510*/  IMAD.SHL.U32 R0, R0, 0x2, RZ ;  /* 0x0000000200007824 */ /* 0x000fe800078e00ff */
[-C--:B------:R-:W-:Y:S01]  /*5520*/  HMMA.16816.F32.BF16 R4, R32, R136.reuse, R4 ;  /* 0x000000882004723c */ /* 0x080fe20000041804 */
[----:B------:R-:W-:Y:S07]  /*5530*/  LDSM.16.MT88.4 R132, [R0+0x7480] ;  /* 0x007480000084783b */ /* 0x000fee0000004200 */
[C---:B------:R-:W-:Y:S08]  /*5540*/  HMMA.16816.F32.BF16 R8, R144.reuse, R136, R8 ;  /* 0x000000889008723c */ /* 0x040ff00000041808 */
[-C--:B------:R-:W-:Y:S07]  /*5550*/  HMMA.16816.F32.BF16 R12, R144, R138.reuse, R12 ;  /* 0x0000008a900c723c */ /* 0x080fee000004180c */
[----:B------:R-:W-:Y:S01]  /*5560*/  RED.E.ADD.F32.FTZ.RN.STRONG.GPU [R28.64], R4 ;  /* 0x000000041c00798e */ /* 0x000fe2000c10e798 */
[C---:B------:R-:W-:Y:S03]  /*5570*/  HMMA.16816.F32.BF16 R16, R32.reuse, R138, R16 ;  /* 0x0000008a2010723c */ /* 0x040fe60000041810 */
[----:B------:R-:W-:Y:S04]  /*5580*/  RED.E.ADD.F32.FTZ.RN.STRONG.GPU [R28.64+0x400], R5 ;  /* 0x000400051c00798e */ /* 0x000fe8000c10e798 */
[----:B------:R-:W-:Y:S01]  /*5590*/  RED.E.ADD.F32.FTZ.RN.STRONG.GPU [R28.64+0x800], R6 ;  /* 0x000800061c00798e */ /* 0x000fe2000c10e798 */
[-C--:B-1----:R-:W-:Y:S03]  /*55a0*/  HMMA.16816.F32.BF16 R20, R32, R2.reuse, R20 ;  /* 0x000000022014723c */ /* 0x082fe60000041814 */
[----:B------:R-:W-:Y:S04]  /*55b0*/  RED.E.ADD.F32.FTZ.RN.STRONG.GPU [R28.64+0xc00], R7 ;  /* 0x000c00071c00798e */ /* 0x000fe8000c10e798 */
[----:B------:R-:W-:Y:S01]  /*55c0*/  RED.E.ADD.F32.FTZ.RN.STRONG.GPU [R28.64+0x1000], R8 ;  /* 0x001000081c00798e */ /* 0x000fe2000c10e798 */
[----:B------:R-:W-:Y:S03]  /*55d0*/  HMMA.16816.F32.BF16 R24, R144, R2, R24 ;  /* 0x000000029018723c */ /* 0x000fe60000041818 */
[----:B------:R-:W-:Y:S04]  /*55e0*/  RED.E.ADD.F32.FTZ.RN.STRONG.GPU [R28.64+0x1400], R9 ;  /* 0x001400091c00798e */ /* 0x000fe8000c10e798 */
[----:B------:R-:W-:Y:S04]  /*55f0*/  RED.E.ADD.F32.FTZ.RN.STRONG.GPU [R28.64+0x1800], R10 ;  /* 0x0018000a1c00798e */ /* 0x000fe8000c10e798 */
[----:B------:R-:W-:Y:S04]  /*5600*/  RED.E.ADD.F32.FTZ.RN.STRONG.GPU [R28.64+0x1c00], R11 ;  /* 0x001c000b1c00798e */ /* 0x000fe8000c10e798 */
[----:B------:R-:W-:Y:S04]  /*5610*/  RED.E.ADD.F32.FTZ.RN.STRONG.GPU [R28.64+0x2000], R16 ;  /* 0x002000101c00798e */ /* 0x000fe8000c10e798 */
[----:B------:R-:W-:Y:S04]  /*5620*/  RED.E.ADD.F32.FTZ.RN.STRONG.GPU [R28.64+0x2400], R17 ;  /* 0x002400111c00798e */ /* 0x000fe8000c10e798 */
[----:B------:R-:W-:Y:S04]  /*5630*/  RED.E.ADD.F32.FTZ.RN.STRONG.GPU [R28.64+0x2800], R18 ;  /* 0x002800121c00798e */ /* 0x000fe8000c10e798 */
[----:B------:R-:W-:Y:S04]  /*5640*/  RED.E.ADD.F32.FTZ.RN.STRONG.GPU [R28.64+0x2c00], R19 ;  /* 0x002c00131c00798e */ /* 0x000fe8000c10e798 */
[----:B------:R-:W-:Y:S04]  /*5650*/  RED.E.ADD.F32.FTZ.RN.STRONG.GPU [R28.64+0x3000], R12 ;  /* 0x0030000c1c00798e */ /* 0x000fe8000c10e798 */
[----:B------:R-:W-:Y:S04]  /*5660*/  LDSM.16.MT88.4 R4, [R213+0x13480] ;  /* 0x01348000d504783b */ /* 0x000fe80000004200 */
[----:B------:R-:W1:Y:S04]  /*5670*/  LDSM.16.MT88.4 R8, [R0+0x6080] ;  /* 0x006080000008783b */ /* 0x000e680000004200 */
[----:B------:R-:W-:Y:S04]  /*5680*/  RED.E.ADD.F32.FTZ.RN.STRONG.GPU [R28.64+0x3400], R13 ;  /* 0x0034000d1c00798e */ /* 0x000fe8000c10e798 */
[----:B------:R-:W-:Y:S04]  /*5690*/  RED.E.ADD.F32.FTZ.RN.STRONG.GPU [R28.64+0x3800], R14 ;  /* 0x0038000e1c00798e */ /* 0x000fe8000c10e798 */
[----:B------:R-:W-:Y:S04]  /*56a0*/  RED.E.ADD.F32.FTZ.RN.STRONG.GPU [R28.64+0x3c00], R15 ;  /* 0x003c000f1c00798e */ /* 0x000fe8000c10e798 */
[----:B------:R-:W2:Y:S04]  /*56b0*/  LDSM.16.MT88.4 R12, [R213+0x15480] ;  /* 0x01548000d50c783b */ /* 0x000ea80000004200 */
[----:B------:R-:W3:Y:S04]  /*56c0*/  LDSM.16.MT88.4 R16, [R0+0x7080] ;  /* 0x007080000010783b */ /* 0x000ee80000004200 */
[----:B------:R-:W-:Y:S04]  /*56d0*/  LDSM.16.MT88.4 R32, [R213+0x15c80] ;  /* 0x015c8000d520783b */ /* 0x000fe80000004200 */
[----:B------:R-:W-:Y:S04]  /*56e0*/  LDSM.16.MT88.4 R136, [R213+0x16c80] ;  /* 0x016c8000d588783b */ /* 0x000fe80000004200 */
[----:B------:R-:W-:Y:S04]  /*56f0*/  RED.E.ADD.F32.FTZ.RN.STRONG.GPU [R28.64+0x4000], R20 ;  /* 0x004000141c00798e */ /* 0x000fe8000c10e798 */
[----:B------:R-:W-:Y:S01]  /*5700*/  RED.E.ADD.F32.FTZ.RN.STRONG.GPU [R28.64+0x4400], R21 ;  /* 0x004400151c00798e */ /* 0x000fe2000c10e798 */
[-C--:B-1----:R-:W-:Y:S03]  /*5710*/  HMMA.16816.F32.BF16 R84, R4, R8.reuse, R84 ;  /* 0x000000080454723c */ /* 0x082fe60000041854 */
[----:B------:R-:W-:Y:S04]  /*5720*/  RED.E.ADD.F32.FTZ.RN.STRONG.GPU [R28.64+0x4800], R22 ;  /* 0x004800161c00798e */ /* 0x000fe8000c10e798 */
[----:B------:R-:W-:Y:S04]  /*5730*/  RED.E.ADD.F32.FTZ.RN.STRONG.GPU [R28.64+0x4c00], R23 ;  /* 0x004c00171c00798e */ /* 0x000fe8000c10e798 */
[----:B------:R-:W1:Y:S04]  /*5740*/  LDSM.16.MT88.4 R20, [R0+0x8080] ;  /* 0x008080000014783b */ /* 0x000e680000004200 */
[----:B------:R-:W-:Y:S01]  /*5750*/  RED.E.ADD.F32.FTZ.RN.STRONG.GPU [R28.64+0x5000], R24 ;  /* 0x005000181c00798e */ /* 0x000fe2000c10e798 */
[C---:B--2---:R-:W-:Y:S03]  /*5760*/  HMMA.16816.F32.BF16 R88, R12.reuse, R8, R88 ;  /* 0x000000080c58723c */ /* 0x044fe60000041858 */
[----:B------:R-:W-:Y:S04]  /*5770*/  RED.E.ADD.F32.FTZ.RN.STRONG.GPU [R28.64+0x5400], R25 ;  /* 0x005400191c00798e */ /* 0x000fe8000c10e798 */
[----:B------:R-:W-:Y:S01]  /*5780*/  RED.E.ADD.F32.FTZ.RN.STRONG.GPU [R28.64+0x5800], R26 ;  /* 0x0058001a1c00798e */ /* 0x000fe2000c10e798 */
[-C--:B------:R-:W-:Y:S03]  /*5790*/  HMMA.16816.F32.BF16 R92, R12, R10.reuse, R92 ;  /* 0x0000000a0c5c723c */ /* 0x080fe6000004185c */
[----:B------:R-:W-:Y:S04]  /*57a0*/  RED.E.ADD.F32.FTZ.RN.STRONG.GPU [R28.64+0x5c00], R27 ;  /* 0x005c001b1c00798e */ /* 0x000fe8000c10e798 */
[----:B------:R-:W-:Y:S01]  /*57b0*/  LDSM.16.MT88.4 R28, [R213+0x13c80] ;  /* 0x013c8000d51c783b */ /* 0x000fe20000004200 */
[C---:B------:R-:W-:Y:S03]  /*57c0*/  HMMA.16816.F32.BF16 R96, R4.reuse, R10, R96 ;  /* 0x0000000a0460723c */ /* 0x040fe60000041860 */
[----:B------:R-:W2:Y:S04]  /*57d0*/  LDSM.16.MT88.4 R24, [R0+0x6480] ;  /* 0x006480000018783b */ /* 0x000ea80000004200 */
[----:B------:R-:W4:Y:S01]  /*57e0*/  LDSM.16.MT88.4 R8, [R0+0x8480] ;  /* 0x008480000008783b */ /* 0x000f220000004200 */
[-C--:B---3--:R-:W-:Y:S08]  /*57f0*/  HMMA.16816.F32.BF16 R100, R4, R16.reuse, R100 ;  /* 0x000000100464723c */ /* 0x088ff00000041864 */
[C---:B------:R-:W-:Y:S08]  /*5800*/  HMMA.16816.F32.BF16 R104, R12.reuse, R16, R104 ;  /* 0x000000100c68723c */ /* 0x040ff00000041868 */
[-C--:B------:R-:W-:Y:S08]  /*5810*/  HMMA.16816.F32.BF16 R108, R12, R18.reuse, R108 ;  /* 0x000000120c6c723c */ /* 0x080ff0000004186c */
[C---:B------:R-:W-:Y:S01]  /*5820*/  HMMA.16816.F32.BF16 R112, R4.reuse, R18, R112 ;  /* 0x000000120470723c */ /* 0x040fe20000041870 */
[----:B------:R-:W-:Y:S07]  /*5830*/  LDSM.16.MT88.4 R16, [R213+0x16480] ;  /* 0x01648000d510783b */ /* 0x000fee0000004200 */
[-C--:B-1----:R-:W-:Y:S08]  /*5840*/  HMMA.16816.F32.BF16 R116, R4, R20.reuse, R116 ;  /* 0x000000140474723c */ /* 0x082ff00000041874 */
[C---:B------:R-:W-:Y:S08]  /*5850*/  HMMA.16816.F32.BF16 R120, R12.reuse, R20, R120 ;  /* 0x000000140c78723c */ /* 0x040ff00000041878 */
[-C--:B------:R-:W-:Y:S01]  /*5860*/  HMMA.16816.F32.BF16 R124, R12, R22.reuse, R124 ;  /* 0x000000160c7c723c */ /* 0x080fe2000004187c */
[----:B------:R-:W-:Y:S07]  /*5870*/  LDSM.16.MT88.4 R12, [R0+0x6880] ;  /* 0x00688000000c783b */ /* 0x000fee0000004200 */
[----:B------:R-:W-:Y:S01]  /*5880*/  HMMA.16816.F32.BF16 R128, R4, R22, R128 ;  /* 0x000000160480723c */ /* 0x000fe20000041880 */
[----:B------:R-:W1:Y:S04]  /*5890*/  LDSM.16.MT88.4 R4, [R213+0x14480] ;  /* 0x01448000d504783b */ /* 0x000e680000004200 */
[----:B------:R-:W3:Y:S03]  /*58a0*/  LDSM.16.MT88.4 R20, [R0+0x7880] ;  /* 0x007880000014783b */ /* 0x000ee60000004200 */
[-C--:B--2---:R-:W-:Y:S08]  /*58b0*/  HMMA.16816.F32.BF16 R84, R28, R24.reuse, R84 ;  /* 0x000000181c54723c */ /* 0x084ff00000041854 */
[C---:B------:R-:W-:Y:S08]  /*58c0*/  HMMA.16816.F32.BF16 R88, R32.reuse, R24, R88 ;  /* 0x000000182058723c */ /* 0x040ff00000041858 */
[-C--:B------:R-:W-:Y:S08]  /*58d0*/  HMMA.16816.F32.BF16 R92, R32, R26.reuse, R92 ;  /* 0x0000001a205c723c */ /* 0x080ff0000004185c */
[C---:B------:R-:W-:Y:S01]  /*58e0*/  HMMA.16816.F32.BF16 R96, R28.reuse, R26, R96 ;  /* 0x0000001a1c60723c */ /* 0x040fe20000041860 */
[----:B------:R-:W2:Y:S07]  /*58f0*/  LDSM.16.MT88.4 R24, [R0+0x8880] ;  /* 0x008880000018783b */ /* 0x000eae0000004200 */
[-C--:B------:R-:W-:Y:S08]  /*5900*/  HMMA.16816.F32.BF16 R100, R28, R132.reuse, R100 ;  /* 0x000000841c64723c */ /* 0x080ff00000041864 */
[C---:B------:R-:W-:Y:S08]  /*5910*/  HMMA.16816.F32.BF16 R104, R32.reuse, R132, R104 ;  /* 0x000000842068723c */ /* 0x040ff00000041868 */
[-C--:B------:R-:W-:Y:S08]  /*5920*/  HMMA.16816.F32.BF16 R108, R32, R134.reuse, R108 ;  /* 0x00000086206c723c */ /* 0x080ff0000004186c */
[C---:B------:R-:W-:Y:S01]  /*5930*/  HMMA.16816.F32.BF16 R112, R28.reuse, R134, R112 ;  /* 0x000000861c70723c */ /* 0x040fe20000041870 */
[----:B------:R-:W-:Y:S07]  /*5940*/  LDSM.16.MT88.4 R132, [R0+0x6c80] ;  /* 0x006c80000084783b */ /* 0x000fee0000004200 */
[-C--:B----4-:R-:W-:Y:S08]  /*5950*/  HMMA.16816.F32.BF16 R116, R28, R8.reuse, R116 ;  /* 0x000000081c74723c */ /* 0x090ff00000041874 */
[C---:B------:R-:W-:Y:S08]  /*5960*/  HMMA.16816.F32.BF16 R120, R32.reuse, R8, R120 ;  /* 0x000000082078723c */ /* 0x040ff00000041878 */
[-C--:B------:R-:W-:Y:S01]  /*5970*/  HMMA.16816.F32.BF16 R124, R32, R10.reuse, R124 ;  /* 0x0000000a207c723c */ /* 0x080fe2000004187c */
[----:B------:R-:W4:Y:S07]  /*5980*/  LDSM.16.MT88.4 R32, [R213+0x14c80] ;  /* 0x014c8000d520783b */ /* 0x000f2e0000004200 */
[----:B------:R-:W-:Y:S01]  /*5990*/  HMMA.16816.F32.BF16 R128, R28, R10, R128 ;  /* 0x0000000a1c80723c */ /* 0x000fe20000041880 */
[----:B------:R-:W5:Y:S04]  /*59a0*/  LDSM.16.MT88.4 R8, [R0+0x7c80] ;  /* 0x007c80000008783b */ /* 0x000f680000004200 */
[----:B------:R-:W2:Y:S03]  /*59b0*/  LDSM.16.MT88.4 R28, [R0+0x8c80] ;  /* 0x008c8000001c783b */ /* 0x000ea60000004200 */
[-C--:B-1----:R-:W-:Y:S08]  /*59c0*/  HMMA.16816.F32.BF16 R84, R4, R12.reuse, R84 ;  /* 0x0000000c0454723c */ /* 0x082ff00000041854 */
[C---:B------:R-:W-:Y:S08]  /*59d0*/  HMMA.16816.F32.BF16 R88, R16.reuse, R12, R88 ;  /* 0x0000000c1058723c */ /* 0x040ff00000041858 */
[-C--:B------:R-:W-:Y:S08]  /*59e0*/  HMMA.16816.F32.BF16 R92, R16, R14.reuse, R92 ;  /* 0x0000000e105c723c */ /* 0x080ff0000004185c */
[C---:B------:R-:W-:Y:S08]  /*59f0*/  HMMA.16816.F32.BF16 R96, R4.reuse, R14, R96 ;  /* 0x0000000e0460723c */ /* 0x040ff00000041860 */
[-C--:B---3--:R-:W-:Y:S08]  /*5a00*/  HMMA.16816.F32.BF16 R100, R4, R20.reuse, R100 ;  /* 0x000000140464723c */ /* 0x088ff00000041864 */
[C---:B------:R-:W-:Y:S08]  /*5a10*/  HMMA.16816.F32.BF16 R104, R16.reuse, R20, R104 ;  /* 0x000000141068723c */ /* 0x040ff00000041868 */
[-C--:B------:R-:W-:Y:S08]  /*5a20*/  HMMA.16816.F32.BF16 R108, R16, R22.reuse, R108 ;  /* 0x00000016106c723c */ /* 0x080ff0000004186c */
[C---:B------:R-:W-:Y:S08]  /*5a30*/  HMMA.16816.F32.BF16 R112, R4.reuse, R22, R112 ;  /* 0x000000160470723c */ /* 0x040ff00000041870 */
[-C--:B--2---:R-:W-:Y:S08]  /*5a40*/  HMMA.16816.F32.BF16 R116, R4, R24.reuse, R116 ;  /* 0x000000180474723c */ /* 0x084ff00000041874 */
[C---:B------:R-:W-:Y:S08]  /*5a50*/  HMMA.16816.F32.BF16 R120, R16.reuse, R24, R120 ;  /* 0x000000181078723c */ /* 0x040ff00000041878 */
[-C--:B------:R-:W-:Y:S08]  /*5a60*/  HMMA.16816.F32.BF16 R124, R16, R26.reuse, R124 ;  /* 0x0000001a107c723c */ /* 0x080ff0000004187c */
[----:B------:R-:W-:Y:S08]  /*5a70*/  HMMA.16816.F32.BF16 R128, R4, R26, R128 ;  /* 0x0000001a0480723c */ /* 0x000ff00000041880 */
[-C--:B----4-:R-:W-:Y:S08]  /*5a80*/  HMMA.16816.F32.BF16 R84, R32, R132.reuse, R84 ;  /* 0x000000842054723c */ /* 0x090ff00000041854 */
[C---:B------:R-:W-:Y:S08]  /*5a90*/  HMMA.16816.F32.BF16 R88, R136.reuse, R132, R88 ;  /* 0x000000848858723c */ /* 0x040ff00000041858 */
[-C--:B------:R-:W-:Y:S08]  /*5aa0*/  HMMA.16816.F32.BF16 R92, R136, R134.reuse, R92 ;  /* 0x00000086885c723c */ /* 0x080ff0000004185c */
[C---:B------:R-:W-:Y:S08]  /*5ab0*/  HMMA.16816.F32.BF16 R96, R32.reuse, R134, R96 ;  /* 0x000000862060723c */ /* 0x040ff00000041860 */
[-C--:B-----5:R-:W-:Y:S08]  /*5ac0*/  HMMA.16816.F32.BF16 R100, R32, R8.reuse, R100 ;  /* 0x000000082064723c */ /* 0x0a0ff00000041864 */
[C---:B------:R-:W-:Y:S08]  /*5ad0*/  HMMA.16816.F32.BF16 R104, R136.reuse, R8, R104 ;  /* 0x000000088868723c */ /* 0x040ff00000041868 */
[-C--:B------:R-:W-:Y:S08]  /*5ae0*/  HMMA.16816.F32.BF16 R108, R136, R10.reuse, R108 ;  /* 0x0000000a886c723c */ /* 0x080ff0000004186c */
[C---:B------:R-:W-:Y:S08]  /*5af0*/  HMMA.16816.F32.BF16 R112, R32.reuse, R10, R112 ;  /* 0x0000000a2070723c */ /* 0x040ff00000041870 */
[-C--:B------:R-:W-:Y:S08]  /*5b00*/  HMMA.16816.F32.BF16 R116, R32, R28.reuse, R116 ;  /* 0x0000001c2074723c */ /* 0x080ff00000041874 */
[C---:B------:R-:W-:Y:S08]  /*5b10*/  HMMA.16816.F32.BF16 R120, R136.reuse, R28, R120 ;  /* 0x0000001c8878723c */ /* 0x040ff00000041878 */
[-C--:B------:R-:W-:Y:S08]  /*5b20*/  HMMA.16816.F32.BF16 R124, R136, R30.reuse, R124 ;  /* 0x0000001e887c723c */ /* 0x080ff0000004187c */
[----:B------:R-:W-:Y:S01]  /*5b30*/  HMMA.16816.F32.BF16 R128, R32, R30, R128 ;  /* 0x0000001e2080723c */ /* 0x000fe20000041880 */
[----:B------:R-:W-:-:S07]  /*5b40*/  @!P0 BRA `(.L_x_3) ;  /* 0xffffc42000008947 */ /* 0x000fce000383ffff */
.L_x_0:
[----:B-1--4-:R-:W2:Y:S04]  /*5b50*/  LDL R28, [R1+0xc] ;  /* 0x00000c00011c7983 */ /* 0x012ea80000100800 */
[----:B------:R-:W3:Y:S04]  /*5b60*/  LDL.64 R30, [R1] ;  /* 0x00000000011e7983 */ /* 0x000ee80000100a00 */
[----:B------:R-:W4:Y:S04]  /*5b70*/  LDL.64 R32, [R1+0x18] ;  /* 0x0000180001207983 */ /* 0x000f280000100a00 */
[----:B------:R-:W5:Y:S04]  /*5b80*/  LDL R29, [R1+0x28] ;  /* 0x00002800011d7983 */ /* 0x000f680000100800 */
[----:B------:R-:W5:Y:S01]  /*5b90*/  LDL R34, [R1+0x2c] ;  /* 0x00002c0001227983 */ /* 0x000f620000100800 */
[----:B------:R-:W-:-:S02]  /*5ba0*/  F2FP.BF16.PACK_AB R64, R65, R64 ;  /* 0x000000404140723e */ /* 0x000fc400000010ff */
[----:B------:R-:W-:Y:S01]  /*5bb0*/  F2FP.BF16.PACK_AB R36, R37, R36 ;  /* 0x000000242524723e */ /* 0x000fe200000010ff */
[----:B------:R-:W5:Y:S01]  /*5bc0*/  LDL.LU R35, [R1+0x40] ;  /* 0x0000400001237983 */ /* 0x000f620000300800 */
[----:B------:R-:W-:Y:S02]  /*5bd0*/  F2FP.BF16.PACK_AB R38, R39, R38 ;  /* 0x000000262726723e */ /* 0x000fe400000010ff */
[----:B------:R-:W-:Y:S01]  /*5be0*/  F2FP.BF16.PACK_AB R48, R49, R48 ;  /* 0x000000303130723e */ /* 0x000fe200000010ff */
[----:B------:R-:W5:Y:S01]  /*5bf0*/  LDL.LU.64 R132, [R1+0x20] ;  /* 0x0000200001847983 */ /* 0x000f620000300a00 */
[----:B------:R-:W-:Y:S01]  /*5c00*/  F2FP.BF16.PACK_AB R50, R51, R50 ;  /* 0x000000323332723e */ /* 0x000fe200000010ff */
[----:B------:R-:W-:Y:S01]  /*5c10*/  FMUL.FTZ R84, R84, c[0x0][0x298] ;  /* 0x0000a60054547a20 */ /* 0x000fe20000410000 */
[----:B------:R-:W-:Y:S01]  /*5c20*/  F2FP.BF16.PACK_AB R40, R41, R40 ;  /* 0x000000282928723e */ /* 0x000fe200000010ff */
[----:B------:R-:W1:Y:S01]  /*5c30*/  S2R R65, SR_TID.X ;  /* 0x0000000000417919 */ /* 0x000e620000002100 */
[----:B------:R-:W-:Y:S01]  /*5c40*/  F2FP.BF16.PACK_AB R42, R43, R42 ;  /* 0x0000002a2b2a723e */ /* 0x000fe200000010ff */
[----:B------:R-:W-:Y:S01]  /*5c50*/  FMUL.FTZ R26, R85, c[0x0][0x298] ;  /* 0x0000a600551a7a20 */ /* 0x000fe20000410000 */
        /* <DEDUP_REMOVED lines=22> */
[----:B-1----:R-:W-:Y:S01]  /*5dc0*/  SHF.R.S32.HI R27, RZ, 0x1f, R65 ;  /* 0x0000001fff1b7819 */ /* 0x002fe20000011441 */
[----:B------:R-:W-:Y:S01]  /*5dd0*/  FMUL.FTZ R20, R93, c[0x0][0x298] ;  /* 0x0000a6005d147a20 */ /* 0x000fe20000410000 */
[----:B------:R-:W-:Y:S01]  /*5de0*/  F2FP.BF16.PACK_AB R80, R81, R80 ;  /* 0x000000505150723e */ /* 0x000fe200000010ff */
[----:B------:R-:W-:Y:S01]  /*5df0*/  FMUL.FTZ R94, R94, c[0x0][0x298] ;  /* 0x0000a6005e5e7a20 */ /* 0x000fe20000410000 */
[----:B------:R-:W-:Y:S01]  /*5e00*/  LEA.HI R3, R27, R65, RZ, 0x5 ;  /* 0x000000411b037211 */ /* 0x000fe200078f28ff */
[----:B------:R-:W-:Y:S01]  /*5e10*/  FMUL.FTZ R19, R95, c[0x0][0x298] ;  /* 0x0000a6005f137a20 */ /* 0x000fe20000410000 */
[----:B------:R-:W-:Y:S01]  /*5e20*/  F2FP.BF16.PACK_AB R82, R83, R82 ;  /* 0x000000525352723e */ /* 0x000fe200000010ff */
[----:B------:R-:W-:Y:S01]  /*5e30*/  FMUL.FTZ R100, R100, c[0x0][0x298] ;  /* 0x0000a60064647a20 */ /* 0x000fe20000410000 */
[--C-:B------:R-:W-:Y:S01]  /*5e40*/  SHF.R.S32.HI R6, RZ, 0x5, R3.reuse ;  /* 0x00000005ff067819 */ /* 0x100fe20000011403 */
[----:B------:R-:W-:Y:S01]  /*5e50*/  FMUL.FTZ R18, R101, c[0x0][0x298] ;  /* 0x0000a60065127a20 */ /* 0x000fe20000410000 */
[----:B------:R-:W-:Y:S01]  /*5e60*/  SHF.R.S32.HI R3, RZ, 0x1f, R3 ;  /* 0x0000001fff037819 */ /* 0x000fe20000011403 */
        /* <DEDUP_REMOVED lines=45> */
[----:B------:R-:W1:Y:S01]  /*6140*/  S2UR UR9, SR_CTAID.X ;  /* 0x00000000000979c3 */ /* 0x000e620000002500 */
[----:B------:R-:W-:Y:S01]  /*6150*/  FMUL.FTZ R121, R121, c[0x0][0x298] ;  /* 0x0000a60079797a20 */ /* 0x000fe20000410000 */
[----:B------:R-:W-:Y:S01]  /*6160*/  UMOV UR8, 0xffffff80 ;  /* 0xffffff8000087882 */ /* 0x000fe20000000000 */
[----:B------:R-:W-:Y:S01]  /*6170*/  FMUL.FTZ R122, R122, c[0x0][0x298] ;  /* 0x0000a6007a7a7a20 */ /* 0x000fe20000410000 */
[----:B------:R-:W-:Y:S01]  /*6180*/  ULDC UR7, c[0x0][0x2f0] ;  /* 0x0000bc0000077ab9 */ /* 0x000fe20000000800 */
[----:B------:R-:W-:Y:S01]  /*6190*/  FMUL.FTZ R123, R123, c[0x0][0x298] ;  /* 0x0000a6007b7b7a20 */ /* 0x000fe20000410000 */
[----:B------:R-:W2:Y:S01]  /*61a0*/  S2R R67, SR_CTAID.X ;  /* 0x0000000000437919 */ /* 0x000ea20000002500 */
[----:B------:R-:W-:Y:S01]  /*61b0*/  FMUL.FTZ R124, R124, c[0x0][0x298] ;  /* 0x0000a6007c7c7a20 */ /* 0x000fe20000410000 */
[----:B------:R-:W-:Y:S01]  /*61c0*/  USHF.R.S32.HI UR6, URZ, 0x1f, UR17 ;  /* 0x0000001f3f067899 */ /* 0x000fe20008011411 */
[----:B------:R-:W-:Y:S01]  /*61d0*/  FMUL.FTZ R125, R125, c[0x0][0x298] ;  /* 0x0000a6007d7d7a20 */ /* 0x000fe20000410000 */
[----:B------:R-:W-:Y:S01]  /*61e0*/  ULDC.64 UR4, c[0x0][0x340] ;  /* 0x0000d00000047ab9 */ /* 0x000fe20000000a00 */
[----:B------:R-:W-:Y:S01]  /*61f0*/  FMUL.FTZ R126, R126, c[0x0][0x298] ;  /* 0x0000a6007e7e7a20 */ /* 0x000fe20000410000 */
[----:B------:R-:W-:Y:S01]  /*6200*/  UIMAD UR4, UR6, UR4, URZ ;  /* 0x00000004060472a4 */ /* 0x000fe2000f8e023f */
[----:B------:R-:W-:Y:S01]  /*6210*/  FMUL.FTZ R127, R127, c[0x0][0x298] ;  /* 0x0000a6007f7f7a20 */ /* 0x000fe20000410000 */
[----:B------:R-:W-:Y:S02]  /*6220*/  BSSY B0, `(.L_x_4) ;  /* 0x0000087000007945 */ /* 0x000fe40003800000 */
[----:B------:R-:W-:-:S02]  /*6230*/  UIMAD UR4, UR17, UR5, UR4 ;  /* 0x00000005110472a4 */ /* 0x000fc4000f8e0204 */
[----:B-1----:R-:W-:-:S04]  /*6240*/  UIMAD UR7, UR9, UR8, UR7 ;  /* 0x00000008090772a4 */ /* 0x002fc8000f8e0207 */
[----:B------:R-:W-:-:S04]  /*6250*/  UISETP.LT.AND UP0, UPT, UR7, 0x80, UPT ;  /* 0x000000800700788c */ /* 0x000fc8000bf01270 */
[----:B------:R-:W-:Y:S01]  /*6260*/  USEL UR7, UR7, 0x80, UP0 ;  /* 0x0000008007077887 */ /* 0x000fe20008000000 */
[----:B--2---:R-:W-:Y:S02]  /*6270*/  IMAD.MOV.U32 R138, RZ, RZ, R28 ;  /* 0x000000ffff8a7224 */ /* 0x004fe400078e001c */
[----:B---3--:R-:W-:Y:S02]  /*6280*/  IMAD.MOV.U32 R136, RZ, RZ, R30 ;  /* 0x000000ffff887224 */ /* 0x008fe400078e001e */
[----:B------:R-:W-:Y:S02]  /*6290*/  IMAD.MOV.U32 R137, RZ, RZ, R31 ;  /* 0x000000ffff897224 */ /* 0x000fe400078e001f */
[----:B----4-:R-:W-:Y:S01]  /*62a0*/  IMAD.MOV.U32 R134, RZ, RZ, R32 ;  /* 0x000000ffff867224 */ /* 0x010fe200078e0020 */
[----:B------:R-:W-:Y:S01]  /*62b0*/  BAR.SYNC.DEFER_BLOCKING 0x1, 0x100 ;  /* 0x0044000000007b1d */ /* 0x000fe20000010000 */
[----:B------:R-:W-:Y:S01]  /*62c0*/  IMAD.MOV.U32 R135, RZ, RZ, R33 ;  /* 0x000000ffff877224 */ /* 0x000fe200078e0021 */
[----:B------:R-:W-:-:S02]  /*62d0*/  ISETP.GE.AND P5, PT, R136, UR7, PT ;  /* 0x0000000788007c0c */ /* 0x000fc4000bfa6270 */
[----:B-----5:R-:W-:Y:S02]  /*62e0*/  LEA.HI R2, R35, R35, RZ, 0x1 ;  /* 0x0000002323027211 */ /* 0x020fe400078f08ff */
[----:B------:R-:W-:Y:S01]  /*62f0*/  SHF.R.S32.HI R0, RZ, 0x1f, R132 ;  /* 0x0000001fff007819 */ /* 0x000fe20000011484 */
[----:B------:R-:W-:Y:S01]  /*6300*/  IMAD.MOV.U32 R133, RZ, RZ, R29 ;  /* 0x000000ffff857224 */ /* 0x000fe200078e001d */
[----:B------:R-:W-:Y:S02]  /*6310*/  SHF.R.S32.HI R8, RZ, 0x1, R2 ;  /* 0x00000001ff087819 */ /* 0x000fe40000011402 */
[CC--:B------:R-:W-:Y:S02]  /*6320*/  LEA.HI R4, R0.reuse, R132.reuse, RZ, 0x2 ;  /* 0x0000008400047211 */ /* 0x0c0fe400078f10ff */
[----:B------:R-:W-:Y:S02]  /*6330*/  LEA.HI R5, R0, R132, RZ, 0x7 ;  /* 0x0000008400057211 */ /* 0x000fe400078f38ff */
[----:B------:R-:W-:-:S02]  /*6340*/  LEA.HI R0, R3, R6, RZ, 0x2 ;  /* 0x0000000603007211 */ /* 0x000fc400078f10ff */
[----:B------:R-:W-:Y:S01]  /*6350*/  LOP3.LUT R7, R2, 0x3fffffe, RZ, 0xc0, !PT ;  /* 0x03fffffe02077812 */ /* 0x000fe200078ec0ff */
[----:B------:R-:W-:Y:S01]  /*6360*/  IMAD.SHL.U32 R2, R8, 0x40, RZ ;  /* 0x0000004008027824 */ /* 0x000fe200078e00ff */
[----:B------:R-:W-:Y:S02]  /*6370*/  LOP3.LUT R4, R4, 0xfffffffc, RZ, 0xc0, !PT ;  /* 0xfffffffc04047812 */ /* 0x000fe400078ec0ff */
[----:B------:R-:W-:Y:S02]  /*6380*/  LOP3.LUT R0, R0, 0xfffffffc, RZ, 0xc0, !PT ;  /* 0xfffffffc00007812 */ /* 0x000fe400078ec0ff */
[----:B------:R-:W-:Y:S01]  /*6390*/  SHF.R.U32.HI R3, RZ, 0x4, R5 ;  /* 0x00000004ff037819 */ /* 0x000fe20000011605 */
[----:B------:R-:W-:Y:S01]  /*63a0*/  IMAD.IADD R4, R132, 0x1, -R4 ;  /* 0x0000000184047824 */ /* 0x000fe200078e0a04 */
[----:B------:R-:W-:Y:S01]  /*63b0*/  LOP3.LUT R2, R2, 0xc0, RZ, 0xc0, !PT ;  /* 0x000000c002027812 */ /* 0x000fe200078ec0ff */
[----:B------:R-:W-:Y:S01]  /*63c0*/  IMAD.IADD R0, R6, 0x1, -R0 ;  /* 0x0000000106007824 */ /* 0x000fe200078e0a00 */
[----:B------:R-:W-:Y:S01]  /*63d0*/  LOP3.LUT P0, RZ, R8, 0x2, RZ, 0xc0, !PT ;  /* 0x0000000208ff7812 */ /* 0x000fe2000780c0ff */
[----:B------:R-:W-:Y:S01]  /*63e0*/  IMAD.IADD R5, R35, 0x1, -R7 ;  /* 0x0000000123057824 */ /* 0x000fe200078e0a07 */
[----:B------:R-:W-:Y:S01]  /*63f0*/  LOP3.LUT R3, R2, 0x8, R3, 0xf8, !PT ;  /* 0x0000000802037812 */ /* 0x000fe200078ef803 */
[----:B------:R-:W-:Y:S01]  /*6400*/  IMAD R0, R0, 0x100, R4 ;  /* 0x0000010000007824 */ /* 0x000fe200078e0204 */
[----:B------:R-:W-:Y:S01]  /*6410*/  SHF.R.U32.HI R2, RZ, 0x3, R2 ;  /* 0x00000003ff027819 */ /* 0x000fe20000011602 */
[----:B------:R-:W-:Y:S01]  /*6420*/  IMAD.MOV.U32 R132, RZ, RZ, R34 ;  /* 0x000000ffff847224 */ /* 0x000fe200078e0022 */
[----:B------:R-:W-:Y:S01]  /*6430*/  F2FP.BF16.PACK_AB R6, R129, R128 ;  /* 0x000000808106723e */ /* 0x000fe200000010ff */
[----:B------:R-:W-:Y:S01]  /*6440*/  IMAD R0, R5, 0x10, R0 ;  /* 0x0000001005007824 */ /* 0x000fe200078e0200 */
[----:B------:R-:W-:-:S02]  /*6450*/  LOP3.LUT R2, R3, R2, RZ, 0x3c, !PT ;  /* 0x0000000203027212 */ /* 0x000fc400078e3cff */
[----:B------:R-:W-:Y:S02]  /*6460*/  F2FP.BF16.PACK_AB R5, R131, R130 ;  /* 0x000000828305723e */ /* 0x000fe400000010ff */
[----:B------:R-:W-:Y:S01]  /*6470*/  F2FP.BF16.PACK_AB R8, R121, R120 ;  /* 0x000000787908723e */ /* 0x000fe200000010ff */
[----:B------:R-:W-:Y:S01]  /*6480*/  IMAD.U32 R0, R0, 0x2, R2 ;  /* 0x0000000200007824 */ /* 0x000fe200078e0002 */
[----:B------:R-:W-:Y:S02]  /*6490*/  F2FP.BF16.PACK_AB R7, R123, R122 ;  /* 0x0000007a7b07723e */ /* 0x000fe400000010ff */
[----:B------:R-:W-:Y:S01]  /*64a0*/  F2FP.BF16.PACK_AB R4, R125, R124 ;  /* 0x0000007c7d04723e */ /* 0x000fe200000010ff */
[----:B------:R-:W-:Y:S01]  /*64b0*/  IMAD.SHL.U32 R0, R0, 0x2, RZ ;  /* 0x0000000200007824 */ /* 0x000fe200078e00ff */
[----:B------:R-:W-:-:S04]  /*64c0*/  F2FP.BF16.PACK_AB R3, R127, R126 ;  /* 0x0000007e7f03723e */ /* 0x000fc800000010ff */
[C---:B------:R-:W-:Y:S01]  /*64d0*/  IADD3 R2, R0.reuse, 0x20, RZ ;  /* 0x0000002000027810 */ /* 0x040fe20007ffe0ff */
[----:B------:R-:W-:Y:S01]  /*64e0*/  STS [R0+0x6080], R36 ;  /* 0x0060802400007388 */ /* 0x000fe20000000800 */
[----:B------:R-:W-:-:S03]  /*64f0*/  @P0 IADD3 R2, R0, -0x20, RZ ;  /* 0xffffffe000020810 */ /* 0x000fc60007ffe0ff */
[----:B------:R-:W-:Y:S04]  /*6500*/  STS [R0+0x6280], R38 ;  /* 0x0062802600007388 */ /* 0x000fe80000000800 */
        /* <DEDUP_REMOVED lines=33> */
[----:B------:R1:W-:Y:S04]  /*6720*/  STS [R2+0x2280], R13 ;  /* 0x0022800d02007388 */ /* 0x0003e80000000800 */
[----:B------:R-:W-:Y:S04]  /*6730*/  STS [R0+0x3080], R16 ;  /* 0x0030801000007388 */ /* 0x000fe80000000800 */
[----:B------:R-:W-:Y:S04]  /*6740*/  STS [R0+0x3280], R15 ;  /* 0x0032800f00007388 */ /* 0x000fe80000000800 */
[----:B------:R2:W-:Y:S04]  /*6750*/  STS [R2+0x3080], R12 ;  /* 0x0030800c02007388 */ /* 0x0005e80000000800 */
[----:B------:R-:W-:Y:S04]  /*6760*/  STS [R2+0x3280], R11 ;  /* 0x0032800b02007388 */ /* 0x000fe80000000800 */
[----:B------:R3:W-:Y:S04]  /*6770*/  STS [R0+0x4080], R10 ;  /* 0x0040800a00007388 */ /* 0x0007e80000000800 */
[----:B------:R-:W-:Y:S01]  /*6780*/  STS [R0+0x4280], R9 ;  /* 0x0042800900007388 */ /* 0x000fe20000000800 */
[----:B-1----:R-:W-:-:S03]  /*6790*/  SHF.R.S32.HI R13, RZ, 0x1f, R134 ;  /* 0x0000001fff0d7819 */ /* 0x002fc60000011486 */
[----:B------:R1:W-:Y:S04]  /*67a0*/  STS [R2+0x4080], R6 ;  /* 0x0040800602007388 */ /* 0x0003e80000000800 */
[----:B------:R-:W-:Y:S04]  /*67b0*/  STS [R2+0x4280], R5 ;  /* 0x0042800502007388 */ /* 0x000fe80000000800 */
[----:B------:R-:W-:Y:S01]  /*67c0*/  STS [R0+0x5080], R8 ;  /* 0x0050800800007388 */ /* 0x000fe20000000800 */
[----:B--2---:R-:W-:-:S03]  /*67d0*/  IMAD.MOV.U32 R12, RZ, RZ, R134 ;  /* 0x000000ffff0c7224 */ /* 0x004fc600078e0086 */
[----:B------:R2:W-:Y:S04]  /*67e0*/  STS [R0+0x5280], R7 ;  /* 0x0052800700007388 */ /* 0x0005e80000000800 */
[----:B------:R-:W-:Y:S01]  /*67f0*/  STS [R2+0x5080], R4 ;  /* 0x0050800402007388 */ /* 0x000fe20000000800 */
[----:B---3--:R-:W-:-:S03]  /*6800*/  IMAD.U32 R10, RZ, RZ, UR17 ;  /* 0x00000011ff0a7e24 */ /* 0x008fc6000f8e00ff */
[----:B------:R3:W-:Y:S04]  /*6810*/  STS [R2+0x5280], R3 ;  /* 0x0052800302007388 */ /* 0x0007e80000000800 */
[----:B------:R-:W-:Y:S01]  /*6820*/  BAR.SYNC.DEFER_BLOCKING 0x1, 0x100 ;  /* 0x0044000000007b1d */ /* 0x000fe20000010000 */
[----:B-1----:R-:W-:-:S04]  /*6830*/  LEA.HI R6, R27, R65, RZ, 0x2 ;  /* 0x000000411b067211 */ /* 0x002fc800078f10ff */
[----:B------:R-:W-:Y:S01]  /*6840*/  SHF.R.S32.HI R6, RZ, 0x2, R6 ;  /* 0x00000002ff067819 */ /* 0x000fe20000011406 */
[----:B------:R-:W1:Y:S03]  /*6850*/  S2R R14, SR_CTAID.Y ;  /* 0x00000000000e7919 */ /* 0x000e660000002600 */
[----:B--2---:R-:W-:-:S05]  /*6860*/  SHF.R.S32.HI R7, RZ, 0x1f, R6 ;  /* 0x0000001fff077819 */ /* 0x004fca0000011406 */
[----:B------:R-:W-:Y:S01]  /*6870*/  IMAD.WIDE R6, R67, 0x80, R6 ;  /* 0x0000008043067825 */ /* 0x000fe200078e0206 */
[----:B------:R2:W4:Y:S04]  /*6880*/  LDS.128 R36, [R138+0x7080] ;  /* 0x007080008a247984 */ /* 0x0005280000000c00 */
[----:B------:R2:W2:Y:S01]  /*6890*/  LDS.128 R32, [R138+0x9080] ;  /* 0x009080008a207984 */ /* 0x0004a20000000c00 */
[----:B-1----:R-:W-:Y:S01]  /*68a0*/  SHF.R.S32.HI R15, RZ, 0x1f, R14 ;  /* 0x0000001fff0f7819 */ /* 0x002fe2000001140e */
[----:B---3--:R-:W-:Y:S02]  /*68b0*/  IMAD.WIDE.U32 R2, R14, c[0x0][0x338], R12 ;  /* 0x0000ce000e027a25 */ /* 0x008fe400078e000c */
[----:B------:R1:W3:Y:S02]  /*68c0*/  LDS.128 R28, [R138+0xb080] ;  /* 0x00b080008a1c7984 */ /* 0x0002e40000000c00 */
[----:B------:R-:W-:-:S02]  /*68d0*/  IMAD R0, R15, c[0x0][0x338], RZ ;  /* 0x0000ce000f007a24 */ /* 0x000fc400078e02ff */
[----:B------:R1:W1:Y:S02]  /*68e0*/  LDS.128 R48, [R138+0x80] ;  /* 0x000080008a307984 */ /* 0x0002640000000c00 */
[----:B------:R-:W-:Y:S02]  /*68f0*/  IMAD R0, R14, c[0x0][0x33c], R0 ;  /* 0x0000cf000e007a24 */ /* 0x000fe400078e0200 */
[----:B------:R1:W1:Y:S02]  /*6900*/  LDS.128 R44, [R138+0x2080] ;  /* 0x002080008a2c7984 */ /* 0x0002640000000c00 */
[----:B------:R-:W-:Y:S02]  /*6910*/  IMAD.IADD R3, R3, 0x1, R0 ;  /* 0x0000000103037824 */ /* 0x000fe400078e0200 */
[----:B------:R1:W1:Y:S02]  /*6920*/  LDS.128 R40, [R138+0x4080] ;  /* 0x004080008a287984 */ /* 0x0002640000000c00 */
[----:B------:R-:W-:-:S02]  /*6930*/  IMAD.WIDE.U32 R10, R10, c[0x0][0x340], R2 ;  /* 0x0000d0000a0a7a25 */ /* 0x000fc400078e0002 */
[----:B------:R1:W1:Y:S04]  /*6940*/  LDS.128 R60, [R138+0x1080] ;  /* 0x001080008a3c7984 */ /* 0x0002680000000c00 */
[----:B------:R1:W1:Y:S01]  /*6950*/  LDS.128 R56, [R138+0x3080] ;  /* 0x003080008a387984 */ /* 0x0002620000000c00 */
[----:B------:R-:W-:-:S03]  /*6960*/  IADD3 R3, R11, UR4, RZ ;  /* 0x000000040b037c10 */ /* 0x000fc6000fffe0ff */
[----:B------:R1:W1:Y:S01]  /*6970*/  LDS.128 R52, [R138+0x5080] ;  /* 0x005080008a347984 */ /* 0x0002620000000c00 */
[----:B------:R-:W-:Y:S05]  /*6980*/  @P5 BRA `(.L_x_5) ;  /* 0x0000010000005947 */ /* 0x000fea0003800000 */
[----:B------:R-:W-:Y:S01]  /*6990*/  ISETP.GE.AND P3, PT, R134, c[0x0][0x324], PT ;  /* 0x0000c90086007a0c */ /* 0x000fe20003f66270 */
[----:B------:R-:W5:Y:S01]  /*69a0*/  LDS.128 R24, [R138+0x8080] ;  /* 0x008080008a187984 */ /* 0x000f620000000c00 */
[----:B------:R-:W-:Y:S01]  /*69b0*/  IMAD R0, R7, c[0x0][0x330], RZ ;  /* 0x0000cc0007007a24 */ /* 0x000fe200078e02ff */
[----:B------:R-:W-:Y:S01]  /*69c0*/  ISETP.GE.AND P2, PT, R133, c[0x0][0x324], PT ;  /* 0x0000c90085007a0c */ /* 0x000fe20003f46270 */
[----:B------:R-:W-:Y:S01]  /*69d0*/  IMAD.MOV.U32 R2, RZ, RZ, R10 ;  /* 0x000000ffff027224 */ /* 0x000fe200078e000a */
[----:B------:R-:W4:Y:S01]  /*69e0*/  LDS.128 R20, [R138+0xa080] ;  /* 0x00a080008a147984 */ /* 0x000f220000000c00 */
[----:B------:R-:W-:Y:S01]  /*69f0*/  IMAD R0, R6, c[0x0][0x334], R0 ;  /* 0x0000cd0006007a24 */ /* 0x000fe200078e0200 */
[----:B------:R-:W-:Y:S01]  /*6a00*/  ISETP.GE.AND P1, PT, R132, c[0x0][0x324], PT ;  /* 0x0000c90084007a0c */ /* 0x000fe20003f26270 */
[----:B------:R-:W-:-:S04]  /*6a10*/  IMAD.WIDE.U32 R8, R6, c[0x0][0x330], R2 ;  /* 0x0000cc0006087a25 */ /* 0x000fc800078e0002 */
[----:B------:R-:W-:Y:S01]  /*6a20*/  IMAD.IADD R0, R9, 0x1, R0 ;  /* 0x0000000109007824 */ /* 0x000fe200078e0200 */
[----:B------:R-:W3:Y:S01]  /*6a30*/  @!P3 LDS.128 R16, [R138+0x6080] ;  /* 0x006080008a10b984 */ /* 0x000ee20000000c00 */
[----:B------:R-:W-:-:S04]  /*6a40*/  LEA R4, P0, R8, c[0x0][0x318], 0x1 ;  /* 0x0000c60008047a11 */ /* 0x000fc800078008ff */
[----:B------:R-:W-:-:S05]  /*6a50*/  LEA.HI.X R5, R8, c[0x0][0x31c], R0, 0x1, P0 ;  /* 0x0000c70008057a11 */ /* 0x000fca00000f0c00 */
[----:B-----5:R2:W-:Y:S04]  /*6a60*/  @!P2 STG.E.128 [R4.64+0x40], R24 ;  /* 0x000040180400a986 */ /* 0x0205e8000c101d18 */
[----:B----4-:R2:W-:Y:S04]  /*6a70*/  @!P1 STG.E.128 [R4.64+0x80], R20 ;  /* 0x0000801404009986 */ /* 0x0105e8000c101d18 */
[----:B---3--:R2:W-:Y:S02]  /*6a80*/  @!P3 STG.E.128 [R4.64], R16 ;  /* 0x000000100400b986 */ /* 0x0085e4000c101d18 */
.L_x_5:
[----:B------:R-:W-:Y:S05]  /*6a90*/  BSYNC B0 ;  /* 0x0000000000007941 */ /* 0x000fea0003800000 */
.L_x_4:
[----:B------:R-:W-:Y:S01]  /*6aa0*/  IADD3 R0, R136, 0x40, RZ ;  /* 0x0000004088007810 */ /* 0x000fe20007ffe0ff */
[----:B------:R-:W-:Y:S03]  /*6ab0*/  BSSY B0, `(.L_x_6) ;  /* 0x0000012000007945 */ /* 0x000fe60003800000 */
[----:B------:R-:W-:-:S13]  /*6ac0*/  ISETP.GE.AND P4, PT, R0, UR7, PT ;  /* 0x0000000700007c0c */ /* 0x000fda000bf86270 */
[----:B------:R-:W-:Y:S05]  /*6ad0*/  @P4 BRA `(.L_x_7) ;  /* 0x000000f000004947 */ /* 0x000fea0003800000 */
[----:B------:R-:W-:Y:S02]  /*6ae0*/  IADD3 R0, P0, R6, 0x40, RZ ;  /* 0x0000004006007810 */ /* 0x000fe40007f1e0ff */
[----:B------:R-:W-:Y:S02]  /*6af0*/  ISETP.GE.AND P2, PT, R134, c[0x0][0x324], PT ;  /* 0x0000c90086007a0c */ /* 0x000fe40003f46270 */
[----:B------:R-:W-:Y:S01]  /*6b00*/  ISETP.GE.AND P1, PT, R133, c[0x0][0x324], PT ;  /* 0x0000c90085007a0c */ /* 0x000fe20003f26270 */
[----:B------:R-:W-:Y:S01]  /*6b10*/  IMAD.X R2, RZ, RZ, R7, P0 ;  /* 0x000000ffff027224 */ /* 0x000fe200000e0607 */
[----:B------:R-:W-:-:S03]  /*6b20*/  ISETP.GE.AND P0, PT, R132, c[0x0][0x324], PT ;  /* 0x0000c90084007a0c */ /* 0x000fc60003f06270 */
[----:B------:R-:W-:Y:S02]  /*6b30*/  IMAD R8, R2, c[0x0][0x330], RZ ;  /* 0x0000cc0002087a24 */ /* 0x000fe400078e02ff */
[----:B------:R-:W-:-:S04]  /*6b40*/  IMAD.MOV.U32 R2, RZ, RZ, R10 ;  /* 0x000000ffff027224 */ /* 0x000fc800078e000a */
[----:B--2---:R-:W-:-:S04]  /*6b50*/  IMAD.WIDE.U32 R4, R0, c[0x0][0x330], R2 ;  /* 0x0000cc0000047a25 */ /* 0x004fc800078e0002 */
[----:B------:R-:W-:Y:S01]  /*6b60*/  IMAD R0, R0, c[0x0][0x334], R8 ;  /* 0x0000cd0000007a24 */ /* 0x000fe200078e0208 */
[----:B------:R-:W-:-:S03]  /*6b70*/  LEA R2, P3, R4, c[0x0][0x318], 0x1 ;  /* 0x0000c60004027a11 */ /* 0x000fc600078608ff */
[----:B------:R-:W-:-:S05]  /*6b80*/  IMAD.IADD R0, R5, 0x1, R0 ;  /* 0x0000000105007824 */ /* 0x000fca00078e0200 */
[----:B------:R-:W-:-:S05]  /*6b90*/  LEA.HI.X R3, R4, c[0x0][0x31c], R0, 0x1, P3 ;  /* 0x0000c70004037a11 */ /* 0x000fca00018f0c00 */
[----:B----4-:R2:W-:Y:S04]  /*6ba0*/  @!P2 STG.E.128 [R2.64], R36 ;  /* 0x000000240200a986 */ /* 0x0105e8000c101d18 */
[----:B------:R2:W-:Y:S04]  /*6bb0*/  @!P1 STG.E.128 [R2.64+0x40], R32 ;  /* 0x0000402002009986 */ /* 0x0005e8000c101d18 */
[----:B---3--:R2:W-:Y:S02]  /*6bc0*/  @!P0 STG.E.128 [R2.64+0x80], R28 ;  /* 0x0000801c02008986 */ /* 0x0085e4000c101d18 */
.L_x_7:
[----:B------:R-:W-:Y:S05]  /*6bd0*/  BSYNC B0 ;  /* 0x0000000000007941 */ /* 0x000fea0003800000 */
.L_x_6:
[----:B------:R-:W-:Y:S01]  /*6be0*/  IMAD R0, R15, c[0x0][0x308], RZ ;  /* 0x0000c2000f007a24 */ /* 0x000fe200078e02ff */
[----:B------:R-:W-:Y:S01]  /*6bf0*/  ULDC.64 UR4, c[0x0][0x310] ;  /* 0x0000c40000047ab9 */ /* 0x000fe20000000a00 */
[C---:B--2---:R-:W-:Y:S01]  /*6c00*/  IMAD.WIDE.U32 R2, R14.reuse, c[0x0][0x308], R12 ;  /* 0x0000c2000e027a25 */ /* 0x044fe200078e000c */
[----:B------:R-:W-:Y:S01]  /*6c10*/  UIMAD UR4, UR6, UR4, URZ ;  /* 0x00000004060472a4 */ /* 0x000fe2000f8e023f */
[----:B------:R-:W-:Y:S02]  /*6c20*/  BSSY B0, `(.L_x_8) ;  /* 0x0000015000007945 */ /* 0x000fe40003800000 */
[----:B------:R-:W-:Y:S01]  /*6c30*/  IMAD R0, R14, c[0x0][0x30c], R0 ;  /* 0x0000c3000e007a24 */ /* 0x000fe200078e0200 */
[----:B------:R-:W-:-:S04]  /*6c40*/  UIMAD UR4, UR17, UR5, UR4 ;  /* 0x00000005110472a4 */ /* 0x000fc8000f8e0204 */
[----:B------:R-:W-:Y:S02]  /*6c50*/  IADD3 R3, R3, R0, RZ ;  /* 0x0000000003037210 */ /* 0x000fe40007ffe0ff */
[----:B------:R-:W-:-:S05]  /*6c60*/  MOV R0, UR17 ;  /* 0x0000001100007c02 */ /* 0x000fca0008000f00 */
[----:B------:R-:W-:-:S05]  /*6c70*/  IMAD.WIDE.U32 R10, R0, c[0x0][0x310], R2 ;  /* 0x0000c400000a7a25 */ /* 0x000fca00078e0002 */
[----:B------:R-:W-:Y:S01]  /*6c80*/  IADD3 R3, R11, UR4, RZ ;  /* 0x000000040b037c10 */ /* 0x000fe2000fffe0ff */
[----:B------:R-:W-:Y:S05]  /*6c90*/  @P5 BRA `(.L_x_9) ;  /* 0x000000d000005947 */ /* 0x000fea0003800000 */
[----:B------:R-:W-:Y:S01]  /*6ca0*/  IMAD R0, R7, c[0x0][0x300], RZ ;  /* 0x0000c00007007a24 */ /* 0x000fe200078e02ff */
[----:B------:R-:W-:Y:S01]  /*6cb0*/  ISETP.GE.AND P3, PT, R134, c[0x0][0x2f4], PT ;  /* 0x0000bd0086007a0c */ /* 0x000fe20003f66270 */
[----:B------:R-:W-:Y:S01]  /*6cc0*/  IMAD.MOV.U32 R2, RZ, RZ, R10 ;  /* 0x000000ffff027224 */ /* 0x000fe200078e000a */
[----:B------:R-:W-:Y:S01]  /*6cd0*/  ISETP.GE.AND P2, PT, R133, c[0x0][0x2f4], PT ;  /* 0x0000bd0085007a0c */ /* 0x000fe20003f46270 */
[----:B------:R-:W-:Y:S01]  /*6ce0*/  IMAD R0, R6, c[0x0][0x304], R0 ;  /* 0x0000c10006007a24 */ /* 0x000fe200078e0200 */
[----:B------:R-:W-:Y:S01]  /*6cf0*/  ISETP.GE.AND P1, PT, R132, c[0x0][0x2f4], PT ;  /* 0x0000bd0084007a0c */ /* 0x000fe20003f26270 */
[----:B------:R-:W-:-:S04]  /*6d00*/  IMAD.WIDE.U32 R8, R6, c[0x0][0x300], R2 ;  /* 0x0000c00006087a25 */ /* 0x000fc800078e0002 */
[----:B------:R-:W-:Y:S01]  /*6d10*/  IMAD.IADD R0, R9, 0x1, R0 ;  /* 0x0000000109007824 */ /* 0x000fe200078e0200 */
[----:B------:R-:W-:-:S04]  /*6d20*/  LEA R4, P0, R8, c[0x0][0x2e8], 0x1 ;  /* 0x0000ba0008047a11 */ /* 0x000fc800078008ff */
[----:B------:R-:W-:-:S05]  /*6d30*/  LEA.HI.X R5, R8, c[0x0][0x2ec], R0, 0x1, P0 ;  /* 0x0000bb0008057a11 */ /* 0x000fca00000f0c00 */
[----:B-1----:R1:W-:Y:S04]  /*6d40*/  @!P3 STG.E.128 [R4.64], R48 ;  /* 0x000000300400b986 */ /* 0x0023e8000c101d18 */
[----:B------:R1:W-:Y:S04]  /*6d50*/  @!P2 STG.E.128 [R4.64+0x40], R44 ;  /* 0x0000402c0400a986 */ /* 0x0003e8000c101d18 */
[----:B------:R1:W-:Y:S02]  /*6d60*/  @!P1 STG.E.128 [R4.64+0x80], R40 ;  /* 0x0000802804009986 */ /* 0x0003e4000c101d18 */
.L_x_9:
[----:B------:R-:W-:Y:S05]  /*6d70*/  BSYNC B0 ;  /* 0x0000000000007941 */ /* 0x000fea0003800000 */
.L_x_8:
[----:B------:R-:W-:Y:S05]  /*6d80*/  @P4 EXIT ;  /* 0x000000000000494d */ /* 0x000fea0003800000 */
[----:B------:R-:W-:Y:S01]  /*6d90*/  IADD3 R6, P0, R6, 0x40, RZ ;  /* 0x0000004006067810 */ /* 0x000fe20007f1e0ff */
[----:B------:R-:W-:Y:S01]  /*6da0*/  IMAD.MOV.U32 R2, RZ, RZ, R10 ;  /* 0x000000ffff027224 */ /* 0x000fe200078e000a */
[----:B------:R-:W-:-:S03]  /*6db0*/  ISETP.GE.AND P1, PT, R134, c[0x0][0x2f4], PT ;  /* 0x0000bd0086007a0c */ /* 0x000fc60003f26270 */
[----:B------:R-:W-:Y:S01]  /*6dc0*/  IMAD.X R0, RZ, RZ, R7, P0 ;  /* 0x000000ffff007224 */ /* 0x000fe200000e0607 */
[----:B------:R-:W-:Y:S01]  /*6dd0*/  ISETP.GE.AND P0, PT, R133, c[0x0][0x2f4], PT ;  /* 0x0000bd0085007a0c */ /* 0x000fe20003f06270 */
[----:B-1----:R-:W-:-:S04]  /*6de0*/  IMAD.WIDE.U32 R4, R6, c[0x0][0x300], R2 ;  /* 0x0000c00006047a25 */ /* 0x002fc800078e0002 */
[----:B------:R-:W-:Y:S01]  /*6df0*/  IMAD R0, R0, c[0x0][0x300], RZ ;  /* 0x0000c00000007a24 */ /* 0x000fe200078e02ff */
[----:B------:R-:W-:-:S03]  /*6e00*/  LEA R2, P2, R4, c[0x0][0x2e8], 0x1 ;  /* 0x0000ba0004027a11 */ /* 0x000fc600078408ff */
[----:B------:R-:W-:-:S04]  /*6e10*/  IMAD R0, R6, c[0x0][0x304], R0 ;  /* 0x0000c10006007a24 */ /* 0x000fc800078e0200 */
[----:B------:R-:W-:-:S05]  /*6e20*/  IMAD.IADD R0, R5, 0x1, R0 ;  /* 0x0000000105007824 */ /* 0x000fca00078e0200 */
[----:B------:R-:W-:-:S05]  /*6e30*/  LEA.HI.X R3, R4, c[0x0][0x2ec], R0, 0x1, P2 ;  /* 0x0000bb0004037a11 */ /* 0x000fca00010f0c00 */
[----:B------:R1:W-:Y:S01]  /*6e40*/  @!P0 STG.E.128 [R2.64+0x40], R56 ;  /* 0x0000403802008986 */ /* 0x0003e2000c101d18 */
[----:B------:R-:W-:-:S03]  /*6e50*/  ISETP.GE.AND P0, PT, R132, c[0x0][0x2f4], PT ;  /* 0x0000bd0084007a0c */ /* 0x000fc60003f06270 */
[----:B------:R1:W-:Y:S10]  /*6e60*/  @!P1 STG.E.128 [R2.64], R60 ;  /* 0x0000003c02009986 */ /* 0x0003f4000c101d18 */
[----:B------:R-:W-:Y:S05]  /*6e70*/  @P0 EXIT ;  /* 0x000000000000094d */ /* 0x000fea0003800000 */
[----:B------:R-:W-:Y:S01]  /*6e80*/  STG.E.128 [R2.64+0x80], R52 ;  /* 0x0000803402007986 */ /* 0x000fe2000c101d18 */
[----:B------:R-:W-:Y:S05]  /*6e90*/  EXIT ;  /* 0x000000000000794d */ /* 0x000fea0003800000 */
.L_x_10:
[----:B------:R-:W-:-:S00]  /*6ea0*/  BRA `(.L_x_10) ;  /* 0xfffffff000007947 */ /* 0x000fc0000383ffff */
[----:B------:R-:W-:-:S00]  /*6eb0*/  NOP ;  /* 0x0000000000007918 */ /* 0x000fc00000000000 */
        /* <DEDUP_REMOVED lines=12> */
.L_x_1381:


//--------------------- .text._ZN7cutlass13device_kernelIN5flash19enable_sm80_to_sm89INS1_16FlashAttnBwdSm80INS1_25CollectiveMainloopBwdSm80ILi2ELi1EN4cute5tupleIJNS5_1CILi64EEENS7_ILi128EEENS7_ILi96EEEEEENS_10bfloat16_tEfNS_4arch4Sm80ELb0ELb0ELb1ELb0ELb1ELb0ELb0ELb0ELi2ELi2ELi4ELi2ELb1EEENS1_21CollectiveEpilogueBwdISB_SC_SE_Li256ELb0ELb0ELi2EEENS1_19SingleTileSchedulerILb0ELb0ELb0ELi128EEEEEEEEEvNT_6ParamsE --------------------------
	.section	.text._ZN7cutlass13device_kernelIN5flash19enable_sm80_to_sm89INS1_16FlashAttnBwdSm80INS1_25CollectiveMainloopBwdSm80ILi2ELi1EN4cute5tupleIJNS5_1CILi64EEENS7_ILi128EEENS7_ILi96EEEEEENS_10bfloat16_tEfNS_4arch4Sm80ELb0ELb0ELb1ELb0ELb1ELb0ELb0ELb0ELi2ELi2ELi4ELi2ELb1EEENS1_21CollectiveEpilogueBwdISB_SC_SE_Li256ELb0ELb0ELi2EEENS1_19SingleTileSchedulerILb0ELb0ELb0ELi128EEEEEEEEEvNT_6ParamsE,"ax",@progbits
	.sectioninfo	@"SHI_REGISTERS=255"
	.align	128
.text._ZN7cutlass13device_kernelIN5flash19enable_sm80_to_sm89INS1_16FlashAttnBwdSm80INS1_25CollectiveMainloopBwdSm80ILi2ELi1EN4cute5tupleIJNS5_1CILi64EEENS7_ILi128EEENS7_ILi96EEEEEENS_10bfloat16_tEfNS_4arch4Sm80ELb0ELb0ELb1ELb0ELb1ELb0ELb0ELb0ELi2ELi2ELi4ELi2ELb1EEENS1_21CollectiveEpilogueBwdISB_SC_SE_Li256ELb0ELb0ELi2EEENS1_19SingleTileSchedulerILb0ELb0ELb0ELi128EEEEEEEEEvNT_6ParamsE:
        .type           _ZN7cutlass13device_kernelIN5flash19enable_sm80_to_sm89INS1_16FlashAttnBwdSm80INS1_25CollectiveMainloopBwdSm80ILi2ELi1EN4cute5tupleIJNS5_1CILi64EEENS7_ILi128EEENS7_ILi96EEEEEENS_10bfloat16_tEfNS_4arch4Sm80ELb0ELb0ELb1ELb0ELb1ELb0ELb0ELb0ELi2ELi2ELi4ELi2ELb1EEENS1_21CollectiveEpilogueBwdISB_SC_SE_Li256ELb0ELb0ELi2EEENS1_19SingleTileSchedulerILb0ELb0ELb0ELi128EEEEEEEEEvNT_6ParamsE,@function
        .size           _ZN7cutlass13device_kernelIN5flash19enable_sm80_to_sm89INS1_16FlashAttnBwdSm80INS1_25CollectiveMainloopBwdSm80ILi2ELi1EN4cute5tupleIJNS5_1CILi64EEENS7_ILi128EEENS7_ILi96EEEEEENS_10bfloat16_tEfNS_4arch4Sm80ELb0ELb0ELb1ELb0ELb1ELb0ELb0ELb0ELi2ELi2ELi4ELi2ELb1EEENS1_21CollectiveEpilogueBwdISB_SC_SE_Li256ELb0ELb0ELi2EEENS1_19SingleTileSchedulerILb0ELb0ELb0ELi128EEEEEEEEEvNT_6ParamsE,(.L_x_1382 - _ZN7cutlass13device_kernelIN5flash19enable_sm80_to_sm89INS1_16FlashAttnBwdSm80INS1_25CollectiveMainloopBwdSm80ILi2ELi1EN4cute5tupleIJNS5_1CILi64EEENS7_ILi128EEENS7_ILi96EEEEEENS_10bfloat16_tEfNS_4arch4Sm80ELb0ELb0ELb1ELb0ELb1ELb0ELb0ELb0ELi2ELi2ELi4ELi2ELb1EEENS1_21CollectiveEpilogueBwdISB_SC_SE_Li256ELb0ELb0ELi2EEENS1_19SingleTileSchedulerILb0ELb0ELb0ELi128EEEEEEEEEvNT_6ParamsE)
        .other          _ZN7cutlass13device_kernelIN5flash19enable_sm80_to_sm89INS1_16FlashAttnBwdSm80INS1_25CollectiveMainloopBwdSm80ILi2ELi1EN4cute5tupleIJNS5_1CILi64EEENS7_ILi128EEENS7_ILi96EEEEEENS_10bfloat16_tEfNS_4arch4Sm80ELb0ELb0ELb1ELb0ELb1ELb0ELb0ELb0ELi2ELi2ELi4ELi2ELb1EEENS1_21CollectiveEpilogueBwdISB_SC_SE_Li256ELb0ELb0ELi2EEENS1_19SingleTileSchedulerILb0ELb0ELb0ELi128EEEEEEEEEvNT_6ParamsE,@"STO_CUDA_ENTRY STV_DEFAULT"
_ZN7cutlass13device_kernelIN5flash19enable_sm80_to_sm89INS1_16FlashAttnBwdSm80INS1_25CollectiveMainloopBwdSm80ILi2ELi1EN4cute5tupleIJNS5_1CILi64EEENS7_ILi128EEENS7_ILi96EEEEEENS_10bfloat16_tEfNS_4arch4Sm80ELb0ELb0ELb1ELb0ELb1ELb0ELb0ELb0ELi2ELi2ELi4ELi2ELb1EEENS1_21CollectiveEpilogueBwdISB_SC_SE_Li256ELb0ELb0ELi2EEENS1_19SingleTileSchedulerILb0ELb0ELb0ELi128EEEEEEEEEvNT_6ParamsE:
        /* <DEDUP_REMOVED lines=503> */
.L_x_14:
        /* <DEDUP_REMOVED lines=219> */
.L_x_12:
        /* <DEDUP_REMOVED lines=547> */
.L_x_13:
        /* <DEDUP_REMOVED lines=192> */
.L_x_11:
        /* <DEDUP_REMOVED lines=244> */
.L_x_16:
[----:B------:R-:W-:Y:S05]  /*6a90*/  BSYNC B0 ;  /* 0x0000000000007941 */ /* 0x000fea0003800000 */
.L_x_15:
        /* <DEDUP_REMOVED lines=19> */
.L_x_18:
[----:B------:R-:W-:Y:S05]  /*6bd0*/  BSYNC B0 ;  /* 0x0000000000007941 */ /* 0x000fea0003800000 */
.L_x_17:
        /* <DEDUP_REMOVED lines=25> */
.L_x_20:
[----:B------:R-:W-:Y:S05]  /*6d70*/  BSYNC B0 ;  /* 0x0000000000007941 */ /* 0x000fea0003800000 */
.L_x_19:
        /* <DEDUP_REMOVED lines=18> */
.L_x_21:
        /* <DEDUP_REMOVED lines=14> */
.L_x_1382:


//--------------------- .text._ZN7cutlass13device_kernelIN5flash19enable_sm80_to_sm89INS1_16FlashAttnBwdSm80INS1_25CollectiveMainloopBwdSm80ILi2ELi1EN4cute5tupleIJNS5_1CILi64EEENS7_ILi128EEENS7_ILi96EEEEEENS_10bfloat16_tEfNS_4arch4Sm80ELb0ELb0ELb1ELb0ELb0ELb0ELb0ELb0ELi2ELi2ELi4ELi2ELb1EEENS1_24CollectiveEpilogueBwdGQAISB_fSE_Li256ELb0ELb0EEENS1_19SingleTileSchedulerILb0ELb0ELb0ELi128EEEEEEEEEvNT_6ParamsE --------------------------
	.section	.text._ZN7cutlass13device_kernelIN5flash19enable_sm80_to_sm89INS1_16FlashAttnBwdSm80INS1_25CollectiveMainloopBwdSm80ILi2ELi1EN4cute5tupleIJNS5_1CILi64EEENS7_ILi128EEENS7_ILi96EEEEEENS_10bfloat16_tEfNS_4arch4Sm80ELb0ELb0ELb1ELb0ELb0ELb0ELb0ELb0ELi2ELi2ELi4ELi2ELb1EEENS1_24CollectiveEpilogueBwdGQAISB_fSE_Li256ELb0ELb0EEENS1_19SingleTileSchedulerILb0ELb0ELb0ELi128EEEEEEEEEvNT_6ParamsE,"ax",@progbits
	.sectioninfo	@"SHI_REGISTERS=255"
	.align	128
.text._ZN7cutlass13device_kernelIN5flash19enable_sm80_to_sm89INS1_16FlashAttnBwdSm80INS1_25CollectiveMainloopBwdSm80ILi2ELi1EN4cute5tupleIJNS5_1CILi64EEENS7_ILi128EEENS7_ILi96EEEEEENS_10bfloat16_tEfNS_4arch4Sm80ELb0ELb0ELb1ELb0ELb0ELb0ELb0ELb0ELi2ELi2ELi4ELi2ELb1EEENS1_24CollectiveEpilogueBwdGQAISB_fSE_Li256ELb0ELb0EEENS1_19SingleTileSchedulerILb0ELb0ELb0ELi128EEEEEEEEEvNT_6ParamsE:
        .type           _ZN7cutlass13device_kernelIN5flash19enable_sm80_to_sm89INS1_16FlashAttnBwdSm80INS1_25CollectiveMainloopBwdSm80ILi2ELi1EN4cute5tupleIJNS5_1CILi64EEENS7_ILi128EEENS7_ILi96EEEEEENS_10bfloat16_tEfNS_4arch4Sm80ELb0ELb0ELb1ELb0ELb0ELb0ELb0ELb0ELi2ELi2ELi4ELi2ELb1EEENS1_24CollectiveEpilogueBwdGQAISB_fSE_Li256ELb0ELb0EEENS1_19SingleTileSchedulerILb0ELb0ELb0ELi128EEEEEEEEEvNT_6ParamsE,@function
        .size           _ZN7cutlass13device_kernelIN5flash19enable_sm80_to_sm89INS1_16FlashAttnBwdSm80INS1_25CollectiveMainloopBwdSm80ILi2ELi1EN4cute5tupleIJNS5_1CILi64EEENS7_ILi128EEENS7_ILi96EEEEEENS_10bfloat16_tEfNS_4arch4Sm80ELb0ELb0ELb1ELb0ELb0ELb0ELb0ELb0ELi2ELi2ELi4ELi2ELb1EEENS1_24CollectiveEpilogueBwdGQAISB_fSE_Li256ELb0ELb0EEENS1_19SingleTileSchedulerILb0ELb0ELb0ELi128EEEEEEEEEvNT_6ParamsE,(.L_x_1383 - _ZN7cutlass13device_kernelIN5flash19enable_sm80_to_sm89INS1_16FlashAttnBwdSm80INS1_25CollectiveMainloopBwdSm80ILi2ELi1EN4cute5tupleIJNS5_1CILi64EEENS7_ILi128EEENS7_ILi96EEEEEENS_10bfloat16_tEfNS_4arch4Sm80ELb0ELb0ELb1ELb0ELb0ELb0ELb0ELb0ELi2ELi2ELi4ELi2ELb1EEENS1_24CollectiveEpilogueBwdGQAISB_fSE_Li256ELb0ELb0EEENS1_19SingleTileSchedulerILb0ELb0ELb0ELi128EEEEEEEEEvNT_6ParamsE)
        .other          _ZN7cutlass13device_kernelIN5flash19enable_sm80_to_sm89INS1_16FlashAttnBwdSm80INS1_25CollectiveMainloopBwdSm80ILi2ELi1EN4cute5tupleIJNS5_1CILi64EEENS7_ILi128EEENS7_ILi96EEEEEENS_10bfloat16_tEfNS_4arch4Sm80ELb0ELb0ELb1ELb0ELb0ELb0ELb0ELb0ELi2ELi2ELi4ELi2ELb1EEENS1_24CollectiveEpilogueBwdGQAISB_fSE_Li256ELb0ELb0EEENS1_19SingleTileSchedulerILb0ELb0ELb0ELi128EEEEEEEEEvNT_6ParamsE,@"STO_CUDA_ENTRY STV_DEFAULT"
_ZN7cutlass13device_kernelIN5flash19enable_sm80_to_sm89INS1_16FlashAttnBwdSm80INS1_25CollectiveMainloopBwdSm80ILi2ELi1EN4cute5tupleIJNS5_1CILi64EEENS7_ILi128EEENS7_ILi96EEEEEENS_10bfloat16_tEfNS_4arch4Sm80ELb0ELb0ELb1ELb0ELb0ELb0ELb0ELb0ELi2ELi2ELi4ELi2ELb1EEENS1_24CollectiveEpilogueBwdGQAISB_fSE_Li256ELb0ELb0EEENS1_19SingleTileSchedulerILb0ELb0ELb0ELi128EEEEEEEEEvNT_6ParamsE:
        /* <DEDUP_REMOVED lines=15> */
[----:B------:R-:W-:Y:S01]  /*00f0*/  IMAD.U32 R14, RZ, RZ, UR15 ;  /* 0x0000000fff0e7e24 */ /* 0x000fe2000f8e00ff */
[----:B------:R-:W-:Y:S01]  /*0100*/  UIMAD UR12, UR15, UR5, UR12 ;  /* 0x000000050f0c72a4 */ /* 0x000fe2000f8e020c */
[----:B------:R-:W-:Y:S01]  /*0110*/  IMAD.MOV.U32 R31, RZ, RZ, -0x80 ;  /* 0xffffff80ff1f7424 */ /* 0x000fe200078e00ff */
[----:B------:R-:W-:Y:S01]  /*0120*/  ULDC.64 UR18, c[0x0][0x118] ;  /* 0x0000460000127ab9 */ /* 0x000fe20000000a00 */
[----:B------:R-:W-:Y:S01]  /*0130*/  IMAD.MOV.U32 R24, RZ, RZ, c[0x0][0x1ac] ;  /* 0x00006b00ff187624 */ /* 0x000fe200078e00ff */
[----:B------:R-:W-:Y:S01]  /*0140*/  ULDC.64 UR4, c[0x0][0x290] ;  /* 0x0000a40000047ab9 */ /* 0x000fe20000000a00 */
[----:B------:R-:W-:Y:S01]  /*0150*/  IMAD.MOV.U32 R231, RZ, RZ, 0x20 ;  /* 0x00000020ffe77424 */ /* 0x000fe200078e00ff */
[----:B------:R-:W-:Y:S01]  /*0160*/  UIMAD.WIDE.U32 UR10, UR15, UR4, URZ ;  /* 0x000000040f0a72a5 */ /* 0x000fe2000f8e003f */
[----:B------:R-:W-:Y:S01]  /*0170*/  IMAD.MOV.U32 R233, RZ, RZ, 0x10 ;  /* 0x00000010ffe97424 */ /* 0x000fe200078e00ff */
[----:B------:R-:W-:Y:S01]  /*0180*/  UIMAD UR4, UR6, UR4, URZ ;  /* 0x00000004060472a4 */ /* 0x000fe2000f8e023f */
[----:B------:R-:W-:Y:S01]  /*0190*/  CS2R R126, SRZ ;  /* 0x00000000007e7805 */ /* 0x000fe2000001ff00 */
[----:B------:R-:W-:Y:S01]  /*01a0*/  UIADD3 UR12, UR9, UR12, URZ ;  /* 0x0000000c090c7290 */ /* 0x000fe2000fffe03f */
        /* <DEDUP_REMOVED lines=10> */
[----:B------:R-:W-:Y:S01]  /*0250*/  IMAD.SHL.U32 R2, R34, 0x4, RZ ;  /* 0x0000000422027824 */ /* 0x000fe200078e00ff */
[----:B------:R-:W-:Y:S01]  /*0260*/  UIMAD UR4, UR6, UR4, URZ ;  /* 0x00000004060472a4 */ /* 0x000fe2000f8e023f */
[----:B------:R-:W-:Y:S01]  /*0270*/  IMAD.MOV.U32 R6, RZ, RZ, R32 ;  /* 0x000000ffff067224 */ /* 0x000fe200078e0020 */
[----:B------:R-:W-:Y:S01]  /*0280*/  @P0 SHF.R.U32.HI R6, RZ, c[0x0][0x250], R0 ;  /* 0x00009400ff060a19 */ /* 0x000fe20000011600 */
[C---:B------:R-:W-:Y:S01]  /*0290*/  IMAD R0, R33.reuse, c[0x0][0x288], RZ ;  /* 0x0000a20021007a24 */ /* 0x040fe200078e02ff */
[----:B------:R-:W-:Y:S01]  /*02a0*/  SHF.R.S32.HI R3, RZ, 0x1f, R2 ;  /* 0x0000001fff037819 */ /* 0x000fe20000011402 */
[----:B------:R-:W-:Y:S01]  /*02b0*/  IMAD R7, R33, c[0x0][0x270], RZ ;  /* 0x00009c0021077a24 */ /* 0x000fe200078e02ff */
[CC--:B------:R-:W-:Y:S01]  /*02c0*/  LEA.HI R22, R29.reuse, R34.reuse, RZ, 0x2 ;  /* 0x000000221d167211 */ /* 0x0c0fe200078f10ff */
[C---:B------:R-:W-:Y:S01]  /*02d0*/  IMAD R0, R32.reuse, c[0x0][0x28c], R0 ;  /* 0x0000a30020007a24 */ /* 0x040fe200078e0200 */
[CC--:B------:R-:W-:Y:S01]  /*02e0*/  LEA.HI R18, R29.reuse, R34.reuse, RZ, 0x4 ;  /* 0x000000221d127211 */ /* 0x0c0fe200078f20ff */
[----:B------:R2:W-:Y:S01]  /*02f0*/  STL.64 [R1+0x18], R2 ;  /* 0x0000180201007387 */ /* 0x0005e20000100a00 */
[----:B------:R-:W-:Y:S01]  /*0300*/  IMAD R7, R32, c[0x0][0x274], R7 ;  /* 0x00009d0020077a24 */ /* 0x000fe200078e0207 */
[CC--:B------:R-:W-:Y:S01]  /*0310*/  LEA.HI R20, R29.reuse, R34.reuse, RZ, 0x3 ;  /* 0x000000221d147211 */ /* 0x0c0fe200078f18ff */
[----:B------:R-:W-:Y:S01]  /*0320*/  UIMAD UR7, UR15, UR5, UR4 ;  /* 0x000000050f0772a4 */ /* 0x000fe2000f8e0204 */
[----:B------:R-:W-:Y:S01]  /*0330*/  SHF.R.S32.HI R42, RZ, 0x2, R22 ;  /* 0x00000002ff2a7819 */ /* 0x000fe20000011416 */
[----:B---3--:R-:W-:Y:S01]  /*0340*/  IMAD R31, R12, R31, c[0x0][0x198] ;  /* 0x000066000c1f7624 */ /* 0x008fe200078e021f */
[----:B------:R-:W-:Y:S01]  /*0350*/  ULDC.64 UR4, c[0x0][0x1b8] ;  /* 0x00006e0000047ab9 */ /* 0x000fe20000000a00 */
[----:B------:R-:W-:Y:S01]  /*0360*/  LEA.HI R27, R29, R34, RZ, 0x5 ;  /* 0x000000221d1b7211 */ /* 0x000fe200078f28ff */
[----:B-1----:R-:W-:Y:S01]  /*0370*/  IMAD.WIDE.U32 R4, R32, c[0x0][0x270], R2 ;  /* 0x00009c0020047a25 */ /* 0x002fe200078e0002 */
[--C-:B------:R-:W-:Y:S01]  /*0380*/  SHF.R.S32.HI R43, RZ, 0x1f, R42.reuse ;  /* 0x0000001fff2b7819 */ /* 0x100fe2000001142a */
[----:B------:R-:W-:Y:S01]  /*0390*/  UIMAD UR4, UR6, UR4, URZ ;  /* 0x00000004060472a4 */ /* 0x000fe2000f8e023f */
[----:B------:R-:W-:Y:S01]  /*03a0*/  SHF.R.S32.HI R17, RZ, 0x5, R27 ;  /* 0x00000005ff117819 */ /* 0x000fe2000001141b */
[----:B------:R-:W-:Y:S01]  /*03b0*/  CS2R R130, SRZ ;  /* 0x0000000000827805 */ /* 0x000fe2000001ff00 */
[----:B------:R-:W-:Y:S01]  /*03c0*/  IADD3 R19, P1, R4, UR8, RZ ;  /* 0x0000000804137c10 */ /* 0x000fe2000ff3e0ff */
[----:B------:R-:W-:Y:S01]  /*03d0*/  IMAD.WIDE R12, R12, 0x80, R42 ;  /* 0x000000800c0c7825 */ /* 0x000fe200078e022a */
[----:B------:R-:W-:Y:S01]  /*03e0*/  SHF.R.S32.HI R4, RZ, 0x4, R18 ;  /* 0x00000004ff047819 */ /* 0x000fe20000011412 */
[----:B------:R-:W-:Y:S01]  /*03f0*/  UIMAD UR4, UR15, UR5, UR4 ;  /* 0x000000050f0472a4 */ /* 0x000fe2000f8e0204 */
[----:B------:R-:W-:Y:S01]  /*0400*/  IADD3.X R25, R5, UR12, R7, P1, !PT ;  /* 0x0000000c05197c10 */ /* 0x000fe20008ffe407 */
[----:B------:R-:W-:Y:S01]  /*0410*/  IMAD.SHL.U32 R7, R20, 0x8, RZ ;  /* 0x0000000814077824 */ /* 0x000fe200078e00ff */
[----:B------:R-:W-:Y:S01]  /*0420*/  LEA.HI R5, R18, R4, RZ, 0x1 ;  /* 0x0000000412057211 */ /* 0x000fe200078f08ff */
[----:B------:R-:W-:Y:S01]  /*0430*/  IMAD R15, R13, c[0x0][0x1a8], RZ ;  /* 0x00006a000d0f7a24 */ /* 0x000fe200078e02ff */
[----:B------:R1:W-:Y:S01]  /*0440*/  STL.64 [R1+0x8], R42 ;  /* 0x0000082a01007387 */ /* 0x0003e20000100a00 */
[----:B------:R-:W-:Y:S01]  /*0450*/  CS2R R128, SRZ ;  /* 0x0000000000807805 */ /* 0x000fe2000001ff00 */
[----:B------:R-:W-:Y:S01]  /*0460*/  LOP3.LUT R5, R5, 0xfffffffe, RZ, 0xc0, !PT ;  /* 0xfffffffe05057812 */ /* 0x000fe200078ec0ff */
[----:B------:R-:W-:Y:S01]  /*0470*/  IMAD R15, R12, c[0x0][0x1ac], R15 ;  /* 0x00006b000c0f7a24 */ /* 0x000fe200078e020f */
[----:B------:R-:W-:Y:S01]  /*0480*/  LOP3.LUT R7, R7, 0xc0, RZ, 0xc0, !PT ;  /* 0x000000c007077812 */ /* 0x000fe200078ec0ff */
[----:B------:R-:W-:Y:S01]  /*0490*/  CS2R R122, SRZ ;  /* 0x00000000007a7805 */ /* 0x000fe2000001ff00 */
[----:B--2---:R-:W-:Y:S01]  /*04a0*/  IMAD.WIDE.U32 R2, R32, c[0x0][0x288], R2 ;  /* 0x0000a20020027a25 */ /* 0x004fe200078e0002 */
[----:B------:R-:W-:Y:S01]  /*04b0*/  CS2R R120, SRZ ;  /* 0x0000000000787805 */ /* 0x000fe2000001ff00 */
[----:B------:R-:W-:Y:S01]  /*04c0*/  SHF.R.U32.HI R11, RZ, 0x3, R7 ;  /* 0x00000003ff0b7819 */ /* 0x000fe20000011607 */
[----:B------:R-:W-:Y:S01]  /*04d0*/  CS2R R118, SRZ ;  /* 0x0000000000767805 */ /* 0x000fe2000001ff00 */
[----:B------:R-:W-:Y:S01]  /*04e0*/  IMAD.IADD R23, R4, 0x1, -R5 ;  /* 0x0000000104177824 */ /* 0x000fe200078e0a05 */
[----:B------:R-:W-:Y:S01]  /*04f0*/  IADD3 R21, P0, R2, UR10, RZ ;  /* 0x0000000a02157c10 */ /* 0x000fe2000ff1e0ff */
[----:B------:R-:W-:Y:S01]  /*0500*/  CS2R R116, SRZ ;  /* 0x0000000000747805 */ /* 0x000fe2000001ff00 */
[----:B------:R-:W-:Y:S01]  /*0510*/  CS2R R110, SRZ ;  /* 0x00000000006e7805 */ /* 0x000fe2000001ff00 */
[----:B------:R-:W-:Y:S01]  /*0520*/  CS2R R108, SRZ ;  /* 0x00000000006c7805 */ /* 0x000fe2000001ff00 */
[----:B------:R-:W-:Y:S01]  /*0530*/  IADD3.X R28, R3, UR13, R0, P0, !PT ;  /* 0x0000000d031c7c10 */ /* 0x000fe200087fe400 */
[----:B------:R-:W-:Y:S01]  /*0540*/  CS2R R114, SRZ ;  /* 0x0000000000727805 */ /* 0x000fe2000001ff00 */
[----:B------:R-:W-:Y:S01]  /*0550*/  LOP3.LUT R0, R22, 0xfffffffc, RZ, 0xc0, !PT ;  /* 0xfffffffc16007812 */ /* 0x000fe200078ec0ff */
[----:B------:R-:W-:Y:S01]  /*0560*/  CS2R R112, SRZ ;  /* 0x0000000000707805 */ /* 0x000fe2000001ff00 */
[----:B------:R-:W-:Y:S01]  /*0570*/  CS2R R106, SRZ ;  /* 0x00000000006a7805 */ /* 0x000fe2000001ff00 */
[----:B------:R-:W-:Y:S01]  /*0580*/  CS2R R104, SRZ ;  /* 0x0000000000687805 */ /* 0x000fe2000001ff00 */
[----:B------:R-:W-:Y:S01]  /*0590*/  CS2R R102, SRZ ;  /* 0x0000000000667805 */ /* 0x000fe2000001ff00 */
[----:B------:R-:W-:Y:S01]  /*05a0*/  IMAD.IADD R26, R34, 0x1, -R0 ;  /* 0x00000001221a7824 */ /* 0x000fe200078e0a00 */
[----:B------:R-:W-:Y:S01]  /*05b0*/  SHF.R.S32.HI R0, RZ, 0x1f, R6 ;  /* 0x0000001fff007819 */ /* 0x000fe20000011406 */
[----:B------:R-:W-:Y:S01]  /*05c0*/  CS2R R100, SRZ ;  /* 0x0000000000647805 */ /* 0x000fe2000001ff00 */
[----:B------:R-:W-:Y:S01]  /*05d0*/  CS2R R94, SRZ ;  /* 0x00000000005e7805 */ /* 0x000fe2000001ff00 */
[----:B------:R-:W-:Y:S01]  /*05e0*/  IMAD.SHL.U32 R2, R26, 0x8, RZ ;  /* 0x000000081a027824 */ /* 0x000fe200078e00ff */
[----:B------:R-:W-:Y:S01]  /*05f0*/  CS2R R92, SRZ ;  /* 0x00000000005c7805 */ /* 0x000fe2000001ff00 */
[C---:B------:R-:W-:Y:S01]  /*0600*/  IMAD R8, R0.reuse, c[0x0][0x1e0], RZ ;  /* 0x0000780000087a24 */ /* 0x040fe200078e02ff */
[----:B------:R-:W-:Y:S01]  /*0610*/  CS2R R98, SRZ ;  /* 0x0000000000627805 */ /* 0x000fe2000001ff00 */
[----:B------:R-:W-:Y:S01]  /*0620*/  IMAD R0, R0, c[0x0][0x1b0], RZ ;  /* 0x00006c0000007a24 */ /* 0x000fe200078e02ff */
[----:B------:R-:W-:Y:S01]  /*0630*/  SHF.R.S32.HI R3, RZ, 0x1f, R2 ;  /* 0x0000001fff037819 */ /* 0x000fe20000011402 */
[C---:B------:R-:W-:Y:S01]  /*0640*/  IMAD R8, R6.reuse, c[0x0][0x1e4], R8 ;  /* 0x0000790006087a24 */ /* 0x040fe200078e0208 */
[----:B------:R-:W-:Y:S01]  /*0650*/  LOP3.LUT R10, R7, 0x18, R2, 0xf8, !PT ;  /* 0x00000018070a7812 */ /* 0x000fe200078ef802 */
[----:B------:R-:W-:Y:S01]  /*0660*/  IMAD R0, R6, c[0x0][0x1b4], R0 ;  /* 0x00006d0006007a24 */ /* 0x000fe200078e0200 */
[----:B------:R-:W-:Y:S01]  /*0670*/  IADD3 R37, R2, 0x40, RZ ;  /* 0x0000004002257810 */ /* 0x000fe20007ffe0ff */
[----:B------:R-:W-:Y:S01]  /*0680*/  IMAD.WIDE.U32 R4, R6, c[0x0][0x1e0], R2 ;  /* 0x0000780006047a25 */ /* 0x000fe200078e0002 */
[----:B------:R-:W-:Y:S01]  /*0690*/  LOP3.LUT R16, R10, R11, RZ, 0x3c, !PT ;  /* 0x0000000b0a107212 */ /* 0x000fe200078e3cff */
[----:B------:R-:W-:Y:S01]  /*06a0*/  CS2R R96, SRZ ;  /* 0x0000000000607805 */ /* 0x000fe2000001ff00 */
[----:B------:R-:W-:Y:S01]  /*06b0*/  ISETP.GE.AND P2, PT, R2, c[0x0][0x1cc], PT ;  /* 0x0000730002007a0c */ /* 0x000fe20003f46270 */
[----:B------:R-:W-:Y:S01]  /*06c0*/  IMAD.IADD R7, R5, 0x1, R8 ;  /* 0x0000000105077824 */ /* 0x000fe200078e0208 */
[----:B------:R-:W-:Y:S01]  /*06d0*/  STL [R1+0x40], R37 ;  /* 0x0000402501007387 */ /* 0x000fe20000100800 */
[----:B------:R-:W-:Y:S01]  /*06e0*/  IMAD.WIDE.U32 R8, R6, c[0x0][0x1b0], R2 ;  /* 0x00006c0006087a25 */ /* 0x000fe200078e0002 */
[----:B------:R-:W-:Y:S01]  /*06f0*/  CS2R R90, SRZ ;  /* 0x00000000005a7805 */ /* 0x000fe2000001ff00 */
[----:B------:R-:W-:Y:S01]  /*0700*/  CS2R R88, SRZ ;  /* 0x0000000000587805 */ /* 0x000fe2000001ff00 */
[----:B------:R-:W-:Y:S01]  /*0710*/  CS2R R86, SRZ ;  /* 0x0000000000567805 */ /* 0x000fe2000001ff00 */
[----:B------:R-:W-:Y:S01]  /*0720*/  IMAD.MOV.U32 R6, RZ, RZ, R4 ;  /* 0x000000ffff067224 */ /* 0x000fe200078e0004 */
[----:B------:R-:W-:Y:S01]  /*0730*/  CS2R R84, SRZ ;  /* 0x0000000000547805 */ /* 0x000fe2000001ff00 */
[----:B------:R-:W-:Y:S01]  /*0740*/  IMAD.IADD R5, R9, 0x1, R0 ;  /* 0x0000000109057824 */ /* 0x000fe200078e0200 */
[----:B------:R-:W-:Y:S01]  /*0750*/  CS2R R78, SRZ ;  /* 0x00000000004e7805 */ /* 0x000fe2000001ff00 */
[----:B------:R-:W-:Y:S01]  /*0760*/  IMAD.U32 R0, RZ, RZ, UR15 ;  /* 0x0000000fff007e24 */ /* 0x000fe2000f8e00ff */
[----:B------:R-:W-:Y:S01]  /*0770*/  CS2R R76, SRZ ;  /* 0x00000000004c7805 */ /* 0x000fe2000001ff00 */
[----:B------:R-:W-:Y:S01]  /*0780*/  IMAD.MOV.U32 R4, RZ, RZ, R8 ;  /* 0x000000ffff047224 */ /* 0x000fe200078e0008 */
[----:B------:R-:W-:Y:S01]  /*0790*/  CS2R R82, SRZ ;  /* 0x0000000000527805 */ /* 0x000fe2000001ff00 */
[----:B------:R-:W-:Y:S01]  /*07a0*/  IMAD.WIDE.U32 R6, R14, c[0x0][0x1e8], R6 ;  /* 0x00007a000e067a25 */ /* 0x000fe200078e0006 */
[----:B------:R-:W-:Y:S01]  /*07b0*/  CS2R R80, SRZ ;  /* 0x0000000000507805 */ /* 0x000fe2000001ff00 */
[----:B------:R-:W-:Y:S01]  /*07c0*/  CS2R R74, SRZ ;  /* 0x00000000004a7805 */ /* 0x000fe2000001ff00 */
[----:B------:R-:W-:Y:S01]  /*07d0*/  CS2R R72, SRZ ;  /* 0x0000000000487805 */ /* 0x000fe2000001ff00 */
[----:B------:R-:W-:Y:S01]  /*07e0*/  IMAD.WIDE.U32 R4, R0, c[0x0][0x1b8], R4 ;  /* 0x00006e0000047a25 */ /* 0x000fe200078e0004 */
[----:B------:R-:W-:Y:S01]  /*07f0*/  LEA.HI R0, R22, R42, RZ, 0x1 ;  /* 0x0000002a16007211 */ /* 0x000fe200078f08ff */
[----:B------:R-:W-:Y:S01]  /*0800*/  CS2R R70, SRZ ;  /* 0x0000000000467805 */ /* 0x000fe2000001ff00 */
[----:B------:R-:W-:Y:S01]  /*0810*/  IADD3 R7, R7, UR7, RZ ;  /* 0x0000000707077c10 */ /* 0x000fe2000fffe0ff */
[----:B------:R-:W-:Y:S01]  /*0820*/  IMAD R11, R13, c[0x0][0x1d8], RZ ;  /* 0x000076000d0b7a24 */ /* 0x000fe200078e02ff */
[----:B------:R-:W-:Y:S01]  /*0830*/  LOP3.LUT R0, R0, 0x7fffffe, RZ, 0xc0, !PT ;  /* 0x07fffffe00007812 */ /* 0x000fe200078ec0ff */
[----:B------:R-:W-:Y:S01]  /*0840*/  IMAD R10, R43, c[0x0][0x178], RZ ;  /* 0x00005e002b0a7a24 */ /* 0x000fe200078e02ff */
[----:B------:R-:W-:Y:S01]  /*0850*/  IADD3 R5, R5, UR4, RZ ;  /* 0x0000000405057c10 */ /* 0x000fe2000fffe0ff */
[----:B------:R-:W-:Y:S01]  /*0860*/  IMAD R11, R12, c[0x0][0x1dc], R11 ;  /* 0x000077000c0b7a24 */ /* 0x000fe200078e020b */
[----:B------:R-:W-:Y:S01]  /*0870*/  ULDC.64 UR4, c[0x0][0x188] ;  /* 0x0000620000047ab9 */ /* 0x000fe20000000a00 */
[----:B------:R-:W-:Y:S01]  /*0880*/  IMAD.IADD R0, R42, 0x1, -R0 ;  /* 0x000000012a007824 */ /* 0x000fe200078e0a00 */
[----:B------:R-:W-:Y:S01]  /*0890*/  UIMAD UR4, UR6, UR4, URZ ;  /* 0x00000004060472a4 */ /* 0x000fe2000f8e023f */
[----:B------:R-:W-:Y:S01]  /*08a0*/  IMAD.WIDE.U32 R8, R12, c[0x0][0x1d8], R6 ;  /* 0x000076000c087a25 */ /* 0x000fe200078e0006 */
[----:B------:R-:W-:Y:S01]  /*08b0*/  ULDC UR7, c[0x0][0x168] ;  /* 0x00005a0000077ab9 */ /* 0x000fe20000000800 */
[----:B------:R-:W-:Y:S01]  /*08c0*/  CS2R R68, SRZ ;  /* 0x0000000000447805 */ /* 0x000fe2000001ff00 */
[----:B------:R-:W-:Y:S01]  /*08d0*/  UIMAD UR4, UR15, UR5, UR4 ;  /* 0x000000050f0472a4 */ /* 0x000fe2000f8e0204 */
[----:B------:R-:W-:Y:S01]  /*08e0*/  IMAD R7, R17, 0x8, R0 ;  /* 0x0000000811077824 */ /* 0x000fe200078e0200 */
[----:B------:R-:W-:Y:S01]  /*08f0*/  LEA R6, P0, R8, c[0x0][0x1c0], 0x1 ;  /* 0x0000700008067a11 */ /* 0x000fe200078008ff */
[C---:B------:R-:W-:Y:S01]  /*0900*/  IMAD R14, R42.reuse, c[0x0][0x17c], R10 ;  /* 0x00005f002a0e7a24 */ /* 0x040fe200078e020a */
[----:B------:R-:W-:Y:S01]  /*0910*/  UISETP.GE.AND UP0, UPT, UR7, 0x1, UPT ;  /* 0x000000010700788c */ /* 0x000fe2000bf06270 */
[----:B------:R-:W-:Y:S01]  /*0920*/  IMAD.IADD R0, R9, 0x1, R11 ;  /* 0x0000000109007824 */ /* 0x000fe200078e020b */
[----:B------:R-:W-:Y:S01]  /*0930*/  CS2R R62, SRZ ;  /* 0x00000000003e7805 */ /* 0x000fe2000001ff00 */
[----:B------:R-:W-:Y:S01]  /*0940*/  IMAD.WIDE.U32 R10, R42, c[0x0][0x178], R2 ;  /* 0x00005e002a0a7a25 */ /* 0x000fe200078e0002 */
[----:B------:R-:W-:Y:S01]  /*0950*/  CS2R R60, SRZ ;  /* 0x00000000003c7805 */ /* 0x000fe2000001ff00 */
[----:B------:R-:W-:Y:S01]  /*0960*/  CS2R R66, SRZ ;  /* 0x0000000000427805 */ /* 0x000fe2000001ff00 */
[----:B------:R-:W-:Y:S01]  /*0970*/  CS2R R64, SRZ ;  /* 0x0000000000407805 */ /* 0x000fe2000001ff00 */
[----:B------:R-:W-:Y:S01]  /*0980*/  IMAD.MOV.U32 R9, RZ, RZ, c[0x0][0x1d8] ;  /* 0x00007600ff097624 */ /* 0x000fe200078e00ff */
[----:B------:R-:W-:Y:S01]  /*0990*/  CS2R R58, SRZ ;  /* 0x00000000003a7805 */ /* 0x000fe2000001ff00 */
[----:B------:R-:W-:Y:S01]  /*09a0*/  IMAD.WIDE.U32 R12, R12, c[0x0][0x1a8], R4 ;  /* 0x00006a000c0c7a25 */ /* 0x000fe200078e0004 */
[----:B------:R-:W-:Y:S01]  /*09b0*/  CS2R R56, SRZ ;  /* 0x0000000000387805 */ /* 0x000fe2000001ff00 */
[----:B------:R-:W-:Y:S01]  /*09c0*/  CS2R R54, SRZ ;  /* 0x0000000000367805 */ /* 0x000fe2000001ff00 */
[----:B------:R-:W-:Y:S01]  /*09d0*/  CS2R R52, SRZ ;  /* 0x0000000000347805 */ /* 0x000fe2000001ff00 */
[----:B------:R-:W-:Y:S01]  /*09e0*/  IMAD.U32 R16, R7, 0x20, R16 ;  /* 0x0000002007107824 */ /* 0x000fe200078e0010 */
[----:B------:R-:W-:Y:S01]  /*09f0*/  LEA.HI.X R7, R8, c[0x0][0x1c4], R0, 0x1, P0 ;  /* 0x0000710008077a11 */ /* 0x000fe200000f0c00 */
[----:B------:R-:W-:Y:S01]  /*0a00*/  IMAD.IADD R11, R11, 0x1, R14 ;  /* 0x000000010b0b7824 */ /* 0x000fe200078e020e */
[----:B------:R-:W-:Y:S01]  /*0a10*/  LEA R8, P1, R9, R6, 0x7 ;  /* 0x0000000609087211 */ /* 0x000fe200078238ff */
[----:B------:R-:W-:Y:S01]  /*0a20*/  IMAD.MOV.U32 R14, RZ, RZ, c[0x0][0x1dc] ;  /* 0x00007700ff0e7624 */ /* 0x000fe200078e00ff */
[----:B------:R-:W-:Y:S01]  /*0a30*/  LEA R4, P0, R12, c[0x0][0x190], 0x1 ;  /* 0x000064000c047a11 */ /* 0x000fe200078008ff */
[----:B------:R-:W-:Y:S01]  /*0a40*/  IMAD.IADD R0, R13, 0x1, R15 ;  /* 0x000000010d007824 */ /* 0x000fe200078e020f */
[----:B------:R-:W-:Y:S01]  /*0a50*/  IADD3 R15, R2, 0x20, RZ ;  /* 0x00000020020f7810 */ /* 0x000fe20007ffe0ff */
[----:B------:R-:W-:Y:S01]  /*0a60*/  IMAD R13, R33, c[0x0][0x180], RZ ;  /* 0x00006000210d7a24 */ /* 0x000fe200078e02ff */
[----:B------:R-:W-:Y:S01]  /*0a70*/  LEA.HI.X R9, R9, R7, R14, 0x7, P1 ;  /* 0x0000000709097211 */ /* 0x000fe200008f3c0e */
[----:B------:R-:W-:Y:S01]  /*0a80*/  IMAD.MOV.U32 R14, RZ, RZ, c[0x0][0x1a8] ;  /* 0x00006a00ff0e7624 */ /* 0x000fe200078e00ff */
[----:B------:R-:W-:Y:S01]  /*0a90*/  LEA.HI.X R5, R12, c[0x0][0x194], R0, 0x1, P0 ;  /* 0x000065000c057a11 */ /* 0x000fe200000f0c00 */
[----:B------:R-:W-:Y:S01]  /*0aa0*/  IMAD.IADD R0, R31, 0x1, -R42 ;  /* 0x000000011f007824 */ /* 0x000fe200078e0a2a */
[----:B------:R-:W-:Y:S01]  /*0ab0*/  ISETP.GE.AND P1, PT, R15, c[0x0][0x1cc], PT ;  /* 0x000073000f007a0c */ /* 0x000fe20003f26270 */
[----:B------:R-:W-:Y:S01]  /*0ac0*/  IMAD R13, R32, c[0x0][0x184], R13 ;  /* 0x00006100200d7a24 */ /* 0x000fe200078e020d */
[----:B------:R-:W-:Y:S01]  /*0ad0*/  LEA R12, P3, R14, R4, 0x7 ;  /* 0x000000040e0c7211 */ /* 0x000fe200078638ff */
[----:B------:R-:W-:Y:S01]  /*0ae0*/  IMAD.WIDE.U32 R10, R32, c[0x0][0x180], R10 ;  /* 0x00006000200a7a25 */ /* 0x000fe200078e000a */
[----:B------:R-:W-:Y:S01]  /*0af0*/  ISETP.GE.AND P0, PT, R37, c[0x0][0x1cc], PT ;  /* 0x0000730025007a0c */ /* 0x000fe20003f06270 */
[----:B------:R-:W-:Y:S01]  /*0b00*/  CS2R R46, SRZ ;  /* 0x00000000002e7805 */ /* 0x000fe2000001ff00 */
[C---:B------:R-:W-:Y:S01]  /*0b10*/  ISETP.LT.OR P5, PT, R0.reuse, 0x1, P2 ;  /* 0x000000010000780c */ /* 0x040fe200017a1670 */
[----:B------:R-:W-:Y:S01]  /*0b20*/  IMAD.IADD R11, R11, 0x1, R13 ;  /* 0x000000010b0b7824 */ /* 0x000fe200078e020d */
[----:B------:R-:W-:Y:S01]  /*0b30*/  ISETP.LT.OR P4, PT, R0, 0x1, P1 ;  /* 0x000000010000780c */ /* 0x000fe20000f81670 */
[----:B------:R-:W-:Y:S01]  /*0b40*/  IMAD.SHL.U32 R36, R16, 0x2, RZ ;  /* 0x0000000210247824 */ /* 0x000fe200078e00ff */
[----:B------:R-:W-:Y:S01]  /*0b50*/  LEA.HI.X R13, R14, R5, R24, 0x7, P3 ;  /* 0x000000050e0d7211 */ /* 0x000fe200018f3c18 */
[----:B------:R-:W-:Y:S01]  /*0b60*/  IMAD.U32 R14, RZ, RZ, UR15 ;  /* 0x0000000fff0e7e24 */ /* 0x000fe2000f8e00ff */
[C---:B------:R-:W-:Y:S01]  /*0b70*/  ISETP.LT.OR P3, PT, R0.reuse, 0x1, P0 ;  /* 0x000000010000780c */ /* 0x040fe20000761670 */
[----:B------:R-:W-:Y:S01]  /*0b80*/  CS2R R44, SRZ ;  /* 0x00000000002c7805 */ /* 0x000fe2000001ff00 */
[----:B------:R-:W-:Y:S01]  /*0b90*/  ISETP.LT.OR P2, PT, R0, 0x41, P2 ;  /* 0x000000410000780c */ /* 0x000fe20001741670 */
[----:B------:R-:W-:Y:S01]  /*0ba0*/  IMAD.WIDE.U32 R10, R14, c[0x0][0x188], R10 ;  /* 0x000062000e0a7a25 */ /* 0x000fe200078e000a */
[C---:B------:R-:W-:Y:S01]  /*0bb0*/  ISETP.LT.OR P1, PT, R0.reuse, 0x41, P1 ;  /* 0x000000410000780c */ /* 0x040fe20000f21670 */
[----:B------:R-:W-:Y:S01]  /*0bc0*/  STL [R1+0x14], R36 ;  /* 0x0000142401007387 */ /* 0x000fe20000100800 */
[----:B------:R-:W-:Y:S01]  /*0bd0*/  ISETP.LT.OR P0, PT, R0, 0x41, P0 ;  /* 0x000000410000780c */ /* 0x000fe20000701670 */
[----:B------:R-:W-:Y:S01]  /*0be0*/  CS2R R50, SRZ ;  /* 0x0000000000327805 */ /* 0x000fe2000001ff00 */
[----:B------:R-:W-:Y:S01]  /*0bf0*/  CS2R R48, SRZ ;  /* 0x0000000000307805 */ /* 0x000fe2000001ff00 */
[----:B------:R2:W-:Y:S01]  /*0c00*/  LDGSTS.E.BYPASS.LTC128B.128 [R36+0x6080], [R6.64], !P5 ;  /* 0x0608000006247fae */ /* 0x0005e2000e901d52 */
[----:B------:R-:W-:-:S03]  /*0c10*/  ISETP.GE.AND P5, PT, R15, c[0x0][0x19c], PT ;  /* 0x000067000f007a0c */ /* 0x000fc60003fa6270 */
[----:B------:R2:W-:Y:S01]  /*0c20*/  LDGSTS.E.BYPASS.LTC128B.128 [R36+0x8080], [R6.64+0x40], !P4 ;  /* 0x0808004006247fae */ /* 0x0005e2000e101d52 */
[----:B------:R-:W-:-:S03]  /*0c30*/  ISETP.GE.AND P4, PT, R2, c[0x0][0x19c], PT ;  /* 0x0000670002007a0c */ /* 0x000fc60003f86270 */
[----:B------:R2:W-:Y:S01]  /*0c40*/  LDGSTS.E.BYPASS.LTC128B.128 [R36+0xa080], [R6.64+0x80], !P3 ;  /* 0x0a08008006247fae */ /* 0x0005e2000d901d52 */
[----:B------:R-:W-:Y:S02]  /*0c50*/  ISETP.GE.AND P3, PT, R37, c[0x0][0x19c], PT ;  /* 0x0000670025007a0c */ /* 0x000fe40003f66270 */
[C---:B------:R-:W-:Y:S01]  /*0c60*/  ISETP.LT.OR P6, PT, R0.reuse, 0x1, P4 ;  /* 0x000000010000780c */ /* 0x040fe200027c1670 */
[----:B------:R3:W-:Y:S01]  /*0c70*/  LDGSTS.E.BYPASS.LTC128B.128 [R36+0x7080], [R8.64], !P2 ;  /* 0x0708000008247fae */ /* 0x0007e2000d101d52 */
[C---:B------:R-:W-:Y:S02]  /*0c80*/  ISETP.LT.OR P2, PT, R0.reuse, 0x1, P5 ;  /* 0x000000010000780c */ /* 0x040fe40002f41670 */
[C---:B------:R-:W-:Y:S01]  /*0c90*/  ISETP.LT.OR P4, PT, R0.reuse, 0x41, P4 ;  /* 0x000000410000780c */ /* 0x040fe20002781670 */
[----:B------:R3:W-:Y:S01]  /*0ca0*/  LDGSTS.E.BYPASS.LTC128B.128 [R36+0x9080], [R8.64+0x40], !P1 ;  /* 0x0908004008247fae */ /* 0x0007e2000c901d52 */
[C---:B------:R-:W-:Y:S02]  /*0cb0*/  ISETP.LT.OR P1, PT, R0.reuse, 0x1, P3 ;  /* 0x000000010000780c */ /* 0x040fe40001f21670 */
[----:B------:R-:W-:Y:S01]  /*0cc0*/  ISETP.LT.OR P5, PT, R0, 0x41, P5 ;  /* 0x000000410000780c */ /* 0x000fe20002fa1670 */
[----:B------:R3:W-:Y:S01]  /*0cd0*/  LDGSTS.E.BYPASS.LTC128B.128 [R36+0xb080], [R8.64+0x80], !P0 ;  /* 0x0b08008008247fae */ /* 0x0007e2000c101d52 */
[----:B------:R-:W-:-:S02]  /*0ce0*/  LEA R40, P0, R10, c[0x0][0x160], 0x1 ;  /* 0x000058000a287a11 */ /* 0x000fc400078008ff */
[----:B------:R-:W-:Y:S01]  /*0cf0*/  ISETP.LT.OR P3, PT, R0, 0x41, P3 ;  /* 0x000000410000780c */ /* 0x000fe20001f61670 */
[----:B------:R-:W0:Y:S01]  /*0d00*/  LDGDEPBAR ;  /* 0x00000000000079af */ /* 0x000e220000000000 */
[----:B------:R-:W-:-:S03]  /*0d10*/  IMAD.U32 R0, RZ, RZ, UR15 ;  /* 0x0000000fff007e24 */ /* 0x000fc6000f8e00ff */
[----:B------:R4:W-:Y:S04]  /*0d20*/  LDGSTS.E.BYPASS.LTC128B.128 [R36+0x80], [R4.64], !P6 ;  /* 0x0008000004247fae */ /* 0x0009e8000f101d52 */
[----:B------:R4:W-:Y:S01]  /*0d30*/  LDGSTS.E.BYPASS.LTC128B.128 [R36+0x2080], [R4.64+0x40], !P2 ;  /* 0x0208004004247fae */ /* 0x0009e2000d101d52 */
[----:B------:R-:W-:Y:S01]  /*0d40*/  ISETP.GE.AND P2, PT, R42, c[0x0][0x168], PT ;  /* 0x00005a002a007a0c */ /* 0x000fe20003f46270 */
[----:B--2---:R-:W-:Y:S02]  /*0d50*/  IMAD R6, R43, c[0x0][0x208], RZ ;  /* 0x000082002b067a24 */ /* 0x004fe400078e02ff */
[----:B------:R4:W-:Y:S01]  /*0d60*/  LDGSTS.E.BYPASS.LTC128B.128 [R36+0x4080], [R4.64+0x80], !P1 ;  /* 0x0408008004247fae */ /* 0x0009e2000c901d52 */
[C---:B------:R-:W-:Y:S02]  /*0d70*/  ISETP.GE.OR P6, PT, R2.reuse, c[0x0][0x1fc], P2 ;  /* 0x00007f0002007a0c */ /* 0x040fe400017c6670 */
[----:B------:R-:W-:Y:S01]  /*0d80*/  LEA R24, P1, R19, c[0x0][0x258], 0x2 ;  /* 0x0000960013187a11 */ /* 0x000fe200078210ff */
[----:B------:R2:W-:Y:S01]  /*0d90*/  LDGSTS.E.BYPASS.LTC128B.128 [R36+0x1080], [R12.64], !P4 ;  /* 0x010800000c247fae */ /* 0x0005e2000e101d52 */
[----:B------:R-:W-:-:S02]  /*0da0*/  ISETP.GE.AND P4, PT, R2, c[0x0][0x1fc], PT ;  /* 0x00007f0002007a0c */ /* 0x000fc40003f86270 */
[----:B------:R-:W-:Y:S01]  /*0db0*/  LEA.HI.X R25, R19, c[0x0][0x25c], R25, 0x2, P1 ;  /* 0x0000970013197a11 */ /* 0x000fe200008f1419 */
[----:B------:R2:W-:Y:S01]  /*0dc0*/  LDGSTS.E.BYPASS.LTC128B.128 [R36+0x3080], [R12.64+0x40], !P5 ;  /* 0x030800400c247fae */ /* 0x0005e2000e901d52 */
[----:B------:R-:W-:Y:S01]  /*0dd0*/  ISETP.GE.AND P5, PT, R15, c[0x0][0x16c], PT ;  /* 0x00005b000f007a0c */ /* 0x000fe20003fa6270 */
[C---:B---3--:R-:W-:Y:S02]  /*0de0*/  IMAD R8, R42.reuse, c[0x0][0x20c], R6 ;  /* 0x000083002a087a24 */ /* 0x048fe400078e0206 */
[----:B------:R2:W-:Y:S01]  /*0df0*/  LDGSTS.E.BYPASS.LTC128B.128 [R36+0x5080], [R12.64+0x80], !P3 ;  /* 0x050800800c247fae */ /* 0x0005e2000d901d52 */
[----:B------:R-:W-:Y:S01]  /*0e00*/  IMAD.WIDE.U32 R6, R42, c[0x0][0x208], R2 ;  /* 0x000082002a067a25 */ /* 0x000fe200078e0002 */
[----:B------:R-:W-:Y:S01]  /*0e10*/  IADD3 R3, R11, UR4, RZ ;  /* 0x000000040b037c10 */ /* 0x000fe2000fffe0ff */
[----:B------:R-:W-:Y:S01]  /*0e20*/  ULDC.64 UR4, c[0x0][0x218] ;  /* 0x0000860000047ab9 */ /* 0x000fe20000000a00 */
[----:B------:R-:W0:Y:S01]  /*0e30*/  LDGDEPBAR ;  /* 0x00000000000079af */ /* 0x000e220000000000 */
[----:B------:R-:W-:Y:S01]  /*0e40*/  IMAD.IADD R7, R7, 0x1, R8 ;  /* 0x0000000107077824 */ /* 0x000fe200078e0208 */
[----:B------:R-:W-:Y:S01]  /*0e50*/  LEA.HI.X R41, R10, c[0x0][0x164], R3, 0x1, P0 ;  /* 0x000059000a297a11 */ /* 0x000fe200000f0c03 */
[----:B------:R-:W-:Y:S01]  /*0e60*/  IMAD R3, R33, c[0x0][0x210], RZ ;  /* 0x0000840021037a24 */ /* 0x000fe200078e02ff */
[----:B------:R-:W-:Y:S01]  /*0e70*/  ISETP.GE.AND P0, PT, R2, c[0x0][0x16c], PT ;  /* 0x00005b0002007a0c */ /* 0x000fe20003f06270 */
[----:B------:R-:W-:Y:S01]  /*0e80*/  UIMAD UR4, UR6, UR4, URZ ;  /* 0x00000004060472a4 */ /* 0x000fe2000f8e023f */
[C---:B------:R-:W-:Y:S01]  /*0e90*/  ISETP.GE.AND P3, PT, R15.reuse, c[0x0][0x1fc], PT ;  /* 0x00007f000f007a0c */ /* 0x040fe20003f66270 */
[C---:B------:R-:W-:Y:S01]  /*0ea0*/  IMAD R3, R32.reuse, c[0x0][0x214], R3 ;  /* 0x0000850020037a24 */ /* 0x040fe200078e0203 */
[----:B------:R-:W-:Y:S01]  /*0eb0*/  SEL R30, RZ, 0x1, P0 ;  /* 0x00000001ff1e7807 */ /* 0x000fe20000000000 */
[----:B------:R-:W-:Y:S01]  /*0ec0*/  UIMAD UR4, UR15, UR5, UR4 ;  /* 0x000000050f0472a4 */ /* 0x000fe2000f8e0204 */
[----:B------:R-:W-:Y:S01]  /*0ed0*/  ISETP.GE.OR P1, PT, R15, c[0x0][0x1fc], P2 ;  /* 0x00007f000f007a0c */ /* 0x000fe20001726670 */
[----:B----4-:R-:W-:Y:S01]  /*0ee0*/  IMAD.WIDE.U32 R4, R32, c[0x0][0x210], R6 ;  /* 0x0000840020047a25 */ /* 0x010fe200078e0006 */
[----:B------:R-:W-:Y:S01]  /*0ef0*/  STL.64 [R1+0x38], R40 ;  /* 0x0000382801007387 */ /* 0x000fe20000100a00 */
[----:B------:R-:W-:-:S02]  /*0f00*/  ISETP.GE.OR P2, PT, R37, c[0x0][0x1fc], P2 ;  /* 0x00007f0025007a0c */ /* 0x000fc40001746670 */
[----:B------:R-:W-:Y:S02]  /*0f10*/  IMAD.IADD R3, R5, 0x1, R3 ;  /* 0x0000000105037824 */ /* 0x000fe400078e0203 */
[----:B------:R-:W-:Y:S01]  /*0f20*/  IMAD.MOV.U32 R2, RZ, RZ, R4 ;  /* 0x000000ffff027224 */ /* 0x000fe200078e0004 */
[----:B------:R-:W-:-:S03]  /*0f30*/  LOP3.LUT R4, R20, 0xfffffff8, RZ, 0xc0, !PT ;  /* 0xfffffff814047812 */ /* 0x000fc600078ec0ff */
[----:B------:R-:W-:Y:S01]  /*0f40*/  IMAD.WIDE.U32 R2, R0, c[0x0][0x218], R2 ;  /* 0x0000860000027a25 */ /* 0x000fe200078e0002 */
[----:B------:R-:W-:-:S04]  /*0f50*/  DEPBAR.LE SB0, 0x1 ;  /* 0x000080400000791a */ /* 0x000fc80000000000 */
[----:B------:R-:W-:Y:S01]  /*0f60*/  IADD3 R0, R3, UR4, RZ ;  /* 0x0000000403007c10 */ /* 0x000fe2000fffe0ff */
[----:B------:R-:W-:Y:S01]  /*0f70*/  IMAD.IADD R6, R34, 0x1, -R4 ;  /* 0x0000000122067824 */ /* 0x000fe200078e0a04 */
[----:B------:R-:W-:Y:S01]  /*0f80*/  BAR.SYNC.DEFER_BLOCKING 0x0 ;  /* 0x0000000000007b1d */ /* 0x000fe20000010000 */
[----:B------:R-:W-:Y:S02]  /*0f90*/  LEA R38, P0, R2, c[0x0][0x1f0], 0x1 ;  /* 0x00007c0002267a11 */ /* 0x000fe400078008ff */
[----:B------:R-:W-:Y:S02]  /*0fa0*/  LOP3.LUT R3, R18, 0xfffffff0, RZ, 0xc0, !PT ;  /* 0xfffffff012037812 */ /* 0x000fe400078ec0ff */
[----:B------:R-:W-:Y:S02]  /*0fb0*/  LEA.HI.X R39, R2, c[0x0][0x1f4], R0, 0x1, P0 ;  /* 0x00007d0002277a11 */ /* 0x000fe400000f0c00 */
[----:B------:R-:W-:Y:S01]  /*0fc0*/  LEA.HI R8, R6, R6, RZ, 0x1 ;  /* 0x0000000606087211 */ /* 0x000fe200078f08ff */
[----:B------:R-:W-:Y:S01]  /*0fd0*/  IMAD.IADD R0, R34, 0x1, -R3 ;  /* 0x0000000122007824 */ /* 0x000fe200078e0a03 */
[----:B------:R-:W-:Y:S01]  /*0fe0*/  LEA.HI R2, R29, R34, RZ, 0x6 ;  /* 0x000000221d027211 */ /* 0x000fe200078f30ff */
[----:B------:R-:W-:Y:S01]  /*0ff0*/  STL.64 [R1+0x30], R38 ;  /* 0x0000302601007387 */ /* 0x000fe20000100a00 */
[----:B------:R-:W-:-:S02]  /*1000*/  LOP3.LUT R3, R8, 0x7fffffe, RZ, 0xc0, !PT ;  /* 0x07fffffe08037812 */ /* 0x000fc400078ec0ff */
[----:B------:R-:W-:Y:S02]  /*1010*/  SHF.R.S32.HI R14, RZ, 0x6, R2 ;  /* 0x00000006ff0e7819 */ /* 0x000fe40000011402 */
[----:B------:R-:W-:Y:S01]  /*1020*/  SHF.R.S32.HI R4, RZ, 0x1f, R0 ;  /* 0x0000001fff047819 */ /* 0x000fe20000011400 */
[----:B------:R-:W-:Y:S01]  /*1030*/  IMAD.IADD R3, R6, 0x1, -R3 ;  /* 0x0000000106037824 */ /* 0x000fe200078e0a03 */
[-C--:B------:R-:W-:Y:S01]  /*1040*/  LEA.HI R5, R0, R0.reuse, RZ, 0x1 ;  /* 0x0000000000057211 */ /* 0x080fe200078f08ff */
[----:B------:R-:W-:Y:S01]  /*1050*/  IMAD R2, R23, 0x4, R14 ;  /* 0x0000000417027824 */ /* 0x000fe200078e020e */
[----:B------:R-:W-:Y:S02]  /*1060*/  LEA.HI R10, R4, R0, RZ, 0x3 ;  /* 0x00000000040a7211 */ /* 0x000fe400078f18ff */
[----:B------:R-:W-:Y:S01]  /*1070*/  LEA.HI R4, R27, R17, RZ, 0x1 ;  /* 0x000000111b047211 */ /* 0x000fe200078f08ff */
[----:B------:R-:W-:Y:S01]  /*1080*/  IMAD R11, R2, 0x8, R3 ;  /* 0x00000008020b7824 */ /* 0x000fe200078e0203 */
[----:B------:R-:W-:-:S02]  /*1090*/  LOP3.LUT R9, R5, 0x7fffffe, RZ, 0xc0, !PT ;  /* 0x07fffffe05097812 */ /* 0x000fc400078ec0ff */
[----:B------:R-:W-:Y:S02]  /*10a0*/  LOP3.LUT R7, R10, 0xfffffff8, RZ, 0xc0, !PT ;  /* 0xfffffff80a077812 */ /* 0x000fe400078ec0ff */
[C---:B------:R-:W-:Y:S01]  /*10b0*/  LEA R18, P0, R21.reuse, c[0x0][0x280], 0x2 ;  /* 0x0000a00015127a11 */ /* 0x040fe200078010ff */
[----:B------:R-:W-:Y:S01]  /*10c0*/  IMAD.IADD R9, R0, 0x1, -R9 ;  /* 0x0000000100097824 */ /* 0x000fe200078e0a09 */
[----:B------:R-:W-:Y:S01]  /*10d0*/  LOP3.LUT R2, R4, 0xfffffffe, RZ, 0xc0, !PT ;  /* 0xfffffffe04027812 */ /* 0x000fe200078ec0ff */
[----:B--2---:R-:W-:Y:S01]  /*10e0*/  IMAD.IADD R12, R0, 0x1, -R7 ;  /* 0x00000001000c7824 */ /* 0x004fe200078e0a07 */
[----:B------:R-:W-:Y:S01]  /*10f0*/  LEA.HI.X R19, R21, c[0x0][0x284], R28, 0x2, P0 ;  /* 0x0000a10015137a11 */ /* 0x000fe200000f141c */
[----:B------:R-:W-:Y:S01]  /*1100*/  IMAD.SHL.U32 R0, R6, 0x40, RZ ;  /* 0x0000004006007824 */ /* 0x000fe200078e00ff */
[----:B------:R-:W-:Y:S01]  /*1110*/  ISETP.GE.AND P0, PT, R37, c[0x0][0x16c], PT ;  /* 0x00005b0025007a0c */ /* 0x000fe20003f06270 */
[C---:B------:R-:W-:Y:S01]  /*1120*/  IMAD.IADD R13, R17.reuse, 0x1, -R2 ;  /* 0x00000001110d7824 */ /* 0x040fe200078e0a02 */
[----:B------:R-:W-:Y:S01]  /*1130*/  SHF.R.S32.HI R2, RZ, 0x1, R8 ;  /* 0x00000001ff027819 */ /* 0x000fe20000011408 */
[----:B------:R-:W-:Y:S01]  /*1140*/  IMAD.SHL.U32 R4, R17, 0x10, RZ ;  /* 0x0000001011047824 */ /* 0x000fe200078e00ff */
[----:B------:R-:W-:-:S02]  /*1150*/  SHF.R.S32.HI R6, RZ, 0x1, R5 ;  /* 0x00000001ff067819 */ /* 0x000fc40000011405 */
[----:B------:R-:W-:Y:S02]  /*1160*/  SHF.R.S32.HI R3, RZ, 0x1f, R5 ;  /* 0x0000001fff037819 */ /* 0x000fe40000011405 */
[----:B------:R-:W-:Y:S02]  /*1170*/  SEL R8, RZ, 0x4, P0 ;  /* 0x00000004ff087807 */ /* 0x000fe40000000000 */
[----:B------:R-:W-:Y:S02]  /*1180*/  LOP3.LUT R0, R0, 0x1c0, RZ, 0xc0, !PT ;  /* 0x000001c000007812 */ /* 0x000fe400078ec0ff */
[C---:B------:R-:W-:Y:S01]  /*1190*/  LOP3.LUT P0, RZ, R2.reuse, 0x2, RZ, 0xc0, !PT ;  /* 0x0000000202ff7812 */ /* 0x040fe2000780c0ff */
[----:B------:R-:W-:Y:S01]  /*11a0*/  IMAD.SHL.U32 R2, R2, 0x40, RZ ;  /* 0x0000004002027824 */ /* 0x000fe200078e00ff */
[----:B------:R-:W-:Y:S02]  /*11b0*/  LEA.HI R5, R3, R6, RZ, 0x2 ;  /* 0x0000000603057211 */ /* 0x000fe400078f10ff */
[----:B------:R-:W-:-:S02]  /*11c0*/  SHF.R.S32.HI R3, RZ, 0x3, R10 ;  /* 0x00000003ff037819 */ /* 0x000fc4000001140a */
[----:B------:R-:W-:Y:S02]  /*11d0*/  LOP3.LUT R4, R0, 0x30, R4, 0xf8, !PT ;  /* 0x0000003000047812 */ /* 0x000fe400078ef804 */
[----:B------:R-:W-:Y:S01]  /*11e0*/  SHF.R.U32.HI R7, RZ, 0x3, R0 ;  /* 0x00000003ff077819 */ /* 0x000fe20000011600 */
[----:B------:R-:W-:Y:S01]  /*11f0*/  IMAD.SHL.U32 R0, R13, 0x400, RZ ;  /* 0x000004000d007824 */ /* 0x000fe200078e00ff */
[----:B------:R-:W-:Y:S01]  /*1200*/  LOP3.LUT R5, R5, 0xfffffffc, RZ, 0xc0, !PT ;  /* 0xfffffffc05057812 */ /* 0x000fe200078ec0ff */
[C---:B------:R-:W-:Y:S01]  /*1210*/  IMAD R16, R3.reuse, 0x8, R9 ;  /* 0x0000000803107824 */ /* 0x040fe200078e0209 */
[----:B------:R-:W-:Y:S01]  /*1220*/  LOP3.LUT R2, R2, 0xc0, RZ, 0xc0, !PT ;  /* 0x000000c002027812 */ /* 0x000fe200078ec0ff */
[----:B------:R-:W-:Y:S01]  /*1230*/  IMAD R26, R26, 0x2, R0 ;  /* 0x000000021a1a7824 */ /* 0x000fe200078e0200 */
[----:B------:R-:W-:Y:S01]  /*1240*/  LOP3.LUT R4, R4, 0x8, R20, 0xf8, !PT ;  /* 0x0000000804047812 */ /* 0x000fe200078ef814 */
[----:B------:R-:W-:Y:S01]  /*1250*/  IMAD R226, R3, 0x200, R0 ;  /* 0x0000020003e27824 */ /* 0x000fe200078e0200 */
[----:B------:R-:W-:Y:S01]  /*1260*/  SHF.R.U32.HI R0, RZ, 0x3, R2 ;  /* 0x00000003ff007819 */ /* 0x000fe20000011602 */
[----:B------:R-:W-:Y:S01]  /*1270*/  IMAD.IADD R9, R6, 0x1, -R5 ;  /* 0x0000000106097824 */ /* 0x000fe200078e0a05 */
[----:B------:R-:W-:-:S02]  /*1280*/  LOP3.LUT R5, R2, 0x8, R20, 0xf8, !PT ;  /* 0x0000000802057812 */ /* 0x000fc400078ef814 */
[----:B------:R-:W-:Y:S02]  /*1290*/  SHF.R.S32.HI R2, RZ, 0x1f, R22 ;  /* 0x0000001fff027819 */ /* 0x000fe40000011416 */
[----:B------:R-:W-:Y:S01]  /*12a0*/  LOP3.LUT R221, R4, R7, RZ, 0x3c, !PT ;  /* 0x0000000704dd7212 */ /* 0x000fe200078e3cff */
[----:B------:R-:W-:Y:S01]  /*12b0*/  IMAD.SHL.U32 R4, R23, 0x10, RZ ;  /* 0x0000001017047824 */ /* 0x000fe200078e00ff */
[----:B------:R-:W-:Y:S01]  /*12c0*/  LEA.HI R3, R29, R34, RZ, 0x7 ;  /* 0x000000221d037211 */ /* 0x000fe200078f38ff */
[----:B------:R-:W-:Y:S01]  /*12d0*/  IMAD.SHL.U32 R7, R14, 0x8, RZ ;  /* 0x000000080e077824 */ /* 0x000fe200078e00ff */
[----:B------:R-:W-:Y:S01]  /*12e0*/  LOP3.LUT R6, R5, R0, RZ, 0x3c, !PT ;  /* 0x0000000005067212 */ /* 0x000fe200078e3cff */
[----:B------:R-:W-:Y:S01]  /*12f0*/  IMAD R221, R23, 0x200, R221 ;  /* 0x0000020017dd7824 */ /* 0x000fe200078e02dd */
[----:B------:R-:W-:Y:S02]  /*1300*/  LEA.HI R2, R2, R42, RZ, 0x3 ;  /* 0x0000002a02027211 */ /* 0x000fe400078f18ff */
[----:B------:R-:W-:-:S02]  /*1310*/  SHF.R.U32.HI R5, RZ, 0x4, R3 ;  /* 0x00000004ff057819 */ /* 0x000fc40000011603 */
[----:B------:R-:W-:Y:S02]  /*1320*/  LOP3.LUT R0, R4, 0x10, RZ, 0xc0, !PT ;  /* 0x0000001004007812 */ /* 0x000fe400078ec0ff */
[----:B------:R-:W-:Y:S01]  /*1330*/  LOP3.LUT R4, R2, 0xfffffff8, RZ, 0xc0, !PT ;  /* 0xfffffff802047812 */ /* 0x000fe200078ec0ff */
[----:B------:R-:W-:Y:S01]  /*1340*/  IMAD.U32 R2, R11, 0x20, R6 ;  /* 0x000000200b027824 */ /* 0x000fe200078e0006 */
[----:B------:R-:W-:Y:S02]  /*1350*/  LOP3.LUT R15, R0, 0x8, R5, 0xf8, !PT ;  /* 0x00000008000f7812 */ /* 0x000fe400078ef805 */
[----:B------:R-:W-:Y:S01]  /*1360*/  SEL R0, R231, 0xffffffe0, !P0 ;  /* 0xffffffe0e7007807 */ /* 0x000fe20004000000 */
[----:B------:R-:W-:Y:S01]  /*1370*/  IMAD.SHL.U32 R222, R2, 0x2, RZ ;  /* 0x0000000202de7824 */ /* 0x000fe200078e00ff */
[----:B------:R-:W-:Y:S01]  /*1380*/  SEL R3, RZ, 0x2, P5 ;  /* 0x00000002ff037807 */ /* 0x000fe20002800000 */
[----:B------:R-:W-:Y:S01]  /*1390*/  IMAD.IADD R11, R42, 0x1, -R4 ;  /* 0x000000012a0b7824 */ /* 0x000fe200078e0a04 */
[----:B------:R-:W-:Y:S01]  /*13a0*/  SEL R6, RZ, 0xffffffff, P3 ;  /* 0xffffffffff067807 */ /* 0x000fe20001800000 */
[----:B------:R-:W-:Y:S01]  /*13b0*/  IMAD.IADD R223, R222, 0x1, R0 ;  /* 0x00000001dedf7824 */ /* 0x000fe200078e0200 */
[----:B------:R-:W2:Y:S01]  /*13c0*/  LDSM.16.M88.4 R172, [R222+0x6080] ;  /* 0x00608000deac783b */ /* 0x000ea20000000200 */
[----:B------:R-:W-:Y:S01]  /*13d0*/  IADD3 R3, R8, R3, R30 ;  /* 0x0000000308037210 */ /* 0x000fe20007ffe01e */
[----:B------:R-:W-:Y:S01]  /*13e0*/  IMAD.SHL.U32 R4, R11, 0x40, RZ ;  /* 0x000000400b047824 */ /* 0x000fe200078e00ff */
[----:B------:R-:W-:Y:S01]  /*13f0*/  SEL R17, RZ, 0x1, P4 ;  /* 0x00000001ff117807 */ /* 0x000fe20002000000 */
[----:B------:R-:W3:Y:S01]  /*1400*/  LDSM.16.M88.4 R176, [R222+0x7080] ;  /* 0x00708000deb0783b */ /* 0x000ee20000000200 */
[----:B------:R-:W-:-:S02]  /*1410*/  LOP3.LUT P3, RZ, R3, 0x1, RZ, 0xc0, !PT ;  /* 0x0000000103ff7812 */ /* 0x000fc4000786c0ff */
[----:B------:R-:W-:Y:S01]  /*1420*/  ISETP.GE.AND P4, PT, R37, c[0x0][0x1fc], PT ;  /* 0x00007f0025007a0c */ /* 0x000fe20003f86270 */
[----:B------:R-:W4:Y:S01]  /*1430*/  LDSM.16.M88.4 R180, [R223+0x6080] ;  /* 0x00608000dfb4783b */ /* 0x000f220000000200 */
[----:B------:R-:W-:Y:S02]  /*1440*/  ISETP.GE.OR P3, PT, R42, c[0x0][0x168], !P3 ;  /* 0x00005a002a007a0c */ /* 0x000fe40005f66670 */
[----:B------:R-:W-:Y:S01]  /*1450*/  SEL R8, RZ, 0xffffffff, P5 ;  /* 0xffffffffff087807 */ /* 0x000fe20002800000 */
[----:B------:R-:W2:Y:S01]  /*1460*/  LDSM.16.M88.4 R184, [R223+0x7080] ;  /* 0x00708000dfb8783b */ /* 0x000ea20000000200 */
[----:B------:R-:W-:Y:S02]  /*1470*/  LOP3.LUT R4, R4, 0x1c0, RZ, 0xc0, !PT ;  /* 0x000001c004047812 */ /* 0x000fe400078ec0ff */
[----:B------:R-:W-:Y:S01]  /*1480*/  SEL R5, RZ, 0x4, P4 ;  /* 0x00000004ff057807 */ /* 0x000fe20002000000 */
[----:B------:R-:W2:Y:S01]  /*1490*/  LDSM.16.M88.4 R188, [R222+0x8080] ;  /* 0x00808000debc783b */ /* 0x000ea20000000200 */
[----:B------:R-:W-:-:S02]  /*14a0*/  LOP3.LUT P4, RZ, R3, 0x2, RZ, 0xc0, !PT ;  /* 0x0000000203ff7812 */ /* 0x000fc4000788c0ff */
[----:B------:R-:W-:Y:S01]  /*14b0*/  LOP3.LUT P0, RZ, R3, 0x4, RZ, 0xc0, !PT ;  /* 0x0000000403ff7812 */ /* 0x000fe2000780c0ff */
[----:B------:R-:W2:Y:S01]  /*14c0*/  LDSM.16.M88.4 R192, [R222+0x9080] ;  /* 0x00908000dec0783b */ /* 0x000ea20000000200 */
[----:B------:R-:W-:Y:S01]  /*14d0*/  LOP3.LUT R2, R27, 0xffffffe0, RZ, 0xc0, !PT ;  /* 0xffffffe01b027812 */ /* 0x000fe200078ec0ff */
[----:B------:R-:W-:Y:S01]  /*14e0*/  IMAD.SHL.U32 R3, R6, 0x2, RZ ;  /* 0x0000000206037824 */ /* 0x000fe200078e00ff */
[----:B------:R-:W-:Y:S01]  /*14f0*/  LOP3.LUT R7, R7, 0x18, RZ, 0xc0, !PT ;  /* 0x0000001807077812 */ /* 0x000fe200078ec0ff */
[----:B------:R-:W2:Y:S01]  /*1500*/  LDSM.16.M88.4 R196, [R223+0x8080] ;  /* 0x00808000dfc4783b */ /* 0x000ea20000000200 */
[----:B------:R-:W-:Y:S01]  /*1510*/  SHF.R.U32.HI R0, RZ, 0x3, R4 ;  /* 0x00000003ff007819 */ /* 0x000fe20000011604 */
[----:B------:R-:W-:Y:S01]  /*1520*/  IMAD.SHL.U32 R6, R8, 0x2, RZ ;  /* 0x0000000208067824 */ /* 0x000fe200078e00ff */
[----:B------:R-:W-:Y:S01]  /*1530*/  ISETP.GE.OR P4, PT, R42, c[0x0][0x168], !P4 ;  /* 0x00005a002a007a0c */ /* 0x000fe20006786670 */
[----:B------:R-:W2:Y:S01]  /*1540*/  LDSM.16.M88.4 R200, [R223+0x9080] ;  /* 0x00908000dfc8783b */ /* 0x000ea20000000200 */
[----:B------:R-:W-:Y:S01]  /*1550*/  LOP3.LUT R4, R0, R4, R7, 0x1e, !PT ;  /* 0x0000000400047212 */ /* 0x000fe200078e1e07 */
[----:B------:R-:W-:Y:S01]  /*1560*/  IMAD.IADD R10, R34, 0x1, -R2 ;  /* 0x00000001220a7824 */ /* 0x000fe200078e0a02 */
[----:B------:R-:W-:Y:S01]  /*1570*/  LOP3.LUT R0, R3, 0x2, R17, 0xe2, !PT ;  /* 0x0000000203007812 */ /* 0x000fe200078ee211 */
[----:B------:R-:W2:Y:S01]  /*1580*/  LDSM.16.M88.4 R204, [R222+0xa080] ;  /* 0x00a08000decc783b */ /* 0x000ea20000000200 */
[----:B------:R-:W-:Y:S01]  /*1590*/  LOP3.LUT R3, R6, 0x2, R30, 0xe2, !PT ;  /* 0x0000000206037812 */ /* 0x000fe200078ee21e */
[----:B------:R-:W-:Y:S01]  /*15a0*/  IMAD.IADD R26, R26, 0x1, R4 ;  /* 0x000000011a1a7824 */ /* 0x000fe200078e0204 */
[----:B------:R-:W-:Y:S01]  /*15b0*/  SHF.R.S32.HI R2, RZ, 0x1f, R10 ;  /* 0x0000001fff027819 */ /* 0x000fe2000001140a */
[----:B------:R-:W2:Y:S01]  /*15c0*/  LDSM.16.M88.4 R208, [R222+0xb080] ;  /* 0x00b08000ded0783b */ /* 0x000ea20000000200 */
[----:B------:R-:W-:-:S02]  /*15d0*/  ISETP.GE.OR P0, PT, R42, c[0x0][0x168], !P0 ;  /* 0x00005a002a007a0c */ /* 0x000fc40004706670 */
[----:B------:R-:W-:Y:S01]  /*15e0*/  LEA.HI R238, R2, R10, RZ, 0x2 ;  /* 0x0000000a02ee7211 */ /* 0x000fe200078f10ff */
[----:B------:R-:W2:Y:S01]  /*15f0*/  LDSM.16.M88.4 R212, [R223+0xa080] ;  /* 0x00a08000dfd4783b */ /* 0x000ea20000000200 */
[C---:B------:R-:W-:Y:S01]  /*1600*/  IMAD.SHL.U32 R2, R12.reuse, 0x40, RZ ;  /* 0x000000400c027824 */ /* 0x040fe200078e00ff */
[----:B------:R-:W-:Y:S01]  /*1610*/  LOP3.LUT P5, RZ, R12, 0x4, RZ, 0xc0, !PT ;  /* 0x000000040cff7812 */ /* 0x000fe200078ac0ff */
[----:B-1----:R-:W-:Y:S01]  /*1620*/  CS2R R42, SRZ ;  /* 0x00000000002a7805 */ /* 0x002fe2000001ff00 */
[----:B------:R-:W1:Y:S01]  /*1630*/  LDSM.16.M88.4 R216, [R223+0xb080] ;  /* 0x00b08000dfd8783b */ /* 0x000e620000000200 */
[----:B------:R-:W-:Y:S02]  /*1640*/  SHF.R.S32.HI R4, RZ, 0x2, R238 ;  /* 0x00000002ff047819 */ /* 0x000fe400000114ee */
[----:B------:R-:W-:Y:S01]  /*1650*/  LOP3.LUT R2, R2, 0x1c0, RZ, 0xc0, !PT ;  /* 0x000001c002027812 */ /* 0x000fe200078ec0ff */
[----:B------:R-:W-:Y:S01]  /*1660*/  BAR.SYNC.DEFER_BLOCKING 0x0 ;  /* 0x0000000000007b1d */ /* 0x000fe20000010000 */
[----:B------:R-:W-:-:S02]  /*1670*/  SEL R231, R231, 0xffffffe0, !P5 ;  /* 0xffffffe0e7e77807 */ /* 0x000fc40006800000 */
[----:B------:R-:W-:-:S03]  /*1680*/  SHF.R.U32.HI R8, RZ, 0x3, R2 ;  /* 0x00000003ff087819 */ /* 0x000fc60000011602 */
[----:B------:R5:W-:Y:S04]  /*1690*/  STL [R1+0x24], R3 ;  /* 0x0000240301007387 */ /* 0x000be80000100800 */
[----:B------:R-:W-:Y:S01]  /*16a0*/  @!PT LDS RZ, [RZ] ;  /* 0x00000000fffff984 */ /* 0x000fe20000000800 */
[----:B------:R-:W-:Y:S01]  /*16b0*/  @!PT LDS RZ, [RZ] ;  /* 0x00000000fffff984 */ /* 0x000fe20000000800 */
[----:B------:R-:W-:Y:S01]  /*16c0*/  @!PT LDS RZ, [RZ] ;  /* 0x00000000fffff984 */ /* 0x000fe20000000800 */
[----:B------:R1:W-:Y:S01]  /*16d0*/  LDGSTS.E.BYPASS.LTC128B.128 [R36+0x6080], [R40.64], !P3 ;  /* 0x0608000028247fae */ /* 0x0003e2000d901d52 */
[----:B------:R-:W-:-:S03]  /*16e0*/  ISETP.GT.AND P3, PT, R34, 0xf, PT ;  /* 0x0000000f2200780c */ /* 0x000fc60003f64270 */
[----:B------:R1:W-:Y:S01]  /*16f0*/  LDGSTS.E.BYPASS.LTC128B.128 [R36+0x7080], [R40.64+0x40], !P4 ;  /* 0x0708004028247fae */ /* 0x0003e2000e101d52 */
[----:B------:R-:W-:Y:S02]  /*1700*/  LOP3.LUT P4, RZ, R12, 0x2, RZ, 0xc0, !PT ;  /* 0x000000020cff7812 */ /* 0x000fe4000788c0ff */
[----:B-----5:R-:W-:Y:S01]  /*1710*/  LOP3.LUT R3, R0, R5, RZ, 0xfc, !PT ;  /* 0x0000000500037212 */ /* 0x020fe200078efcff */
[C---:B------:R-:W-:Y:S01]  /*1720*/  IMAD.SHL.U32 R5, R9.reuse, 0x40, RZ ;  /* 0x0000004009057824 */ /* 0x040fe200078e00ff */
[----:B------:R1:W-:Y:S01]  /*1730*/  LDGSTS.E.BYPASS.LTC128B.128 [R36+0x8080], [R40.64+0x80], !P0 ;  /* 0x0808008028247fae */ /* 0x0003e2000c101d52 */
[----:B------:R-:W-:Y:S02]  /*1740*/  LOP3.LUT P0, RZ, R9, 0x2, RZ, 0xc0, !PT ;  /* 0x0000000209ff7812 */ /* 0x000fe4000780c0ff */
[----:B------:R-:W-:Y:S01]  /*1750*/  SEL R232, R233, 0xfffffff0, !P4 ;  /* 0xfffffff0e9e87807 */ /* 0x000fe20006000000 */
[----:B------:R5:W-:Y:S01]  /*1760*/  STL [R1+0x20], R3 ;  /* 0x0000200301007387 */ /* 0x000be20000100800 */
[----:B------:R-:W-:Y:S01]  /*1770*/  @!P3 IMAD.SHL.U32 R0, R34, 0x10, RZ ;  /* 0x000000102200b824 */ /* 0x000fe200078e00ff */
[----:B------:R-:W-:-:S02]  /*1780*/  LOP3.LUT R5, R5, 0xc0, RZ, 0xc0, !PT ;  /* 0x000000c005057812 */ /* 0x000fc400078ec0ff */
[----:B------:R-:W-:Y:S02]  /*1790*/  SEL R233, R233, 0xfffffff0, !P0 ;  /* 0xfffffff0e9e97807 */ /* 0x000fe40004000000 */
[----:B------:R2:W-:Y:S01]  /*17a0*/  @!P3 LDGSTS.E.BYPASS.LTC128B.128 [R0+0xf080], [R24.64] ;  /* 0x0f0800001800bfae */ /* 0x0005e2000b901d52 */
[----:B------:R-:W-:-:S03]  /*17b0*/  SHF.R.U32.HI R6, RZ, 0x3, R5 ;  /* 0x00000003ff067819 */ /* 0x000fc60000011605 */
[----:B------:R-:W0:Y:S01]  /*17c0*/  LDGDEPBAR ;  /* 0x00000000000079af */ /* 0x000e220000000000 */
[----:B------:R-:W-:-:S03]  /*17d0*/  LOP3.LUT R220, R6, R5, R7, 0x1e, !PT ;  /* 0x0000000506dc7212 */ /* 0x000fc600078e1e07 */
[----:B------:R3:W-:Y:S04]  /*17e0*/  LDGSTS.E.BYPASS.LTC128B.128 [R36+0xc080], [R38.64], !P6 ;  /* 0x0c08000026247fae */ /* 0x0007e8000f101d52 */
[----:B------:R3:W-:Y:S01]  /*17f0*/  LDGSTS.E.BYPASS.LTC128B.128 [R36+0xd080], [R38.64+0x40], !P1 ;  /* 0x0d08004026247fae */ /* 0x0007e2000c901d52 */
[----:B------:R-:W-:-:S03]  /*1800*/  PLOP3.LUT P1, PT, PT, PT, UP0, 0x80, 0x0 ;  /* 0x000000000000781c */ /* 0x000fc60003f2f008 */
[----:B------:R3:W-:Y:S01]  /*1810*/  LDGSTS.E.BYPASS.LTC128B.128 [R36+0xe080], [R38.64+0x80], !P2 ;  /* 0x0e08008026247fae */ /* 0x0007e2000d101d52 */
[----:B-1----:R-:W-:Y:S01]  /*1820*/  CS2R R40, SRZ ;  /* 0x0000000000287805 */ /* 0x002fe2000001ff00 */
[----:B-----5:R-:W-:-:S05]  /*1830*/  IMAD.SHL.U32 R3, R23, 0x8, RZ ;  /* 0x0000000817037824 */ /* 0x020fca00078e00ff */
[----:B------:R-:W-:Y:S01]  /*1840*/  LOP3.LUT R3, R3, 0x8, RZ, 0xc0, !PT ;  /* 0x0000000803037812 */ /* 0x000fe200078ec0ff */
[----:B--2---:R-:W-:-:S03]  /*1850*/  IMAD.SHL.U32 R0, R16, 0x20, RZ ;  /* 0x0000002010007824 */ /* 0x004fc600078e00ff */
[--C-:B------:R-:W-:Y:S01]  /*1860*/  LOP3.LUT R8, R8, R2, R3.reuse, 0x1e, !PT ;  /* 0x0000000208087212 */ /* 0x100fe200078e1e03 */
[C---:B------:R-:W-:Y:S01]  /*1870*/  IMAD R2, R13.reuse, 0x10, R4 ;  /* 0x000000100d027824 */ /* 0x040fe200078e0204 */
[----:B------:R-:W-:Y:S01]  /*1880*/  LOP3.LUT R3, R6, R5, R3, 0x1e, !PT ;  /* 0x0000000506037212 */ /* 0x000fe200078e1e03 */
[----:B------:R-:W-:Y:S02]  /*1890*/  IMAD R4, R13, 0x200, R0 ;  /* 0x000002000d047824 */ /* 0x000fe400078e0200 */
[----:B------:R-:W-:Y:S01]  /*18a0*/  IMAD.IADD R226, R226, 0x1, R8 ;  /* 0x00000001e2e27824 */ /* 0x000fe200078e0208 */
[----:B------:R1:W-:Y:S01]  /*18b0*/  STL [R1+0x10], R2 ;  /* 0x0000100201007387 */ /* 0x0003e20000100800 */
[----:B------:R-:W-:Y:S02]  /*18c0*/  IMAD.IADD R230, R4, 0x1, R3 ;  /* 0x0000000104e67824 */ /* 0x000fe400078e0203 */
[----:B------:R-:W-:Y:S02]  /*18d0*/  @!P3 IMAD.SHL.U32 R3, R34, 0x10, RZ ;  /* 0x000000102203b824 */ /* 0x000fe400078e00ff */
[----:B------:R-:W-:-:S03]  /*18e0*/  IMAD.IADD R220, R0, 0x1, R220 ;  /* 0x0000000100dc7824 */ /* 0x000fc600078e02dc */
[----:B------:R2:W-:Y:S01]  /*18f0*/  @!P3 LDGSTS.E.BYPASS.LTC128B.128 [R3+0xf280], [R18.64] ;  /* 0x0f2800001203bfae */ /* 0x0005e2000b901d52 */
[----:B---3--:R-:W-:Y:S01]  /*1900*/  CS2R R38, SRZ ;  /* 0x0000000000267805 */ /* 0x008fe2000001ff00 */
[----:B------:R-:W-:Y:S02]  /*1910*/  CS2R R36, SRZ ;  /* 0x0000000000247805 */ /* 0x000fe4000001ff00 */
[----:B------:R-:W0:Y:S04]  /*1920*/  LDGDEPBAR ;  /* 0x00000000000079af */ /* 0x000e280000000000 */
[----:B------:R-:W0:Y:S01]  /*1930*/  LDGDEPBAR ;  /* 0x00000000000079af */ /* 0x000e220000000000 */
[----:B-1----:R-:W-:-:S05]  /*1940*/  LOP3.LUT R2, R6, R15, R5, 0x1e, !PT ;  /* 0x0000000f06027212 */ /* 0x002fca00078e1e05 */
[----:B------:R-:W-:Y:S01]  /*1950*/  IMAD.IADD R229, R0, 0x1, R2 ;  /* 0x0000000100e57824 */ /* 0x000fe200078e0202 */
[----:B------:R-:W-:Y:S05]  /*1960*/  @!P1 BRA `(.L_x_22) ;  /* 0x0000413000009947 */ /* 0x000fea0003800000 */
[----:B----4-:R-:W-:Y:S01]  /*1970*/  SHF.R.S32.HI R0, RZ, 0x1f, R14 ;  /* 0x0000001fff007819 */ /* 0x010fe2000001140e */
[----:B------:R-:W-:Y:S01]  /*1980*/  IMAD R5, R33, c[0x0][0x238], RZ ;  /* 0x00008e0021057a24 */ /* 0x000fe200078e02ff */
[----:B------:R-:W-:Y:S01]  /*1990*/  LOP3.LUT P0, RZ, R11, 0x4, RZ, 0xc0, !PT ;  /* 0x000000040bff7812 */ /* 0x000fe2000780c0ff */
[----:B------:R-:W-:Y:S01]  /*19a0*/  IMAD.SHL.U32 R235, R26, 0x2, RZ ;  /* 0x000000021aeb7824 */ /* 0x000fe200078e00ff */
[--C-:B------:R-:W-:Y:S01]  /*19b0*/  SHF.R.S32.HI R35, RZ, 0x1f, R34.reuse ;  /* 0x0000001fff237819 */ /* 0x100fe20000011422 */
[----:B------:R-:W-:Y:S01]  /*19c0*/  IMAD R5, R32, c[0x0][0x23c], R5 ;  /* 0x00008f0020057a24 */ /* 0x000fe200078e0205 */
[----:B------:R-:W-:Y:S01]  /*19d0*/  LEA.HI R0, R0, R14, RZ, 0x2 ;  /* 0x0000000e00007211 */ /* 0x000fe200078f10ff */
[----:B------:R-:W-:Y:S01]  /*19e0*/  ULDC.64 UR4, c[0x0][0x240] ;  /* 0x0000900000047ab9 */ /* 0x000fe20000000a00 */
[C---:B------:R-:W-:Y:S01]  /*19f0*/  IADD3 R236, R235.reuse, 0xf4c0, RZ ;  /* 0x0000f4c0ebec7810 */ /* 0x040fe20007ffe0ff */
[----:B--2---:R-:W-:Y:S01]  /*1a00*/  IMAD.WIDE.U32 R2, R32, c[0x0][0x238], R34 ;  /* 0x00008e0020027a25 */ /* 0x004fe200078e0022 */
[----:B------:R-:W-:Y:S01]  /*1a10*/  LOP3.LUT R4, R0, 0xfffffffc, RZ, 0xc0, !PT ;  /* 0xfffffffc00047812 */ /* 0x000fe200078ec0ff */
[----:B------:R-:W-:Y:S01]  /*1a20*/  UIMAD UR4, UR6, UR4, URZ ;  /* 0x00000004060472a4 */ /* 0x000fe2000f8e023f */
[----:B------:R-:W-:Y:S01]  /*1a30*/  IADD3 R0, R235, 0xf480, RZ ;  /* 0x0000f480eb007810 */ /* 0x000fe20007ffe0ff */
[----:B------:R1:W-:Y:S01]  /*1a40*/  STL [R1+0x2c], R35 ;  /* 0x00002c2301007387 */ /* 0x0003e20000100800 */
[----:B------:R-:W-:Y:S01]  /*1a50*/  IADD3 R3, R3, R5, RZ ;  /* 0x0000000503037210 */ /* 0x000fe20007ffe0ff */
[----:B------:R-:W-:Y:S01]  /*1a60*/  UIMAD UR5, UR15, UR5, UR4 ;  /* 0x000000050f0572a4 */ /* 0x000fe2000f8e0204 */
[----:B------:R-:W-:Y:S01]  /*1a70*/  @P0 IADD3 R236, R0, -0x40, RZ ;  /* 0xffffffc000ec0810 */ /* 0x000fe20007ffe0ff */
[----:B------:R-:W-:Y:S01]  /*1a80*/  IMAD.U32 R0, RZ, RZ, UR15 ;  /* 0x0000000fff007e24 */ /* 0x000fe2000f8e00ff */
[----:B------:R-:W-:Y:S01]  /*1a90*/  LEA R226, R226, 0x13480, 0x1 ;  /* 0x00013480e2e27811 */ /* 0x000fe200078e08ff */
[----:B------:R-:W-:Y:S01]  /*1aa0*/  UIADD3 UR7, UR7, 0x3f, URZ ;  /* 0x0000003f07077890 */ /* 0x000fe2000fffe03f */
[----:B------:R-:W-:Y:S01]  /*1ab0*/  LOP3.LUT R238, R238, 0xfffffffc, RZ, 0xc0, !PT ;  /* 0xfffffffceeee7812 */ /* 0x000fe200078ec0ff */
[----:B------:R-:W-:Y:S01]  /*1ac0*/  IMAD.WIDE.U32 R6, R0, c[0x0][0x240], R2 ;  /* 0x0000900000067a25 */ /* 0x000fe200078e0002 */
[----:B------:R-:W-:Y:S01]  /*1ad0*/  SHF.L.U32 R225, R230, 0x1, RZ ;  /* 0x00000001e6e17819 */ /* 0x000fe200000006ff */
[----:B------:R-:W-:Y:S01]  /*1ae0*/  USHF.R.S32.HI UR6, URZ, 0x1f, UR7 ;  /* 0x0000001f3f067899 */ /* 0x000fe20008011407 */
[----:B------:R-:W-:Y:S01]  /*1af0*/  LEA R220, R220, 0x80, 0x1 ;  /* 0x00000080dcdc7811 */ /* 0x000fe200078e08ff */
[----:B------:R-:W-:Y:S01]  /*1b00*/  IMAD.IADD R4, R14, 0x1, -R4 ;  /* 0x000000010e047824 */ /* 0x000fe200078e0a04 */
[----:B------:R-:W-:Y:S01]  /*1b10*/  IADD3 R0, R7, UR5, RZ ;  /* 0x0000000507007c10 */ /* 0x000fe2000fffe0ff */
[----:B------:R1:W-:Y:S01]  /*1b20*/  STL.64 [R1+0x48], R6 ;  /* 0x0000480601007387 */ /* 0x0003e20000100a00 */
[----:B------:R-:W-:Y:S01]  /*1b30*/  IMAD R228, R232, 0x2, R226 ;  /* 0x00000002e8e47824 */ /* 0x000fe200078e02e2 */
[----:B------:R-:W-:Y:S01]  /*1b40*/  IADD3 R225, R225, 0xc080, RZ ;  /* 0x0000c080e1e17810 */ /* 0x000fe20007ffe0ff */
[----:B------:R-:W-:Y:S01]  /*1b50*/  IMAD.IADD R238, R10, 0x1, -R238 ;  /* 0x000000010aee7824 */ /* 0x000fe200078e0aee */
[----:B------:R1:W-:Y:S01]  /*1b60*/  STL [R1+0x44], R0 ;  /* 0x0000440001007387 */ /* 0x0003e20000100800 */
[----:B------:R-:W-:Y:S01]  /*1b70*/  IMAD R4, R4, -0x8, R31 ;  /* 0xfffffff804047824 */ /* 0x000fe200078e021f */
[----:B------:R-:W-:Y:S01]  /*1b80*/  ULEA.HI UR6, UR6, UR7, URZ, 0x6 ;  /* 0x0000000706067291 */ /* 0x000fe2000f8f303f */
[----:B------:R-:W-:Y:S01]  /*1b90*/  IMAD R227, R231, 0x2, R226 ;  /* 0x00000002e7e37824 */ /* 0x000fe200078e02e2 */
[----:B------:R-:W-:Y:S01]  /*1ba0*/  CS2R R130, SRZ ;  /* 0x0000000000827805 */ /* 0x000fe2000001ff00 */
[----:B------:R-:W-:Y:S01]  /*1bb0*/  IMAD R238, R238, -0x2, R4 ;  /* 0xfffffffeeeee7824 */ /* 0x000fe200078e0204 */
[----:B------:R-:W-:Y:S01]  /*1bc0*/  CS2R R128, SRZ ;  /* 0x0000000000807805 */ /* 0x000fe2000001ff00 */
[----:B------:R-:W-:Y:S01]  /*1bd0*/  IMAD.SHL.U32 R221, R221, 0x2, RZ ;  /* 0x00000002dddd7824 */ /* 0x000fe200078e00ff */
        /* <DEDUP_REMOVED lines=46> */
[----:B------:R-:W-:Y:S01]  /*1ec0*/  LEA R225, R233, R225, 0x1 ;  /* 0x000000e1e9e17211 */ /* 0x000fe200078e08ff */
[----:B------:R-:W-:Y:S01]  /*1ed0*/  IMAD R232, R232, 0x2, R227 ;  /* 0x00000002e8e87824 */ /* 0x000fe200078e02e3 */
[----:B------:R-:W-:Y:S01]  /*1ee0*/  LEA R231, R231, R228, 0x1 ;  /* 0x000000e4e7e77211 */ /* 0x000fe200078e08ff */
[----:B------:R-:W-:-:S02]  /*1ef0*/  ULDC UR9, c[0x0][0x278] ;  /* 0x00009e0000097ab9 */ /* 0x000fc40000000800 */
[----:B------:R-:W-:Y:S02]  /*1f00*/  ULDC UR8, c[0x0][0x290] ;  /* 0x0000a40000087ab9 */ /* 0x000fe40000000800 */
[----:B------:R-:W-:Y:S02]  /*1f10*/  UMOV UR4, URZ ;  /* 0x0000003f00047c82 */ /* 0x000fe40008000000 */
[----:B------:R-:W-:Y:S02]  /*1f20*/  UMOV UR16, 0x1 ;  /* 0x0000000100107882 */ /* 0x000fe40000000000 */
[----:B------:R-:W-:Y:S02]  /*1f30*/  UMOV UR11, URZ ;  /* 0x0000003f000b7c82 */ /* 0x000fe40008000000 */
[----:B------:R-:W-:Y:S02]  /*1f40*/  ULDC UR10, c[0x0][0x168] ;  /* 0x00005a00000a7ab9 */ /* 0x000fe40000000800 */
[----:B------:R-:W-:-:S02]  /*1f50*/  UIMAD UR9, UR15, UR9, URZ ;  /* 0x000000090f0972a4 */ /* 0x000fc4000f8e023f */
[----:B------:R-:W-:Y:S02]  /*1f60*/  UIMAD UR8, UR15, UR8, URZ ;  /* 0x000000080f0872a4 */ /* 0x000fe4000f8e023f */
[----:B------:R-:W-:Y:S02]  /*1f70*/  USHF.R.S32.HI UR14, URZ, 0x6, UR6 ;  /* 0x000000063f0e7899 */ /* 0x000fe40008011406 */
[----:B------:R-:W-:Y:S02]  /*1f80*/  ULDC UR5, c[0x0][0x168] ;  /* 0x00005a0000057ab9 */ /* 0x000fe40000000800 */
[C---:B-1----:R-:W-:Y:S02]  /*1f90*/  IADD3 R234, R230.reuse, R233, RZ ;  /* 0x000000e9e6ea7210 */ /* 0x042fe40007ffe0ff */
[----:B------:R-:W-:-:S06]  /*1fa0*/  SHF.L.U32 R224, R230, 0x1, RZ ;  /* 0x00000001e6e07819 */ /* 0x000fcc00000006ff */
.L_x_25:
[----:B------:R-:W-:Y:S04]  /*1fb0*/  DEPBAR.LE SB0, 0x1 ;  /* 0x000080400000791a */ /* 0x000fe80000000000 */
[----:B------:R-:W-:Y:S01]  /*1fc0*/  BAR.SYNC.DEFER_BLOCKING 0x0 ;  /* 0x0000000000007b1d */ /* 0x000fe20000010000 */
[----:B------:R-:W-:Y:S01]  /*1fd0*/  MOV R0, UR4 ;  /* 0x0000000400007c02 */ /* 0x000fe20008000f00 */
        /* <DEDUP_REMOVED lines=13> */
[----:B------:R-:W1:Y:S08]  /*20b0*/  LDSM.16.M88.4 R32, [R0+0x6080] ;  /* 0x006080000020783b */ /* 0x000e700000000200 */
[----:B------:R-:W2:Y:S08]  /*20c0*/  LDSM.16.M88.4 R28, [R0+0x6880] ;  /* 0x00688000001c783b */ /* 0x000eb00000000200 */
[----:B------:R-:W3:Y:S08]  /*20d0*/  LDSM.16.M88.4 R132, [R222+0x1080] ;  /* 0x00108000de84783b */ /* 0x000ef00000000200 */
[----:B------:R-:W-:Y:S08]  /*20e0*/  LDSM.16.M88.4 R140, [R223+0x80] ;  /* 0x00008000df8c783b */ /* 0x000ff00000000200 */
[----:B------:R-:W4:Y:S01]  /*20f0*/  LDSM.16.M88.4 R136, [R3+0x6080] ;  /* 0x006080000388783b */ /* 0x000f220000000200 */
[-C--:B-1----:R-:W-:Y:S07]  /*2100*/  HMMA.16816.F32.BF16 R4, R32, R16.reuse, RZ ;  /* 0x000000102004723c */ /* 0x082fee00000418ff */
[----:B------:R-:W1:Y:S01]  /*2110*/  LDSM.16.M88.4 R144, [R3+0x6880] ;  /* 0x006880000390783b */ /* 0x000e620000000200 */
[C---:B--2---:R-:W-:Y:S07]  /*2120*/  HMMA.16816.F32.BF16 R8, R28.reuse, R16, RZ ;  /* 0x000000101c08723c */ /* 0x044fee00000418ff */
[----:B------:R-:W2:Y:S01]  /*2130*/  LDSM.16.M88.4 R148, [R223+0x1080] ;  /* 0x00108000df94783b */ /* 0x000ea20000000200 */
[-C--:B------:R-:W-:Y:S07]  /*2140*/  HMMA.16816.F32.BF16 R12, R28, R18.reuse, RZ ;  /* 0x000000121c0c723c */ /* 0x080fee00000418ff */
[----:B------:R-:W-:Y:S01]  /*2150*/  LDSM.16.M88.4 R152, [R222+0x2080] ;  /* 0x00208000de98783b */ /* 0x000fe20000000200 */
[C---:B------:R-:W-:Y:S07]  /*2160*/  HMMA.16816.F32.BF16 R16, R32.reuse, R18, RZ ;  /* 0x000000122010723c */ /* 0x040fee00000418ff */
[----:B------:R-:W-:Y:S01]  /*2170*/  LDSM.16.M88.4 R156, [R0+0x7880] ;  /* 0x00788000009c783b */ /* 0x000fe20000000200 */
[-C--:B---3--:R-:W-:Y:S07]  /*2180*/  HMMA.16816.F32.BF16 R20, R32, R132.reuse, RZ ;  /* 0x000000842014723c */ /* 0x088fee00000418ff */
[----:B------:R-:W-:Y:S01]  /*2190*/  LDSM.16.M88.4 R164, [R223+0x2080] ;  /* 0x00208000dfa4783b */ /* 0x000fe20000000200 */
[C---:B------:R-:W-:Y:S07]  /*21a0*/  HMMA.16816.F32.BF16 R24, R28.reuse, R132, RZ ;  /* 0x000000841c18723c */ /* 0x040fee00000418ff */
[----:B------:R-:W-:Y:S01]  /*21b0*/  LDSM.16.M88.4 R160, [R2+0x7080] ;  /* 0x0070800002a0783b */ /* 0x000fe20000000200 */
[-C--:B------:R-:W-:Y:S07]  /*21c0*/  HMMA.16816.F32.BF16 R28, R28, R134.reuse, RZ ;  /* 0x000000861c1c723c */ /* 0x080fee00000418ff */
[----:B------:R-:W-:Y:S01]  /*21d0*/  LDSM.16.M88.4 R168, [R223+0x4080] ;  /* 0x00408000dfa8783b */ /* 0x000fe20000000200 */
[----:B------:R-:W-:Y:S07]  /*21e0*/  HMMA.16816.F32.BF16 R32, R32, R134, RZ ;  /* 0x000000862020723c */ /* 0x000fee00000418ff */
[----:B------:R-:W3:Y:S01]  /*21f0*/  LDSM.16.M88.4 R132, [R0+0x7080] ;  /* 0x007080000084783b */ /* 0x000ee20000000200 */
[-C--:B----4-:R-:W-:Y:S08]  /*2200*/  HMMA.16816.F32.BF16 R4, R136, R140.reuse, R4 ;  /* 0x0000008c8804723c */ /* 0x090ff00000041804 */
[C---:B-1----:R-:W-:Y:S08]  /*2210*/  HMMA.16816.F32.BF16 R8, R144.reuse, R140, R8 ;  /* 0x0000008c9008723c */ /* 0x042ff00000041808 */
[-C--:B------:R-:W-:Y:S08]  /*2220*/  HMMA.16816.F32.BF16 R12, R144, R142.reuse, R12 ;  /* 0x0000008e900c723c */ /* 0x080ff0000004180c */
[C---:B------:R-:W-:Y:S01]  /*2230*/  HMMA.16816.F32.BF16 R16, R136.reuse, R142, R16 ;  /* 0x0000008e8810723c */ /* 0x040fe20000041810 */
[----:B------:R-:W1:Y:S07]  /*2240*/  LDSM.16.M88.4 R140, [R222+0x3080] ;  /* 0x00308000de8c783b */ /* 0x000e6e0000000200 */
[-C--:B--2---:R-:W-:Y:S08]  /*2250*/  HMMA.16816.F32.BF16 R20, R136, R148.reuse, R20 ;  /* 0x000000948814723c */ /* 0x084ff00000041814 */
[C---:B------:R-:W-:Y:S08]  /*2260*/  HMMA.16816.F32.BF16 R24, R144.reuse, R148, R24 ;  /* 0x000000949018723c */ /* 0x040ff00000041818 */
[-C--:B------:R-:W-:Y:S01]  /*2270*/  HMMA.16816.F32.BF16 R28, R144, R150.reuse, R28 ;  /* 0x00000096901c723c */ /* 0x080fe2000004181c */
[----:B------:R-:W2:Y:S07]  /*2280*/  LDSM.16.M88.4 R144, [R3+0x7880] ;  /* 0x007880000390783b */ /* 0x000eae0000000200 */
[----:B------:R-:W-:Y:S01]  /*2290*/  HMMA.16816.F32.BF16 R32, R136, R150, R32 ;  /* 0x000000968820723c */ /* 0x000fe20000041820 */
[----:B------:R-:W4:Y:S07]  /*22a0*/  LDSM.16.M88.4 R136, [R223+0x3080] ;  /* 0x00308000df88783b */ /* 0x000f2e0000000200 */
[-C--:B---3--:R-:W-:Y:S01]  /*22b0*/  HMMA.16816.F32.BF16 R4, R132, R152.reuse, R4 ;  /* 0x000000988404723c */ /* 0x088fe20000041804 */
[----:B------:R-:W-:Y:S07]  /*22c0*/  LDSM.16.M88.4 R148, [R0+0x8080] ;  /* 0x008080000094783b */ /* 0x000fee0000000200 */
[C---:B------:R-:W-:Y:S08]  /*22d0*/  HMMA.16816.F32.BF16 R8, R156.reuse, R152, R8 ;  /* 0x000000989c08723c */ /* 0x040ff00000041808 */
[-C--:B------:R-:W-:Y:S08]  /*22e0*/  HMMA.16816.F32.BF16 R12, R156, R154.reuse, R12 ;  /* 0x0000009a9c0c723c */ /* 0x080ff0000004180c */
[C---:B------:R-:W-:Y:S01]  /*22f0*/  HMMA.16816.F32.BF16 R16, R132.reuse, R154, R16 ;  /* 0x0000009a8410723c */ /* 0x040fe20000041810 */
[----:B------:R-:W3:Y:S07]  /*2300*/  LDSM.16.M88.4 R152, [R222+0x4080] ;  /* 0x00408000de98783b */ /* 0x000eee0000000200 */
[-C--:B-1----:R-:W-:Y:S08]  /*2310*/  HMMA.16816.F32.BF16 R20, R132, R140.reuse, R20 ;  /* 0x0000008c8414723c */ /* 0x082ff00000041814 */
[C---:B------:R-:W-:Y:S08]  /*2320*/  HMMA.16816.F32.BF16 R24, R156.reuse, R140, R24 ;  /* 0x0000008c9c18723c */ /* 0x040ff00000041818 */
[-C--:B------:R-:W-:Y:S01]  /*2330*/  HMMA.16816.F32.BF16 R28, R156, R142.reuse, R28 ;  /* 0x0000008e9c1c723c */ /* 0x080fe2000004181c */
[----:B------:R-:W-:Y:S07]  /*2340*/  LDSM.16.M88.4 R156, [R2+0x8080] ;  /* 0x00808000029c783b */ /* 0x000fee0000000200 */
[----:B------:R-:W-:Y:S01]  /*2350*/  HMMA.16816.F32.BF16 R32, R132, R142, R32 ;  /* 0x0000008e8420723c */ /* 0x000fe20000041820 */
[----:B------:R-:W1:Y:S07]  /*2360*/  LDSM.16.M88.4 R132, [R0+0x8880] ;  /* 0x008880000084783b */ /* 0x000e6e0000000200 */
[-C--:B------:R-:W-:Y:S01]  /*2370*/  HMMA.16816.F32.BF16 R4, R160, R164.reuse, R4 ;  /* 0x000000a4a004723c */ /* 0x080fe20000041804 */
[----:B------:R-:W5:Y:S07]  /*2380*/  LDSM.16.M88.4 R140, [R222+0x5080] ;  /* 0x00508000de8c783b */ /* 0x000f6e0000000200 */
[C---:B--2---:R-:W-:Y:S08]  /*2390*/  HMMA.16816.F32.BF16 R8, R144.reuse, R164, R8 ;  /* 0x000000a49008723c */ /* 0x044ff00000041808 */
[-C--:B------:R-:W-:Y:S08]  /*23a0*/  HMMA.16816.F32.BF16 R12, R144, R166.reuse, R12 ;  /* 0x000000a6900c723c */ /* 0x080ff0000004180c */
[C---:B------:R-:W-:Y:S08]  /*23b0*/  HMMA.16816.F32.BF16 R16, R160.reuse, R166, R16 ;  /* 0x000000a6a010723c */ /* 0x040ff00000041810 */
[-C--:B----4-:R-:W-:Y:S08]  /*23c0*/  HMMA.16816.F32.BF16 R20, R160, R136.reuse, R20 ;  /* 0x00000088a014723c */ /* 0x090ff00000041814 */
[C---:B------:R-:W-:Y:S08]  /*23d0*/  HMMA.16816.F32.BF16 R24, R144.reuse, R136, R24 ;  /* 0x000000889018723c */ /* 0x040ff00000041818 */
[-C--:B------:R-:W-:Y:S08]  /*23e0*/  HMMA.16816.F32.BF16 R28, R144, R138.reuse, R28 ;  /* 0x0000008a901c723c */ /* 0x080ff0000004181c */
[----:B------:R-:W-:Y:S01]  /*23f0*/  HMMA.16816.F32.BF16 R32, R160, R138, R32 ;  /* 0x0000008aa020723c */ /* 0x000fe20000041820 */
[----:B------:R-:W2:Y:S07]  /*2400*/  LDSM.16.M88.4 R136, [R3+0x8880] ;  /* 0x008880000388783b */ /* 0x000eae0000000200 */
[-C--:B---3--:R-:W-:Y:S08]  /*2410*/  HMMA.16816.F32.BF16 R4, R148, R152.reuse, R4 ;  /* 0x000000989404723c */ /* 0x088ff00000041804 */
[C---:B-1----:R-:W-:Y:S08]  /*2420*/  HMMA.16816.F32.BF16 R8, R132.reuse, R152, R8 ;  /* 0x000000988408723c */ /* 0x042ff00000041808 */
[-C--:B------:R-:W-:Y:S08]  /*2430*/  HMMA.16816.F32.BF16 R12, R132, R154.reuse, R12 ;  /* 0x0000009a840c723c */ /* 0x080ff0000004180c */
[C---:B------:R-:W-:Y:S08]  /*2440*/  HMMA.16816.F32.BF16 R16, R148.reuse, R154, R16 ;  /* 0x0000009a9410723c */ /* 0x040ff00000041810 */
[-C--:B-----5:R-:W-:Y:S08]  /*2450*/  HMMA.16816.F32.BF16 R20, R148, R140.reuse, R20 ;  /* 0x0000008c9414723c */ /* 0x0a0ff00000041814 */
[C---:B------:R-:W-:Y:S08]  /*2460*/  HMMA.16816.F32.BF16 R24, R132.reuse, R140, R24 ;  /* 0x0000008c8418723c */ /* 0x040ff00000041818 */
[-C--:B------:R-:W-:Y:S08]  /*2470*/  HMMA.16816.F32.BF16 R28, R132, R142.reuse, R28 ;  /* 0x0000008e841c723c */ /* 0x080ff0000004181c */
[----:B------:R-:W-:Y:S08]  /*2480*/  HMMA.16816.F32.BF16 R32, R148, R142, R32 ;  /* 0x0000008e9420723c */ /* 0x000ff00000041820 */
[-C--:B------:R-:W-:Y:S08]  /*2490*/  HMMA.16816.F32.BF16 R4, R156, R168.reuse, R4 ;  /* 0x000000a89c04723c */ /* 0x080ff00000041804 */
[C---:B--2---:R-:W-:Y:S08]  /*24a0*/  HMMA.16816.F32.BF16 R8, R136.reuse, R168, R8 ;  /* 0x000000a88808723c */ /* 0x044ff00000041808 */
[-C--:B------:R-:W-:Y:S08]  /*24b0*/  HMMA.16816.F32.BF16 R12, R136, R170.reuse, R12 ;  /* 0x000000aa880c723c */ /* 0x080ff0000004180c */
[----:B------:R-:W-:Y:S01]  /*24c0*/  FMUL.FTZ R4, R4, c[0x0][0x2b4] ;  /* 0x0000ad0004047a20 */ /* 0x000fe20000410000 */
[C---:B------:R-:W-:Y:S03]  /*24d0*/  HMMA.16816.F32.BF16 R16, R156.reuse, R170, R16 ;  /* 0x000000aa9c10723c */ /* 0x040fe60000041810 */
[----:B------:R-:W-:Y:S01]  /*24e0*/  MUFU.TANH R152, R4 ;  /* 0x0000000400987308 */ /* 0x000fe20000002400 */
[----:B------:R-:W-:Y:S02]  /*24f0*/  FMUL.FTZ R5, R5, c[0x0][0x2b4] ;  /* 0x0000ad0005057a20 */ /* 0x000fe40000410000 */
[----:B------:R-:W-:Y:S02]  /*2500*/  FMUL.FTZ R6, R6, c[0x0][0x2b4] ;  /* 0x0000ad0006067a20 */ /* 0x000fe40000410000 */
[----:B------:R-:W-:Y:S04]  /*2510*/  FMUL.FTZ R7, R7, c[0x0][0x2b4] ;  /* 0x0000ad0007077a20 */ /* 0x000fe80000410000 */
[----:B------:R-:W-:Y:S01]  /*2520*/  FMUL.FTZ R9, R9, c[0x0][0x2b4] ;  /* 0x0000ad0009097a20 */ /* 0x000fe20000410000 */
[----:B------:R-:W-:Y:S01]  /*2530*/  MUFU.TANH R154, R5 ;  /* 0x00000005009a7308 */ /* 0x000fe20000002400 */
[----:B------:R-:W-:Y:S02]  /*2540*/  FMUL.FTZ R8, R8, c[0x0][0x2b4] ;  /* 0x0000ad0008087a20 */ /* 0x000fe40000410000 */
[----:B------:R-:W-:Y:S02]  /*2550*/  FMUL.FTZ R10, R10, c[0x0][0x2b4] ;  /* 0x0000ad000a0a7a20 */ /* 0x000fe40000410000 */
[----:B------:R-:W-:Y:S02]  /*2560*/  FMUL.FTZ R11, R11, c[0x0][0x2b4] ;  /* 0x0000ad000b0b7a20 */ /* 0x000fe40000410000 */
[----:B------:R-:W-:Y:S02]  /*2570*/  FMUL.FTZ R12, R12, c[0x0][0x2b4] ;  /* 0x0000ad000c0c7a20 */ /* 0x000fe40000410000 */
[----:B------:R-:W-:Y:S01]  /*2580*/  FMUL.FTZ R13, R13, c[0x0][0x2b4] ;  /* 0x0000ad000d0d7a20 */ /* 0x000fe20000410000 */
[----:B------:R-:W-:Y:S01]  /*2590*/  MUFU.TANH R246, R6 ;  /* 0x0000000600f67308 */ /* 0x000fe20000002400 */
[----:B------:R-:W-:Y:S02]  /*25a0*/  FMUL.FTZ R14, R14, c[0x0][0x2b4] ;  /* 0x0000ad000e0e7a20 */ /* 0x000fe40000410000 */
[----:B------:R-:W-:Y:S02]  /*25b0*/  FMUL.FTZ R15, R15, c[0x0][0x2b4] ;  /* 0x0000ad000f0f7a20 */ /* 0x000fe40000410000 */
[----:B------:R-:W-:Y:S02]  /*25c0*/  FMUL.FTZ R16, R16, c[0x0][0x2b4] ;  /* 0x0000ad0010107a20 */ /* 0x000fe40000410000 */
[----:B------:R-:W-:Y:S02]  /*25d0*/  FMUL.FTZ R17, R17, c[0x0][0x2b4] ;  /* 0x0000ad0011117a20 */ /* 0x000fe40000410000 */
[----:B------:R-:W-:Y:S01]  /*25e0*/  FMUL.FTZ R18, R18, c[0x0][0x2b4] ;  /* 0x0000ad0012127a20 */ /* 0x000fe20000410000 */
[----:B------:R1:W-:Y:S01]  /*25f0*/  MUFU.TANH R248, R7 ;  /* 0x0000000700f87308 */ /* 0x0003e20000002400 */
[----:B------:R-:W-:Y:S09]  /*2600*/  FMUL.FTZ R19, R19, c[0x0][0x2b4] ;  /* 0x0000ad0013137a20 */ /* 0x000ff20000410000 */
[----:B------:R-:W-:Y:S10]  /*2610*/  MUFU.TANH R165, R8 ;  /* 0x0000000800a57308 */ /* 0x000ff40000002400 */
[----:B------:R-:W2:Y:S01]  /*2620*/  MUFU.TANH R0, R9 ;  /* 0x0000000900007308 */ /* 0x000ea20000002400 */
[----:B-1----:R-:W1:Y:S09]  /*2630*/  LDSM.16.M88.4 R4, [R223+0x5080] ;  /* 0x00508000df04783b */ /* 0x002e720000000200 */
[----:B------:R-:W-:Y:S10]  /*2640*/  MUFU.TANH R168, R10 ;  /* 0x0000000a00a87308 */ /* 0x000ff40000002400 */
[----:B------:R-:W-:Y:S01]  /*2650*/  MUFU.TANH R145, R11 ;  /* 0x0000000b00917308 */ /* 0x000fe20000002400 */
[----:B--2---:R2:W-:Y:S09]  /*2660*/  STL [R1+0x4], R0 ;  /* 0x0000040001007387 */ /* 0x0045f20000100800 */
[----:B------:R-:W-:Y:S10]  /*2670*/  MUFU.TANH R252, R12 ;  /* 0x0000000c00fc7308 */ /* 0x000ff40000002400 */
[----:B------:R-:W-:Y:S01]  /*2680*/  MUFU.TANH R251, R13 ;  /* 0x0000000d00fb7308 */ /* 0x000fe20000002400 */
[-C--:B-1----:R-:W-:Y:S01]  /*2690*/  HMMA.16816.F32.BF16 R20, R156, R4.reuse, R20 ;  /* 0x000000049c14723c */ /* 0x082fe20000041814 */
[----:B--2---:R-:W-:Y:S08]  /*26a0*/  MOV R0, UR4 ;  /* 0x0000000400007c02 */ /* 0x004ff00008000f00 */
[----:B------:R-:W-:Y:S01]  /*26b0*/  MUFU.TANH R169, R14 ;  /* 0x0000000e00a97308 */ /* 0x000fe20000002400 */
[C---:B------:R-:W-:Y:S09]  /*26c0*/  HMMA.16816.F32.BF16 R24, R136.reuse, R4, R24 ;  /* 0x000000048818723c */ /* 0x040ff20000041818 */
[----:B------:R-:W-:Y:S01]  /*26d0*/  MUFU.TANH R166, R15 ;  /* 0x0000000f00a67308 */ /* 0x000fe20000002400 */
[-C--:B------:R-:W-:Y:S04]  /*26e0*/  HMMA.16816.F32.BF16 R28, R136, R6.reuse, R28 ;  /* 0x00000006881c723c */ /* 0x080fe8000004181c */
[----:B------:R-:W-:Y:S04]  /*26f0*/  FMUL.FTZ R20, R20, c[0x0][0x2b4] ;  /* 0x0000ad0014147a20 */ /* 0x000fe80000410000 */
[----:B------:R-:W-:Y:S01]  /*2700*/  HMMA.16816.F32.BF16 R32, R156, R6, R32 ;  /* 0x000000069c20723c */ /* 0x000fe20000041820 */
[----:B------:R-:W-:Y:S01]  /*2710*/  MUFU.TANH R163, R16 ;  /* 0x0000001000a37308 */ /* 0x000fe20000002400 */
[----:B------:R-:W2:Y:S02]  /*2720*/  LDL R159, [R1+0x10] ;  /* 0x00001000019f7983 */ /* 0x000ea40000100800 */
[----:B------:R-:W-:Y:S02]  /*2730*/  FMUL.FTZ R21, R21, c[0x0][0x2b4] ;  /* 0x0000ad0015157a20 */ /* 0x000fe40000410000 */
[----:B------:R-:W-:Y:S02]  /*2740*/  FMUL.FTZ R22, R22, c[0x0][0x2b4] ;  /* 0x0000ad0016167a20 */ /* 0x000fe40000410000 */
[----:B------:R-:W-:Y:S03]  /*2750*/  FMUL.FTZ R23, R23, c[0x0][0x2b4] ;  /* 0x0000ad0017177a20 */ /* 0x000fe60000410000 */
        /* <DEDUP_REMOVED lines=14> */
[----:B------:R-:W-:Y:S07]  /*2840*/  FMUL.FTZ R35, R35, c[0x0][0x2b4] ;  /* 0x0000ad0023237a20 */ /* 0x000fee0000410000 */
[----:B------:R-:W-:Y:S10]  /*2850*/  MUFU.TANH R245, R29 ;  /* 0x0000001d00f57308 */ /* 0x000ff40000002400 */
[----:B------:R-:W-:Y:S10]  /*2860*/  MUFU.TANH R244, R19 ;  /* 0x0000001300f47308 */ /* 0x000ff40000002400 */
[----:B------:R-:W-:Y:S10]  /*2870*/  MUFU.TANH R171, R30 ;  /* 0x0000001e00ab7308 */ /* 0x000ff40000002400 */
[----:B------:R-:W-:Y:S10]  /*2880*/  MUFU.TANH R161, R20 ;  /* 0x0000001400a17308 */ /* 0x000ff40000002400 */
[----:B------:R-:W1:Y:S10]  /*2890*/  MUFU.TANH R2, R31 ;  /* 0x0000001f00027308 */ /* 0x000e740000002400 */
[----:B------:R3:W4:Y:S10]  /*28a0*/  MUFU.TANH R160, R21 ;  /* 0x0000001500a07308 */ /* 0x0007340000002400 */
[----:B------:R3:W2:Y:S01]  /*28b0*/  MUFU.TANH R242, R22 ;  /* 0x0000001600f27308 */ /* 0x0006a20000002400 */
[----:B-1----:R3:W-:Y:S09]  /*28c0*/  STL [R1], R2 ;  /* 0x0000000201007387 */ /* 0x0027f20000100800 */
[----:B------:R3:W1:Y:S10]  /*28d0*/  MUFU.TANH R243, R23 ;  /* 0x0000001700f37308 */ /* 0x0006740000002400 */
        /* <DEDUP_REMOVED lines=8> */
[----:B--2---:R-:W-:Y:S05]  /*2960*/  LEA R0, R0, R159, 0x6 ;  /* 0x0000009f00007211 */ /* 0x004fea00078e30ff */
[----:B------:R3:W2:Y:S04]  /*2970*/  LDS R148, [R0.X4+0xf080] ;  /* 0x00f0800000947984 */ /* 0x0006a80000004800 */
[----:B------:R3:W1:Y:S04]  /*2980*/  LDS R151, [R0.X4+0xf0a0] ;  /* 0x00f0a00000977984 */ /* 0x0006680000004800 */
[----:B------:R3:W1:Y:S04]  /*2990*/  LDS R150, [R0.X4+0xf100] ;  /* 0x00f1000000967984 */ /* 0x0006680000004800 */
[----:B------:R3:W1:Y:S01]  /*29a0*/  LDS R149, [R0.X4+0xf120] ;  /* 0x00f1200000957984 */ /* 0x0006620000004800 */
[----:B------:R-:W-:Y:S04]  /*29b0*/  DEPBAR.LE SB0, 0x0 ;  /* 0x000080000000791a */ /* 0x000fe80000000000 */
[----:B------:R-:W-:Y:S08]  /*29c0*/  BAR.SYNC.DEFER_BLOCKING 0x0 ;  /* 0x0000000000007b1d */ /* 0x000ff00000010000 */
[----:B------:R3:W1:Y:S08]  /*29d0*/  LDSM.16.M88.4 R132, [R224+0xc080] ;  /* 0x00c08000e084783b */ /* 0x0006700000000200 */
[----:B------:R3:W1:Y:S08]  /*29e0*/  LDSM.16.M88.4 R28, [R224+0xc880] ;  /* 0x00c88000e01c783b */ /* 0x0006700000000200 */
[----:B------:R3:W1:Y:S08]  /*29f0*/  LDSM.16.M88.4 R136, [R225] ;  /* 0x00000000e188783b */ /* 0x0006700000000200 */
[----:B------:R3:W1:Y:S01]  /*2a00*/  LDSM.16.M88.4 R140, [R225+0x800] ;  /* 0x00080000e18c783b */ /* 0x0006620000000200 */
[----:B------:R-:W-:-:S05]  /*2a10*/  @P0 BRA `(.L_x_23) ;  /* 0x0000033000000947 */ /* 0x000fca0003800000 */
[----:B--2-4-:R-:W2:Y:S01]  /*2a20*/  LDL.64 R146, [R1+0x18] ;  /* 0x0000180001927983 */ /* 0x014ea20000100a00 */
[----:B------:R-:W-:Y:S02]  /*2a30*/  ULDC.64 UR6, c[0x0][0x178] ;  /* 0x00005e0000067ab9 */ /* 0x000fe40000000a00 */
[----:B------:R-:W-:Y:S01]  /*2a40*/  USHF.R.S32.HI UR17, URZ, 0x1f, UR20 ;  /* 0x0000001f3f117899 */ /* 0x000fe20008011414 */
[----:B------:R-:W4:Y:S01]  /*2a50*/  LDL R7, [R1+0x24] ;  /* 0x0000240001077983 */ /* 0x000f220000100800 */
[----:B------:R-:W-:Y:S02]  /*2a60*/  UIMAD.WIDE.U32 UR22, UR20, UR6, URZ ;  /* 0x00000006141672a5 */ /* 0x000fe4000f8e003f */
[----:B------:R-:W-:Y:S01]  /*2a70*/  UIMAD UR17, UR17, UR6, URZ ;  /* 0x00000006111172a4 */ /* 0x000fe2000f8e023f */
[----:B------:R-:W5:Y:S03]  /*2a80*/  LDL.64 R10, [R1+0x8] ;  /* 0x00000800010a7983 */ /* 0x000f660000100a00 */
[----:B------:R-:W-:Y:S01]  /*2a90*/  UIMAD UR17, UR20, UR7, UR17 ;  /* 0x00000007141172a4 */ /* 0x000fe2000f8e0211 */
[----:B---3--:R-:W3:Y:S01]  /*2aa0*/  LDL R9, [R1+0x14] ;  /* 0x0000140001097983 */ /* 0x008ee20000100800 */
[----:B------:R-:W-:Y:S02]  /*2ab0*/  UIMAD UR20, UR20, -0x40, UR10 ;  /* 0xffffffc0141478a4 */ /* 0x000fe4000f8e020a */
[----:B------:R-:W-:Y:S01]  /*2ac0*/  UIADD3 UR17, UR23, UR17, URZ ;  /* 0x0000001117117290 */ /* 0x000fe2000fffe03f */
[----:B------:R-:W3:Y:S04]  /*2ad0*/  LDL R8, [R1+0x40] ;  /* 0x0000400001087983 */ /* 0x000ee80000100800 */
[----:B------:R-:W3:Y:S04]  /*2ae0*/  LDL.64 R12, [R1+0x38] ;  /* 0x00003800010c7983 */ /* 0x000ee80000100a00 */
[----:B------:R-:W1:Y:S01]  /*2af0*/  @!P3 S2R R0, SR_CTAID.Y ;  /* 0x000000000000b919 */ /* 0x000e620000002600 */
[----:B--2---:R-:W-:Y:S01]  /*2b00*/  @!P3 IMAD.MOV.U32 R2, RZ, RZ, R146 ;  /* 0x000000ffff02b224 */ /* 0x004fe200078e0092 */
[----:B-1----:R-:W-:Y:S01]  /*2b10*/  @!P3 SHF.R.S32.HI R4, RZ, 0x1f, R0 ;  /* 0x0000001fff04b819 */ /* 0x002fe20000011400 */
[----:B------:R-:W-:Y:S01]  /*2b20*/  @!P3 IMAD.MOV.U32 R3, RZ, RZ, R147 ;  /* 0x000000ffff03b224 */ /* 0x000fe200078e0093 */
[C---:B----4-:R-:W-:Y:S03]  /*2b30*/  LOP3.LUT P5, RZ, R7.reuse, 0x1, RZ, 0xc0, !PT ;  /* 0x0000000107ff7812 */ /* 0x050fe600078ac0ff */
[----:B------:R-:W-:Y:S01]  /*2b40*/  @!P3 IMAD.WIDE.U32 R2, R0, c[0x0][0x270], R2 ;  /* 0x00009c000002ba25 */ /* 0x000fe200078e0002 */
[----:B------:R-:W-:Y:S02]  /*2b50*/  LOP3.LUT P4, RZ, R7, 0x2, RZ, 0xc0, !PT ;  /* 0x0000000207ff7812 */ /* 0x000fe4000788c0ff */
[----:B-----5:R-:W-:Y:S01]  /*2b60*/  ISETP.GE.OR P5, PT, R10, UR20, !P5 ;  /* 0x000000140a007c0c */ /* 0x020fe2000efa6670 */
[----:B------:R-:W-:Y:S01]  /*2b70*/  @!P3 IMAD R4, R4, c[0x0][0x270], RZ ;  /* 0x00009c000404ba24 */ /* 0x000fe200078e02ff */
[C---:B------:R-:W-:Y:S01]  /*2b80*/  ISETP.GE.OR P4, PT, R10.reuse, UR20, !P4 ;  /* 0x000000140a007c0c */ /* 0x040fe2000e786670 */
[----:B------:R-:W-:Y:S01]  /*2b90*/  IMAD.U32 R7, RZ, RZ, UR16 ;  /* 0x00000010ff077e24 */ /* 0x000fe2000f8e00ff */
[----:B------:R-:W-:Y:S01]  /*2ba0*/  ISETP.LT.AND P2, PT, R10, UR20, PT ;  /* 0x000000140a007c0c */ /* 0x000fe2000bf41270 */
[----:B------:R-:W-:Y:S01]  /*2bb0*/  @!P3 IMAD R0, R0, c[0x0][0x274], R4 ;  /* 0x00009d000000ba24 */ /* 0x000fe200078e0204 */
[----:B------:R-:W-:Y:S01]  /*2bc0*/  @!P3 IADD3 R5, P0, R2, UR9, RZ ;  /* 0x000000090205bc10 */ /* 0x000fe2000ff1e0ff */
[----:B------:R-:W-:Y:S01]  /*2bd0*/  IMAD.U32 R2, RZ, RZ, UR22 ;  /* 0x00000016ff027e24 */ /* 0x000fe2000f8e00ff */
[----:B---3--:R-:W-:Y:S01]  /*2be0*/  ISETP.GE.OR P2, PT, R8, c[0x0][0x16c], !P2 ;  /* 0x00005b0008007a0c */ /* 0x008fe20005746670 */
[----:B------:R-:W-:Y:S01]  /*2bf0*/  IMAD.U32 R10, RZ, RZ, UR22 ;  /* 0x00000016ff0a7e24 */ /* 0x000fe2000f8e00ff */
[----:B------:R-:W-:Y:S01]  /*2c00*/  @!P3 IADD3.X R6, R3, UR12, R0, P0, !PT ;  /* 0x0000000c0306bc10 */ /* 0x000fe200087fe400 */
[----:B------:R-:W-:Y:S01]  /*2c10*/  IMAD.U32 R3, RZ, RZ, UR11 ;  /* 0x0000000bff037e24 */ /* 0x000fe2000f8e00ff */
[----:B------:R-:W-:Y:S01]  /*2c20*/  IADD3 R0, R9, 0x6080, RZ ;  /* 0x0000608009007810 */ /* 0x000fe20007ffe0ff */
[----:B------:R-:W-:Y:S01]  /*2c30*/  IMAD.U32 R8, RZ, RZ, UR17 ;  /* 0x00000011ff087e24 */ /* 0x000fe2000f8e00ff */
[----:B------:R-:W-:Y:S01]  /*2c40*/  LEA R2, P1, R2, R12, 0x7 ;  /* 0x0000000c02027211 */ /* 0x000fe200078238ff */
[----:B------:R-:W-:Y:S01]  /*2c50*/  IMAD.U32 R9, RZ, RZ, UR16 ;  /* 0x00000010ff097e24 */ /* 0x000fe2000f8e00ff */
[----:B------:R-:W-:Y:S01]  /*2c60*/  @!P3 LEA R4, P0, R5, c[0x0][0x258], 0x2 ;  /* 0x000096000504ba11 */ /* 0x000fe200078010ff */
[----:B------:R-:W-:Y:S02]  /*2c70*/  @!P3 IMAD R7, R7, 0x40, R146 ;  /* 0x000000400707b824 */ /* 0x000fe400078e0292 */
[----:B------:R-:W-:Y:S01]  /*2c80*/  IMAD R0, R9, 0x3000, R0 ;  /* 0x0000300009007824 */ /* 0x000fe200078e0200 */
[----:B------:R-:W-:Y:S02]  /*2c90*/  @!P3 LEA.HI.X R5, R5, c[0x0][0x25c], R6, 0x2, P0 ;  /* 0x000097000505ba11 */ /* 0x000fe400000f1406 */
[----:B------:R-:W-:Y:S02]  /*2ca0*/  @!P3 LEA R6, R3, 0x40, 0x6 ;  /* 0x000000400306b811 */ /* 0x000fe400078e30ff */
[----:B------:R-:W-:Y:S03]  /*2cb0*/  LEA.HI.X R3, R10, R13, R8, 0x7, P1 ;  /* 0x0000000d0a037211 */ /* 0x000fe600008f3c08 */
[----:B------:R-:W-:Y:S02]  /*2cc0*/  @!P3 IMAD.WIDE R4, R6, 0x4, R4 ;  /* 0x000000040604b825 */ /* 0x000fe400078e0204 */
[----:B------:R-:W-:Y:S01]  /*2cd0*/  @!PT LDS RZ, [RZ] ;  /* 0x00000000fffff984 */ /* 0x000fe20000000800 */
[----:B------:R-:W-:Y:S01]  /*2ce0*/  @!PT LDS RZ, [RZ] ;  /* 0x00000000fffff984 */ /* 0x000fe20000000800 */
[----:B------:R-:W-:Y:S01]  /*2cf0*/  @!PT LDS RZ, [RZ] ;  /* 0x00000000fffff984 */ /* 0x000fe20000000800 */
[----:B------:R1:W-:Y:S02]  /*2d00*/  LDGSTS.E.BYPASS.LTC128B.128 [R0], [R2.64], !P5 ;  /* 0x0000000002007fae */ /* 0x0003e4000e901d52 */
[----:B------:R-:W-:Y:S02]  /*2d10*/  @!P3 IMAD.SHL.U32 R6, R7, 0x4, RZ ;  /* 0x000000040706b824 */ /* 0x000fe400078e00ff */
[----:B------:R1:W-:Y:S04]  /*2d20*/  LDGSTS.E.BYPASS.LTC128B.128 [R0+0x1000], [R2.64+0x40], !P4 ;  /* 0x0100004002007fae */ /* 0x0003e8000e101d52 */
[----:B------:R1:W-:Y:S04]  /*2d30*/  LDGSTS.E.BYPASS.LTC128B.128 [R0+0x2000], [R2.64+0x80], !P2 ;  /* 0x0200008002007fae */ /* 0x0003e8000d101d52 */
[----:B------:R1:W-:Y:S02]  /*2d40*/  @!P3 LDGSTS.E.BYPASS.LTC128B.128 [R6+0xf080], [R4.64] ;  /* 0x0f0800000406bfae */ /* 0x0003e4000b901d52 */
.L_x_23:
[-C--:B-12-4-:R-:W-:Y:S01]  /*2d50*/  HMMA.16816.F32.BF16 R4, R132, R172.reuse, RZ ;  /* 0x000000ac8404723c */ /* 0x096fe200000418ff */
[----:B---3--:R-:W-:Y:S01]  /*2d60*/  LDS R0, [R159.X4+0xf280] ;  /* 0x00f280009f007984 */ /* 0x008fe20000004800 */
[----:B------:R-:W-:Y:S01]  /*2d70*/  UIADD3 UR17, UR11, 0x1, URZ ;  /* 0x000000010b117890 */ /* 0x000fe2000fffe03f */
[C---:B------:R-:W-:Y:S02]  /*2d80*/  ISETP.GT.AND P0, PT, R238.reuse, 0x1, PT ;  /* 0x00000001ee00780c */ /* 0x040fe40003f04270 */
[----:B------:R1:W-:Y:S01]  /*2d90*/  STL [R1+0x54], R85 ;  /* 0x0000545501007387 */ /* 0x0003e20000100800 */
[----:B------:R-:W-:Y:S02]  /*2da0*/  MOV R170, R145 ;  /* 0x0000009100aa7202 */ /* 0x000fe40000000f00 */
[C---:B------:R-:W-:Y:S01]  /*2db0*/  HMMA.16816.F32.BF16 R8, R28.reuse, R172, RZ ;  /* 0x000000ac1c08723c */ /* 0x040fe200000418ff */
[----:B------:R-:W0:Y:S01]  /*2dc0*/  LDGDEPBAR ;  /* 0x00000000000079af */ /* 0x000e220000000000 */
[----:B------:R-:W-:Y:S02]  /*2dd0*/  ISETP.GT.AND P1, PT, R238, RZ, PT ;  /* 0x000000ffee00720c */ /* 0x000fe40003f24270 */
[----:B------:R-:W-:Y:S02]  /*2de0*/  MOV R3, R144 ;  /* 0x0000009000037202 */ /* 0x000fe40000000f00 */
[----:B------:R-:W-:Y:S02]  /*2df0*/  FSEL R164, R168, -INF , P1 ;  /* 0xff800000a8a47808 */ /* 0x000fe40000800000 */
[-C--:B------:R-:W-:Y:S01]  /*2e00*/  HMMA.16816.F32.BF16 R12, R28, R174.reuse, RZ ;  /* 0x000000ae1c0c723c */ /* 0x080fe200000418ff */
[----:B------:R-:W-:Y:S01]  /*2e10*/  LDSM.16.M88.4 R144, [R224+0xd880] ;  /* 0x00d88000e090783b */ /* 0x000fe20000000200 */
[C---:B------:R-:W-:Y:S02]  /*2e20*/  ISETP.GT.AND P6, PT, R238.reuse, 0x20, PT ;  /* 0x00000020ee00780c */ /* 0x040fe40003fc4270 */
[----:B------:R-:W-:Y:S02]  /*2e30*/  MOV R156, R165 ;  /* 0x000000a5009c7202 */ /* 0x000fe40000000f00 */
[----:B------:R-:W-:Y:S02]  /*2e40*/  FSEL R2, R163, -INF , P6 ;  /* 0xff800000a3027808 */ /* 0x000fe40003000000 */
[C---:B------:R-:W-:Y:S02]  /*2e50*/  HMMA.16816.F32.BF16 R16, R132.reuse, R174, RZ ;  /* 0x000000ae8410723c */ /* 0x040fe400000418ff */
[----:B------:R-:W-:Y:S02]  /*2e60*/  ISETP.GT.AND P2, PT, R238, 0x41, PT ;  /* 0x00000041ee00780c */ /* 0x000fe40003f44270 */
[----:B------:R-:W-:Y:S01]  /*2e70*/  FSEL R165, R170, -INF , P0 ;  /* 0xff800000aaa57808 */ /* 0x000fe20000000000 */
[----:B-1----:R-:W2:Y:S01]  /*2e80*/  LDL.LU R85, [R1+0x4] ;  /* 0x0000040001557983 */ /* 0x002ea20000300800 */
[C---:B------:R-:W-:Y:S02]  /*2e90*/  ISETP.GT.AND P5, PT, R238.reuse, 0x21, PT ;  /* 0x00000021ee00780c */ /* 0x040fe40003fa4270 */
[-C--:B------:R-:W-:Y:S01]  /*2ea0*/  HMMA.16816.F32.BF16 R20, R132, R176.reuse, RZ ;  /* 0x000000b08414723c */ /* 0x080fe200000418ff */
[----:B------:R-:W-:Y:S01]  /*2eb0*/  ISETP.GT.AND P4, PT, R238, 0x40, PT ;  /* 0x00000040ee00780c */ /* 0x000fe20003f84270 */
[----:B------:R1:W-:Y:S02]  /*2ec0*/  STL [R1+0x50], R84 ;  /* 0x0000505401007387 */ /* 0x0003e40000100800 */
[----:B------:R-:W-:Y:S04]  /*2ed0*/  FSEL R157, R156, -INF , P1 ;  /* 0xff8000009c9d7808 */ /* 0x000fe80000800000 */
[C---:B------:R-:W-:Y:S08]  /*2ee0*/  HMMA.16816.F32.BF16 R24, R28.reuse, R176, RZ ;  /* 0x000000b01c18723c */ /* 0x040ff000000418ff */
[-C--:B------:R-:W-:Y:S08]  /*2ef0*/  HMMA.16816.F32.BF16 R28, R28, R178.reuse, RZ ;  /* 0x000000b21c1c723c */ /* 0x080ff000000418ff */
[----:B------:R-:W-:Y:S01]  /*2f00*/  HMMA.16816.F32.BF16 R32, R132, R178, RZ ;  /* 0x000000b28420723c */ /* 0x000fe200000418ff */
[----:B------:R-:W3:Y:S07]  /*2f10*/  LDSM.16.M88.4 R132, [R224+0xd080] ;  /* 0x00d08000e084783b */ /* 0x000eee0000000200 */
[-C--:B------:R-:W-:Y:S01]  /*2f20*/  HMMA.16816.F32.BF16 R4, R136, R180.reuse, R4 ;  /* 0x000000b48804723c */ /* 0x080fe20000041804 */
[----:B-1----:R-:W4:Y:S07]  /*2f30*/  LDL.LU R84, [R1] ;  /* 0x0000000001547983 */ /* 0x002f2e0000300800 */
[C---:B------:R-:W-:Y:S08]  /*2f40*/  HMMA.16816.F32.BF16 R8, R140.reuse, R180, R8 ;  /* 0x000000b48c08723c */ /* 0x040ff00000041808 */
[-C--:B------:R-:W-:Y:S08]  /*2f50*/  HMMA.16816.F32.BF16 R12, R140, R182.reuse, R12 ;  /* 0x000000b68c0c723c */ /* 0x080ff0000004180c */
[C---:B------:R-:W-:Y:S08]  /*2f60*/  HMMA.16816.F32.BF16 R16, R136.reuse, R182, R16 ;  /* 0x000000b68810723c */ /* 0x040ff00000041810 */
[-C--:B------:R-:W-:Y:S08]  /*2f70*/  HMMA.16816.F32.BF16 R20, R136, R184.reuse, R20 ;  /* 0x000000b88814723c */ /* 0x080ff00000041814 */
[C---:B------:R-:W-:Y:S08]  /*2f80*/  HMMA.16816.F32.BF16 R24, R140.reuse, R184, R24 ;  /* 0x000000b88c18723c */ /* 0x040ff00000041818 */
[-C--:B------:R-:W-:Y:S01]  /*2f90*/  HMMA.16816.F32.BF16 R28, R140, R186.reuse, R28 ;  /* 0x000000ba8c1c723c */ /* 0x080fe2000004181c */
[----:B------:R-:W-:Y:S07]  /*2fa0*/  LDSM.16.M88.4 R140, [R225+0x1800] ;  /* 0x00180000e18c783b */ /* 0x000fee0000000200 */
[----:B------:R-:W-:Y:S01]  /*2fb0*/  HMMA.16816.F32.BF16 R32, R136, R186, R32 ;  /* 0x000000ba8820723c */ /* 0x000fe20000041820 */
[----:B------:R-:W1:Y:S07]  /*2fc0*/  LDSM.16.M88.4 R136, [R225+0x1000] ;  /* 0x00100000e188783b */ /* 0x000e6e0000000200 */
[-C--:B---3--:R-:W-:Y:S08]  /*2fd0*/  HMMA.16816.F32.BF16 R4, R132, R188.reuse, R4 ;  /* 0x000000bc8404723c */ /* 0x088ff00000041804 */
        /* <DEDUP_REMOVED lines=8> */
[----:B------:R-:W3:Y:S07]  /*3060*/  LDSM.16.M88.4 R132, [R224+0xe080] ;  /* 0x00e08000e084783b */ /* 0x000eee0000000200 */
[-C--:B-1----:R-:W-:Y:S08]  /*3070*/  HMMA.16816.F32.BF16 R4, R136, R196.reuse, R4 ;  /* 0x000000c48804723c */ /* 0x082ff00000041804 */
        /* <DEDUP_REMOVED lines=15> */
[-C--:B------:R-:W-:Y:S07]  /*3170*/  HMMA.16816.F32.BF16 R28, R144, R210.reuse, R28 ;  /* 0x000000d2901c723c */ /* 0x080fee000004181c */
[----:B------:R-:W-:Y:S01]  /*3180*/  FSEL R144, R154, -INF , P0 ;  /* 0xff8000009a907808 */ /* 0x000fe20000000000 */
[----:B------:R-:W-:Y:S04]  /*3190*/  HMMA.16816.F32.BF16 R32, R132, R210, R32 ;  /* 0x000000d28420723c */ /* 0x000fe80000041820 */
[--C-:B------:R-:W-:Y:S01]  /*31a0*/  FFMA.FTZ R144, R144, c[0x0][0x29c], -R148.reuse ;  /* 0x0000a70090907a23 */ /* 0x100fe20000010894 */
[----:B------:R-:W-:Y:S02]  /*31b0*/  FSEL R147, R246, -INF , P1 ;  /* 0xff800000f6937808 */ /* 0x000fe40000800000 */
[C---:B------:R-:W-:Y:S01]  /*31c0*/  FFMA.FTZ R133, -R152.reuse, R152, 1 ;  /* 0x3f80000098857423 */ /* 0x040fe20000010198 */
[-C--:B-1----:R-:W-:Y:S02]  /*31d0*/  HMMA.16816.F32.BF16 R4, R136, R212.reuse, R4 ;  /* 0x000000d48804723c */ /* 0x082fe40000041804 */
[----:B------:R-:W-:Y:S03]  /*31e0*/  MUFU.EX2 R144, R144 ;  /* 0x0000009000907308 */ /* 0x000fe60000000800 */
[----:B------:R-:W-:Y:S02]  /*31f0*/  FSEL R145, R152, -INF , P1 ;  /* 0xff80000098917808 */ /* 0x000fe40000800000 */
[----:B------:R-:W-:Y:S01]  /*3200*/  ISETP.GT.AND P1, PT, R238, 0x60, PT ;  /* 0x00000060ee00780c */ /* 0x000fe20003f24270 */
[C---:B------:R-:W-:Y:S04]  /*3210*/  HMMA.16816.F32.BF16 R8, R140.reuse, R212, R8 ;  /* 0x000000d48c08723c */ /* 0x040fe80000041808 */
[----:B--2---:R-:W-:Y:S01]  /*3220*/  FSEL R153, R85, -INF , P0 ;  /* 0xff80000055997808 */ /* 0x004fe20000000000 */
[----:B------:R-:W-:Y:S01]  /*3230*/  FFMA.FTZ R145, R145, c[0x0][0x29c], -R148 ;  /* 0x0000a70091917a23 */ /* 0x000fe20000010894 */
[----:B------:R-:W-:Y:S02]  /*3240*/  MOV R152, R3 ;  /* 0x0000000300987202 */ /* 0x000fe40000000f00 */
[-C--:B------:R-:W-:Y:S03]  /*3250*/  HMMA.16816.F32.BF16 R12, R140, R214.reuse, R12 ;  /* 0x000000d68c0c723c */ /* 0x080fe6000004180c */
[----:B------:R-:W1:Y:S01]  /*3260*/  MUFU.EX2 R145, R145 ;  /* 0x0000009100917308 */ /* 0x000e620000000800 */
[----:B------:R-:W-:Y:S04]  /*3270*/  FSEL R3, R160, -INF , P2 ;  /* 0xff800000a0037808 */ /* 0x000fe80001000000 */
[C---:B------:R-:W-:Y:S04]  /*3280*/  HMMA.16816.F32.BF16 R16, R136.reuse, R214, R16 ;  /* 0x000000d68810723c */ /* 0x040fe80000041810 */
[----:B------:R-:W-:Y:S02]  /*3290*/  FADD.FTZ R4, R4, -R0 ;  /* 0x8000000004047221 */ /* 0x000fe40000010000 */
[--C-:B------:R-:W-:Y:S01]  /*32a0*/  FFMA.FTZ R135, R3, c[0x0][0x29c], -R148.reuse ;  /* 0x0000a70003877a23 */ /* 0x100fe20000010894 */
[----:B------:R-:W-:Y:S01]  /*32b0*/  FSEL R3, R242, -INF , P4 ;  /* 0xff800000f2037808 */ /* 0x000fe20002000000 */
[-C--:B------:R-:W-:Y:S04]  /*32c0*/  HMMA.16816.F32.BF16 R20, R136, R216.reuse, R20 ;  /* 0x000000d88814723c */ /* 0x080fe80000041814 */
[----:B------:R-:W2:Y:S04]  /*32d0*/  MUFU.EX2 R135, R135 ;  /* 0x0000008700877308 */ /* 0x000ea80000000800 */
[C---:B------:R-:W-:Y:S04]  /*32e0*/  HMMA.16816.F32.BF16 R24, R140.reuse, R216, R24 ;  /* 0x000000d88c18723c */ /* 0x040fe80000041818 */
[----:B-1----:R-:W-:Y:S04]  /*32f0*/  FMUL.FTZ R4, R145, R4 ;  /* 0x0000000491047220 */ /* 0x002fe80000410000 */
[-C--:B------:R-:W-:Y:S07]  /*3300*/  HMMA.16816.F32.BF16 R28, R140, R218.reuse, R28 ;  /* 0x000000da8c1c723c */ /* 0x080fee000004181c */
[----:B------:R-:W-:Y:S01]  /*3310*/  FSEL R143, R248, -INF , P0 ;  /* 0xff800000f88f7808 */ /* 0x000fe20000000000 */
[----:B------:R-:W-:Y:S04]  /*3320*/  HMMA.16816.F32.BF16 R32, R136, R218, R32 ;  /* 0x000000da8820723c */ /* 0x000fe80000041820 */
[----:B------:R-:W-:Y:S01]  /*3330*/  ISETP.GT.AND P0, PT, R238, 0x61, PT ;  /* 0x00000061ee00780c */ /* 0x000fe20003f04270 */
[--C-:B------:R-:W-:Y:S01]  /*3340*/  FFMA.FTZ R142, R2, c[0x0][0x29c], -R148.reuse ;  /* 0x0000a700028e7a23 */ /* 0x100fe20000010894 */
[----:B------:R-:W-:Y:S01]  /*3350*/  FSEL R140, R161, -INF , P4 ;  /* 0xff800000a18c7808 */ /* 0x000fe20002000000 */
[--C-:B------:R-:W-:Y:S01]  /*3360*/  FFMA.FTZ R158, R143, c[0x0][0x29c], -R151.reuse ;  /* 0x0000a7008f9e7a23 */ /* 0x100fe20000010897 */
[----:B------:R-:W-:Y:S03]  /*3370*/  FSEL R2, R167, -INF , P1 ;  /* 0xff800000a7027808 */ /* 0x000fe60000800000 */
[----:B------:R-:W1:Y:S01]  /*3380*/  MUFU.EX2 R142, R142 ;  /* 0x0000008e008e7308 */ /* 0x000e620000000800 */
[----:B------:R-:W-:Y:S01]  /*3390*/  FSEL R141, R162, -INF , P5 ;  /* 0xff800000a28d7808 */ /* 0x000fe20002800000 */
[--C-:B------:R-:W-:Y:S01]  /*33a0*/  FFMA.FTZ R140, R140, c[0x0][0x29c], -R148.reuse ;  /* 0x0000a7008c8c7a23 */ /* 0x100fe20000010894 */
[----:B------:R-:W-:Y:S01]  /*33b0*/  FSEL R132, R237, -INF , P0 ;  /* 0xff800000ed847808 */ /* 0x000fe20000000000 */
[--C-:B------:R-:W-:Y:S01]  /*33c0*/  FFMA.FTZ R146, R2, c[0x0][0x29c], -R148.reuse ;  /* 0x0000a70002927a23 */ /* 0x100fe20000010894 */
[----:B------:R-:W-:Y:S01]  /*33d0*/  MOV R138, R168 ;  /* 0x000000a8008a7202 */ /* 0x000fe20000000f00 */
[----:B------:R-:W-:Y:S01]  /*33e0*/  FMUL.FTZ R168, R4, R133 ;  /* 0x0000008504a87220 */ /* 0x000fe20000410000 */
[----:B------:R-:W-:Y:S01]  /*33f0*/  FSEL R136, R240, -INF , P1 ;  /* 0xff800000f0887808 */ /* 0x000fe20000800000 */
[--C-:B------:R-:W-:Y:S01]  /*3400*/  FFMA.FTZ R141, R141, c[0x0][0x29c], -R148.reuse ;  /* 0x0000a7008d8d7a23 */ /* 0x100fe20000010894 */
[----:B------:R-:W-:Y:S01]  /*3410*/  FSEL R134, R239, -INF , P0 ;  /* 0xff800000ef867808 */ /* 0x000fe20000000000 */
[----:B------:R-:W-:Y:S01]  /*3420*/  FFMA.FTZ R148, R132, c[0x0][0x29c], -R148 ;  /* 0x0000a70084947a23 */ /* 0x000fe20000010894 */
[----:B------:R-:W-:Y:S01]  /*3430*/  FSEL R132, R241, -INF , P6 ;  /* 0xff800000f1847808 */ /* 0x000fe20003000000 */
[--C-:B------:R-:W-:Y:S01]  /*3440*/  FADD.FTZ R2, R5, -R0.reuse ;  /* 0x8000000005027221 */ /* 0x100fe20000010000 */
[----:B------:R-:W-:Y:S01]  /*3450*/  FSEL R4, R244, -INF , P5 ;  /* 0xff800000f4047808 */ /* 0x000fe20002800000 */
[----:B------:R-:W-:Y:S01]  /*3460*/  FFMA.FTZ R133, -R154, R154, 1 ;  /* 0x3f8000009a857423 */ /* 0x000fe2000001019a */
[----:B------:R-:W-:Y:S01]  /*3470*/  FSEL R137, R243, -INF , P2 ;  /* 0xff800000f3897808 */ /* 0x000fe20001000000 */
        /* <DEDUP_REMOVED lines=9> */
[----:B------:R-:W3:Y:S01]  /*3510*/  MUFU.EX2 R141, R141 ;  /* 0x0000008d008d7308 */ /* 0x000ee20000000800 */
[--C-:B------:R-:W-:Y:S01]  /*3520*/  FFMA.FTZ R152, R137, c[0x0][0x29c], -R151.reuse ;  /* 0x0000a70089987a23 */ /* 0x100fe20000010897 */
[----:B------:R-:W-:Y:S01]  /*3530*/  MOV R4, R166 ;  /* 0x000000a600047202 */ /* 0x000fe20000000f00 */
[----:B------:R-:W-:Y:S02]  /*3540*/  FFMA.FTZ R151, R134, c[0x0][0x29c], -R151 ;  /* 0x0000a70086977a23 */ /* 0x000fe40000010897 */
[----:B------:R-:W-:Y:S02]  /*3550*/  FMUL.FTZ R2, R144, R2 ;  /* 0x0000000290027220 */ /* 0x000fe40000410000 */
[----:B------:R-:W-:Y:S01]  /*3560*/  FFMA.FTZ R136, -R162, R162, 1 ;  /* 0x3f800000a2887423 */ /* 0x000fe200000101a2 */
[----:B------:R-:W-:Y:S01]  /*3570*/  MOV R162, R132 ;  /* 0x0000008400a27202 */ /* 0x000fe20000000f00 */
[----:B------:R-:W-:Y:S01]  /*3580*/  FMUL.FTZ R166, R2, R133 ;  /* 0x0000008502a67220 */ /* 0x000fe20000410000 */
[----:B------:R1:W-:Y:S01]  /*3590*/  MUFU.EX2 R134, R146 ;  /* 0x0000009200867308 */ /* 0x0003e20000000800 */
[--C-:B------:R-:W-:Y:S02]  /*35a0*/  FADD.FTZ R2, R21, -R0.reuse ;  /* 0x8000000015027221 */ /* 0x100fe40000010000 */
[----:B------:R-:W-:Y:S02]  /*35b0*/  FFMA.FTZ R132, -R160, R160, 1 ;  /* 0x3f800000a0847423 */ /* 0x000fe400000101a0 */
[----:B--2---:R-:W-:Y:S02]  /*35c0*/  FMUL.FTZ R2, R135, R2 ;  /* 0x0000000287027220 */ /* 0x004fe40000410000 */
[----:B------:R-:W-:Y:S02]  /*35d0*/  FADD.FTZ R3, R20, -R0 ;  /* 0x8000000014037221 */ /* 0x000fe40000010000 */
[----:B------:R-:W-:Y:S01]  /*35e0*/  FMUL.FTZ R160, R2, R132 ;  /* 0x0000008402a07220 */ /* 0x000fe20000410000 */
[----:B------:R-:W2:Y:S01]  /*35f0*/  MUFU.EX2 R140, R140 ;  /* 0x0000008c008c7308 */ /* 0x000ea20000000800 */
[----:B------:R-:W-:Y:S01]  /*3600*/  FSEL R2, R252, -INF , P6 ;  /* 0xff800000fc027808 */ /* 0x000fe20003000000 */
[----:B------:R-:W-:Y:S02]  /*3610*/  FFMA.FTZ R137, -R163, R163, 1 ;  /* 0x3f800000a3897423 */ /* 0x000fe400000101a3 */
[----:B------:R-:W-:Y:S02]  /*3620*/  FFMA.FTZ R133, -R161, R161, 1 ;  /* 0x3f800000a1857423 */ /* 0x000fe400000101a1 */
[--C-:B------:R-:W-:Y:S01]  /*3630*/  FFMA.FTZ R132, R153, c[0x0][0x29c], -R150.reuse ;  /* 0x0000a70099847a23 */ /* 0x100fe20000010896 */
[----:B------:R-:W-:Y:S01]  /*3640*/  MOV R153, R143 ;  /* 0x0000008f00997202 */ /* 0x000fe20000000f00 */
[----:B------:R-:W-:Y:S02]  /*3650*/  FFMA.FTZ R21, R2, c[0x0][0x29c], -R150 ;  /* 0x0000a70002157a23 */ /* 0x000fe40000010896 */
[----:B------:R-:W4:Y:S01]  /*3660*/  MUFU.EX2 R148, R148 ;  /* 0x0000009400947308 */ /* 0x000f220000000800 */
[--C-:B------:R-:W-:Y:S01]  /*3670*/  FADD.FTZ R2, R32, -R0.reuse ;  /* 0x8000000020027221 */ /* 0x100fe20000010000 */
[----:B------:R-:W-:Y:S01]  /*3680*/  MOV R32, R138 ;  /* 0x0000008a00207202 */ /* 0x000fe20000000f00 */
[----:B------:R-:W-:Y:S01]  /*3690*/  FFMA.FTZ R20, -R167, R167, 1 ;  /* 0x3f800000a7147423 */ /* 0x000fe200000101a7 */
[----:B-1----:R-:W-:Y:S01]  /*36a0*/  MOV R146, R5 ;  /* 0x0000000500927202 */ /* 0x002fe20000000f00 */
[--C-:B------:R-:W-:Y:S01]  /*36b0*/  FADD.FTZ R5, R16, -R0.reuse ;  /* 0x8000000010057221 */ /* 0x100fe20000010000 */
[----:B------:R-:W-:Y:S01]  /*36c0*/  MOV R16, R4 ;  /* 0x0000000400107202 */ /* 0x000fe20000000f00 */
[----:B------:R-:W-:Y:S01]  /*36d0*/  FADD.FTZ R4, R17, -R0 ;  /* 0x8000000011047221 */ /* 0x000fe20000010000 */
[----:B------:R-:W-:Y:S01]  /*36e0*/  FSEL R17, R247, -INF , P1 ;  /* 0xff800000f7117808 */ /* 0x000fe20000800000 */
[----:B------:R-:W-:Y:S01]  /*36f0*/  FMUL.FTZ R5, R142, R5 ;  /* 0x000000058e057220 */ /* 0x000fe20000410000 */
[----:B------:R-:W-:Y:S01]  /*3700*/  MOV R167, R16 ;  /* 0x0000001000a77202 */ /* 0x000fe20000000f00 */
[----:B---3--:R-:W-:Y:S01]  /*3710*/  FMUL.FTZ R4, R141, R4 ;  /* 0x000000048d047220 */ /* 0x008fe20000410000 */
[----:B------:R-:W-:Y:S01]  /*3720*/  FSEL R16, R245, -INF , P0 ;  /* 0xff800000f5107808 */ /* 0x000fe20000000000 */
[----:B------:R-:W-:Y:S01]  /*3730*/  FMUL.FTZ R163, R5, R137 ;  /* 0x0000008905a37220 */ /* 0x000fe20000410000 */
[----:B------:R-:W-:Y:S01]  /*3740*/  MOV R137, R162 ;  /* 0x000000a200897202 */ /* 0x000fe20000000f00 */
[----:B--2---:R-:W-:Y:S01]  /*3750*/  FMUL.FTZ R3, R140, R3 ;  /* 0x000000038c037220 */ /* 0x004fe20000410000 */
[----:B------:R-:W-:Y:S01]  /*3760*/  FSEL R5, R251, -INF , P5 ;  /* 0xff800000fb057808 */ /* 0x000fe20002800000 */
[----:B------:R-:W-:Y:S01]  /*3770*/  FMUL.FTZ R162, R4, R136 ;  /* 0x0000008804a27220 */ /* 0x000fe20000410000 */
[----:B------:R-:W-:Y:S01]  /*3780*/  FSEL R4, R250, -INF , P4 ;  /* 0xff800000fa047808 */ /* 0x000fe20002000000 */
[----:B------:R-:W-:Y:S01]  /*3790*/  FMUL.FTZ R161, R3, R133 ;  /* 0x0000008503a17220 */ /* 0x000fe20000410000 */
[----:B------:R-:W-:Y:S01]  /*37a0*/  FSEL R3, R249, -INF , P2 ;  /* 0xff800000f9037808 */ /* 0x000fe20001000000 */
[----:B------:R-:W-:Y:S01]  /*37b0*/  FMUL.FTZ R2, R134, R2 ;  /* 0x0000000286027220 */ /* 0x000fe20000410000 */
[----:B------:R-:W-:Y:S01]  /*37c0*/  MUFU.EX2 R151, R151 ;  /* 0x0000009700977308 */ /* 0x000fe20000000800 */
[--C-:B------:R-:W-:Y:S01]  /*37d0*/  FFMA.FTZ R143, R17, c[0x0][0x29c], -R150.reuse ;  /* 0x0000a700118f7a23 */ /* 0x100fe20000010896 */
[----:B------:R-:W-:Y:S01]  /*37e0*/  MOV R17, R153 ;  /* 0x0000009900117202 */ /* 0x000fe20000000f00 */
[----:B------:R-:W-:Y:S02]  /*37f0*/  FFMA.FTZ R138, R4, c[0x0][0x29c], -R150 ;  /* 0x0000a700048a7a23 */ /* 0x000fe40000010896 */
[----:B------:R-:W-:Y:S01]  /*3800*/  FADD.FTZ R33, R33, -R0 ;  /* 0x8000000021217221 */ /* 0x000fe20000010000 */
[----:B----4-:R-:W-:Y:S01]  /*3810*/  FSEL R0, R84, -INF , P0 ;  /* 0xff80000054007808 */ /* 0x010fe20000000000 */
[----:B------:R-:W-:Y:S01]  /*3820*/  FMUL.FTZ R153, R2, R20 ;  /* 0x0000001402997220 */ /* 0x000fe20000410000 */
[----:B------:R-:W-:Y:S01]  /*3830*/  FSEL R4, R17, -INF , P4 ;  /* 0xff80000011047808 */ /* 0x000fe20002000000 */
[--C-:B------:R-:W-:Y:S01]  /*3840*/  FFMA.FTZ R136, R157, c[0x0][0x29c], -R150.reuse ;  /* 0x0000a7009d887a23 */ /* 0x100fe20000010896 */
[----:B------:R-:W-:Y:S01]  /*3850*/  MOV R157, R146 ;  /* 0x00000092009d7202 */ /* 0x000fe20000000f00 */
[--C-:B------:R-:W-:Y:S01]  /*3860*/  FFMA.FTZ R133, R5, c[0x0][0x29c], -R150.reuse ;  /* 0x0000a70005857a23 */ /* 0x100fe20000010896 */
[----:B------:R-:W-:Y:S01]  /*3870*/  MOV R146, R139 ;  /* 0x0000008b00927202 */ /* 0x000fe20000000f00 */
[--C-:B------:R-:W-:Y:S01]  /*3880*/  FFMA.FTZ R139, R3, c[0x0][0x29c], -R150.reuse ;  /* 0x0000a700038b7a23 */ /* 0x100fe20000010896 */
[----:B------:R-:W-:Y:S01]  /*3890*/  FSEL R5, R167, -INF , P5 ;  /* 0xff800000a7057808 */ /* 0x000fe20002800000 */
[----:B------:R-:W-:Y:S01]  /*38a0*/  FFMA.FTZ R150, R16, c[0x0][0x29c], -R150 ;  /* 0x0000a70010967a23 */ /* 0x000fe20000010896 */
[----:B------:R-:W-:Y:S01]  /*38b0*/  FSEL R16, R169, -INF , P6 ;  /* 0xff800000a9107808 */ /* 0x000fe20003000000 */
[----:B------:R-:W-:Y:S01]  /*38c0*/  MUFU.EX2 R133, R133 ;  /* 0x0000008500857308 */ /* 0x000fe20000000800 */
[----:B------:R-:W-:Y:S02]  /*38d0*/  FSEL R3, R137, -INF , P2 ;  /* 0xff80000089037808 */ /* 0x000fe40001000000 */
[----:B------:R-:W-:Y:S02]  /*38e0*/  FSEL R2, R171, -INF , P1 ;  /* 0xff800000ab027808 */ /* 0x000fe40000800000 */
[----:B------:R-:W-:Y:S01]  /*38f0*/  MOV R20, R157 ;  /* 0x0000009d00147202 */ /* 0x000fe20000000f00 */
[--C-:B------:R-:W-:Y:S01]  /*3900*/  FFMA.FTZ R157, R164, c[0x0][0x29c], -R149.reuse ;  /* 0x0000a700a49d7a23 */ /* 0x100fe20000010895 */
[----:B------:R-:W-:Y:S01]  /*3910*/  PLOP3.LUT P0, PT, PT, PT, UP0, 0x80, 0x0 ;  /* 0x000000000000781c */ /* 0x000fe20003f0f008 */
[--C-:B------:R-:W-:Y:S02]  /*3920*/  FFMA.FTZ R164, R165, c[0x0][0x29c], -R149.reuse ;  /* 0x0000a700a5a47a23 */ /* 0x100fe40000010895 */
        /* <DEDUP_REMOVED lines=9> */
[----:B------:R-:W-:Y:S01]  /*39c0*/  MUFU.EX2 R150, R150 ;  /* 0x0000009600967308 */ /* 0x000fe20000000800 */
[----:B------:R-:W-:Y:S02]  /*39d0*/  FFMA.FTZ R149, R0, c[0x0][0x29c], -R149 ;  /* 0x0000a70000957a23 */ /* 0x000fe40000010895 */
[----:B------:R-:W-:Y:S01]  /*39e0*/  FFMA.FTZ R0, -R237, R237, 1 ;  /* 0x3f800000ed007423 */ /* 0x000fe200000101ed */
[----:B------:R-:W-:Y:S01]  /*39f0*/  MOV R237, R3 ;  /* 0x0000000300ed7202 */ /* 0x000fe20000000f00 */
[C---:B------:R-:W-:Y:S01]  /*3a00*/  FMUL.FTZ R2, R148.reuse, R33 ;  /* 0x0000002194027220 */ /* 0x040fe20000410000 */
[----:B------:R-:W-:Y:S02]  /*3a10*/  MOV R33, R146 ;  /* 0x0000009200217202 */ /* 0x000fe40000000f00 */
[----:B------:R-:W-:Y:S01]  /*3a20*/  F2FP.BF16.PACK_AB R148, R148, R134 ;  /* 0x000000869494723e */ /* 0x000fe200000010ff */
[----:B------:R-:W-:Y:S01]  /*3a30*/  FMUL.FTZ R146, R2, R0 ;  /* 0x0000000002927220 */ /* 0x000fe20000410000 */
[----:B------:R-:W-:Y:S01]  /*3a40*/  MOV R2, R20 ;  /* 0x0000001400027202 */ /* 0x000fe20000000f00 */
[----:B------:R-:W1:Y:S01]  /*3a50*/  LDS R0, [R33.X4+0xf2a0] ;  /* 0x00f2a00021007984 */ /* 0x000e620000004800 */
[----:B------:R2:W3:Y:S10]  /*3a60*/  MUFU.EX2 R20, R159 ;  /* 0x0000009f00147308 */ /* 0x0004f40000000800 */
[----:B------:R-:W4:Y:S10]  /*3a70*/  MUFU.EX2 R3, R147 ;  /* 0x0000009300037308 */ /* 0x000f340000000800 */
[----:B------:R4:W-:Y:S01]  /*3a80*/  MUFU.EX2 R147, R132 ;  /* 0x0000008400937308 */ /* 0x0009e20000000800 */
[----:B--2---:R-:W-:Y:S09]  /*3a90*/  MOV R159, R137 ;  /* 0x00000089009f7202 */ /* 0x004ff20000000f00 */
[----:B------:R2:W2:Y:S01]  /*3aa0*/  MUFU.EX2 R137, R158 ;  /* 0x0000009e00897308 */ /* 0x0004a20000000800 */
[--C-:B-1----:R-:W-:Y:S09]  /*3ab0*/  FADD.FTZ R6, R6, -R0.reuse ;  /* 0x8000000006067221 */ /* 0x102ff20000010000 */
[----:B------:R-:W-:Y:S01]  /*3ac0*/  MUFU.EX2 R149, R149 ;  /* 0x0000009500957308 */ /* 0x000fe20000000800 */
[--C-:B------:R-:W-:Y:S02]  /*3ad0*/  FADD.FTZ R7, R7, -R0.reuse ;  /* 0x8000000007077221 */ /* 0x100fe40000010000 */
[----:B---3--:R-:W-:Y:S01]  /*3ae0*/  FMUL.FTZ R6, R20, R6 ;  /* 0x0000000614067220 */ /* 0x008fe20000410000 */
[----:B----4-:R-:W-:Y:S01]  /*3af0*/  MOV R132, R32 ;  /* 0x0000002000847202 */ /* 0x010fe20000000f00 */
[--C-:B------:R-:W-:Y:S02]  /*3b00*/  FADD.FTZ R19, R19, -R0.reuse ;  /* 0x8000000013137221 */ /* 0x100fe40000010000 */
[--C-:B------:R-:W-:Y:S02]  /*3b10*/  FADD.FTZ R35, R35, -R0.reuse ;  /* 0x8000000023237221 */ /* 0x100fe40000010000 */
[--C-:B------:R-:W-:Y:S01]  /*3b20*/  FADD.FTZ R34, R34, -R0.reuse ;  /* 0x8000000022227221 */ /* 0x100fe20000010000 */
[----:B------:R-:W-:Y:S01]  /*3b30*/  MUFU.EX2 R32, R21 ;  /* 0x0000001500207308 */ /* 0x000fe20000000800 */
[--C-:B------:R-:W-:Y:S02]  /*3b40*/  FADD.FTZ R23, R23, -R0.reuse ;  /* 0x8000000017177221 */ /* 0x100fe40000010000 */
[----:B------:R-:W-:Y:S01]  /*3b50*/  FMUL.FTZ R34, R3, R34 ;  /* 0x0000002203227220 */ /* 0x000fe20000410000 */
[----:B--2---:R-:W-:Y:S01]  /*3b60*/  MOV R158, R17 ;  /* 0x00000011009e7202 */ /* 0x004fe20000000f00 */
[C---:B------:R-:W-:Y:S01]  /*3b70*/  FMUL.FTZ R7, R137.reuse, R7 ;  /* 0x0000000789077220 */ /* 0x040fe20000410000 */
[----:B------:R-:W-:Y:S01]  /*3b80*/  F2FP.BF16.PACK_AB R137, R137, R20 ;  /* 0x000000148989723e */ /* 0x000fe200000010ff */
[----:B------:R-:W-:Y:S03]  /*3b90*/  FFMA.FTZ R20, -R243, R243, 1 ;  /* 0x3f800000f3147423 */ /* 0x000fe600000101f3 */
[----:B------:R1:W-:Y:S02]  /*3ba0*/  MUFU.EX2 R17, R156 ;  /* 0x0000009c00117308 */ /* 0x0003e40000000800 */
[----:B-1----:R-:W-:Y:S08]  /*3bb0*/  MOV R156, R16 ;  /* 0x00000010009c7202 */ /* 0x002ff00000000f00 */
[----:B------:R1:W2:Y:S02]  /*3bc0*/  MUFU.EX2 R16, R155 ;  /* 0x0000009b00107308 */ /* 0x0002a40000000800 */
[----:B-1----:R-:W-:Y:S01]  /*3bd0*/  MOV R155, R5 ;  /* 0x00000005009b7202 */ /* 0x002fe20000000f00 */
[C---:B--2---:R-:W-:Y:S07]  /*3be0*/  FMUL.FTZ R19, R16.reuse, R19 ;  /* 0x0000001310137220 */ /* 0x044fee0000410000 */
[----:B------:R1:W-:Y:S01]  /*3bf0*/  MUFU.EX2 R5, R154 ;  /* 0x0000009a00057308 */ /* 0x0003e20000000800 */
[----:B------:R-:W-:Y:S01]  /*3c00*/  F2FP.BF16.PACK_AB R134, R16, R17 ;  /* 0x000000111086723e */ /* 0x000fe200000010ff */
[----:B------:R-:W-:Y:S01]  /*3c10*/  FFMA.FTZ R16, -R242, R242, 1 ;  /* 0x3f800000f2107423 */ /* 0x000fe200000101f2 */
[----:B-1----:R-:W-:Y:S07]  /*3c20*/  MOV R154, R4 ;  /* 0x00000004009a7202 */ /* 0x002fee0000000f00 */
[----:B------:R-:W1:Y:S10]  /*3c30*/  MUFU.EX2 R4, R152 ;  /* 0x0000009800047308 */ /* 0x000e740000000800 */
[----:B------:R2:W-:Y:S01]  /*3c40*/  MUFU.EX2 R152, R136 ;  /* 0x0000008800987308 */ /* 0x0005e20000000800 */
[----:B-1----:R-:W-:Y:S04]  /*3c50*/  FMUL.FTZ R23, R4, R23 ;  /* 0x0000001704177220 */ /* 0x002fe80000410000 */
[----:B------:R-:W-:Y:S01]  /*3c60*/  FMUL.FTZ R20, R23, R20 ;  /* 0x0000001417147220 */ /* 0x000fe20000410000 */
[----:B--2---:R-:W-:Y:S01]  /*3c70*/  MOV R136, R2 ;  /* 0x0000000200887202 */ /* 0x004fe20000000f00 */
[----:B------:R-:W-:Y:S01]  /*3c80*/  FFMA.FTZ R2, -R246, R246, 1 ;  /* 0x3f800000f6027423 */ /* 0x000fe200000101f6 */
[----:B------:R-:W-:Y:S02]  /*3c90*/  MOV R246, R132 ;  /* 0x0000008400f67202 */ /* 0x000fe40000000f00 */
[----:B------:R1:W-:Y:S01]  /*3ca0*/  MUFU.EX2 R132, R138 ;  /* 0x0000008a00847308 */ /* 0x0003e20000000800 */
[----:B------:R-:W-:Y:S02]  /*3cb0*/  FMUL.FTZ R21, R6, R2 ;  /* 0x0000000206157220 */ /* 0x000fe40000410000 */
[----:B------:R-:W-:Y:S01]  /*3cc0*/  FFMA.FTZ R2, -R248, R248, 1 ;  /* 0x3f800000f8027423 */ /* 0x000fe200000101f8 */
[----:B------:R-:W-:Y:S01]  /*3cd0*/  MOV R248, R33 ;  /* 0x0000002100f87202 */ /* 0x000fe20000000f00 */
[----:B------:R-:W-:Y:S01]  /*3ce0*/  FFMA.FTZ R6, -R241, R241, 1 ;  /* 0x3f800000f1067423 */ /* 0x000fe200000101f1 */
[----:B------:R-:W-:Y:S01]  /*3cf0*/  MOV R241, R136 ;  /* 0x0000008800f17202 */ /* 0x000fe20000000f00 */
[----:B------:R-:W-:Y:S01]  /*3d00*/  FMUL.FTZ R7, R7, R2 ;  /* 0x0000000207077220 */ /* 0x000fe20000410000 */
[----:B------:R-:W-:Y:S01]  /*3d10*/  F2FP.BF16.PACK_AB R136, R141, R142 ;  /* 0x0000008e8d88723e */ /* 0x000fe200000010ff */
[--C-:B------:R-:W-:Y:S01]  /*3d20*/  FADD.FTZ R2, R18, -R0.reuse ;  /* 0x8000000012027221 */ /* 0x100fe20000010000 */
[----:B------:R2:W-:Y:S01]  /*3d30*/  MUFU.EX2 R33, R139 ;  /* 0x0000008b00217308 */ /* 0x0005e20000000800 */
[----:B------:R-:W-:Y:S02]  /*3d40*/  F2FP.BF16.PACK_AB R142, R146, R153 ;  /* 0x00000099928e723e */ /* 0x000fe400000010ff */
[----:B------:R-:W-:Y:S01]  /*3d50*/  FMUL.FTZ R2, R17, R2 ;  /* 0x0000000211027220 */ /* 0x000fe20000410000 */
[----:B------:R-:W-:Y:S01]  /*3d60*/  F2FP.BF16.PACK_AB R141, R162, R163 ;  /* 0x000000a3a28d723e */ /* 0x000fe200000010ff */
[----:B------:R-:W-:Y:S02]  /*3d70*/  FFMA.FTZ R17, -R244, R244, 1 ;  /* 0x3f800000f4117423 */ /* 0x000fe400000101f4 */
[----:B------:R-:W-:Y:S02]  /*3d80*/  FMUL.FTZ R18, R2, R6 ;  /* 0x0000000602127220 */ /* 0x000fe40000410000 */
[----:B------:R-:W3:Y:S01]  /*3d90*/  LDS R2, [R248.X4+0xf300] ;  /* 0x00f30000f8027984 */ /* 0x000ee20000004800 */
[----:B------:R-:W4:Y:S01]  /*3da0*/  MUFU.EX2 R6, R143 ;  /* 0x0000008f00067308 */ /* 0x000f220000000800 */
[----:B------:R-:W-:Y:S01]  /*3db0*/  FMUL.FTZ R19, R19, R17 ;  /* 0x0000001113137220 */ /* 0x000fe20000410000 */
[C---:B------:R-:W-:Y:S01]  /*3dc0*/  F2FP.BF16.PACK_AB R17, R151.reuse, R3 ;  /* 0x000000039711723e */ /* 0x040fe200000010ff */
[----:B------:R-:W-:Y:S01]  /*3dd0*/  FMUL.FTZ R151, R151, R35 ;  /* 0x0000002397977220 */ /* 0x000fe20000410000 */
[----:B-1----:R-:W-:Y:S01]  /*3de0*/  F2FP.BF16.PACK_AB R138, R144, R145 ;  /* 0x00000091908a723e */ /* 0x002fe200000010ff */
[----:B------:R-:W-:Y:S01]  /*3df0*/  FFMA.FTZ R3, -R240, R240, 1 ;  /* 0x3f800000f0037423 */ /* 0x000fe200000101f0 */
[----:B------:R-:W-:Y:S03]  /*3e00*/  F2FP.BF16.PACK_AB R19, R19, R18 ;  /* 0x000000121313723e */ /* 0x000fe600000010ff */
[----:B------:R-:W-:Y:S01]  /*3e10*/  FMUL.FTZ R3, R34, R3 ;  /* 0x0000000322037220 */ /* 0x000fe20000410000 */
[----:B------:R-:W-:Y:S01]  /*3e20*/  MUFU.EX2 R146, R164 ;  /* 0x000000a400927308 */ /* 0x000fe20000000800 */
[----:B--2---:R-:W-:Y:S02]  /*3e30*/  F2FP.BF16.PACK_AB R139, R135, R140 ;  /* 0x0000008c878b723e */ /* 0x004fe400000010ff */
[----:B------:R-:W-:Y:S01]  /*3e40*/  F2FP.BF16.PACK_AB R135, R7, R21 ;  /* 0x000000150787723e */ /* 0x000fe200000010ff */
[----:B------:R-:W-:Y:S01]  /*3e50*/  FADD.FTZ R7, R22, -R0 ;  /* 0x8000000016077221 */ /* 0x000fe20000010000 */
[----:B------:R-:W-:Y:S01]  /*3e60*/  F2FP.BF16.PACK_AB R21, R4, R5 ;  /* 0x000000050415723e */ /* 0x000fe200000010ff */
[----:B------:R-:W-:Y:S04]  /*3e70*/  FFMA.FTZ R0, -R239, R239, 1 ;  /* 0x3f800000ef007423 */ /* 0x000fe800000101ef */
[----:B------:R-:W1:Y:S01]  /*3e80*/  MUFU.EX2 R153, R157 ;  /* 0x0000009d00997308 */ /* 0x000e620000000800 */
[----:B------:R-:W-:Y:S01]  /*3e90*/  FMUL.FTZ R7, R5, R7 ;  /* 0x0000000705077220 */ /* 0x000fe20000410000 */
[----:B------:R-:W-:Y:S01]  /*3ea0*/  F2FP.BF16.PACK_AB R140, R166, R168 ;  /* 0x000000a8a68c723e */ /* 0x000fe200000010ff */
[----:B------:R-:W-:Y:S01]  /*3eb0*/  FMUL.FTZ R0, R151, R0 ;  /* 0x0000000097007220 */ /* 0x000fe20000410000 */
[----:B----4-:R-:W-:Y:S01]  /*3ec0*/  F2FP.BF16.PACK_AB R5, R150, R6 ;  /* 0x000000069605723e */ /* 0x010fe200000010ff */
[----:B------:R-:W-:Y:S01]  /*3ed0*/  FMUL.FTZ R7, R7, R16 ;  /* 0x0000001007077220 */ /* 0x000fe20000410000 */
[----:B------:R-:W-:Y:S01]  /*3ee0*/  F2FP.BF16.PACK_AB R16, R147, R152 ;  /* 0x000000989310723e */ /* 0x000fe200000010ff */
[----:B------:R-:W-:Y:S01]  /*3ef0*/  FFMA.FTZ R4, -R85, R85, 1 ;  /* 0x3f80000055047423 */ /* 0x000fe20000010155 */
[----:B------:R-:W-:Y:S01]  /*3f00*/  F2FP.BF16.PACK_AB R18, R0, R3 ;  /* 0x000000030012723e */ /* 0x000fe200000010ff */
[----:B------:R-:W-:Y:S01]  /*3f10*/  FFMA.FTZ R0, -R241, R241, 1 ;  /* 0x3f800000f1007423 */ /* 0x000fe200000101f1 */
[----:B------:R-:W-:Y:S01]  /*3f20*/  MUFU.EX2 R144, R165 ;  /* 0x000000a500907308 */ /* 0x000fe20000000800 */
[----:B------:R-:W-:Y:S01]  /*3f30*/  F2FP.BF16.PACK_AB R20, R20, R7 ;  /* 0x000000071414723e */ /* 0x000fe200000010ff */
[----:B------:R-:W-:Y:S01]  /*3f40*/  FFMA.FTZ R3, -R252, R252, 1 ;  /* 0x3f800000fc037423 */ /* 0x000fe200000101fc */
[----:B------:R-:W-:Y:S01]  /*3f50*/  F2FP.BF16.PACK_AB R7, R133, R32 ;  /* 0x000000208507723e */ /* 0x000fe200000010ff */
[----:B------:R2:W5:Y:S01]  /*3f60*/  LDL.LU R85, [R1+0x54] ;  /* 0x0000540001557983 */ /* 0x0005620000300800 */
[----:B------:R-:W-:Y:S01]  /*3f70*/  F2FP.BF16.PACK_AB R143, R160, R161 ;  /* 0x000000a1a08f723e */ /* 0x000fe200000010ff */
[--C-:B---3--:R-:W-:Y:S04]  /*3f80*/  FADD.FTZ R8, R8, -R2.reuse ;  /* 0x8000000208087221 */ /* 0x108fe80000010000 */
[----:B------:R-:W3:Y:S01]  /*3f90*/  MUFU.EX2 R34, R167 ;  /* 0x000000a700227308 */ /* 0x000ee20000000800 */
[--C-:B------:R-:W-:Y:S02]  /*3fa0*/  FADD.FTZ R9, R9, -R2.reuse ;  /* 0x8000000209097221 */ /* 0x100fe40000010000 */
[----:B------:R-:W-:Y:S02]  /*3fb0*/  FMUL.FTZ R8, R152, R8 ;  /* 0x0000000898087220 */ /* 0x000fe40000410000 */
[--C-:B------:R-:W-:Y:S02]  /*3fc0*/  FADD.FTZ R13, R13, -R2.reuse ;  /* 0x800000020d0d7221 */ /* 0x100fe40000010000 */
[--C-:B------:R-:W-:Y:S02]  /*3fd0*/  FADD.FTZ R12, R12, -R2.reuse ;  /* 0x800000020c0c7221 */ /* 0x100fe40000010000 */
[----:B------:R-:W-:Y:S01]  /*3fe0*/  FMUL.FTZ R9, R147, R9 ;  /* 0x0000000993097220 */ /* 0x000fe20000410000 */
[----:B------:R-:W-:Y:S01]  /*3ff0*/  MUFU.EX2 R22, R170 ;  /* 0x000000aa00167308 */ /* 0x000fe20000000800 */
[----:B------:R-:W-:Y:S02]  /*4000*/  FMUL.FTZ R133, R133, R13 ;  /* 0x0000000d85857220 */ /* 0x000fe40000410000 */
[----:B------:R-:W-:Y:S02]  /*4010*/  FMUL.FTZ R145, R8, R0 ;  /* 0x0000000008917220 */ /* 0x000fe40000410000 */
[----:B------:R-:W-:Y:S02]  /*4020*/  FFMA.FTZ R0, -R251, R251, 1 ;  /* 0x3f800000fb007423 */ /* 0x000fe400000101fb */
[--C-:B------:R-:W-:Y:S02]  /*4030*/  FADD.FTZ R24, R24, -R2.reuse ;  /* 0x8000000218187221 */ /* 0x100fe40000010000 */
[--C-:B------:R-:W-:Y:S01]  /*4040*/  FADD.FTZ R29, R29, -R2.reuse ;  /* 0x800000021d1d7221 */ /* 0x100fe20000010000 */
[----:B------:R-:W-:Y:S01]  /*4050*/  MUFU.EX2 R13, R171 ;  /* 0x000000ab000d7308 */ /* 0x000fe20000000800 */
[----:B------:R-:W-:Y:S02]  /*4060*/  FMUL.FTZ R12, R32, R12 ;  /* 0x0000000c200c7220 */ /* 0x000fe40000410000 */
[--C-:B------:R-:W-:Y:S02]  /*4070*/  FADD.FTZ R25, R25, -R2.reuse ;  /* 0x8000000219197221 */ /* 0x100fe40000010000 */
[----:B------:R-:W-:Y:S02]  /*4080*/  FADD.FTZ R28, R28, -R2 ;  /* 0x800000021c1c7221 */ /* 0x000fe40000010000 */
[----:B------:R-:W-:Y:S01]  /*4090*/  FMUL.FTZ R35, R9, R4 ;  /* 0x0000000409237220 */ /* 0x000fe20000410000 */
[----:B------:R-:W-:Y:S01]  /*40a0*/  F2FP.BF16.PACK_AB R4, R33, R132 ;  /* 0x000000842104723e */ /* 0x000fe200000010ff */
[----:B------:R-:W-:Y:S01]  /*40b0*/  FMUL.FTZ R23, R12, R3 ;  /* 0x000000030c177220 */ /* 0x000fe20000410000 */
[----:B------:R-:W4:Y:S01]  /*40c0*/  MUFU.EX2 R32, R169 ;  /* 0x000000a900207308 */ /* 0x000f220000000800 */
[----:B------:R-:W-:Y:S02]  /*40d0*/  FMUL.FTZ R9, R133, R0 ;  /* 0x0000000085097220 */ /* 0x000fe40000410000 */
[----:B------:R-:W-:Y:S01]  /*40e0*/  FMUL.FTZ R12, R132, R24 ;  /* 0x00000018840c7220 */ /* 0x000fe20000410000 */
[----:B------:R-:W2:Y:S01]  /*40f0*/  LDS R0, [R248.X4+0xf320] ;  /* 0x00f32000f8007984 */ /* 0x000ea20000004800 */
[----:B------:R-:W-:Y:S01]  /*4100*/  FMUL.FTZ R25, R33, R25 ;  /* 0x0000001921197220 */ /* 0x000fe20000410000 */
[----:B------:R-:W-:Y:S01]  /*4110*/  F2FP.BF16.PACK_AB R9, R9, R23 ;  /* 0x000000170909723e */ /* 0x000fe200000010ff */
[----:B------:R-:W-:Y:S01]  /*4120*/  FMUL.FTZ R28, R6, R28 ;  /* 0x0000001c061c7220 */ /* 0x000fe20000410000 */
[----:B------:R-:W-:Y:S01]  /*4130*/  STS [R235+0xf480], R138 ;  /* 0x00f4808aeb007388 */ /* 0x000fe20000000800 */
[----:B------:R-:W-:Y:S02]  /*4140*/  FMUL.FTZ R150, R150, R29 ;  /* 0x0000001d96967220 */ /* 0x000fe40000410000 */
[----:B------:R-:W-:Y:S01]  /*4150*/  FFMA.FTZ R8, -R250, R250, 1 ;  /* 0x3f800000fa087423 */ /* 0x000fe200000101fa */
[----:B------:R-:W-:Y:S01]  /*4160*/  STS [R235+0xf880], R137 ;  /* 0x00f88089eb007388 */ /* 0x000fe20000000800 */
[----:B------:R-:W-:Y:S02]  /*4170*/  FFMA.FTZ R6, -R249, R249, 1 ;  /* 0x3f800000f9067423 */ /* 0x000fe400000101f9 */
[----:B------:R-:W-:Y:S01]  /*4180*/  FFMA.FTZ R3, -R247, R247, 1 ;  /* 0x3f800000f7037423 */ /* 0x000fe200000101f7 */
[----:B------:R-:W-:Y:S01]  /*4190*/  STS [R236], R136 ;  /* 0x00000088ec007388 */ /* 0x000fe20000000800 */
[----:B------:R-:W-:Y:S02]  /*41a0*/  FFMA.FTZ R2, -R245, R245, 1 ;  /* 0x3f800000f5027423 */ /* 0x000fe400000101f5 */
[----:B------:R-:W-:Y:S01]  /*41b0*/  FMUL.FTZ R3, R28, R3 ;  /* 0x000000031c037220 */ /* 0x000fe20000410000 */
[----:B------:R-:W-:Y:S01]  /*41c0*/  STS [R236+0x400], R134 ;  /* 0x00040086ec007388 */ /* 0x000fe20000000800 */
[----:B------:R-:W-:Y:S02]  /*41d0*/  FMUL.FTZ R2, R150, R2 ;  /* 0x0000000296027220 */ /* 0x000fe40000410000 */
[----:B------:R-:W-:Y:S01]  /*41e0*/  FMUL.FTZ R12, R12, R8 ;  /* 0x000000080c0c7220 */ /* 0x000fe20000410000 */
[----:B------:R-:W-:Y:S01]  /*41f0*/  STS [R235+0x10480], R16 ;  /* 0x01048010eb007388 */ /* 0x000fe20000000800 */
[----:B------:R-:W-:Y:S01]  /*4200*/  FMUL.FTZ R8, R25, R6 ;  /* 0x0000000619087220 */ /* 0x000fe20000410000 */
[----:B------:R-:W-:Y:S04]  /*4210*/  F2FP.BF16.PACK_AB R6, R35, R145 ;  /* 0x000000912306723e */ /* 0x000fe800000010ff */
[----:B------:R-:W-:Y:S02]  /*4220*/  F2FP.BF16.PACK_AB R8, R8, R12 ;  /* 0x0000000c0808723e */ /* 0x000fe400000010ff */
[----:B------:R-:W-:Y:S02]  /*4230*/  F2FP.BF16.PACK_AB R12, R2, R3 ;  /* 0x00000003020c723e */ /* 0x000fe400000010ff */
[----:B-1----:R-:W-:Y:S02]  /*4240*/  F2FP.BF16.PACK_AB R3, R146, R153 ;  /* 0x000000999203723e */ /* 0x002fe400000010ff */
[----:B---3--:R-:W-:Y:S03]  /*4250*/  F2FP.BF16.PACK_AB R2, R34, R144 ;  /* 0x000000902202723e */ /* 0x008fe600000010ff */
[----:B------:R1:W-:Y:S04]  /*4260*/  STS [R235+0x10880], R3 ;  /* 0x01088003eb007388 */ /* 0x0003e80000000800 */
[----:B------:R4:W-:Y:S01]  /*4270*/  STS [R236+0x1400], R2 ;  /* 0x00140002ec007388 */ /* 0x0009e20000000800 */
[--C-:B--2---:R-:W-:Y:S02]  /*4280*/  FADD.FTZ R10, R10, -R0.reuse ;  /* 0x800000000a0a7221 */ /* 0x104fe40000010000 */
[--C-:B------:R-:W-:Y:S01]  /*4290*/  FADD.FTZ R11, R11, -R0.reuse ;  /* 0x800000000b0b7221 */ /* 0x100fe20000010000 */
[----:B------:R2:W-:Y:S01]  /*42a0*/  STS [R236+0x1000], R7 ;  /* 0x00100007ec007388 */ /* 0x0005e20000000800 */
[----:B------:R-:W-:Y:S02]  /*42b0*/  FMUL.FTZ R10, R153, R10 ;  /* 0x0000000a990a7220 */ /* 0x000fe40000410000 */
[--C-:B------:R-:W-:Y:S01]  /*42c0*/  FADD.FTZ R14, R14, -R0.reuse ;  /* 0x800000000e0e7221 */ /* 0x100fe20000010000 */
[----:B------:R-:W-:Y:S01]  /*42d0*/  STS [R235+0x11480], R139 ;  /* 0x0114808beb007388 */ /* 0x000fe20000000800 */
[--C-:B------:R-:W-:Y:S02]  /*42e0*/  FADD.FTZ R15, R15, -R0.reuse ;  /* 0x800000000f0f7221 */ /* 0x100fe40000010000 */
[----:B------:R-:W-:Y:S01]  /*42f0*/  FMUL.FTZ R14, R144, R14 ;  /* 0x0000000e900e7220 */ /* 0x000fe20000410000 */
[----:B------:R-:W-:Y:S01]  /*4300*/  STS [R235+0x11880], R21 ;  /* 0x01188015eb007388 */ /* 0x000fe20000000800 */
[----:B------:R-:W-:Y:S02]  /*4310*/  FMUL.FTZ R15, R34, R15 ;  /* 0x0000000f220f7220 */ /* 0x000fe40000410000 */
[--C-:B------:R-:W-:Y:S01]  /*4320*/  FADD.FTZ R26, R26, -R0.reuse ;  /* 0x800000001a1a7221 */ /* 0x100fe20000010000 */
[----:B------:R-:W-:Y:S01]  /*4330*/  STS [R236+0x2000], R148 ;  /* 0x00200094ec007388 */ /* 0x000fe20000000800 */
[--C-:B------:R-:W-:Y:S02]  /*4340*/  FADD.FTZ R27, R27, -R0.reuse ;  /* 0x800000001b1b7221 */ /* 0x100fe40000010000 */
[--C-:B------:R-:W-:Y:S01]  /*4350*/  FADD.FTZ R30, R30, -R0.reuse ;  /* 0x800000001e1e7221 */ /* 0x100fe20000010000 */
[----:B------:R-:W-:Y:S01]  /*4360*/  STS [R236+0x2400], R17 ;  /* 0x00240011ec007388 */ /* 0x000fe20000000800 */
[----:B-1----:R-:W-:Y:S02]  /*4370*/  FFMA.FTZ R3, -R154, R154, 1 ;  /* 0x3f8000009a037423 */ /* 0x002fe4000001019a */
[----:B------:R-:W-:Y:S01]  /*4380*/  FADD.FTZ R31, R31, -R0 ;  /* 0x800000001f1f7221 */ /* 0x000fe20000010000 */
[----:B------:R1:W-:Y:S01]  /*4390*/  STS [R235+0x12480], R4 ;  /* 0x01248004eb007388 */ /* 0x0003e20000000800 */
[----:B----4-:R-:W-:Y:S01]  /*43a0*/  F2FP.BF16.PACK_AB R2, R22, R32 ;  /* 0x000000201602723e */ /* 0x010fe200000010ff */
[----:B------:R-:W-:Y:S02]  /*43b0*/  FFMA.FTZ R0, -R158, R158, 1 ;  /* 0x3f8000009e007423 */ /* 0x000fe4000001019e */
[----:B------:R-:W-:Y:S02]  /*43c0*/  FMUL.FTZ R30, R13, R30 ;  /* 0x0000001e0d1e7220 */ /* 0x000fe40000410000 */
[----:B------:R3:W-:Y:S01]  /*43d0*/  STS [R235+0x12880], R2 ;  /* 0x01288002eb007388 */ /* 0x0007e20000000800 */
[----:B--2---:R-:W-:Y:S02]  /*43e0*/  FMUL.FTZ R7, R146, R11 ;  /* 0x0000000b92077220 */ /* 0x004fe40000410000 */
[----:B------:R-:W-:Y:S01]  /*43f0*/  FMUL.FTZ R31, R149, R31 ;  /* 0x0000001f951f7220 */ /* 0x000fe20000410000 */
[----:B------:R2:W-:Y:S01]  /*4400*/  STS [R236+0x3000], R5 ;  /* 0x00300005ec007388 */ /* 0x0005e20000000800 */
[----:B------:R-:W-:Y:S02]  /*4410*/  FMUL.FTZ R7, R7, R3 ;  /* 0x0000000307077220 */ /* 0x000fe40000410000 */
[----:B------:R-:W-:Y:S04]  /*4420*/  FFMA.FTZ R3, -R156, R156, 1 ;  /* 0x3f8000009c037423 */ /* 0x000fe8000001019c */
[----:B------:R-:W-:Y:S02]  /*4430*/  FMUL.FTZ R3, R15, R3 ;  /* 0x000000030f037220 */ /* 0x000fe40000410000 */
[----:B-1----:R-:W-:Y:S04]  /*4440*/  FFMA.FTZ R4, -R155, R155, 1 ;  /* 0x3f8000009b047423 */ /* 0x002fe8000001019b */
[----:B------:R-:W-:Y:S02]  /*4450*/  FMUL.FTZ R4, R14, R4 ;  /* 0x000000040e047220 */ /* 0x000fe40000410000 */
[----:B---3--:R-:W-:Y:S03]  /*4460*/  FFMA.FTZ R2, -R246, R246, 1 ;  /* 0x3f800000f6027423 */ /* 0x008fe600000101f6 */
[----:B------:R-:W-:Y:S01]  /*4470*/  F2FP.BF16.PACK_AB R4, R3, R4 ;  /* 0x000000040304723e */ /* 0x000fe200000010ff */
[----:B------:R-:W-:Y:S01]  /*4480*/  FMUL.FTZ R10, R10, R2 ;  /* 0x000000020a0a7220 */ /* 0x000fe20000410000 */
[----:B------:R-:W-:Y:S01]  /*4490*/  F2FP.BF16.PACK_AB R2, R149, R13 ;  /* 0x0000000d9502723e */ /* 0x000fe200000010ff */
[----:B--2---:R-:W-:Y:S02]  /*44a0*/  FFMA.FTZ R5, -R159, R159, 1 ;  /* 0x3f8000009f057423 */ /* 0x004fe4000001019f */
[----:B------:R-:W-:Y:S02]  /*44b0*/  FFMA.FTZ R3, -R237, R237, 1 ;  /* 0x3f800000ed037423 */ /* 0x000fe400000101ed */
        /* <DEDUP_REMOVED lines=8> */
[----:B------:R-:W-:Y:S02]  /*4540*/  FFMA.FTZ R0, -R84, R84, 1 ;  /* 0x3f80000054007423 */ /* 0x000fe40000010154 */
[----:B------:R-:W-:Y:S01]  /*4550*/  FMUL.FTZ R7, R7, R5 ;  /* 0x0000000507077220 */ /* 0x000fe20000410000 */
[----:B------:R-:W-:Y:S01]  /*4560*/  STS [R236+0x4000], R141 ;  /* 0x0040008dec007388 */ /* 0x000fe20000000800 */
[----:B------:R-:W-:Y:S02]  /*4570*/  FMUL.FTZ R5, R30, R3 ;  /* 0x000000031e057220 */ /* 0x000fe40000410000 */
[----:B------:R-:W-:Y:S01]  /*4580*/  FMUL.FTZ R0, R31, R0 ;  /* 0x000000001f007220 */ /* 0x000fe20000410000 */
[----:B------:R-:W-:Y:S01]  /*4590*/  STS [R236+0x4400], R19 ;  /* 0x00440013ec007388 */ /* 0x000fe20000000800 */
[----:B------:R-:W-:Y:S03]  /*45a0*/  F2FP.BF16.PACK_AB R3, R7, R10 ;  /* 0x0000000a0703723e */ /* 0x000fe600000010ff */
        /* <DEDUP_REMOVED lines=25> */
[----:B------:R-:W1:Y:S01]  /*4740*/  LDSM.16.MT88.4 R132, [R0+0xd480] ;  /* 0x00d480000084783b */ /* 0x000e620000004200 */
[C---:B------:R-:W-:Y:S07]  /*4750*/  HMMA.16816.F32.BF16 R48, R4.reuse, R10, R48 ;  /* 0x0000000a0430723c */ /* 0x040fee0000041830 */
[----:B------:R-:W1:Y:S01]  /*4760*/  LDSM.16.MT88.4 R8, [R0+0xe480] ;  /* 0x00e480000008783b */ /* 0x000e620000004200 */
[-C--:B---3--:R-:W-:Y:S07]  /*4770*/  HMMA.16816.F32.BF16 R52, R4, R16.reuse, R52 ;  /* 0x000000100434723c */ /* 0x088fee0000041834 */
[----:B------:R-:W-:Y:S01]  /*4780*/  LDSM.16.MT88.4 R136, [R221+0x10c80] ;  /* 0x010c8000dd88783b */ /* 0x000fe20000004200 */
[C---:B------:R-:W-:Y:S07]  /*4790*/  HMMA.16816.F32.BF16 R56, R12.reuse, R16, R56 ;  /* 0x000000100c38723c */ /* 0x040fee0000041838 */
[----:B------:R-:W-:Y:S01]  /*47a0*/  LDSM.16.MT88.4 R140, [R0+0xcc80] ;  /* 0x00cc8000008c783b */ /* 0x000fe20000004200 */
[-C--:B------:R-:W-:Y:S07]  /*47b0*/  HMMA.16816.F32.BF16 R60, R12, R18.reuse, R60 ;  /* 0x000000120c3c723c */ /* 0x080fee000004183c */
[----:B------:R3:W5:Y:S01]  /*47c0*/  LDL.LU R84, [R1+0x50] ;  /* 0x0000500001547983 */ /* 0x0007620000300800 */
[C---:B------:R-:W-:Y:S03]  /*47d0*/  HMMA.16816.F32.BF16 R64, R4.reuse, R18, R64 ;  /* 0x000000120440723c */ /* 0x040fe60000041840 */
[----:B------:R-:W-:Y:S05]  /*47e0*/  LDSM.16.MT88.4 R16, [R0+0xc880] ;  /* 0x00c880000010783b */ /* 0x000fea0000004200 */
[-C--:B----4-:R-:W-:Y:S08]  /*47f0*/  HMMA.16816.F32.BF16 R68, R4, R20.reuse, R68 ;  /* 0x000000140444723c */ /* 0x090ff00000041844 */
[C---:B------:R-:W-:Y:S08]  /*4800*/  HMMA.16816.F32.BF16 R72, R12.reuse, R20, R72 ;  /* 0x000000140c48723c */ /* 0x040ff00000041848 */
[-C--:B------:R-:W-:Y:S01]  /*4810*/  HMMA.16816.F32.BF16 R76, R12, R22.reuse, R76 ;  /* 0x000000160c4c723c */ /* 0x080fe2000004184c */
[----:B------:R-:W4:Y:S07]  /*4820*/  LDSM.16.MT88.4 R12, [R221+0x10480] ;  /* 0x01048000dd0c783b */ /* 0x000f2e0000004200 */
[----:B------:R-:W-:Y:S01]  /*4830*/  HMMA.16816.F32.BF16 R80, R4, R22, R80 ;  /* 0x000000160450723c */ /* 0x000fe20000041850 */
[----:B------:R-:W3:Y:S07]  /*4840*/  LDSM.16.MT88.4 R4, [R221+0x12480] ;  /* 0x01248000dd04783b */ /* 0x000eee0000004200 */
[-C--:B-1----:R-:W-:Y:S01]  /*4850*/  HMMA.16816.F32.BF16 R36, R24, R28.reuse, R36 ;  /* 0x0000001c1824723c */ /* 0x082fe20000041824 */
[----:B------:R-:W1:Y:S07]  /*4860*/  LDSM.16.MT88.4 R20, [R0+0xd880] ;  /* 0x00d880000014783b */ /* 0x000e6e0000004200 */
[C---:B--2---:R-:W-:Y:S08]  /*4870*/  HMMA.16816.F32.BF16 R40, R32.reuse, R28, R40 ;  /* 0x0000001c2028723c */ /* 0x044ff00000041828 */
[-C--:B------:R-:W-:Y:S08]  /*4880*/  HMMA.16816.F32.BF16 R44, R32, R30.reuse, R44 ;  /* 0x0000001e202c723c */ /* 0x080ff0000004182c */
[C---:B------:R-:W-:Y:S01]  /*4890*/  HMMA.16816.F32.BF16 R48, R24.reuse, R30, R48 ;  /* 0x0000001e1830723c */ /* 0x040fe20000041830 */
[----:B------:R-:W2:Y:S07]  /*48a0*/  LDSM.16.MT88.4 R28, [R0+0xe880] ;  /* 0x00e88000001c783b */ /* 0x000eae0000004200 */
[-C--:B------:R-:W-:Y:S08]  /*48b0*/  HMMA.16816.F32.BF16 R52, R24, R132.reuse, R52 ;  /* 0x000000841834723c */ /* 0x080ff00000041834 */
[C---:B------:R-:W-:Y:S08]  /*48c0*/  HMMA.16816.F32.BF16 R56, R32.reuse, R132, R56 ;  /* 0x000000842038723c */ /* 0x040ff00000041838 */
[-C--:B------:R-:W-:Y:S08]  /*48d0*/  HMMA.16816.F32.BF16 R60, R32, R134.reuse, R60 ;  /* 0x00000086203c723c */ /* 0x080ff0000004183c */
[C---:B------:R-:W-:Y:S01]  /*48e0*/  HMMA.16816.F32.BF16 R64, R24.reuse, R134, R64 ;  /* 0x000000861840723c */ /* 0x040fe20000041840 */
[----:B------:R-:W1:Y:S07]  /*48f0*/  LDSM.16.MT88.4 R132, [R221+0x12c80] ;  /* 0x012c8000dd84783b */ /* 0x000e6e0000004200 */
[-C--:B------:R-:W-:Y:S08]  /*4900*/  HMMA.16816.F32.BF16 R68, R24, R8.reuse, R68 ;  /* 0x000000081844723c */ /* 0x080ff00000041844 */
[C---:B------:R-:W-:Y:S08]  /*4910*/  HMMA.16816.F32.BF16 R72, R32.reuse, R8, R72 ;  /* 0x000000082048723c */ /* 0x040ff00000041848 */
[-C--:B------:R-:W-:Y:S08]  /*4920*/  HMMA.16816.F32.BF16 R76, R32, R10.reuse, R76 ;  /* 0x0000000a204c723c */ /* 0x080ff0000004184c */
[----:B------:R-:W-:Y:S01]  /*4930*/  HMMA.16816.F32.BF16 R80, R24, R10, R80 ;  /* 0x0000000a1850723c */ /* 0x000fe20000041850 */
[----:B------:R-:W2:Y:S07]  /*4940*/  LDSM.16.MT88.4 R8, [R0+0xdc80] ;  /* 0x00dc80000008783b */ /* 0x000eae0000004200 */
[-C--:B----4-:R-:W-:Y:S08]  /*4950*/  HMMA.16816.F32.BF16 R36, R12, R16.reuse, R36 ;  /* 0x000000100c24723c */ /* 0x090ff00000041824 */
[C---:B---3--:R-:W-:Y:S08]  /*4960*/  HMMA.16816.F32.BF16 R40, R4.reuse, R16, R40 ;  /* 0x000000100428723c */ /* 0x048ff00000041828 */
        /* <DEDUP_REMOVED lines=21> */
[C---:B------:R-:W-:Y:S07]  /*4ac0*/  HMMA.16816.F32.BF16 R40, R132.reuse, R140, R40 ;  /* 0x0000008c8428723c */ /* 0x040fee0000041828 */
        /* <DEDUP_REMOVED lines=15> */
[----:B------:R-:W-:Y:S01]  /*4bc0*/  USHF.L.U32 UR21, UR17, 0x6, URZ ;  /* 0x0000000611157899 */ /* 0x000fe2000800063f */
[----:B------:R-:W3:Y:S01]  /*4bd0*/  LDL R154, [R1+0x20] ;  /* 0x00002000019a7983 */ /* 0x000ee20000100800 */
[----:B------:R-:W-:Y:S02]  /*4be0*/  UIMAD.WIDE.U32 UR22, UR17, UR6, URZ ;  /* 0x00000006111672a5 */ /* 0x000fe4000f8e003f */
[----:B------:R-:W-:Y:S01]  /*4bf0*/  USHF.R.S32.HI UR20, URZ, 0x1f, UR17 ;  /* 0x0000001f3f147899 */ /* 0x000fe20008011411 */
[----:B------:R-:W4:Y:S01]  /*4c00*/  LDL.64 R158, [R1+0x8] ;  /* 0x00000800019e7983 */ /* 0x000f220000100a00 */
[----:B------:R-:W-:Y:S02]  /*4c10*/  IMAD.U32 R8, RZ, RZ, UR21 ;  /* 0x00000015ff087e24 */ /* 0x000fe4000f8e00ff */
[----:B------:R-:W-:Y:S01]  /*4c20*/  IMAD.U32 R9, RZ, RZ, UR21 ;  /* 0x00000015ff097e24 */ /* 0x000fe2000f8e00ff */
[----:B------:R-:W4:Y:S01]  /*4c30*/  LDL.64 R152, [R1+0x30] ;  /* 0x0000300001987983 */ /* 0x000f220000100a00 */
[----:B------:R-:W-:Y:S02]  /*4c40*/  UIMAD UR20, UR20, UR6, URZ ;  /* 0x00000006141472a4 */ /* 0x000fe4000f8e023f */
[----:B------:R-:W-:Y:S01]  /*4c50*/  UIADD3 UR6, -UR21, UR5, URZ ;  /* 0x0000000515067290 */ /* 0x000fe2000fffe13f */
[----:B------:R-:W4:Y:S01]  /*4c60*/  LDL R237, [R1+0x14] ;  /* 0x0000140001ed7983 */ /* 0x000f220000100800 */
[----:B------:R-:W-:Y:S03]  /*4c70*/  UIMAD UR20, UR17, UR7, UR20 ;  /* 0x00000007111472a4 */ /* 0x000fe6000f8e0214 */
[----:B------:R-:W4:Y:S01]  /*4c80*/  LDL.64 R10, [R1+0x28] ;  /* 0x00002800010a7983 */ /* 0x000f220000100a00 */
[----:B------:R-:W-:Y:S03]  /*4c90*/  UIADD3 UR20, UR23, UR20, URZ ;  /* 0x0000001417147290 */ /* 0x000fe6000fffe03f */
[----:B------:R-:W1:Y:S02]  /*4ca0*/  S2R R0, SR_CTAID.Y ;  /* 0x0000000000007919 */ /* 0x000e640000002600 */
[----:B-1----:R-:W-:Y:S05]  /*4cb0*/  SHF.R.S32.HI R6, RZ, 0x1f, R0 ;  /* 0x0000001fff067819 */ /* 0x002fea0000011400 */
[----:B------:R-:W-:Y:S04]  /*4cc0*/  IMAD R6, R6, c[0x0][0x288], RZ ;  /* 0x0000a20006067a24 */ /* 0x000fe800078e02ff */
[----:B------:R-:W-:Y:S02]  /*4cd0*/  IMAD R6, R0, c[0x0][0x28c], R6 ;  /* 0x0000a30000067a24 */ /* 0x000fe400078e0206 */
[----:B--2---:R-:W-:Y:S02]  /*4ce0*/  IMAD.MOV.U32 R4, RZ, RZ, R162 ;  /* 0x000000ffff047224 */ /* 0x004fe400078e00a2 */
[----:B------:R-:W-:Y:S01]  /*4cf0*/  IMAD.MOV.U32 R5, RZ, RZ, R163 ;  /* 0x000000ffff057224 */ /* 0x000fe200078e00a3 */
[C---:B---3--:R-:W-:Y:S02]  /*4d00*/  LOP3.LUT P5, RZ, R154.reuse, 0x1, RZ, 0xc0, !PT ;  /* 0x000000019aff7812 */ /* 0x048fe400078ac0ff */
[----:B------:R-:W-:Y:S01]  /*4d10*/  LOP3.LUT P4, RZ, R154, 0x2, RZ, 0xc0, !PT ;  /* 0x000000029aff7812 */ /* 0x000fe2000788c0ff */
[----:B------:R-:W-:Y:S01]  /*4d20*/  IMAD.WIDE.U32 R4, R0, c[0x0][0x288], R4 ;  /* 0x0000a20000047a25 */ /* 0x000fe200078e0004 */
[----:B----4-:R-:W-:Y:S02]  /*4d30*/  ISETP.GE.OR P5, PT, R158, UR6, !P5 ;  /* 0x000000069e007c0c */ /* 0x010fe4000efa6670 */
[----:B------:R-:W-:Y:S02]  /*4d40*/  LOP3.LUT P2, RZ, R154, 0x4, RZ, 0xc0, !PT ;  /* 0x000000049aff7812 */ /* 0x000fe4000784c0ff */
[----:B------:R-:W-:Y:S02]  /*4d50*/  IADD3 R0, P0, R4, UR8, RZ ;  /* 0x0000000804007c10 */ /* 0x000fe4000ff1e0ff */
[----:B------:R-:W-:Y:S02]  /*4d60*/  ISETP.GE.OR P4, PT, R158, UR6, !P4 ;  /* 0x000000069e007c0c */ /* 0x000fe4000e786670 */
[----:B------:R-:W-:Y:S01]  /*4d70*/  IADD3.X R4, R5, UR13, R6, P0, !PT ;  /* 0x0000000d05047c10 */ /* 0x000fe200087fe406 */
[----:B------:R-:W-:Y:S01]  /*4d80*/  IMAD.U32 R5, RZ, RZ, UR22 ;  /* 0x00000016ff057e24 */ /* 0x000fe2000f8e00ff */
[----:B------:R-:W-:Y:S02]  /*4d90*/  LEA R6, P0, R0, c[0x0][0x280], 0x2 ;  /* 0x0000a00000067a11 */ /* 0x000fe400078010ff */
[----:B------:R-:W-:Y:S02]  /*4da0*/  ISETP.GE.OR P2, PT, R158, UR6, !P2 ;  /* 0x000000069e007c0c */ /* 0x000fe4000d746670 */
[----:B------:R-:W-:Y:S01]  /*4db0*/  LEA.HI.X R7, R0, c[0x0][0x284], R4, 0x2, P0 ;  /* 0x0000a10000077a11 */ /* 0x000fe200000f1404 */
[----:B------:R-:W-:Y:S01]  /*4dc0*/  IMAD.U32 R4, RZ, RZ, UR22 ;  /* 0x00000016ff047e24 */ /* 0x000fe2000f8e00ff */
[----:B------:R-:W-:Y:S01]  /*4dd0*/  LEA R6, P0, R8, R6, 0x2 ;  /* 0x0000000608067211 */ /* 0x000fe200078010ff */
[----:B------:R-:W-:Y:S03]  /*4de0*/  IMAD.U32 R0, RZ, RZ, UR20 ;  /* 0x00000014ff007e24 */ /* 0x000fe6000f8e00ff */
[----:B------:R-:W-:Y:S02]  /*4df0*/  LEA R4, P1, R4, R152, 0x7 ;  /* 0x0000009804047211 */ /* 0x000fe400078238ff */
[----:B------:R-:W-:Y:S02]  /*4e00*/  LEA.HI.X.SX32 R7, R9, R7, 0x2, P0 ;  /* 0x0000000709077211 */ /* 0x000fe400000f16ff */
[----:B------:R-:W-:Y:S01]  /*4e10*/  LEA.HI.X R5, R5, R153, R0, 0x7, P1 ;  /* 0x0000009905057211 */ /* 0x000fe200008f3c00 */
[----:B------:R-:W-:Y:S04]  /*4e20*/  @!P3 IMAD.SHL.U32 R0, R10, 0x10, RZ ;  /* 0x000000100a00b824 */ /* 0x000fe800078e00ff */
[----:B------:R-:W-:Y:S01]  /*4e30*/  @!PT LDS RZ, [RZ] ;  /* 0x00000000fffff984 */ /* 0x000fe20000000800 */
[----:B------:R-:W-:Y:S01]  /*4e40*/  @!PT LDS RZ, [RZ] ;  /* 0x00000000fffff984 */ /* 0x000fe20000000800 */
[----:B------:R-:W-:Y:S01]  /*4e50*/  @!PT LDS RZ, [RZ] ;  /* 0x00000000fffff984 */ /* 0x000fe20000000800 */
[----:B------:R1:W-:Y:S04]  /*4e60*/  LDGSTS.E.BYPASS.LTC128B.128 [R237+0xc080], [R4.64], !P5 ;  /* 0x0c08000004ed7fae */ /* 0x0003e8000e901d52 */
[----:B------:R1:W-:Y:S04]  /*4e70*/  LDGSTS.E.BYPASS.LTC128B.128 [R237+0xd080], [R4.64+0x40], !P4 ;  /* 0x0d08004004ed7fae */ /* 0x0003e8000e101d52 */
[----:B------:R1:W-:Y:S04]  /*4e80*/  LDGSTS.E.BYPASS.LTC128B.128 [R237+0xe080], [R4.64+0x80], !P2 ;  /* 0x0e08008004ed7fae */ /* 0x0003e8000d101d52 */
[----:B------:R1:W-:Y:S02]  /*4e90*/  @!P3 LDGSTS.E.BYPASS.LTC128B.128 [R0+0xf280], [R6.64] ;  /* 0x0f2800000600bfae */ /* 0x0003e4000b901d52 */
.L_x_24:
        /* <DEDUP_REMOVED lines=17> */
[----:B------:R-:W1:Y:S04]  /*4fb0*/  LDSM.16.MT88.2 R28, [R220+0x2800] ;  /* 0x00280000dc1c783b */ /* 0x000e680000004100 */
        /* <DEDUP_REMOVED lines=10> */
[----:B------:R-:W4:Y:S07]  /*5060*/  LDSM.16.MT88.2 R148, [R220+0xc00] ;  /* 0x000c0000dc94783b */ /* 0x000f2e0000004100 */
        /* <DEDUP_REMOVED lines=8> */
[-C--:B------:R-:W-:Y:S08]  /*50f0*/  HMMA.16816.F32.BF16 R12, R136, R28.reuse, R12 ;  /* 0x0000001c880c723c */ /* 0x080ff0000004180c */
[C---:B------:R-:W-:Y:S01]  /*5100*/  HMMA.16816.F32.BF16 R16, R132.reuse, R28, R16 ;  /* 0x0000001c8410723c */ /* 0x040fe20000041810 */
[----:B------:R-:W4:Y:S07]  /*5110*/  LDSM.16.MT88.2 R28, [R220+0x1000] ;  /* 0x00100000dc1c783b */ /* 0x000f2e0000004100 */
[-C--:B------:R-:W-:Y:S01]  /*5120*/  HMMA.16816.F32.BF16 R20, R132, R30.reuse, R20 ;  /* 0x0000001e8414723c */ /* 0x080fe20000041814 */
[----:B------:R-:W-:Y:S07]  /*5130*/  LDSM.16.M88.4 R132, [R228+0x2000] ;  /* 0x00200000e484783b */ /* 0x000fee0000000200 */
[----:B------:R-:W-:Y:S01]  /*5140*/  HMMA.16816.F32.BF16 R24, R136, R30, R24 ;  /* 0x0000001e8818723c */ /* 0x000fe20000041818 */
[----:B------:R-:W4:Y:S04]  /*5150*/  LDSM.16.MT88.2 R30, [R220+0x5000] ;  /* 0x00500000dc1e783b */ /* 0x000f280000004100 */
[----:B------:R-:W4:Y:S03]  /*5160*/  LDSM.16.MT88.2 R136, [R220+0x1400] ;  /* 0x00140000dc88783b */ /* 0x000f260000004100 */
[-C--:B------:R-:W-:Y:S01]  /*5170*/  HMMA.16816.F32.BF16 R4, R140, R148.reuse, R4 ;  /* 0x000000948c04723c */ /* 0x080fe20000041804 */
[----:B------:R-:W-:Y:S07]  /*5180*/  LDSM.16.MT88.2 R138, [R220+0x3400] ;  /* 0x00340000dc8a783b */ /* 0x000fee0000004100 */
[C---:B------:R-:W-:Y:S08]  /*5190*/  HMMA.16816.F32.BF16 R8, R152.reuse, R148, R8 ;  /* 0x000000949808723c */ /* 0x040ff00000041808 */
[-C--:B------:R-:W-:Y:S08]  /*51a0*/  HMMA.16816.F32.BF16 R12, R152, R156.reuse, R12 ;  /* 0x0000009c980c723c */ /* 0x080ff0000004180c */
[C---:B------:R-:W-:Y:S01]  /*51b0*/  HMMA.16816.F32.BF16 R16, R140.reuse, R156, R16 ;  /* 0x0000009c8c10723c */ /* 0x040fe20000041810 */
[----:B------:R-:W4:Y:S07]  /*51c0*/  LDSM.16.M88.4 R156, [R228+0x3000] ;  /* 0x00300000e49c783b */ /* 0x000f2e0000000200 */
        /* <DEDUP_REMOVED lines=11> */
[-C--:B------:R-:W-:Y:S01]  /*5280*/  HMMA.16816.F32.BF16 R20, R32, R30.reuse, R20 ;  /* 0x0000001e2014723c */ /* 0x080fe20000041814 */
[----:B------:R-:W-:Y:S07]  /*5290*/  LDSM.16.M88.4 R32, [R231+0x2000] ;  /* 0x00200000e720783b */ /* 0x000fee0000000200 */
[----:B------:R-:W-:Y:S01]  /*52a0*/  HMMA.16816.F32.BF16 R24, R144, R30, R24 ;  /* 0x0000001e9018723c */ /* 0x000fe20000041818 */
[----:B------:R-:W2:Y:S04]  /*52b0*/  LDSM.16.MT88.2 R30, [R220+0x5800] ;  /* 0x00580000dc1e783b */ /* 0x000ea80000004100 */
        /* <DEDUP_REMOVED lines=23> */
[-C--:B------:R-:W-:Y:S04]  /*5430*/  HMMA.16816.F32.BF16 R20, R140, R30.reuse, R20 ;  /* 0x0000001e8c14723c */ /* 0x080fe80000041814 */
        /* <DEDUP_REMOVED lines=34> */
[-C--:B-1---5:R-:W-:Y:S03]  /*5660*/  HMMA.16816.F32.BF16 R84, R4, R8.reuse, R84 ;  /* 0x000000080454723c */ /* 0x0a2fe60000041854 */
        /* <DEDUP_REMOVED lines=40> */
[----:B------:R-:W2:Y:S04]  /*58f0*/  LDSM.16.MT88.4 R8, [R0+0x7c80] ;  /* 0x007c80000008783b */ /* 0x000ea80000004200 */
        /* <DEDUP_REMOVED lines=26> */
.L_x_22:
[----:B----4-:R-:W3:Y:S01]  /*5aa0*/  LDL.LU.64 R8, [R1+0x28] ;  /* 0x0000280001087983 */ /* 0x010ee20000300a00 */
[----:B------:R-:W1:Y:S01]  /*5ab0*/  S2UR UR6, SR_CTAID.X ;  /* 0x00000000000679c3 */ /* 0x000e620000002500 */
[----:B------:R-:W-:Y:S01]  /*5ac0*/  MOV R0, 0x1 ;  /* 0x0000000100007802 */ /* 0x000fe20000000f00 */
[----:B------:R-:W-:Y:S01]  /*5ad0*/  USHF.R.S32.HI UR4, URZ, 0x1f, UR15 ;  /* 0x0000001f3f047899 */ /* 0x000fe2000801140f */
[----:B------:R-:W4:Y:S01]  /*5ae0*/  S2R R2, SR_CTAID.Y ;  /* 0x0000000000027919 */ /* 0x000f220000002600 */
[----:B------:R-:W-:Y:S01]  /*5af0*/  FMUL.FTZ R84, R84, c[0x0][0x298] ;  /* 0x0000a60054547a20 */ /* 0x000fe20000410000 */
[----:B------:R-:W-:Y:S01]  /*5b00*/  ISETP.NE.AND P1, PT, R0, c[0x0][0x338], PT ;  /* 0x0000ce0000007a0c */ /* 0x000fe20003f25270 */
[----:B-1----:R-:W-:-:S12]  /*5b10*/  UIMAD UR6, UR6, 0x3000, URZ ;  /* 0x00003000060678a4 */ /* 0x002fd8000f8e023f */
[----:B----4-:R-:W-:Y:S01]  /*5b20*/  @P1 IMAD.HI.U32 R0, R2, c[0x0][0x33c], RZ ;  /* 0x0000cf0002001a27 */ /* 0x010fe200078e00ff */
[----:B------:R-:W-:Y:S01]  /*5b30*/  USHF.R.S32.HI UR11, URZ, 0x1f, UR6 ;  /* 0x0000001f3f0b7899 */ /* 0x000fe20008011406 */
[----:B--2---:R-:W-:-:S03]  /*5b40*/  SHF.R.S32.HI R3, RZ, 0x1f, R2 ;  /* 0x0000001fff037819 */ /* 0x004fc60000011402 */
[----:B------:R-:W-:-:S04]  /*5b50*/  @P1 SHF.R.U32.HI R0, RZ, c[0x0][0x340], R0 ;  /* 0x0000d000ff001a19 */ /* 0x000fc80000011600 */
[----:B------:R-:W-:Y:S02]  /*5b60*/  @P1 SHF.R.S32.HI R6, RZ, 0x1f, R0 ;  /* 0x0000001fff061819 */ /* 0x000fe40000011400 */
[----:B------:R-:W-:Y:S02]  /*5b70*/  @P1 MOV R2, R0 ;  /* 0x0000000000021202 */ /* 0x000fe40000000f00 */
[----:B------:R-:W-:-:S05]  /*5b80*/  @P1 MOV R3, R6 ;  /* 0x0000000600031202 */ /* 0x000fca0000000f00 */
[C---:B------:R-:W-:Y:S02]  /*5b90*/  IMAD R0, R3.reuse, c[0x0][0x328], RZ ;  /* 0x0000ca0003007a24 */ /* 0x040fe400078e02ff */
[----:B------:R-:W-:Y:S02]  /*5ba0*/  IMAD R3, R3, c[0x0][0x300], RZ ;  /* 0x0000c00003037a24 */ /* 0x000fe400078e02ff */
[----:B------:R-:W-:Y:S02]  /*5bb0*/  IMAD R0, R2, c[0x0][0x32c], R0 ;  /* 0x0000cb0002007a24 */ /* 0x000fe400078e0200 */
[----:B------:R-:W-:Y:S02]  /*5bc0*/  FMUL.FTZ R85, R85, c[0x0][0x298] ;  /* 0x0000a60055557a20 */ /* 0x000fe40000410000 */
[----:B------:R-:W-:Y:S02]  /*5bd0*/  FMUL.FTZ R87, R87, c[0x0][0x298] ;  /* 0x0000a60057577a20 */ /* 0x000fe40000410000 */
[----:B------:R-:W-:-:S02]  /*5be0*/  FMUL.FTZ R88, R88, c[0x0][0x298] ;  /* 0x0000a60058587a20 */ /* 0x000fc40000410000 */
[----:B------:R-:W-:Y:S02]  /*5bf0*/  FMUL.FTZ R89, R89, c[0x0][0x298] ;  /* 0x0000a60059597a20 */ /* 0x000fe40000410000 */
[----:B------:R-:W-:Y:S02]  /*5c00*/  FMUL.FTZ R90, R90, c[0x0][0x298] ;  /* 0x0000a6005a5a7a20 */ /* 0x000fe40000410000 */
[----:B------:R-:W-:Y:S02]  /*5c10*/  FMUL.FTZ R91, R91, c[0x0][0x298] ;  /* 0x0000a6005b5b7a20 */ /* 0x000fe40000410000 */
        /* <DEDUP_REMOVED lines=39> */
[----:B------:R-:W-:Y:S01]  /*5e90*/  FMUL.FTZ R127, R127, c[0x0][0x298] ;  /* 0x0000a6007f7f7a20 */ /* 0x000fe20000410000 */
[----:B------:R-:W-:Y:S01]  /*5ea0*/  BAR.SYNC.DEFER_BLOCKING 0x1, 0x100 ;  /* 0x0044000000007b1d */ /* 0x000fe20000010000 */
[----:B---3--:R-:W-:-:S05]  /*5eb0*/  IADD3 R4, P0, R8, UR6, RZ ;  /* 0x0000000608047c10 */ /* 0x008fca000ff1e0ff */
[----:B------:R-:W-:Y:S02]  /*5ec0*/  ULDC.64 UR6, c[0x0][0x330] ;  /* 0x0000cc0000067ab9 */ /* 0x000fe40000000a00 */
[----:B------:R-:W-:Y:S01]  /*5ed0*/  UIMAD UR6, UR4, UR6, URZ ;  /* 0x00000006040672a4 */ /* 0x000fe2000f8e023f */
[----:B------:R-:W-:-:S03]  /*5ee0*/  LEA.HI.X.SX32 R5, R8, UR11, 0x1, P0 ;  /* 0x0000000b08057c11 */ /* 0x000fc600080f0eff */
[----:B------:R-:W-:Y:S02]  /*5ef0*/  UIMAD UR11, UR15, UR7, UR6 ;  /* 0x000000070f0b72a4 */ /* 0x000fe4000f8e0206 */
[C-C-:B------:R-:W-:Y:S01]  /*5f00*/  IMAD.WIDE.U32 R8, R2.reuse, c[0x0][0x328], R4.reuse ;  /* 0x0000ca0002087a25 */ /* 0x140fe200078e0004 */
[----:B------:R-:W-:Y:S02]  /*5f10*/  ULDC.64 UR6, c[0x0][0x308] ;  /* 0x0000c20000067ab9 */ /* 0x000fe40000000a00 */
[----:B------:R-:W-:Y:S01]  /*5f20*/  UIMAD UR6, UR4, UR6, URZ ;  /* 0x00000006040672a4 */ /* 0x000fe2000f8e023f */
[C---:B------:R-:W-:Y:S01]  /*5f30*/  IMAD.WIDE.U32 R6, R2.reuse, c[0x0][0x300], R4 ;  /* 0x0000c00002067a25 */ /* 0x040fe200078e0004 */
[----:B------:R-:W-:Y:S02]  /*5f40*/  IADD3 R5, R9, R0, RZ ;  /* 0x0000000009057210 */ /* 0x000fe40007ffe0ff */
[----:B------:R-:W-:Y:S01]  /*5f50*/  MOV R9, UR15 ;  /* 0x0000000f00097c02 */ /* 0x000fe20008000f00 */
[----:B------:R-:W-:Y:S01]  /*5f60*/  IMAD R2, R2, c[0x0][0x304], R3 ;  /* 0x0000c10002027a24 */ /* 0x000fe200078e0203 */
[----:B------:R-:W-:Y:S01]  /*5f70*/  MOV R4, R8 ;  /* 0x0000000800047202 */ /* 0x000fe20000000f00 */
[----:B------:R-:W-:Y:S01]  /*5f80*/  UIMAD UR6, UR15, UR7, UR6 ;  /* 0x000000070f0672a4 */ /* 0x000fe2000f8e0206 */
[----:B------:R-:W-:-:S02]  /*5f90*/  MOV R0, UR15 ;  /* 0x0000000f00007c02 */ /* 0x000fc40008000f00 */
[----:B------:R-:W-:Y:S01]  /*5fa0*/  IADD3 R3, R7, R2, RZ ;  /* 0x0000000207037210 */ /* 0x000fe20007ffe0ff */
[----:B------:R-:W-:Y:S01]  /*5fb0*/  IMAD.WIDE.U32 R8, R9, c[0x0][0x330], R4 ;  /* 0x0000cc0009087a25 */ /* 0x000fe200078e0004 */
[----:B------:R-:W-:-:S05]  /*5fc0*/  MOV R2, R6 ;  /* 0x0000000600027202 */ /* 0x000fca0000000f00 */
[----:B------:R-:W-:Y:S01]  /*5fd0*/  IMAD.WIDE.U32 R6, R0, c[0x0][0x308], R2 ;  /* 0x0000c20000067a25 */ /* 0x000fe200078e0002 */
[----:B------:R-:W-:Y:S02]  /*5fe0*/  IADD3 R0, R9, UR11, RZ ;  /* 0x0000000b09007c10 */ /* 0x000fe4000fffe0ff */
[----:B------:R-:W-:Y:S02]  /*5ff0*/  LEA R2, P1, R8, c[0x0][0x310], 0x2 ;  /* 0x0000c40008027a11 */ /* 0x000fe400078210ff */
[----:B------:R-:W-:Y:S02]  /*6000*/  LEA R4, P0, R6, c[0x0][0x2e8], 0x2 ;  /* 0x0000ba0006047a11 */ /* 0x000fe400078010ff */
[----:B------:R-:W-:Y:S02]  /*6010*/  LEA.HI.X R3, R8, c[0x0][0x314], R0, 0x2, P1 ;  /* 0x0000c50008037a11 */ /* 0x000fe400008f1400 */
[----:B------:R-:W-:-:S03]  /*6020*/  IADD3 R5, R7, UR6, RZ ;  /* 0x0000000607057c10 */ /* 0x000fc6000fffe0ff */
[----:B------:R-:W-:Y:S01]  /*6030*/  RED.E.ADD.F32.FTZ.RN.STRONG.GPU [R2.64], R36 ;  /* 0x000000240200798e */ /* 0x000fe2000c10e792 */
[----:B------:R-:W-:-:S03]  /*6040*/  LEA.HI.X R5, R6, c[0x0][0x2ec], R5, 0x2, P0 ;  /* 0x0000bb0006057a11 */ /* 0x000fc600000f1405 */
        /* <DEDUP_REMOVED lines=40> */
[----:B------:R-:W-:Y:S01]  /*62d0*/  RED.E.ADD.F32.FTZ.RN.STRONG.GPU [R2.64+0xa400], R81 ;  /* 0x00a400510200798e */ /* 0x000fe2000c10e792 */
[----:B------:R-:W-:-:S03]  /*62e0*/  FMUL.FTZ R7, R86, c[0x0][0x298] ;  /* 0x0000a60056077a20 */ /* 0x000fc60000410000 */
[----:B------:R-:W-:Y:S04]  /*62f0*/  RED.E.ADD.F32.FTZ.RN.STRONG.GPU [R2.64+0xa800], R82 ;  /* 0x00a800520200798e */ /* 0x000fe8000c10e792 */
[----:B------:R-:W-:Y:S04]  /*6300*/  RED.E.ADD.F32.FTZ.RN.STRONG.GPU [R2.64+0xac00], R83 ;  /* 0x00ac00530200798e */ /* 0x000fe8000c10e792 */
[----:B------:R-:W-:Y:S04]  /*6310*/  RED.E.ADD.F32.FTZ.RN.STRONG.GPU [R2.64+0xb000], R76 ;  /* 0x00b0004c0200798e */ /* 0x000fe8000c10e792 */
[----:B------:R-:W-:Y:S04]  /*6320*/  RED.E.ADD.F32.FTZ.RN.STRONG.GPU [R2.64+0xb400], R77 ;  /* 0x00b4004d0200798e */ /* 0x000fe8000c10e792 */
[----:B------:R-:W-:Y:S04]  /*6330*/  RED.E.ADD.F32.FTZ.RN.STRONG.GPU [R2.64+0xb800], R78 ;  /* 0x00b8004e0200798e */ /* 0x000fe8000c10e792 */
[----:B------:R-:W-:Y:S04]  /*6340*/  RED.E.ADD.F32.FTZ.RN.STRONG.GPU [R2.64+0xbc00], R79 ;  /* 0x00bc004f0200798e */ /* 0x000fe8000c10e792 */
[----:B------:R-:W-:Y:S04]  /*6350*/  RED.E.ADD.F32.FTZ.RN.STRONG.GPU [R4.64], R84 ;  /* 0x000000540400798e */ /* 0x000fe8000c10e792 */
        /* <DEDUP_REMOVED lines=47> */
[----:B------:R-:W-:Y:S05]  /*6650*/  EXIT ;  /* 0x000000000000794d */ /* 0x000fea0003800000 */
.L_x_26:
        /* <DEDUP_REMOVED lines=10> */
.L_x_1383:


//--------------------- .text._ZN7cutlass13device_kernelIN5flash19enable_sm80_to_sm89INS1_16FlashAttnBwdSm80INS1_25CollectiveMainloopBwdSm80ILi2ELi1EN4cute5tupleIJNS5_1CILi64EEENS7_ILi128EEENS7_ILi96EEEEEENS_10bfloat16_tEfNS_4arch4Sm80ELb0ELb0ELb1ELb0ELb1ELb0ELb0ELb0ELi2ELi2ELi4ELi2ELb1EEENS1_24CollectiveEpilogueBwdGQAISB_fSE_Li256ELb0ELb1EEENS1_19SingleTileSchedulerILb0ELb0ELb0ELi128EEEEEEEEEvNT_6ParamsE --------------------------
	.section	.text._ZN7cutlass13device_kernelIN5flash19enable_sm80_to_sm89INS1_16FlashAttnBwdSm80INS1_25CollectiveMainloopBwdSm80ILi2ELi1EN4cute5tupleIJNS5_1CILi64EEENS7_ILi128EEENS7_ILi96EEEEEENS_10bfloat16_tEfNS_4arch4Sm80ELb0ELb0ELb1ELb0ELb1ELb0ELb0ELb0ELi2ELi2ELi4ELi2ELb1EEENS1_24CollectiveEpilogueBwdGQAISB_fSE_Li256ELb0ELb1EEENS1_19SingleTileSchedulerILb0ELb0ELb0ELi128EEEEEEEEEvNT_6ParamsE,"ax",@progbits
	.sectioninfo	@"SHI_REGISTERS=255"
	.align	128
.text._ZN7cutlass13device_kernelIN5flash19enable_sm80_to_sm89INS1_16FlashAttnBwdSm80INS1_25CollectiveMainloopBwdSm80ILi2ELi1EN4cute5tupleIJNS5_1CILi64EEENS7_ILi128EEENS7_ILi96EEEEEENS_10bfloat16_tEfNS_4arch4Sm80ELb0ELb0ELb1ELb0ELb1ELb0ELb0ELb0ELi2ELi2ELi4ELi2ELb1EEENS1_24CollectiveEpilogueBwdGQAISB_fSE_Li256ELb0ELb1EEENS1_19SingleTileSchedulerILb0ELb0ELb0ELi128EEEEEEEEEvNT_6ParamsE:
        .type           _ZN7cutlass13device_kernelIN5flash19enable_sm80_to_sm89INS1_16FlashAttnBwdSm80INS1_25CollectiveMainloopBwdSm80ILi2ELi1EN4cute5tupleIJNS5_1CILi64EEENS7_ILi128EEENS7_ILi96EEEEEENS_10bfloat16_tEfNS_4arch4Sm80ELb0ELb0ELb1ELb0ELb1ELb0ELb0ELb0ELi2ELi2ELi4ELi2ELb1EEENS1_24CollectiveEpilogueBwdGQAISB_fSE_Li256ELb0ELb1EEENS1_19SingleTileSchedulerILb0ELb0ELb0ELi128EEEEEEEEEvNT_6ParamsE,@function
        .size           _ZN7cutlass13device_kernelIN5flash19enable_sm80_to_sm89INS1_16FlashAttnBwdSm80INS1_25CollectiveMainloopBwdSm80ILi2ELi1EN4cute5tupleIJNS5_1CILi64EEENS7_ILi128EEENS7_ILi96EEEEEENS_10bfloat16_tEfNS_4arch4Sm80ELb0ELb0ELb1ELb0ELb1ELb0ELb0ELb0ELi2ELi2ELi4ELi2ELb1EEENS1_24CollectiveEpilogueBwdGQAISB_fSE_Li256ELb0ELb1EEENS1_19SingleTileSchedulerILb0ELb0ELb0ELi128EEEEEEEEEvNT_6ParamsE,(.L_x_1384 - _ZN7cutlass13device_kernelIN5flash19enable_sm80_to_sm89INS1_16FlashAttnBwdSm80INS1_25CollectiveMainloopBwdSm80ILi2ELi1EN4cute5tupleIJNS5_1CILi64EEENS7_ILi128EEENS7_ILi96EEEEEENS_10bfloat16_tEfNS_4arch4Sm80ELb0ELb0ELb1ELb0ELb1ELb0ELb0ELb0ELi2ELi2ELi4ELi2ELb1EEENS1_24CollectiveEpilogueBwdGQAISB_fSE_Li256ELb0ELb1EEENS1_19SingleTileSchedulerILb0ELb0ELb0ELi128EEEEEEEEEvNT_6ParamsE)
        .other          _ZN7cutlass13device_kernelIN5flash19enable_sm80_to_sm89INS1_16FlashAttnBwdSm80INS1_25CollectiveMainloopBwdSm80ILi2ELi1EN4cute5tupleIJNS5_1CILi64EEENS7_ILi128EEENS7_ILi96EEEEEENS_10bfloat16_tEfNS_4arch4Sm80ELb0ELb0ELb1ELb0ELb1ELb0ELb0ELb0ELi2ELi2ELi4ELi2ELb1EEENS1_24CollectiveEpilogueBwdGQAISB_fSE_Li256ELb0ELb1EEENS1_19SingleTileSchedulerILb0ELb0ELb0ELi128EEEEEEEEEvNT_6ParamsE,@"STO_CUDA_ENTRY STV_DEFAULT"
_ZN7cutlass13device_kernelIN5flash19enable_sm80_to_sm89INS1_16FlashAttnBwdSm80INS1_25CollectiveMainloopBwdSm80ILi2ELi1EN4cute5tupleIJNS5_1CILi64EEENS7_ILi128EEENS7_ILi96EEEEEENS_10bfloat16_tEfNS_4arch4Sm80ELb0ELb0ELb1ELb0ELb1ELb0ELb0ELb0ELi2ELi2ELi4ELi2ELb1EEENS1_24CollectiveEpilogueBwdGQAISB_fSE_Li256ELb0ELb1EEENS1_19SingleTileSchedulerILb0ELb0ELb0ELi128EEEEEEEEEvNT_6ParamsE:
        /* <DEDUP_REMOVED lines=59> */
[----:B------:R-:W-:Y:S01]  /*03b0*/  ULDC UR9, c[0x0][0x168] ;  /* 0x00005a0000097ab9 */ /* 0x000fe20000000800 */
        /* <DEDUP_REMOVED lines=9> */
[----:B------:R-:W-:Y:S01]  /*0450*/  UISETP.GE.AND UP0, UPT, UR9, 0x1, UPT ;  /* 0x000000010900788c */ /* 0x000fe2000bf06270 */
        /* <DEDUP_REMOVED lines=69> */
[----:B------:R-:W-:Y:S01]  /*08b0*/  CS2R R72, SRZ ;  /* 0x0000000000487805 */ /* 0x000fe2000001ff00 */
[----:B------:R-:W-:Y:S01]  /*08c0*/  CS2R R70, SRZ ;  /* 0x0000000000467805 */ /* 0x000fe2000001ff00 */
[----:B------:R-:W-:Y:S01]  /*08d0*/  UIMAD UR4, UR17, UR5, UR4 ;  /* 0x00000005110472a4 */ /* 0x000fe2000f8e0204 */
[----:B------:R-:W-:Y:S01]  /*08e0*/  IMAD R7, R17, 0x8, R0 ;  /* 0x0000000811077824 */ /* 0x000fe200078e0200 */
[----:B------:R-:W-:Y:S01]  /*08f0*/  LEA R6, P0, R8, c[0x0][0x1c0], 0x1 ;  /* 0x0000700008067a11 */ /* 0x000fe200078008ff */
[C---:B------:R-:W-:Y:S01]  /*0900*/  IMAD R14, R42.reuse, c[0x0][0x17c], R10 ;  /* 0x00005f002a0e7a24 */ /* 0x040fe200078e020a */
[----:B------:R-:W-:Y:S01]  /*0910*/  CS2R R68, SRZ ;  /* 0x0000000000447805 */ /* 0x000fe2000001ff00 */
        /* <DEDUP_REMOVED lines=262> */
[----:B------:R-:W-:Y:S01]  /*1980*/  IMAD.SHL.U32 R235, R26, 0x2, RZ ;  /* 0x000000021aeb7824 */ /* 0x000fe200078e00ff */
[----:B------:R-:W-:Y:S01]  /*1990*/  LOP3.LUT P0, RZ, R11, 0x4, RZ, 0xc0, !PT ;  /* 0x000000040bff7812 */ /* 0x000fe2000780c0ff */
[----:B------:R-:W-:Y:S01]  /*19a0*/  IMAD R5, R33, c[0x0][0x238], RZ ;  /* 0x00008e0021057a24 */ /* 0x000fe200078e02ff */
[----:B------:R-:W-:Y:S01]  /*19b0*/  LEA.HI R0, R0, R14, RZ, 0x2 ;  /* 0x0000000e00007211 */ /* 0x000fe200078f10ff */
[----:B------:R-:W-:Y:S01]  /*19c0*/  ULDC.64 UR4, c[0x0][0x240] ;  /* 0x0000900000047ab9 */ /* 0x000fe20000000a00 */
[--C-:B------:R-:W-:Y:S01]  /*19d0*/  SHF.R.S32.HI R35, RZ, 0x1f, R34.reuse ;  /* 0x0000001fff237819 */ /* 0x100fe20000011422 */
[----:B------:R-:W-:Y:S01]  /*19e0*/  IMAD R5, R32, c[0x0][0x23c], R5 ;  /* 0x00008f0020057a24 */ /* 0x000fe200078e0205 */
[----:B------:R-:W-:Y:S01]  /*19f0*/  LOP3.LUT R4, R0, 0xfffffffc, RZ, 0xc0, !PT ;  /* 0xfffffffc00047812 */ /* 0x000fe200078ec0ff */
[----:B------:R-:W-:Y:S01]  /*1a00*/  UIMAD UR4, UR6, UR4, URZ ;  /* 0x00000004060472a4 */ /* 0x000fe2000f8e023f */
[C---:B------:R-:W-:Y:S01]  /*1a10*/  IADD3 R0, R235.reuse, 0xf480, RZ ;  /* 0x0000f480eb007810 */ /* 0x040fe20007ffe0ff */
[----:B--2---:R-:W-:Y:S01]  /*1a20*/  IMAD.WIDE.U32 R2, R32, c[0x0][0x238], R34 ;  /* 0x00008e0020027a25 */ /* 0x004fe200078e0022 */
[----:B------:R-:W-:Y:S01]  /*1a30*/  IADD3 R236, R235, 0xf4c0, RZ ;  /* 0x0000f4c0ebec7810 */ /* 0x000fe20007ffe0ff */
[----:B------:R-:W-:Y:S01]  /*1a40*/  UIMAD UR5, UR17, UR5, UR4 ;  /* 0x00000005110572a4 */ /* 0x000fe2000f8e0204 */
[----:B------:R1:W-:Y:S01]  /*1a50*/  STL [R1+0x2c], R35 ;  /* 0x00002c2301007387 */ /* 0x0003e20000100800 */
[----:B------:R-:W-:Y:S01]  /*1a60*/  @P0 IADD3 R236, R0, -0x40, RZ ;  /* 0xffffffc000ec0810 */ /* 0x000fe20007ffe0ff */
[----:B------:R-:W-:Y:S01]  /*1a70*/  IMAD.IADD R3, R3, 0x1, R5 ;  /* 0x0000000103037824 */ /* 0x000fe200078e0205 */
[----:B------:R-:W-:Y:S01]  /*1a80*/  LEA R226, R226, 0x13480, 0x1 ;  /* 0x00013480e2e27811 */ /* 0x000fe200078e08ff */
[----:B------:R-:W-:Y:S01]  /*1a90*/  IMAD.U32 R0, RZ, RZ, UR17 ;  /* 0x00000011ff007e24 */ /* 0x000fe2000f8e00ff */
[----:B------:R-:W-:Y:S01]  /*1aa0*/  LOP3.LUT R238, R238, 0xfffffffc, RZ, 0xc0, !PT ;  /* 0xfffffffceeee7812 */ /* 0x000fe200078ec0ff */
[----:B------:R-:W-:Y:S01]  /*1ab0*/  IMAD.SHL.U32 R225, R230, 0x2, RZ ;  /* 0x00000002e6e17824 */ /* 0x000fe200078e00ff */
[----:B------:R-:W-:Y:S01]  /*1ac0*/  UIADD3 UR9, UR9, 0x3f, URZ ;  /* 0x0000003f09097890 */ /* 0x000fe2000fffe03f */
[----:B------:R-:W-:Y:S01]  /*1ad0*/  IMAD.WIDE.U32 R6, R0, c[0x0][0x240], R2 ;  /* 0x0000900000067a25 */ /* 0x000fe200078e0002 */
[----:B------:R-:W-:Y:S01]  /*1ae0*/  IADD3 R238, R10, -R238, RZ ;  /* 0x800000ee0aee7210 */ /* 0x000fe20007ffe0ff */
[----:B------:R-:W-:Y:S01]  /*1af0*/  ULDC UR10, c[0x0][0x278] ;  /* 0x00009e00000a7ab9 */ /* 0x000fe20000000800 */
[----:B------:R-:W-:Y:S01]  /*1b00*/  IADD3 R225, R225, 0xc080, RZ ;  /* 0x0000c080e1e17810 */ /* 0x000fe20007ffe0ff */
[----:B------:R-:W-:Y:S01]  /*1b10*/  IMAD.IADD R4, R14, 0x1, -R4 ;  /* 0x000000010e047824 */ /* 0x000fe200078e0a04 */
[----:B------:R-:W-:Y:S01]  /*1b20*/  IADD3 R0, R7, UR5, RZ ;  /* 0x0000000507007c10 */ /* 0x000fe2000fffe0ff */
[----:B------:R1:W-:Y:S01]  /*1b30*/  STL.64 [R1+0x48], R6 ;  /* 0x0000480601007387 */ /* 0x0003e20000100a00 */
[----:B------:R-:W-:Y:S01]  /*1b40*/  USHF.R.S32.HI UR8, URZ, 0x1f, UR9 ;  /* 0x0000001f3f087899 */ /* 0x000fe20008011409 */
[----:B------:R-:W-:Y:S01]  /*1b50*/  IMAD R228, R232, 0x2, R226 ;  /* 0x00000002e8e47824 */ /* 0x000fe200078e02e2 */
[----:B------:R-:W-:Y:S01]  /*1b60*/  LEA R227, R231, R226, 0x1 ;  /* 0x000000e2e7e37211 */ /* 0x000fe200078e08ff */
[----:B------:R1:W-:Y:S01]  /*1b70*/  STL [R1+0x44], R0 ;  /* 0x0000440001007387 */ /* 0x0003e20000100800 */
[----:B------:R-:W-:Y:S01]  /*1b80*/  IMAD R4, R4, -0x8, R31 ;  /* 0xfffffff804047824 */ /* 0x000fe200078e021f */
[----:B------:R-:W-:Y:S01]  /*1b90*/  ULEA.HI UR8, UR8, UR9, URZ, 0x6 ;  /* 0x0000000908087291 */ /* 0x000fe2000f8f303f */
[----:B------:R-:W-:Y:S01]  /*1ba0*/  SHF.L.U32 R221, R221, 0x1, RZ ;  /* 0x00000001dddd7819 */ /* 0x000fe200000006ff */
[----:B------:R-:W-:Y:S01]  /*1bb0*/  ULDC UR7, c[0x0][0x290] ;  /* 0x0000a40000077ab9 */ /* 0x000fe20000000800 */
        /* <DEDUP_REMOVED lines=53> */
[C---:B------:R-:W-:Y:S01]  /*1f10*/  SHF.L.U32 R224, R230.reuse, 0x1, RZ ;  /* 0x00000001e6e07819 */ /* 0x040fe200000006ff */
[----:B------:R-:W-:Y:S01]  /*1f20*/  IMAD.IADD R234, R230, 0x1, R233 ;  /* 0x00000001e6ea7824 */ /* 0x000fe200078e02e9 */
[----:B------:R-:W-:-:S02]  /*1f30*/  UIMAD UR10, UR17, UR10, URZ ;  /* 0x0000000a110a72a4 */ /* 0x000fc4000f8e023f */
[----:B------:R-:W-:Y:S02]  /*1f40*/  UIMAD UR7, UR17, UR7, URZ ;  /* 0x00000007110772a4 */ /* 0x000fe4000f8e023f */
[----:B------:R-:W-:Y:S02]  /*1f50*/  UMOV UR4, URZ ;  /* 0x0000003f00047c82 */ /* 0x000fe40008000000 */
[----:B------:R-:W-:Y:S02]  /*1f60*/  UMOV UR18, 0x1 ;  /* 0x0000000100127882 */ /* 0x000fe40000000000 */
[----:B------:R-:W-:Y:S02]  /*1f70*/  UMOV UR14, URZ ;  /* 0x0000003f000e7c82 */ /* 0x000fe40008000000 */
[----:B------:R-:W-:Y:S02]  /*1f80*/  ULDC UR11, c[0x0][0x168] ;  /* 0x00005a00000b7ab9 */ /* 0x000fe40000000800 */
[----:B------:R-:W-:-:S02]  /*1f90*/  USHF.R.S32.HI UR17, URZ, 0x6, UR8 ;  /* 0x000000063f117899 */ /* 0x000fc40008011408 */
[----:B-1----:R-:W-:Y:S02]  /*1fa0*/  ULDC UR5, c[0x0][0x168] ;  /* 0x00005a0000057ab9 */ /* 0x002fe40000000800 */
.L_x_30:
        /* <DEDUP_REMOVED lines=218> */
.L_x_28:
        /* <DEDUP_REMOVED lines=533> */
.L_x_29:
        /* <DEDUP_REMOVED lines=192> */
.L_x_27:
[----:B--2-4-:R-:W2:Y:S01]  /*5aa0*/  LDL.64 R2, [R1+0x28] ;  /* 0x0000280001027983 */ /* 0x014ea20000100a00 */
[----:B------:R-:W1:Y:S01]  /*5ab0*/  S2UR UR11, SR_CTAID.Y ;  /* 0x00000000000b79c3 */ /* 0x000e620000002600 */
[----:B------:R-:W-:Y:S01]  /*5ac0*/  UMOV UR4, 0x1 ;  /* 0x0000000100047882 */ /* 0x000fe20000000000 */
[----:B------:R-:W-:Y:S01]  /*5ad0*/  BSSY B0, `(.L_x_31) ;  /* 0x0000058000007945 */ /* 0x000fe20003800000 */
[----:B------:R-:W-:Y:S01]  /*5ae0*/  ULDC.64 UR16, c[0x0][0x338] ;  /* 0x0000ce0000107ab9 */ /* 0x000fe20000000a00 */
[----:B------:R-:W-:Y:S01]  /*5af0*/  FMUL.FTZ R84, R84, c[0x0][0x298] ;  /* 0x0000a60054547a20 */ /* 0x000fe20000410000 */
[----:B------:R-:W-:Y:S01]  /*5b00*/  UISETP.NE.AND UP0, UPT, UR4, UR16, UPT ;  /* 0x000000100400728c */ /* 0x000fe2000bf05270 */
[----:B------:R-:W-:Y:S01]  /*5b10*/  FMUL.FTZ R85, R85, c[0x0][0x298] ;  /* 0x0000a60055557a20 */ /* 0x000fe20000410000 */
[----:B------:R-:W-:Y:S01]  /*5b20*/  ULDC UR9, c[0x0][0x340] ;  /* 0x0000d00000097ab9 */ /* 0x000fe20000000800 */
[----:B------:R-:W3:Y:S01]  /*5b30*/  S2UR UR8, SR_CTAID.X ;  /* 0x00000000000879c3 */ /* 0x000ee20000002500 */
[----:B------:R-:W-:Y:S01]  /*5b40*/  ULDC UR4, c[0x0][0x358] ;  /* 0x0000d60000047ab9 */ /* 0x000fe20000000800 */
[----:B------:R-:W-:Y:S01]  /*5b50*/  FMUL.FTZ R86, R86, c[0x0][0x298] ;  /* 0x0000a60056567a20 */ /* 0x000fe20000410000 */
[----:B------:R-:W-:Y:S01]  /*5b60*/  ULDC UR5, c[0x0][0x2f4] ;  /* 0x0000bd0000057ab9 */ /* 0x000fe20000000800 */
[----:B------:R-:W-:-:S02]  /*5b70*/  FMUL.FTZ R87, R87, c[0x0][0x298] ;  /* 0x0000a60057577a20 */ /* 0x000fc40000410000 */
[----:B------:R-:W-:Y:S02]  /*5b80*/  FMUL.FTZ R88, R88, c[0x0][0x298] ;  /* 0x0000a60058587a20 */ /* 0x000fe40000410000 */
[----:B------:R-:W4:Y:S01]  /*5b90*/  S2UR UR7, SR_CTAID.Z ;  /* 0x00000000000779c3 */ /* 0x000f220000002700 */
[----:B------:R-:W-:Y:S02]  /*5ba0*/  FMUL.FTZ R89, R89, c[0x0][0x298] ;  /* 0x0000a60059597a20 */ /* 0x000fe40000410000 */
[----:B------:R-:W-:Y:S02]  /*5bb0*/  FMUL.FTZ R90, R90, c[0x0][0x298] ;  /* 0x0000a6005a5a7a20 */ /* 0x000fe40000410000 */
[----:B------:R-:W-:Y:S02]  /*5bc0*/  FMUL.FTZ R91, R91, c[0x0][0x298] ;  /* 0x0000a6005b5b7a20 */ /* 0x000fe40000410000 */
[----:B------:R-:W-:Y:S01]  /*5bd0*/  FMUL.FTZ R96, R96, c[0x0][0x298] ;  /* 0x0000a60060607a20 */ /* 0x000fe20000410000 */
[----:B-1----:R-:W-:Y:S01]  /*5be0*/  UIMAD.WIDE.U32 UR18, UR11, UR17, URZ ;  /* 0x000000110b1272a5 */ /* 0x002fe2000f8e003f */
[----:B------:R-:W-:Y:S01]  /*5bf0*/  FMUL.FTZ R97, R97, c[0x0][0x298] ;  /* 0x0000a60061617a20 */ /* 0x000fe20000410000 */
[----:B------:R-:W-:Y:S01]  /*5c00*/  USHF.R.S32.HI UR15, URZ, 0x1f, UR11 ;  /* 0x0000001f3f0f7899 */ /* 0x000fe2000801140b */
[----:B------:R-:W-:Y:S01]  /*5c10*/  FMUL.FTZ R98, R98, c[0x0][0x298] ;  /* 0x0000a60062627a20 */ /* 0x000fe20000410000 */
[----:B------:R-:W-:Y:S01]  /*5c20*/  UMOV UR17, UR11 ;  /* 0x0000000b00117c82 */ /* 0x000fe20008000000 */
[----:B------:R-:W-:Y:S01]  /*5c30*/  FMUL.FTZ R99, R99, c[0x0][0x298] ;  /* 0x0000a60063637a20 */ /* 0x000fe20000410000 */
[----:B------:R-:W-:Y:S01]  /*5c40*/  @UP0 USHF.R.U32.HI UR17, URZ, UR9, UR19 ;  /* 0x000000093f110299 */ /* 0x000fe20008011613 */
[----:B------:R-:W-:Y:S01]  /*5c50*/  FMUL.FTZ R92, R92, c[0x0][0x298] ;  /* 0x0000a6005c5c7a20 */ /* 0x000fe20000410000 */
[----:B---3--:R-:W-:Y:S01]  /*5c60*/  UIMAD UR9, UR8, UR4, URZ ;  /* 0x00000004080972a4 */ /* 0x008fe2000f8e023f */
[----:B------:R-:W-:Y:S01]  /*5c70*/  FMUL.FTZ R93, R93, c[0x0][0x298] ;  /* 0x0000a6005d5d7a20 */ /* 0x000fe20000410000 */
[----:B------:R-:W-:Y:S01]  /*5c80*/  @UP0 USHF.R.S32.HI UR4, URZ, 0x1f, UR17 ;  /* 0x0000001f3f040899 */ /* 0x000fe20008011411 */
[----:B------:R-:W-:Y:S01]  /*5c90*/  FMUL.FTZ R94, R94, c[0x0][0x298] ;  /* 0x0000a6005e5e7a20 */ /* 0x000fe20000410000 */
[----:B------:R-:W-:Y:S01]  /*5ca0*/  UMOV UR14, UR11 ;  /* 0x0000000b000e7c82 */ /* 0x000fe20008000000 */
[----:B------:R-:W-:Y:S01]  /*5cb0*/  FMUL.FTZ R95, R95, c[0x0][0x298] ;  /* 0x0000a6005f5f7a20 */ /* 0x000fe20000410000 */
[----:B------:R-:W-:Y:S01]  /*5cc0*/  @UP0 UMOV UR14, UR17 ;  /* 0x00000011000e0c82 */ /* 0x000fe20008000000 */
[----:B------:R-:W-:Y:S01]  /*5cd0*/  FMUL.FTZ R100, R100, c[0x0][0x298] ;  /* 0x0000a60064647a20 */ /* 0x000fe20000410000 */
[----:B----4-:R-:W-:Y:S01]  /*5ce0*/  UIMAD UR10, UR7, UR5, URZ ;  /* 0x00000005070a72a4 */ /* 0x010fe2000f8e023f */
[----:B------:R-:W-:Y:S01]  /*5cf0*/  FMUL.FTZ R101, R101, c[0x0][0x298] ;  /* 0x0000a60065657a20 */ /* 0x000fe20000410000 */
[----:B------:R-:W-:Y:S01]  /*5d00*/  UIMAD UR5, UR9, UR5, URZ ;  /* 0x00000005090572a4 */ /* 0x000fe2000f8e023f */
[----:B------:R-:W-:Y:S01]  /*5d10*/  FMUL.FTZ R102, R102, c[0x0][0x298] ;  /* 0x0000a60066667a20 */ /* 0x000fe20000410000 */
[----:B------:R-:W-:Y:S01]  /*5d20*/  USHF.R.S32.HI UR18, URZ, 0x1f, UR10 ;  /* 0x0000001f3f127899 */ /* 0x000fe2000801140a */
[----:B------:R-:W-:Y:S01]  /*5d30*/  FMUL.FTZ R103, R103, c[0x0][0x298] ;  /* 0x0000a60067677a20 */ /* 0x000fe20000410000 */
[----:B------:R-:W-:Y:S01]  /*5d40*/  @UP0 UMOV UR15, UR4 ;  /* 0x00000004000f0c82 */ /* 0x000fe20008000000 */
[----:B------:R-:W-:Y:S01]  /*5d50*/  FMUL.FTZ R104, R104, c[0x0][0x298] ;  /* 0x0000a60068687a20 */ /* 0x000fe20000410000 */
[----:B------:R-:W-:Y:S01]  /*5d60*/  USHF.R.S32.HI UR9, URZ, 0x1f, UR5 ;  /* 0x0000001f3f097899 */ /* 0x000fe20008011405 */
[----:B------:R-:W-:Y:S01]  /*5d70*/  FMUL.FTZ R105, R105, c[0x0][0x298] ;  /* 0x0000a60069697a20 */ /* 0x000fe20000410000 */
[----:B------:R-:W-:Y:S01]  /*5d80*/  UIADD3 UR10, UP1, UP0, UR5, UR14, UR10 ;  /* 0x0000000e050a7290 */ /* 0x000fe2000f83e00a */
[----:B------:R-:W-:Y:S01]  /*5d90*/  FMUL.FTZ R106, R106, c[0x0][0x298] ;  /* 0x0000a6006a6a7a20 */ /* 0x000fe20000410000 */
[----:B------:R-:W-:Y:S01]  /*5da0*/  UIADD3 UR17, -UR17, URZ, URZ ;  /* 0x0000003f11117290 */ /* 0x000fe2000fffe13f */
[----:B------:R-:W-:Y:S01]  /*5db0*/  FMUL.FTZ R107, R107, c[0x0][0x298] ;  /* 0x0000a6006b6b7a20 */ /* 0x000fe20000410000 */
[----:B------:R-:W-:Y:S01]  /*5dc0*/  UIADD3.X UR18, UR9, UR15, UR18, UP1, UP0 ;  /* 0x0000000f09127290 */ /* 0x000fe20008fe0412 */
[----:B------:R-:W-:Y:S01]  /*5dd0*/  FMUL.FTZ R112, R112, c[0x0][0x298] ;  /* 0x0000a60070707a20 */ /* 0x000fe20000410000 */
[----:B------:R-:W-:Y:S01]  /*5de0*/  USHF.L.U32 UR9, UR10, 0x2, URZ ;  /* 0x000000020a097899 */ /* 0x000fe2000800063f */
[----:B------:R-:W-:Y:S01]  /*5df0*/  FMUL.FTZ R113, R113, c[0x0][0x298] ;  /* 0x0000a60071717a20 */ /* 0x000fe20000410000 */
[----:B------:R-:W-:Y:S01]  /*5e00*/  ULDC.64 UR4, c[0x0][0x350] ;  /* 0x0000d40000047ab9 */ /* 0x000fe20000000a00 */
[----:B------:R-:W-:Y:S01]  /*5e10*/  FMUL.FTZ R114, R114, c[0x0][0x298] ;  /* 0x0000a60072727a20 */ /* 0x000fe20000410000 */
[----:B------:R-:W-:Y:S01]  /*5e20*/  USHF.L.U64.HI UR10, UR10, 0x2, UR18 ;  /* 0x000000020a0a7899 */ /* 0x000fe20008010212 */
[----:B------:R-:W-:Y:S01]  /*5e30*/  FMUL.FTZ R115, R115, c[0x0][0x298] ;  /* 0x0000a60073737a20 */ /* 0x000fe20000410000 */
[----:B------:R-:W-:Y:S01]  /*5e40*/  UIADD3 UR4, UP0, UR9, UR4, URZ ;  /* 0x0000000409047290 */ /* 0x000fe2000ff1e03f */
[----:B------:R-:W-:Y:S01]  /*5e50*/  FMUL.FTZ R108, R108, c[0x0][0x298] ;  /* 0x0000a6006c6c7a20 */ /* 0x000fe20000410000 */
[----:B------:R-:W-:Y:S01]  /*5e60*/  UIMAD UR11, UR17, UR16, UR11 ;  /* 0x00000010110b72a4 */ /* 0x000fe2000f8e020b */
[----:B------:R-:W-:Y:S01]  /*5e70*/  FMUL.FTZ R109, R109, c[0x0][0x298] ;  /* 0x0000a6006d6d7a20 */ /* 0x000fe20000410000 */
[----:B------:R-:W-:Y:S01]  /*5e80*/  UIADD3.X UR5, UR10, UR5, URZ, UP0, !UPT ;  /* 0x000000050a057290 */ /* 0x000fe200087fe43f */
[----:B------:R-:W-:Y:S01]  /*5e90*/  FMUL.FTZ R110, R110, c[0x0][0x298] ;  /* 0x0000a6006e6e7a20 */ /* 0x000fe20000410000 */
[----:B------:R-:W-:Y:S01]  /*5ea0*/  MOV R4, UR4 ;  /* 0x0000000400047c02 */ /* 0x000fe20008000f00 */
[----:B------:R-:W-:-:S02]  /*5eb0*/  FMUL.FTZ R111, R111, c[0x0][0x298] ;  /* 0x0000a6006f6f7a20 */ /* 0x000fc40000410000 */
[----:B------:R-:W-:Y:S01]  /*5ec0*/  FMUL.FTZ R116, R116, c[0x0][0x298] ;  /* 0x0000a60074747a20 */ /* 0x000fe20000410000 */
[----:B------:R-:W-:Y:S01]  /*5ed0*/  MOV R5, UR5 ;  /* 0x0000000500057c02 */ /* 0x000fe20008000f00 */
        /* <DEDUP_REMOVED lines=14> */
[----:B------:R-:W-:Y:S01]  /*5fc0*/  FMUL.FTZ R127, R127, c[0x0][0x298] ;  /* 0x0000a6007f7f7a20 */ /* 0x000fe20000410000 */
[----:B------:R-:W-:Y:S01]  /*5fd0*/  BAR.SYNC.DEFER_BLOCKING 0x1, 0x100 ;  /* 0x0044000000007b1d */ /* 0x000fe20000010000 */
[----:B--2---:R-:W-:-:S13]  /*5fe0*/  ISETP.NE.AND P1, PT, R2, RZ, PT ;  /* 0x000000ff0200720c */ /* 0x004fda0003f25270 */
[----:B------:R-:W-:Y:S05]  /*5ff0*/  @P1 BRA `(.L_x_32) ;  /* 0x0000005000001947 */ /* 0x000fea0003800000 */
.L_x_33:
[----:B------:R-:W2:Y:S01]  /*6000*/  LDG.E.STRONG.GPU R0, [R4.64] ;  /* 0x0000000c04007981 */ /* 0x000ea2000c1ef900 */
[----:B------:R-:W-:Y:S01]  /*6010*/  YIELD ;  /* 0x0000000000007946 */ /* 0x000fe20003800000 */
[----:B--2---:R-:W-:Y:S01]  /*6020*/  ISETP.NE.AND P0, PT, R0, UR11, PT ;  /* 0x0000000b00007c0c */ /* 0x004fe2000bf05270 */
[----:B------:R-:W-:-:S12]  /*6030*/  CCTL.IVALL ;  /* 0x00000000ff00798f */ /* 0x000fd80002000000 */
[----:B------:R-:W-:Y:S05]  /*6040*/  @P0 BRA `(.L_x_33) ;  /* 0xffffffb000000947 */ /* 0x000fea000383ffff */
.L_x_32:
[----:B------:R-:W-:Y:S05]  /*6050*/  BSYNC B0 ;  /* 0x0000000000007941 */ /* 0x000fea0003800000 */
.L_x_31:
[----:B------:R-:W-:Y:S01]  /*6060*/  MOV R11, 0xffffffff ;  /* 0xffffffff000b7802 */ /* 0x000fe20000000f00 */
[----:B------:R-:W-:Y:S05]  /*6070*/  BRA.CONV ~URZ, `(.L_x_34) ;  /* 0x000000237f007947 */ /* 0x000fea000b800000 */
[----:B------:R-:W-:Y:S02]  /*6080*/  MOV R2, 0x60a0 ;  /* 0x000060a000027802 */ /* 0x000fe40000000f00 */
[----:B------:R-:W-:Y:S05]  /*6090*/  CALL.REL.NOINC `($__internal_0_$__cuda_sm70_warpsync) ;  /* 0x00000b3000007944 */ /* 0x000fea0003c00000 */
.L_x_34:
[----:B------:R-:W2:Y:S01]  /*60a0*/  LDL.LU.64 R2, [R1+0x28] ;  /* 0x0000280001027983 */ /* 0x000ea20000300a00 */
[----:B------:R-:W-:-:S03]  /*60b0*/  UIMAD UR4, UR8, 0x3000, URZ ;  /* 0x00003000080478a4 */ /* 0x000fc6000f8e023f */
[----:B------:R-:W1:Y:S01]  /*60c0*/  S2R R10, SR_CTAID.Z ;  /* 0x00000000000a7919 */ /* 0x000e620000002700 */
[----:B------:R-:W-:Y:S01]  /*60d0*/  USHF.R.S32.HI UR16, URZ, 0x1f, UR4 ;  /* 0x0000001f3f107899 */ /* 0x000fe20008011404 */
[----:B------:R-:W-:-:S06]  /*60e0*/  NOP ;  /* 0x0000000000007918 */ /* 0x000fcc0000000000 */
[C---:B--2---:R-:W-:Y:S01]  /*60f0*/  IADD3 R6, P0, R2.reuse, UR4, RZ ;  /* 0x0000000402067c10 */ /* 0x044fe2000ff1e0ff */
[----:B------:R-:W-:Y:S01]  /*6100*/  ULDC.64 UR4, c[0x0][0x328] ;  /* 0x0000ca0000047ab9 */ /* 0x000fe20000000a00 */
[----:B------:R-:W-:Y:S01]  /*6110*/  IMAD.U32 R3, RZ, RZ, UR15 ;  /* 0x0000000fff037e24 */ /* 0x000fe2000f8e00ff */
[----:B------:R-:W-:Y:S01]  /*6120*/  UIMAD UR4, UR15, UR4, URZ ;  /* 0x000000040f0472a4 */ /* 0x000fe2000f8e023f */
[----:B------:R-:W-:Y:S01]  /*6130*/  LEA.HI.X.SX32 R7, R2, UR16, 0x1, P0 ;  /* 0x0000001002077c11 */ /* 0x000fe200080f0eff */
[----:B------:R-:W-:Y:S02]  /*6140*/  IMAD.U32 R2, RZ, RZ, UR14 ;  /* 0x0000000eff027e24 */ /* 0x000fe4000f8e00ff */
[----:B------:R-:W-:Y:S02]  /*6150*/  UIMAD UR16, UR14, UR5, UR4 ;  /* 0x000000050e1072a4 */ /* 0x000fe4000f8e0204 */
[----:B------:R-:W-:Y:S01]  /*6160*/  IMAD.WIDE.U32 R2, R2, c[0x0][0x328], R6 ;  /* 0x0000ca0002027a25 */ /* 0x000fe200078e0006 */
[----:B------:R-:W-:-:S02]  /*6170*/  ULDC.64 UR4, c[0x0][0x330] ;  /* 0x0000cc0000047ab9 */ /* 0x000fc40000000a00 */
[----:B------:R-:W-:Y:S02]  /*6180*/  UIMAD UR4, UR6, UR4, URZ ;  /* 0x00000004060472a4 */ /* 0x000fe4000f8e023f */
[----:B------:R-:W-:Y:S02]  /*6190*/  IADD3 R3, R3, UR16, RZ ;  /* 0x0000001003037c10 */ /* 0x000fe4000fffe0ff */
[----:B------:R-:W-:-:S03]  /*61a0*/  UIMAD UR4, UR7, UR5, UR4 ;  /* 0x00000005070472a4 */ /* 0x000fc6000f8e0204 */
[----:B-1----:R-:W-:-:S05]  /*61b0*/  IMAD.WIDE.U32 R8, R10, c[0x0][0x330], R2 ;  /* 0x0000cc000a087a25 */ /* 0x002fca00078e0002 */
[----:B------:R-:W-:Y:S02]  /*61c0*/  IADD3 R0, R9, UR4, RZ ;  /* 0x0000000409007c10 */ /* 0x000fe4000fffe0ff */
[----:B------:R-:W-:-:S04]  /*61d0*/  LEA R2, P0, R8, c[0x0][0x310], 0x2 ;  /* 0x0000c40008027a11 */ /* 0x000fc800078010ff */
[----:B------:R-:W-:-:S05]  /*61e0*/  LEA.HI.X R3, R8, c[0x0][0x314], R0, 0x2, P0 ;  /* 0x0000c50008037a11 */ /* 0x000fca00000f1400 */
[----:B------:R1:W-:Y:S04]  /*61f0*/  RED.E.ADD.F32.FTZ.RN.STRONG.GPU [R2.64], R36 ;  /* 0x000000240200798e */ /* 0x0003e8000c10e78c */
[----:B------:R1:W-:Y:S04]  /*6200*/  RED.E.ADD.F32.FTZ.RN.STRONG.GPU [R2.64+0x400], R37 ;  /* 0x000400250200798e */ /* 0x0003e8000c10e78c */
        /* <DEDUP_REMOVED lines=45> */
[----:B------:R1:W-:Y:S01]  /*64e0*/  RED.E.ADD.F32.FTZ.RN.STRONG.GPU [R2.64+0xbc00], R79 ;  /* 0x00bc004f0200798e */ /* 0x0003e2000c10e78c */
[----:B------:R-:W-:Y:S05]  /*64f0*/  BRA.CONV ~URZ, `(.L_x_35) ;  /* 0x000000237f007947 */ /* 0x000fea000b800000 */
[----:B-1----:R-:W-:Y:S02]  /*6500*/  MOV R2, 0x6520 ;  /* 0x0000652000027802 */ /* 0x002fe40000000f00 */
[----:B------:R-:W-:Y:S05]  /*6510*/  CALL.REL.NOINC `($__internal_0_$__cuda_sm70_warpsync) ;  /* 0x000006b000007944 */ /* 0x000fea0003c00000 */
.L_x_35:
[----:B------:R-:W-:-:S06]  /*6520*/  NOP ;  /* 0x0000000000007918 */ /* 0x000fcc0000000000 */
[----:B------:R-:W-:Y:S01]  /*6530*/  BSSY B0, `(.L_x_36) ;  /* 0x000000b000007945 */ /* 0x000fe20003800000 */
[----:B------:R-:W-:Y:S05]  /*6540*/  @P1 BRA `(.L_x_37) ;  /* 0x0000009000001947 */ /* 0x000fea0003800000 */
[----:B------:R-:W-:Y:S01]  /*6550*/  @!PT LDS RZ, [RZ] ;  /* 0x00000000fffff984 */ /* 0x000fe20000000800 */
[----:B------:R-:W-:Y:S01]  /*6560*/  @!PT LDS RZ, [RZ] ;  /* 0x00000000fffff984 */ /* 0x000fe20000000800 */
[----:B------:R-:W-:Y:S01]  /*6570*/  @!PT LDS RZ, [RZ] ;  /* 0x00000000fffff984 */ /* 0x000fe20000000800 */
[----:B------:R-:W-:Y:S01]  /*6580*/  @!PT LDS RZ, [RZ] ;  /* 0x00000000fffff984 */ /* 0x000fe20000000800 */
[----:B------:R-:W-:Y:S06]  /*6590*/  MEMBAR.ALL.GPU ;  /* 0x0000000000007992 */ /* 0x000fec000000a000 */
[----:B------:R-:W-:Y:S01]  /*65a0*/  MOV R0, 0x1 ;  /* 0x0000000100007802 */ /* 0x000fe20000000f00 */
[----:B------:R-:W-:-:S00]  /*65b0*/  ERRBAR ;  /* 0x00000000000079ab */ /* 0x000fc00000000000 */
[----:B012345:R-:W-:-:S05]  /*65c0*/  CCTL.IVALL ;  /* 0x00000000ff00798f */ /* 0x03ffca0002000000 */
[----:B------:R2:W-:Y:S02]  /*65d0*/  RED.E.ADD.S32.STRONG.GPU [R4.64], R0 ;  /* 0x000000000400798e */ /* 0x0005e4000c10e38c */
.L_x_37:
[----:B------:R-:W-:Y:S05]  /*65e0*/  BSYNC B0 ;  /* 0x0000000000007941 */ /* 0x000fea0003800000 */
.L_x_36:
[----:B------:R-:W-:Y:S01]  /*65f0*/  ULDC.64 UR4, c[0x0][0x348] ;  /* 0x0000d20000047ab9 */ /* 0x000fe20000000a00 */
[----:B------:R-:W-:Y:S01]  /*6600*/  BSSY B0, `(.L_x_38) ;  /* 0x000000b000007945 */ /* 0x000fe20003800000 */
[----:B------:R-:W-:-:S04]  /*6610*/  UIADD3 UR4, UP0, UR9, UR4, URZ ;  /* 0x0000000409047290 */ /* 0x000fc8000ff1e03f */
[----:B------:R-:W-:Y:S02]  /*6620*/  UIADD3.X UR5, UR10, UR5, URZ, UP0, !UPT ;  /* 0x000000050a057290 */ /* 0x000fe400087fe43f */
[----:B--2---:R-:W-:-:S04]  /*6630*/  MOV R4, UR4 ;  /* 0x0000000400047c02 */ /* 0x004fc80008000f00 */
[----:B------:R-:W-:Y:S01]  /*6640*/  MOV R5, UR5 ;  /* 0x0000000500057c02 */ /* 0x000fe20008000f00 */
[----:B------:R-:W-:Y:S05]  /*6650*/  @P1 BRA `(.L_x_39) ;  /* 0x0000005000001947 */ /* 0x000fea0003800000 */
.L_x_40:
[----:B------:R-:W2:Y:S01]  /*6660*/  LDG.E.STRONG.GPU R0, [R4.64] ;  /* 0x0000000c04007981 */ /* 0x000ea2000c1ef900 */
[----:B------:R-:W-:Y:S01]  /*6670*/  YIELD ;  /* 0x0000000000007946 */ /* 0x000fe20003800000 */
[----:B--2---:R-:W-:Y:S01]  /*6680*/  ISETP.NE.AND P0, PT, R0, UR11, PT ;  /* 0x0000000b00007c0c */ /* 0x004fe2000bf05270 */
[----:B------:R-:W-:-:S12]  /*6690*/  CCTL.IVALL ;  /* 0x00000000ff00798f */ /* 0x000fd80002000000 */
[----:B------:R-:W-:Y:S05]  /*66a0*/  @P0 BRA `(.L_x_40) ;  /* 0xffffffb000000947 */ /* 0x000fea000383ffff */
.L_x_39:
[----:B------:R-:W-:Y:S05]  /*66b0*/  BSYNC B0 ;  /* 0x0000000000007941 */ /* 0x000fea0003800000 */
.L_x_38:
[----:B------:R-:W-:Y:S05]  /*66c0*/  BRA.CONV ~URZ, `(.L_x_41) ;  /* 0x000000237f007947 */ /* 0x000fea000b800000 */
[----:B-1----:R-:W-:Y:S02]  /*66d0*/  MOV R2, 0x66f0 ;  /* 0x000066f000027802 */ /* 0x002fe40000000f00 */
[----:B------:R-:W-:Y:S05]  /*66e0*/  CALL.REL.NOINC `($__internal_0_$__cuda_sm70_warpsync) ;  /* 0x000004e000007944 */ /* 0x000fea0003c00000 */
.L_x_41:
[----:B------:R-:W-:Y:S01]  /*66f0*/  ULDC.64 UR4, c[0x0][0x300] ;  /* 0x0000c00000047ab9 */ /* 0x000fe20000000a00 */
[----:B-1----:R-:W-:Y:S01]  /*6700*/  IMAD.U32 R2, RZ, RZ, UR14 ;  /* 0x0000000eff027e24 */ /* 0x002fe2000f8e00ff */
[----:B------:R-:W-:Y:S01]  /*6710*/  UIMAD UR4, UR15, UR4, URZ ;  /* 0x000000040f0472a4 */ /* 0x000fe2000f8e023f */
[----:B------:R-:W-:Y:S02]  /*6720*/  IMAD.U32 R3, RZ, RZ, UR15 ;  /* 0x0000000fff037e24 */ /* 0x000fe4000f8e00ff */
[----:B------:R-:W-:Y:S01]  /*6730*/  IMAD.WIDE.U32 R2, R2, c[0x0][0x300], R6 ;  /* 0x0000c00002027a25 */ /* 0x000fe200078e0006 */
[----:B------:R-:W-:-:S03]  /*6740*/  UIMAD UR16, UR14, UR5, UR4 ;  /* 0x000000050e1072a4 */ /* 0x000fc6000f8e0204 */
[----:B------:R-:W-:Y:S02]  /*6750*/  ULDC.64 UR4, c[0x0][0x308] ;  /* 0x0000c20000047ab9 */ /* 0x000fe40000000a00 */
[----:B------:R-:W-:Y:S01]  /*6760*/  UIMAD UR4, UR6, UR4, URZ ;  /* 0x00000004060472a4 */ /* 0x000fe2000f8e023f */
[----:B------:R-:W-:-:S03]  /*6770*/  IADD3 R3, R3, UR16, RZ ;  /* 0x0000001003037c10 */ /* 0x000fc6000fffe0ff */
[----:B------:R-:W-:Y:S02]  /*6780*/  UIMAD UR4, UR7, UR5, UR4 ;  /* 0x00000005070472a4 */ /* 0x000fe4000f8e0204 */
[----:B------:R-:W-:-:S05]  /*6790*/  IMAD.WIDE.U32 R6, R10, c[0x0][0x308], R2 ;  /* 0x0000c2000a067a25 */ /* 0x000fca00078e0002 */
[----:B------:R-:W-:Y:S02]  /*67a0*/  IADD3 R0, R7, UR4, RZ ;  /* 0x0000000407007c10 */ /* 0x000fe4000fffe0ff */
[----:B------:R-:W-:-:S04]  /*67b0*/  LEA R2, P0, R6, c[0x0][0x2e8], 0x2 ;  /* 0x0000ba0006027a11 */ /* 0x000fc800078010ff */
[----:B------:R-:W-:Y:S01]  /*67c0*/  LEA.HI.X R3, R6, c[0x0][0x2ec], R0, 0x2, P0 ;  /* 0x0000bb0006037a11 */ /* 0x000fe200000f1400 */
[----:B------:R-:W-:-:S06]  /*67d0*/  NOP ;  /* 0x0000000000007918 */ /* 0x000fcc0000000000 */
        /* <DEDUP_REMOVED lines=51> */
.L_x_42:
[----:B------:R-:W-:-:S06]  /*6b10*/  NOP ;  /* 0x0000000000007918 */ /* 0x000fcc0000000000 */
[----:B------:R-:W-:Y:S05]  /*6b20*/  @P1 EXIT ;  /* 0x000000000000194d */ /* 0x000fea0003800000 */
        /* <DEDUP_REMOVED lines=8> */
[----:B------:R-:W-:Y:S01]  /*6bb0*/  RED.E.ADD.S32.STRONG.GPU [R4.64], R0 ;  /* 0x000000000400798e */ /* 0x000fe2000c10e38c */
[----:B------:R-:W-:Y:S05]  /*6bc0*/  EXIT ;  /* 0x000000000000794d */ /* 0x000fea0003800000 */
        .weak           $__internal_0_$__cuda_sm70_warpsync
        .type           $__internal_0_$__cuda_sm70_warpsync,@function
        .size           $__internal_0_$__cuda_sm70_warpsync,(.L_x_1384 - $__internal_0_$__cuda_sm70_warpsync)
$__internal_0_$__cuda_sm70_warpsync:
[----:B------:R-:W-:Y:S01]  /*6bd0*/  MOV R3, 0x0 ;  /* 0x0000000000037802 */ /* 0x000fe20000000f00 */
[----:B------:R-:W-:Y:S04]  /*6be0*/  WARPSYNC R11 ;  /* 0x0000000b00007348 */ /* 0x000fe80003800000 */
[----:B------:R-:W-:Y:S05]  /*6bf0*/  RET.REL.NODEC R2 `(_ZN7cutlass13device_kernelIN5flash19enable_sm80_to_sm89INS1_16FlashAttnBwdSm80INS1_25CollectiveMainloopBwdSm80ILi2ELi1EN4cute5tupleIJNS5_1CILi64EEENS7_ILi128EEENS7_ILi96EEEEEENS_10bfloat16_tEfNS_4arch4Sm80ELb0ELb0ELb1ELb0ELb1ELb0ELb0ELb0ELi2ELi2ELi4ELi2ELb1EEENS1_24CollectiveEpilogueBwdGQAISB_fSE_Li256ELb0ELb1EEENS1_19SingleTileSchedulerILb0ELb0ELb0ELi128EEEEEEEEEvNT_6ParamsE) ;  /* 0xffff940002007950 */ /* 0x000fea0003c3ffff */
.L_x_43:
        /* <DEDUP_REMOVED lines=16> */
.L_x_1384:


//--------------------- .text._ZN7cutlass13device_kernelIN5flash19enable_sm80_to_sm89INS1_16FlashAttnBwdSm80INS1_25CollectiveMainloopBwdSm80ILi2ELi1EN4cute5tupleIJNS5_1CILi64EEENS7_ILi128EEENS7_ILi96EEEEEENS_10bfloat16_tEfNS_4arch4Sm80ELb0ELb0ELb1ELb1ELb0ELb0ELb0ELb0ELi2ELi2ELi4ELi2ELb1EEENS1_21CollectiveEpilogueBwdISB_SC_SE_Li256ELb1ELb0ELi2EEENS1_19SingleTileSchedulerILb1ELb0ELb0ELi128EEEEEEEEEvNT_6ParamsE --------------------------
	.section	.text._ZN7cutlass13device_kernelIN5flash19enable_sm80_to_sm89INS1_16FlashAttnBwdSm80INS1_25CollectiveMainloopBwdSm80ILi2ELi1EN4cute5tupleIJNS5_1CILi64EEENS7_ILi128EEENS7_ILi96EEEEEENS_10bfloat16_tEfNS_4arch4Sm80ELb0ELb0ELb1ELb1ELb0ELb0ELb0ELb0ELi2ELi2ELi4ELi2ELb1EEENS1_21CollectiveEpilogueBwdISB_SC_SE_Li256ELb1ELb0ELi2EEENS1_19SingleTileSchedulerILb1ELb0ELb0ELi128EEEEEEEEEvNT_6ParamsE,"ax",@progbits
	.sectioninfo	@"SHI_REGISTERS=255"
	.align	128
.text._ZN7cutlass13device_kernelIN5flash19enable_sm80_to_sm89INS1_16FlashAttnBwdSm80INS1_25CollectiveMainloopBwdSm80ILi2ELi1EN4cute5tupleIJNS5_1CILi64EEENS7_ILi128EEENS7_ILi96EEEEEENS_10bfloat16_tEfNS_4arch4Sm80ELb0ELb0ELb1ELb1ELb0ELb0ELb0ELb0ELi2ELi2ELi4ELi2ELb1EEENS1_21CollectiveEpilogueBwdISB_SC_SE_Li256ELb1ELb0ELi2EEENS1_19SingleTileSchedulerILb1ELb0ELb0ELi128EEEEEEEEEvNT_6ParamsE:
        .type           _ZN7cutlass13device_kernelIN5flash19enable_sm80_to_sm89INS1_16FlashAttnBwdSm80INS1_25CollectiveMainloopBwdSm80ILi2ELi1EN4cute5tupleIJNS5_1CILi64EEENS7_ILi128EEENS7_ILi96EEEEEENS_10bfloat16_tEfNS_4arch4Sm80ELb0ELb0ELb1ELb1ELb0ELb0ELb0ELb0ELi2ELi2ELi4ELi2ELb1EEENS1_21CollectiveEpilogueBwdISB_SC_SE_Li256ELb1ELb0ELi2EEENS1_19SingleTileSchedulerILb1ELb0ELb0ELi128EEEEEEEEEvNT_6ParamsE,@function
        .size           _ZN7cutlass13device_kernelIN5flash19enable_sm80_to_sm89INS1_16FlashAttnBwdSm80INS1_25CollectiveMainloopBwdSm80ILi2ELi1EN4cute5tupleIJNS5_1CILi64EEENS7_ILi128EEENS7_ILi96EEEEEENS_10bfloat16_tEfNS_4arch4Sm80ELb0ELb0ELb1ELb1ELb0ELb0ELb0ELb0ELi2ELi2ELi4ELi2ELb1EEENS1_21CollectiveEpilogueBwdISB_SC_SE_Li256ELb1ELb0ELi2EEENS1_19SingleTileSchedulerILb1ELb0ELb0ELi128EEEEEEEEEvNT_6ParamsE,(.L_x_1386 - _ZN7cutlass13device_kernelIN5flash19enable_sm80_to_sm89INS1_16FlashAttnBwdSm80INS1_25CollectiveMainloopBwdSm80ILi2ELi1EN4cute5tupleIJNS5_1CILi64EEENS7_ILi128EEENS7_ILi96EEEEEENS_10bfloat16_tEfNS_4arch4Sm80ELb0ELb0ELb1ELb1ELb0ELb0ELb0ELb0ELi2ELi2ELi4ELi2ELb1EEENS1_21CollectiveEpilogueBwdISB_SC_SE_Li256ELb1ELb0ELi2EEENS1_19SingleTileSchedulerILb1ELb0ELb0ELi128EEEEEEEEEvNT_6ParamsE)
        .other          _ZN7cutlass13device_kernelIN5flash19enable_sm80_to_sm89INS1_16FlashAttnBwdSm80INS1_25CollectiveMainloopBwdSm80ILi2ELi1EN4cute5tupleIJNS5_1CILi64EEENS7_ILi128EEENS7_ILi96EEEEEENS_10bfloat16_tEfNS_4arch4Sm80ELb0ELb0ELb1ELb1ELb0ELb0ELb0ELb0ELi2ELi2ELi4ELi2ELb1EEENS1_21CollectiveEpilogueBwdISB_SC_SE_Li256ELb1ELb0ELi2EEENS1_19SingleTileSchedulerILb1ELb0ELb0ELi128EEEEEEEEEvNT_6ParamsE,@"STO_CUDA_ENTRY STV_DEFAULT"
_ZN7cutlass13device_kernelIN5flash19enable_sm80_to_sm89INS1_16FlashAttnBwdSm80INS1_25CollectiveMainloopBwdSm80ILi2ELi1EN4cute5tupleIJNS5_1CILi64EEENS7_ILi128EEENS7_ILi96EEEEEENS_10bfloat16_tEfNS_4arch4Sm80ELb0ELb0ELb1ELb1ELb0ELb0ELb0ELb0ELi2ELi2ELi4ELi2ELb1EEENS1_21CollectiveEpilogueBwdISB_SC_SE_Li256ELb1ELb0ELi2EEENS1_19SingleTileSchedulerILb1ELb0ELb0ELi128EEEEEEEEEvNT_6ParamsE:
[----:B------:R-:W-:Y:S02]  /*0000*/  MOV R1, c[0x0][0x28] ;  /* 0x00000a0000017a02 */ /* 0x000fe40000000f00 */
[----:B------:R-:W1:Y:S01]  /*0010*/  S2R R87, SR_TID.X ;  /* 0x0000000000577919 */ /* 0x000e620000002100 */
[----:B------:R-:W-:Y:S01]  /*0020*/  IMAD.MOV.U32 R10, RZ, RZ, 0x4 ;  /* 0x00000004ff0a7424 */ /* 0x000fe200078e00ff */
[----:B------:R-:W-:Y:S01]  /*0030*/  ULDC.64 UR12, c[0x0][0x118] ;  /* 0x00004600000c7ab9 */ /* 0x000fe20000000a00 */
[----:B------:R-:W-:Y:S01]  /*0040*/  IADD3 R1, R1, -0x58, RZ ;  /* 0xffffffa801017810 */ /* 0x000fe20007ffe0ff */
[----:B------:R-:W2:Y:S04]  /*0050*/  S2R R5, SR_CTAID.Z ;  /* 0x0000000000057919 */ /* 0x000ea80000002700 */
[----:B------:R-:W3:Y:S04]  /*0060*/  S2R R27, SR_CTAID.X ;  /* 0x00000000001b7919 */ /* 0x000ee80000002500 */
[----:B------:R-:W4:Y:S01]  /*0070*/  S2R R85, SR_CTAID.Y ;  /* 0x0000000000557919 */ /* 0x000f220000002600 */
[----:B-1----:R-:W-:Y:S01]  /*0080*/  SHF.R.U32.HI R0, RZ, 0x5, R87 ;  /* 0x00000005ff007819 */ /* 0x002fe20000011657 */
[----:B--2---:R-:W-:-:S05]  /*0090*/  IMAD.WIDE R2, R5, R10, c[0x0][0x3c0] ;  /* 0x0000f00005027625 */ /* 0x004fca00078e020a */
[----:B------:R-:W1:Y:S02]  /*00a0*/  SHFL.IDX PT, R0, R0, RZ, 0x1f ;  /* 0x00001fff00007589 */ /* 0x000e6400000e0000 */
[----:B-1----:R-:W-:-:S13]  /*00b0*/  ISETP.NE.AND P0, PT, R0, RZ, PT ;  /* 0x000000ff0000720c */ /* 0x002fda0003f05270 */
[----:B------:R-:W-:Y:S05]  /*00c0*/  @!P0 BRA `(.L_x_44) ;  /* 0x0000013000008947 */ /* 0x000fea0003800000 */
[----:B---34-:R-:W-:-:S04]  /*00d0*/  ISETP.NE.U32.AND P0, PT, RZ, c[0x0][0x3c0], PT ;  /* 0x0000f000ff007a0c */ /* 0x018fc80003f05070 */
[----:B------:R-:W-:-:S13]  /*00e0*/  ISETP.NE.AND.EX P0, PT, RZ, c[0x0][0x3c4], PT, P0 ;  /* 0x0000f100ff007a0c */ /* 0x000fda0003f05300 */
[----:B------:R-:W-:Y:S05]  /*00f0*/  @!P0 BRA `(.L_x_45) ;  /* 0x0000002000008947 */ /* 0x000fea0003800000 */
[----:B------:R1:W5:Y:S01]  /*0100*/  LDG.E R0, [R2.64] ;  /* 0x0000000c02007981 */ /* 0x000362000c1e1900 */
[----:B------:R-:W-:Y:S05]  /*0110*/  BRA `(.L_x_46) ;  /* 0x0000009000007947 */ /* 0x000fea0003800000 */
.L_x_45:
[----:B------:R-:W-:-:S04]  /*0120*/  ISETP.NE.U32.AND P0, PT, RZ, c[0x0][0x3b8], PT ;  /* 0x0000ee00ff007a0c */ /* 0x000fc80003f05070 */
[----:B------:R-:W-:-:S13]  /*0130*/  ISETP.NE.AND.EX P0, PT, RZ, c[0x0][0x3bc], PT, P0 ;  /* 0x0000ef00ff007a0c */ /* 0x000fda0003f05300 */
[----:B------:R-:W-:Y:S05]  /*0140*/  @!P0 BRA `(.L_x_47) ;  /* 0x0000005000008947 */ /* 0x000fea0003800000 */
[----:B------:R-:W-:-:S05]  /*0150*/  IMAD.WIDE R2, R5, R10, c[0x0][0x3b8] ;  /* 0x0000ee0005027625 */ /* 0x000fca00078e020a */
[----:B------:R-:W2:Y:S04]  /*0160*/  LDG.E R4, [R2.64] ;  /* 0x0000000c02047981 */ /* 0x000ea8000c1e1900 */
[----:B------:R-:W2:Y:S02]  /*0170*/  LDG.E R0, [R2.64+0x4] ;  /* 0x0000040c02007981 */ /* 0x000ea4000c1e1900 */
[----:B--2---:R-:W-:Y:S01]  /*0180*/  IADD3 R0, -R4, R0, RZ ;  /* 0x0000000004007210 */ /* 0x004fe20007ffe1ff */
[----:B------:R-:W-:Y:S05]  /*0190*/  BRA `(.L_x_46) ;  /* 0x0000001000007947 */ /* 0x000fea0003800000 */
.L_x_47:
[----:B------:R-:W-:Y:S02]  /*01a0*/  MOV R0, c[0x0][0x3a4] ;  /* 0x0000e90000007a02 */ /* 0x000fe40000000f00 */
.L_x_46:
[----:B-1----:R-:W-:-:S05]  /*01b0*/  IMAD.SHL.U32 R2, R27, 0x80, RZ ;  /* 0x000000801b027824 */ /* 0x002fca00078e00ff */
[----:B-----5:R-:W-:-:S04]  /*01c0*/  ISETP.GE.AND P0, PT, R2, R0, PT ;  /* 0x000000000200720c */ /* 0x020fc80003f06270 */
[----:B------:R-:W-:-:S05]  /*01d0*/  SEL R0, R5, 0xffffffff, !P0 ;  /* 0xffffffff05007807 */ /* 0x000fca0004000000 */
[----:B------:R1:W-:Y:S01]  /*01e0*/  STL [R1+0x4c], R0 ;  /* 0x00004c0001007387 */ /* 0x0003e20000100800 */
[----:B------:R-:W-:Y:S05]  /*01f0*/  BRA `(.L_x_48) ;  /* 0x0000012000007947 */ /* 0x000fea0003800000 */
.L_x_44:
[----:B---34-:R-:W-:-:S04]  /*0200*/  ISETP.NE.U32.AND P0, PT, RZ, c[0x0][0x3c0], PT ;  /* 0x0000f000ff007a0c */ /* 0x018fc80003f05070 */
[----:B------:R-:W-:-:S13]  /*0210*/  ISETP.NE.AND.EX P0, PT, RZ, c[0x0][0x3c4], PT, P0 ;  /* 0x0000f100ff007a0c */ /* 0x000fda0003f05300 */
[----:B------:R-:W-:Y:S05]  /*0220*/  @!P0 BRA `(.L_x_49) ;  /* 0x0000002000008947 */ /* 0x000fea0003800000 */
[----:B------:R1:W5:Y:S01]  /*0230*/  LDG.E R0, [R2.64] ;  /* 0x0000000c02007981 */ /* 0x000362000c1e1900 */
[----:B------:R-:W-:Y:S05]  /*0240*/  BRA `(.L_x_50) ;  /* 0x0000009000007947 */ /* 0x000fea0003800000 */
.L_x_49:
        /* <DEDUP_REMOVED lines=8> */
.L_x_51:
[----:B------:R-:W-:Y:S02]  /*02d0*/  MOV R0, c[0x0][0x3a4] ;  /* 0x0000e90000007a02 */ /* 0x000fe40000000f00 */
.L_x_50:
[----:B-1----:R-:W-:-:S05]  /*02e0*/  IMAD.SHL.U32 R2, R27, 0x80, RZ ;  /* 0x000000801b027824 */ /* 0x002fca00078e00ff */
[----:B-----5:R-:W-:-:S04]  /*02f0*/  ISETP.GE.AND P0, PT, R2, R0, PT ;  /* 0x000000000200720c */ /* 0x020fc80003f06270 */
[----:B------:R-:W-:-:S05]  /*0300*/  SEL R0, R5, 0xffffffff, !P0 ;  /* 0xffffffff05007807 */ /* 0x000fca0004000000 */
[----:B------:R1:W-:Y:S04]  /*0310*/  STL [R1+0x4c], R0 ;  /* 0x00004c0001007387 */ /* 0x0003e80000100800 */
.L_x_48:
[----:B------:R-:W2:Y:S02]  /*0320*/  LDL R89, [R1+0x4c] ;  /* 0x00004c0001597983 */ /* 0x000ea40000100800 */
[----:B--2---:R-:W-:-:S13]  /*0330*/  ISETP.GE.AND P0, PT, R89, RZ, PT ;  /* 0x000000ff5900720c */ /* 0x004fda0003f06270 */
[----:B------:R-:W-:Y:S05]  /*0340*/  @!P0 EXIT ;  /* 0x000000000000894d */ /* 0x000fea0003800000 */
[----:B------:R-:W-:Y:S01]  /*0350*/  ISETP.NE.U32.AND P0, PT, RZ, c[0x0][0x2d8], PT ;  /* 0x0000b600ff007a0c */ /* 0x000fe20003f05070 */
[----:B------:R-:W-:Y:S01]  /*0360*/  IMAD.WIDE R6, R89, R10, c[0x0][0x2c8] ;  /* 0x0000b20059067625 */ /* 0x000fe200078e020a */
[----:B------:R-:W-:Y:S02]  /*0370*/  ISETP.NE.U32.AND P4, PT, RZ, c[0x0][0x2c8], PT ;  /* 0x0000b200ff007a0c */ /* 0x000fe40003f85070 */
[----:B------:R-:W-:Y:S02]  /*0380*/  ISETP.NE.AND.EX P0, PT, RZ, c[0x0][0x2dc], PT, P0 ;  /* 0x0000b700ff007a0c */ /* 0x000fe40003f05300 */
[----:B------:R-:W-:Y:S02]  /*0390*/  ISETP.NE.AND.EX P4, PT, RZ, c[0x0][0x2cc], PT, P4 ;  /* 0x0000b300ff007a0c */ /* 0x000fe40003f85340 */
[----:B------:R-:W-:-:S09]  /*03a0*/  ISETP.NE.U32.AND P3, PT, RZ, c[0x0][0x2d0], PT ;  /* 0x0000b400ff007a0c */ /* 0x000fd20003f65070 */
[----:B------:R-:W-:Y:S02]  /*03b0*/  @P0 IMAD.WIDE R2, R89, R10, c[0x0][0x2d8] ;  /* 0x0000b60059020625 */ /* 0x000fe400078e020a */
[----:B-1----:R-:W2:Y:S01]  /*03c0*/  @P4 LDG.E R0, [R6.64] ;  /* 0x0000000c06004981 */ /* 0x002ea2000c1e1900 */
[----:B------:R-:W-:-:S03]  /*03d0*/  ISETP.NE.AND.EX P3, PT, RZ, c[0x0][0x2d4], PT, P3 ;  /* 0x0000b500ff007a0c */ /* 0x000fc60003f65330 */
[----:B------:R-:W3:Y:S01]  /*03e0*/  @P0 LDG.E R2, [R2.64] ;  /* 0x0000000c02020981 */ /* 0x000ee2000c1e1900 */
[----:B------:R-:W-:Y:S01]  /*03f0*/  IMAD.MOV.U32 R15, RZ, RZ, RZ ;  /* 0x000000ffff0f7224 */ /* 0x000fe200078e00ff */
[----:B------:R-:W-:Y:S01]  /*0400*/  CS2R R8, SRZ ;  /* 0x0000000000087805 */ /* 0x000fe2000001ff00 */
[----:B------:R-:W-:-:S04]  /*0410*/  IMAD.WIDE R4, R89, R10, c[0x0][0x2d0] ;  /* 0x0000b40059047625 */ /* 0x000fc800078e020a */
[----:B------:R1:W5:Y:S04]  /*0420*/  @P4 LDG.E R15, [R6.64] ;  /* 0x0000000c060f4981 */ /* 0x000368000c1e1900 */
[----:B------:R1:W5:Y:S01]  /*0430*/  @P3 LDG.E R9, [R4.64] ;  /* 0x0000000c04093981 */ /* 0x000362000c1e1900 */
[----:B------:R-:W-:Y:S01]  /*0440*/  ULDC UR10, c[0x0][0x168] ;  /* 0x00005a00000a7ab9 */ /* 0x000fe20000000800 */
[----:B------:R-:W-:Y:S02]  /*0450*/  IMAD.MOV.U32 R17, RZ, RZ, c[0x0][0x198] ;  /* 0x00006600ff117624 */ /* 0x000fe400078e00ff */
[----:B--2---:R-:W-:Y:S01]  /*0460*/  @P4 IMAD R0, R89, 0x40, R0 ;  /* 0x0000004059004824 */ /* 0x004fe200078e0200 */
[----:B---3--:R2:W3:Y:S04]  /*0470*/  @P0 R2UR UR10, R2 ;  /* 0x00000000020a03c2 */ /* 0x0084e800000e0000 */
[----:B--2---:R-:W-:-:S04]  /*0480*/  @P4 SHF.R.S32.HI R2, RZ, 0x1f, R0 ;  /* 0x0000001fff024819 */ /* 0x004fc80000011400 */
[----:B------:R-:W-:-:S04]  /*0490*/  @P4 LEA.HI R0, R2, R0, RZ, 0x6 ;  /* 0x0000000002004211 */ /* 0x000fc800078f30ff */
[----:B------:R-:W-:Y:S01]  /*04a0*/  @P4 LOP3.LUT R8, R0, 0xffffffc0, RZ, 0xc0, !PT ;  /* 0xffffffc000084812 */ /* 0x000fe200078ec0ff */
[----:B---3--:R-:W-:Y:S05]  /*04b0*/  @P0 BRA `(.L_x_52) ;  /* 0x0000006000000947 */ /* 0x008fea0003800000 */
[----:B-1----:R-:W-:Y:S05]  /*04c0*/  @!P4 BRA `(.L_x_52) ;  /* 0x000000500000c947 */ /* 0x002fea0003800000 */
[----:B------:R-:W2:Y:S04]  /*04d0*/  LDG.E R2, [R6.64] ;  /* 0x0000000c06027981 */ /* 0x000ea8000c1e1900 */
[----:B------:R-:W3:Y:S01]  /*04e0*/  LDG.E R0, [R6.64+0x4] ;  /* 0x0000040c06007981 */ /* 0x000ee2000c1e1900 */
[----:B--2---:R-:W1:Y:S08]  /*04f0*/  R2UR UR10, R2 ;  /* 0x00000000020a73c2 */ /* 0x004e7000000e0000 */
[----:B---3--:R-:W1:Y:S02]  /*0500*/  R2UR UR4, R0 ;  /* 0x00000000000473c2 */ /* 0x008e6400000e0000 */
[----:B-1----:R-:W-:-:S06]  /*0510*/  UIADD3 UR10, -UR10, UR4, URZ ;  /* 0x000000040a0a7290 */ /* 0x002fcc000fffe13f */
.L_x_52:
[----:B-1----:R-:W-:-:S04]  /*0520*/  ISETP.NE.U32.AND P0, PT, RZ, c[0x0][0x2e0], PT ;  /* 0x0000b800ff007a0c */ /* 0x002fc80003f05070 */
[----:B------:R-:W-:-:S13]  /*0530*/  ISETP.NE.AND.EX P0, PT, RZ, c[0x0][0x2e4], PT, P0 ;  /* 0x0000b900ff007a0c */ /* 0x000fda0003f05300 */
[----:B------:R-:W-:Y:S05]  /*0540*/  @!P0 BRA `(.L_x_53) ;  /* 0x0000003000008947 */ /* 0x000fea0003800000 */
[----:B------:R-:W-:-:S05]  /*0550*/  IMAD.WIDE R2, R89, R10, c[0x0][0x2e0] ;  /* 0x0000b80059027625 */ /* 0x000fca00078e020a */
[----:B------:R1:W5:Y:S01]  /*0560*/  LDG.E R17, [R2.64] ;  /* 0x0000000c02117981 */ /* 0x000362000c1e1900 */
[----:B------:R-:W-:Y:S05]  /*0570*/  BRA `(.L_x_54) ;  /* 0x0000004000007947 */ /* 0x000fea0003800000 */
.L_x_53:
[----:B------:R-:W-:Y:S05]  /*0580*/  @!P3 BRA `(.L_x_54) ;  /* 0x000000300000b947 */ /* 0x000fea0003800000 */
[----:B------:R-:W2:Y:S04]  /*0590*/  LDG.E R0, [R4.64] ;  /* 0x0000000c04007981 */ /* 0x000ea8000c1e1900 */
[----:B------:R-:W2:Y:S02]  /*05a0*/  LDG.E R2, [R4.64+0x4] ;  /* 0x0000040c04027981 */ /* 0x000ea4000c1e1900 */
[----:B--2---:R-:W-:Y:S02]  /*05b0*/  IADD3 R17, -R0, R2, RZ ;  /* 0x0000000200117210 */ /* 0x004fe40007ffe1ff */
.L_x_54:
[----:B------:R-:W-:Y:S01]  /*05c0*/  UISETP.GE.AND UP0, UPT, UR10, 0x1, UPT ;  /* 0x000000010a00788c */ /* 0x000fe2000bf06270 */
[----:B------:R-:W-:Y:S01]  /*05d0*/  PLOP3.LUT P1, PT, PT, PT, PT, 0x80, 0x0 ;  /* 0x000000000000781c */ /* 0x000fe20003f2f070 */
[----:B------:R-:W-:Y:S01]  /*05e0*/  CS2R R10, SRZ ;  /* 0x00000000000a7805 */ /* 0x000fe2000001ff00 */
[----:B------:R-:W-:Y:S01]  /*05f0*/  IMAD.MOV.U32 R126, RZ, RZ, RZ ;  /* 0x000000ffff7e7224 */ /* 0x000fe200078e00ff */
[----:B------:R-:W-:Y:S01]  /*0600*/  CS2R R130, SRZ ;  /* 0x0000000000827805 */ /* 0x000fe2000001ff00 */
[----:B------:R-:W-:Y:S01]  /*0610*/  IMAD.MOV.U32 R124, RZ, RZ, RZ ;  /* 0x000000ffff7c7224 */ /* 0x000fe200078e00ff */
[----:B------:R-:W-:Y:S01]  /*0620*/  PLOP3.LUT P0, PT, PT, PT, UP0, 0x80, 0x0 ;  /* 0x000000000000781c */ /* 0x000fe20003f0f008 */
[----:B------:R-:W-:Y:S01]  /*0630*/  CS2R R128, SRZ ;  /* 0x0000000000807805 */ /* 0x000fe2000001ff00 */
[----:B------:R-:W-:Y:S01]  /*0640*/  CS2R R12, SRZ ;  /* 0x00000000000c7805 */ /* 0x000fe2000001ff00 */
[----:B------:R-:W-:Y:S01]  /*0650*/  MOV R122, RZ ;  /* 0x000000ff007a7202 */ /* 0x000fe20000000f00 */
[----:B------:R-:W-:Y:S01]  /*0660*/  CS2R R120, SRZ ;  /* 0x0000000000787805 */ /* 0x000fe2000001ff00 */
[----:B------:R-:W-:Y:S01]  /*0670*/  CS2R R118, SRZ ;  /* 0x0000000000767805 */ /* 0x000fe2000001ff00 */
[----:B------:R-:W-:Y:S01]  /*0680*/  CS2R R116, SRZ ;  /* 0x0000000000747805 */ /* 0x000fe2000001ff00 */
[----:B------:R-:W-:Y:S01]  /*0690*/  CS2R R110, SRZ ;  /* 0x00000000006e7805 */ /* 0x000fe2000001ff00 */
[----:B------:R-:W-:Y:S01]  /*06a0*/  CS2R R108, SRZ ;  /* 0x00000000006c7805 */ /* 0x000fe2000001ff00 */
[----:B------:R-:W-:Y:S01]  /*06b0*/  IMAD.MOV.U32 R114, RZ, RZ, RZ ;  /* 0x000000ffff727224 */ /* 0x000fe200078e00ff */
[----:B------:R-:W-:Y:S01]  /*06c0*/  MOV R14, RZ ;  /* 0x000000ff000e7202 */ /* 0x000fe20000000f00 */
[----:B------:R-:W-:Y:S01]  /*06d0*/  IMAD.MOV.U32 R112, RZ, RZ, RZ ;  /* 0x000000ffff707224 */ /* 0x000fe200078e00ff */
[----:B------:R-:W-:Y:S01]  /*06e0*/  CS2R R106, SRZ ;  /* 0x00000000006a7805 */ /* 0x000fe2000001ff00 */
[----:B------:R-:W-:Y:S01]  /*06f0*/  MOV R16, RZ ;  /* 0x000000ff00107202 */ /* 0x000fe20000000f00 */
[----:B------:R-:W-:Y:S01]  /*0700*/  IMAD.MOV.U32 R104, RZ, RZ, RZ ;  /* 0x000000ffff687224 */ /* 0x000fe200078e00ff */
[----:B------:R-:W-:Y:S01]  /*0710*/  CS2R R102, SRZ ;  /* 0x0000000000667805 */ /* 0x000fe2000001ff00 */
[----:B------:R-:W-:Y:S01]  /*0720*/  CS2R R18, SRZ ;  /* 0x0000000000127805 */ /* 0x000fe2000001ff00 */
[----:B------:R-:W-:Y:S01]  /*0730*/  MOV R100, RZ ;  /* 0x000000ff00647202 */ /* 0x000fe20000000f00 */
[----:B------:R-:W-:Y:S01]  /*0740*/  IMAD.MOV.U32 R94, RZ, RZ, RZ ;  /* 0x000000ffff5e7224 */ /* 0x000fe200078e00ff */
        /* <DEDUP_REMOVED lines=9> */
[----:B------:R-:W-:Y:S01]  /*07e0*/  MOV R26, RZ ;  /* 0x000000ff001a7202 */ /* 0x000fe20000000f00 */
[----:B------:R-:W-:Y:S01]  /*07f0*/  IMAD.MOV.U32 R84, RZ, RZ, RZ ;  /* 0x000000ffff547224 */ /* 0x000fe200078e00ff */
        /* <DEDUP_REMOVED lines=24> */
[----:B------:R-:W-:Y:S05]  /*0980*/  @!P0 BRA `(.L_x_55) ;  /* 0x0000586000008947 */ /* 0x000fea0003800000 */
[----:B-1----:R-:W-:Y:S01]  /*0990*/  IMAD.MOV.U32 R2, RZ, RZ, c[0x0][0x248] ;  /* 0x00009200ff027624 */ /* 0x002fe200078e00ff */
[--C-:B------:R-:W-:Y:S01]  /*09a0*/  SHF.R.S32.HI R38, RZ, 0x1f, R87.reuse ;  /* 0x0000001fff267819 */ /* 0x100fe20000011457 */
[----:B------:R-:W-:Y:S01]  /*09b0*/  IMAD R0, R8, 0x60, RZ ;  /* 0x0000006008007824 */ /* 0x000fe200078e02ff */
[----:B------:R-:W-:Y:S01]  /*09c0*/  SHF.R.S32.HI R5, RZ, 0x1f, R87 ;  /* 0x0000001fff057819 */ /* 0x000fe20000011457 */
[----:B------:R-:W-:Y:S01]  /*09d0*/  IMAD.SHL.U32 R4, R87, 0x4, RZ ;  /* 0x0000000457047824 */ /* 0x000fe200078e00ff */
[----:B------:R-:W-:Y:S01]  /*09e0*/  ISETP.NE.AND P2, PT, R2, 0x1, PT ;  /* 0x000000010200780c */ /* 0x000fe20003f45270 */
[----:B-----5:R-:W-:Y:S01]  /*09f0*/  IMAD R35, R27, -0x80, R17 ;  /* 0xffffff801b237824 */ /* 0x020fe200078e0211 */
[-C--:B------:R-:W-:Y:S01]  /*0a00*/  LEA.HI R33, R38, R87.reuse, RZ, 0x2 ;  /* 0x0000005726217211 */ /* 0x080fe200078f10ff */
[----:B------:R-:W-:Y:S01]  /*0a10*/  IMAD.MOV.U32 R226, RZ, RZ, 0x20 ;  /* 0x00000020ffe27424 */ /* 0x000fe200078e00ff */
[-C--:B------:R-:W-:Y:S01]  /*0a20*/  IADD3 R28, P0, R0, R87.reuse, RZ ;  /* 0x00000057001c7210 */ /* 0x080fe20007f1e0ff */
[----:B------:R-:W-:Y:S01]  /*0a30*/  IMAD.MOV.U32 R229, RZ, RZ, 0x10 ;  /* 0x00000010ffe57424 */ /* 0x000fe200078e00ff */
[----:B------:R-:W-:Y:S01]  /*0a40*/  LEA.HI R39, R38, R87, RZ, 0x4 ;  /* 0x0000005726277211 */ /* 0x000fe200078f20ff */
[----:B------:R-:W-:Y:S01]  /*0a50*/  UIADD3 UR6, UR10, 0x3f, URZ ;  /* 0x0000003f0a067890 */ /* 0x000fe2000fffe03f */
[----:B------:R-:W-:Y:S01]  /*0a60*/  SHF.R.S32.HI R3, RZ, 0x1f, R8 ;  /* 0x0000001fff037819 */ /* 0x000fe20000011408 */
[----:B------:R-:W-:Y:S01]  /*0a70*/  CS2R R130, SRZ ;  /* 0x0000000000827805 */ /* 0x000fe2000001ff00 */
[----:B------:R-:W-:Y:S01]  /*0a80*/  IADD3 R2, P1, R4, R8, RZ ;  /* 0x0000000804027210 */ /* 0x000fe20007f3e0ff */
[----:B------:R-:W-:Y:S01]  /*0a90*/  USHF.R.S32.HI UR5, URZ, 0x1f, UR6 ;  /* 0x0000001f3f057899 */ /* 0x000fe20008011406 */
[----:B------:R-:W-:Y:S01]  /*0aa0*/  SHF.R.S32.HI R52, RZ, 0x2, R33 ;  /* 0x00000002ff347819 */ /* 0x000fe20000011421 */
[----:B------:R-:W-:Y:S01]  /*0ab0*/  CS2R R128, SRZ ;  /* 0x0000000000807805 */ /* 0x000fe2000001ff00 */
[----:B------:R-:W-:Y:S01]  /*0ac0*/  LEA.HI.X.SX32 R29, R0, R5, 0x1, P0 ;  /* 0x00000005001d7211 */ /* 0x000fe200000f0eff */
[----:B------:R-:W-:Y:S01]  /*0ad0*/  @P2 IMAD.HI.U32 R5, R85, c[0x0][0x24c], RZ ;  /* 0x0000930055052a27 */ /* 0x000fe200078e00ff */
[----:B------:R-:W-:Y:S01]  /*0ae0*/  SHF.R.S32.HI R14, RZ, 0x4, R39 ;  /* 0x00000004ff0e7819 */ /* 0x000fe20000011427 */
[----:B------:R-:W-:Y:S01]  /*0af0*/  ULEA.HI UR5, UR5, UR6, URZ, 0x6 ;  /* 0x0000000605057291 */ /* 0x000fe2000f8f303f */
[----:B------:R-:W-:Y:S01]  /*0b00*/  LEA.HI.X.SX32 R3, R4, R3, 0x1, P1 ;  /* 0x0000000304037211 */ /* 0x000fe200008f0eff */
[--C-:B------:R-:W-:Y:S01]  /*0b10*/  IMAD.MOV.U32 R0, RZ, RZ, R85.reuse ;  /* 0x000000ffff007224 */ /* 0x100fe200078e0055 */
[----:B------:R-:W-:Y:S01]  /*0b20*/  SHF.R.S32.HI R4, RZ, 0x1f, R52 ;  /* 0x0000001fff047819 */ /* 0x000fe20000011434 */
[----:B------:R-:W-:Y:S01]  /*0b30*/  CS2R R126, SRZ ;  /* 0x00000000007e7805 */ /* 0x000fe2000001ff00 */
[C---:B------:R-:W-:Y:S01]  /*0b40*/  IADD3 R12, P1, R52.reuse, R15, RZ ;  /* 0x0000000f340c7210 */ /* 0x040fe20007f3e0ff */
[----:B------:R-:W-:Y:S01]  /*0b50*/  CS2R R124, SRZ ;  /* 0x00000000007c7805 */ /* 0x000fe2000001ff00 */
[----:B------:R-:W-:Y:S01]  /*0b60*/  IADD3 R10, P0, R52, R9, RZ ;  /* 0x00000009340a7210 */ /* 0x000fe20007f1e0ff */
[----:B------:R-:W-:Y:S01]  /*0b70*/  CS2R R122, SRZ ;  /* 0x00000000007a7805 */ /* 0x000fe2000001ff00 */
[----:B------:R-:W-:Y:S01]  /*0b80*/  SHF.R.S32.HI R41, RZ, 0x1f, R85 ;  /* 0x0000001fff297819 */ /* 0x000fe20000011455 */
[----:B------:R-:W-:Y:S01]  /*0b90*/  CS2R R120, SRZ ;  /* 0x0000000000787805 */ /* 0x000fe2000001ff00 */
[----:B------:R-:W-:Y:S01]  /*0ba0*/  LEA.HI R7, R39, R14, RZ, 0x1 ;  /* 0x0000000e27077211 */ /* 0x000fe200078f08ff */
[----:B------:R-:W-:Y:S01]  /*0bb0*/  CS2R R118, SRZ ;  /* 0x0000000000767805 */ /* 0x000fe2000001ff00 */
[-C--:B------:R-:W-:Y:S01]  /*0bc0*/  LEA.HI R40, R38, R87.reuse, RZ, 0x3 ;  /* 0x0000005726287211 */ /* 0x080fe200078f18ff */
[----:B------:R-:W-:Y:S01]  /*0bd0*/  IMAD R6, R41, c[0x0][0x270], RZ ;  /* 0x00009c0029067a24 */ /* 0x000fe200078e02ff */
[----:B------:R-:W-:Y:S01]  /*0be0*/  LOP3.LUT R16, R33, 0xfffffffc, RZ, 0xc0, !PT ;  /* 0xfffffffc21107812 */ /* 0x000fe200078ec0ff */
[----:B------:R-:W-:Y:S01]  /*0bf0*/  IMAD R13, R41, c[0x0][0x288], RZ ;  /* 0x0000a200290d7a24 */ /* 0x000fe200078e02ff */
[----:B------:R-:W-:Y:S01]  /*0c00*/  @P2 SHF.R.U32.HI R0, RZ, c[0x0][0x250], R5 ;  /* 0x00009400ff002a19 */ /* 0x000fe20000011605 */
[----:B------:R-:W-:Y:S01]  /*0c10*/  IMAD R6, R85, c[0x0][0x274], R6 ;  /* 0x00009d0055067a24 */ /* 0x000fe200078e0206 */
[-C--:B------:R-:W-:Y:S01]  /*0c20*/  LEA.HI.X.SX32 R15, R15, R4.reuse, 0x1, P1 ;  /* 0x000000040f0f7211 */ /* 0x080fe200008f0eff */
[----:B------:R-:W-:Y:S01]  /*0c30*/  IMAD.IADD R32, R87, 0x1, -R16 ;  /* 0x0000000157207824 */ /* 0x000fe200078e0a10 */
[----:B------:R-:W-:Y:S01]  /*0c40*/  LEA.HI.X.SX32 R11, R9, R4, 0x1, P0 ;  /* 0x00000004090b7211 */ /* 0x000fe200000f0eff */
[----:B------:R-:W-:Y:S01]  /*0c50*/  IMAD.WIDE.U32 R4, R85, c[0x0][0x270], R2 ;  /* 0x00009c0055047a25 */ /* 0x000fe200078e0002 */
[----:B------:R-:W-:Y:S01]  /*0c60*/  SHF.R.S32.HI R20, RZ, 0x1f, R89 ;  /* 0x0000001fff147819 */ /* 0x000fe20000011459 */
[----:B------:R-:W-:Y:S01]  /*0c70*/  CS2R R116, SRZ ;  /* 0x0000000000747805 */ /* 0x000fe2000001ff00 */
[----:B------:R-:W-:Y:S01]  /*0c80*/  SEL R31, R89, RZ, !P4 ;  /* 0x000000ff591f7207 */ /* 0x000fe20006000000 */
[----:B------:R-:W-:Y:S01]  /*0c90*/  IMAD.WIDE.U32 R8, R85, c[0x0][0x288], R2 ;  /* 0x0000a20055087a25 */ /* 0x000fe200078e0002 */
[----:B------:R-:W-:Y:S01]  /*0ca0*/  LOP3.LUT R2, R7, 0xfffffffe, RZ, 0xc0, !PT ;  /* 0xfffffffe07027812 */ /* 0x000fe200078ec0ff */
[----:B------:R-:W-:Y:S01]  /*0cb0*/  CS2R R114, SRZ ;  /* 0x0000000000727805 */ /* 0x000fe2000001ff00 */
[----:B------:R-:W-:Y:S01]  /*0cc0*/  SEL R24, R20, RZ, !P4 ;  /* 0x000000ff14187207 */ /* 0x000fe20006000000 */
[----:B------:R-:W-:Y:S01]  /*0cd0*/  IMAD.SHL.U32 R3, R40, 0x8, RZ ;  /* 0x0000000828037824 */ /* 0x000fe200078e00ff */
[----:B------:R-:W-:Y:S01]  /*0ce0*/  LEA.HI R37, R38, R87, RZ, 0x5 ;  /* 0x0000005726257211 */ /* 0x000fe200078f28ff */
[----:B------:R-:W-:Y:S01]  /*0cf0*/  IMAD.IADD R34, R14, 0x1, -R2 ;  /* 0x000000010e227824 */ /* 0x000fe200078e0a02 */
[----:B------:R-:W-:Y:S01]  /*0d00*/  SEL R20, R20, RZ, !P3 ;  /* 0x000000ff14147207 */ /* 0x000fe20005800000 */
[----:B------:R-:W-:Y:S01]  /*0d10*/  IMAD R13, R85, c[0x0][0x28c], R13 ;  /* 0x0000a300550d7a24 */ /* 0x000fe200078e020d */
[----:B------:R-:W-:Y:S01]  /*0d20*/  LOP3.LUT R3, R3, 0xc0, RZ, 0xc0, !PT ;  /* 0x000000c003037812 */ /* 0x000fe200078ec0ff */
[----:B------:R-:W-:Y:S01]  /*0d30*/  IMAD.SHL.U32 R2, R32, 0x8, RZ ;  /* 0x0000000820027824 */ /* 0x000fe200078e00ff */
[----:B------:R-:W-:Y:S01]  /*0d40*/  SHF.R.S32.HI R36, RZ, 0x5, R37 ;  /* 0x00000005ff247819 */ /* 0x000fe20000011425 */
[----:B------:R-:W-:Y:S01]  /*0d50*/  IMAD.IADD R7, R5, 0x1, R6 ;  /* 0x0000000105077824 */ /* 0x000fe200078e0206 */
[----:B------:R-:W-:Y:S01]  /*0d60*/  SHF.R.U32.HI R14, RZ, 0x3, R3 ;  /* 0x00000003ff0e7819 */ /* 0x000fe20000011603 */
[----:B------:R-:W-:Y:S01]  /*0d70*/  IMAD.IADD R5, R9, 0x1, R13 ;  /* 0x0000000109057824 */ /* 0x000fe200078e020d */
[----:B------:R-:W-:Y:S01]  /*0d80*/  LOP3.LUT R13, R3, 0x18, R2, 0xf8, !PT ;  /* 0x00000018030d7812 */ /* 0x000fe200078ef802 */
[----:B------:R-:W-:Y:S01]  /*0d90*/  IMAD.MOV.U32 R6, RZ, RZ, R4 ;  /* 0x000000ffff067224 */ /* 0x000fe200078e0004 */
[----:B------:R-:W-:Y:S01]  /*0da0*/  SHF.R.S32.HI R3, RZ, 0x1f, R0 ;  /* 0x0000001fff037819 */ /* 0x000fe20000011400 */
[----:B------:R-:W-:Y:S01]  /*0db0*/  IMAD.MOV.U32 R4, RZ, RZ, R8 ;  /* 0x000000ffff047224 */ /* 0x000fe200078e0008 */
[----:B------:R-:W-:Y:S01]  /*0dc0*/  LOP3.LUT R26, R13, R14, RZ, 0x3c, !PT ;  /* 0x0000000e0d1a7212 */ /* 0x000fe200078e3cff */
[----:B------:R-:W-:Y:S01]  /*0dd0*/  IMAD.WIDE R8, R27, 0x80, R10 ;  /* 0x000000801b087825 */ /* 0x000fe200078e020a */
[----:B------:R-:W-:Y:S01]  /*0de0*/  SEL R21, R89, RZ, !P3 ;  /* 0x000000ff59157207 */ /* 0x000fe20005800000 */
[----:B------:R-:W-:Y:S01]  /*0df0*/  CS2R R112, SRZ ;  /* 0x0000000000707805 */ /* 0x000fe2000001ff00 */
[C---:B------:R-:W-:Y:S01]  /*0e00*/  IADD3 R45, R2.reuse, 0x40, RZ ;  /* 0x00000040022d7810 */ /* 0x040fe20007ffe0ff */
[----:B------:R-:W-:Y:S01]  /*0e10*/  IMAD R13, R15, c[0x0][0x208], RZ ;  /* 0x000082000f0d7a24 */ /* 0x000fe200078e02ff */
[----:B------:R-:W-:Y:S01]  /*0e20*/  ISETP.GE.AND P3, PT, R2, c[0x0][0x1cc], PT ;  /* 0x0000730002007a0c */ /* 0x000fe20003f66270 */
[C---:B------:R-:W-:Y:S01]  /*0e30*/  IMAD R11, R3.reuse, c[0x0][0x1e0], RZ ;  /* 0x00007800030b7a24 */ /* 0x040fe200078e02ff */
[----:B------:R-:W-:Y:S01]  /*0e40*/  CS2R R110, SRZ ;  /* 0x00000000006e7805 */ /* 0x000fe2000001ff00 */
[----:B------:R-:W-:Y:S01]  /*0e50*/  IMAD R10, R3, c[0x0][0x1b0], RZ ;  /* 0x00006c00030a7a24 */ /* 0x000fe200078e02ff */
[----:B------:R-:W-:Y:S01]  /*0e60*/  SHF.R.S32.HI R3, RZ, 0x1f, R2 ;  /* 0x0000001fff037819 */ /* 0x000fe20000011402 */
[----:B------:R-:W-:Y:S01]  /*0e70*/  IMAD R14, R15, c[0x0][0x178], RZ ;  /* 0x00005e000f0e7a24 */ /* 0x000fe200078e02ff */
[----:B------:R-:W-:Y:S01]  /*0e80*/  CS2R R108, SRZ ;  /* 0x00000000006c7805 */ /* 0x000fe2000001ff00 */
[C---:B------:R-:W-:Y:S01]  /*0e90*/  IMAD R30, R12.reuse, c[0x0][0x20c], R13 ;  /* 0x000083000c1e7a24 */ /* 0x040fe200078e020d */
[----:B------:R-:W-:Y:S01]  /*0ea0*/  CS2R R106, SRZ ;  /* 0x00000000006a7805 */ /* 0x000fe2000001ff00 */
[----:B------:R-:W-:Y:S01]  /*0eb0*/  IMAD R27, R12, c[0x0][0x17c], R14 ;  /* 0x00005f000c1b7a24 */ /* 0x000fe200078e020e */
[----:B------:R-:W-:Y:S01]  /*0ec0*/  CS2R R104, SRZ ;  /* 0x0000000000687805 */ /* 0x000fe2000001ff00 */
[C---:B------:R-:W-:Y:S01]  /*0ed0*/  IMAD R13, R0.reuse, c[0x0][0x1e4], R11 ;  /* 0x00007900000d7a24 */ /* 0x040fe200078e020b */
[----:B------:R-:W-:Y:S01]  /*0ee0*/  CS2R R102, SRZ ;  /* 0x0000000000667805 */ /* 0x000fe2000001ff00 */
[----:B------:R-:W-:Y:S01]  /*0ef0*/  IMAD R25, R0, c[0x0][0x1b4], R10 ;  /* 0x00006d0000197a24 */ /* 0x000fe200078e020a */
[----:B------:R-:W-:Y:S01]  /*0f00*/  CS2R R100, SRZ ;  /* 0x0000000000647805 */ /* 0x000fe2000001ff00 */
[C-C-:B------:R-:W-:Y:S01]  /*0f10*/  IMAD.WIDE.U32 R16, R12.reuse, c[0x0][0x178], R2.reuse ;  /* 0x00005e000c107a25 */ /* 0x140fe200078e0002 */
[----:B------:R-:W-:Y:S01]  /*0f20*/  CS2R R98, SRZ ;  /* 0x0000000000627805 */ /* 0x000fe2000001ff00 */
[----:B------:R-:W-:Y:S01]  /*0f30*/  CS2R R96, SRZ ;  /* 0x0000000000607805 */ /* 0x000fe2000001ff00 */
[----:B------:R-:W-:Y:S01]  /*0f40*/  CS2R R94, SRZ ;  /* 0x00000000005e7805 */ /* 0x000fe2000001ff00 */
[--C-:B------:R-:W-:Y:S01]  /*0f50*/  IMAD.WIDE.U32 R18, R12, c[0x0][0x208], R2.reuse ;  /* 0x000082000c127a25 */ /* 0x100fe200078e0002 */
[----:B------:R-:W-:Y:S01]  /*0f60*/  CS2R R92, SRZ ;  /* 0x00000000005c7805 */ /* 0x000fe2000001ff00 */
[----:B------:R-:W-:Y:S01]  /*0f70*/  CS2R R90, SRZ ;  /* 0x00000000005a7805 */ /* 0x000fe2000001ff00 */
[----:B------:R-:W-:Y:S01]  /*0f80*/  CS2R R88, SRZ ;  /* 0x0000000000587805 */ /* 0x000fe2000001ff00 */
[C-C-:B------:R-:W-:Y:S01]  /*0f90*/  IMAD.WIDE.U32 R10, R0.reuse, c[0x0][0x1e0], R2.reuse ;  /* 0x00007800000a7a25 */ /* 0x140fe200078e0002 */
[----:B------:R-:W-:Y:S01]  /*0fa0*/  CS2R R82, SRZ ;  /* 0x0000000000527805 */ /* 0x000fe2000001ff00 */
[----:B------:R-:W-:Y:S01]  /*0fb0*/  CS2R R80, SRZ ;  /* 0x0000000000507805 */ /* 0x000fe2000001ff00 */
[----:B------:R-:W-:Y:S01]  /*0fc0*/  CS2R R78, SRZ ;  /* 0x00000000004e7805 */ /* 0x000fe2000001ff00 */
[----:B------:R-:W-:Y:S01]  /*0fd0*/  IMAD.WIDE.U32 R14, R0, c[0x0][0x1b0], R2 ;  /* 0x00006c00000e7a25 */ /* 0x000fe200078e0002 */
[----:B------:R-:W-:Y:S01]  /*0fe0*/  LEA.HI R3, R33, R52, RZ, 0x1 ;  /* 0x0000003421037211 */ /* 0x000fe200078f08ff */
[----:B------:R-:W-:Y:S01]  /*0ff0*/  CS2R R76, SRZ ;  /* 0x00000000004c7805 */ /* 0x000fe2000001ff00 */
[----:B------:R-:W-:Y:S01]  /*1000*/  CS2R R74, SRZ ;  /* 0x00000000004a7805 */ /* 0x000fe2000001ff00 */
[C---:B------:R-:W-:Y:S01]  /*1010*/  IMAD R12, R24.reuse, c[0x0][0x290], RZ ;  /* 0x0000a400180c7a24 */ /* 0x040fe200078e02ff */
[----:B------:R-:W-:Y:S01]  /*1020*/  LOP3.LUT R3, R3, 0x7fffffe, RZ, 0xc0, !PT ;  /* 0x07fffffe03037812 */ /* 0x000fe200078ec0ff */
[----:B------:R-:W-:Y:S01]  /*1030*/  IMAD R0, R24, c[0x0][0x278], RZ ;  /* 0x00009e0018007a24 */ /* 0x000fe200078e02ff */
[----:B------:R-:W-:Y:S01]  /*1040*/  CS2R R72, SRZ ;  /* 0x0000000000487805 */ /* 0x000fe2000001ff00 */
[----:B------:R-:W-:Y:S01]  /*1050*/  IMAD.IADD R11, R11, 0x1, R13 ;  /* 0x000000010b0b7824 */ /* 0x000fe200078e020d */
[----:B------:R-:W-:Y:S01]  /*1060*/  CS2R R70, SRZ ;  /* 0x0000000000467805 */ /* 0x000fe2000001ff00 */
[C---:B------:R-:W-:Y:S01]  /*1070*/  IMAD R22, R31.reuse, c[0x0][0x294], R12 ;  /* 0x0000a5001f167a24 */ /* 0x040fe200078e020c */
[----:B------:R-:W-:Y:S01]  /*1080*/  CS2R R68, SRZ ;  /* 0x0000000000447805 */ /* 0x000fe2000001ff00 */
[----:B------:R-:W-:Y:S01]  /*1090*/  IMAD.IADD R3, R52, 0x1, -R3 ;  /* 0x0000000134037824 */ /* 0x000fe200078e0a03 */
[----:B------:R-:W-:Y:S01]  /*10a0*/  CS2R R66, SRZ ;  /* 0x0000000000427805 */ /* 0x000fe2000001ff00 */
[C---:B------:R-:W-:Y:S01]  /*10b0*/  IMAD R0, R31.reuse, c[0x0][0x27c], R0 ;  /* 0x00009f001f007a24 */ /* 0x040fe200078e0200 */
[----:B------:R-:W-:Y:S01]  /*10c0*/  CS2R R64, SRZ ;  /* 0x0000000000407805 */ /* 0x000fe2000001ff00 */
[C---:B------:R-:W-:Y:S01]  /*10d0*/  IMAD.WIDE.U32 R12, R31.reuse, c[0x0][0x278], R6 ;  /* 0x00009e001f0c7a25 */ /* 0x040fe200078e0006 */
[----:B------:R-:W-:Y:S01]  /*10e0*/  CS2R R62, SRZ ;  /* 0x00000000003e7805 */ /* 0x000fe2000001ff00 */
[----:B------:R-:W-:Y:S01]  /*10f0*/  CS2R R60, SRZ ;  /* 0x00000000003c7805 */ /* 0x000fe2000001ff00 */
[----:B------:R-:W-:Y:S01]  /*1100*/  CS2R R58, SRZ ;  /* 0x00000000003a7805 */ /* 0x000fe2000001ff00 */
[----:B------:R-:W-:Y:S01]  /*1110*/  IMAD.WIDE.U32 R4, R31, c[0x0][0x290], R4 ;  /* 0x0000a4001f047a25 */ /* 0x000fe200078e0004 */
[----:B------:R-:W-:Y:S01]  /*1120*/  LEA R48, P1, R12, c[0x0][0x258], 0x2 ;  /* 0x000096000c307a11 */ /* 0x000fe200078210ff */
[----:B------:R-:W-:Y:S01]  /*1130*/  CS2R R56, SRZ ;  /* 0x0000000000387805 */ /* 0x000fe2000001ff00 */
[----:B------:R-:W-:Y:S01]  /*1140*/  CS2R R54, SRZ ;  /* 0x0000000000367805 */ /* 0x000fe2000001ff00 */
[----:B------:R-:W-:Y:S01]  /*1150*/  IMAD R3, R36, 0x8, R3 ;  /* 0x0000000824037824 */ /* 0x000fe200078e0203 */
[----:B------:R-:W-:Y:S01]  /*1160*/  LEA R42, P0, R4, c[0x0][0x280], 0x2 ;  /* 0x0000a000042a7a11 */ /* 0x000fe200078010ff */
[----:B------:R-:W-:Y:S01]  /*1170*/  IMAD.IADD R0, R13, 0x1, R0 ;  /* 0x000000010d007824 */ /* 0x000fe200078e0200 */
[----:B------:R-:W-:Y:S01]  /*1180*/  USHF.R.S32.HI UR8, URZ, 0x6, UR5 ;  /* 0x000000063f087899 */ /* 0x000fe20008011405 */
[----:B------:R-:W-:Y:S01]  /*1190*/  IMAD R23, R20, c[0x0][0x1e8], RZ ;  /* 0x00007a0014177a24 */ /* 0x000fe200078e02ff */
[----:B------:R-:W-:Y:S01]  /*11a0*/  UMOV UR4, URZ ;  /* 0x0000003f00047c82 */ /* 0x000fe20008000000 */
[----:B------:R-:W-:Y:S01]  /*11b0*/  IMAD.IADD R13, R5, 0x1, R22 ;  /* 0x00000001050d7824 */ /* 0x000fe200078e0216 */
[----:B------:R-:W-:Y:S01]  /*11c0*/  LEA.HI.X R49, R12, c[0x0][0x25c], R0, 0x2, P1 ;  /* 0x000097000c317a11 */ /* 0x000fe200008f1400 */
[----:B------:R-:W-:Y:S01]  /*11d0*/  IMAD.U32 R26, R3, 0x20, R26 ;  /* 0x00000020031a7824 */ /* 0x000fe200078e001a */
[----:B------:R-:W-:Y:S01]  /*11e0*/  UMOV UR9, 0x1 ;  /* 0x0000000100097882 */ /* 0x000fe20000000000 */
[C---:B------:R-:W-:Y:S01]  /*11f0*/  IMAD R3, R21.reuse, c[0x0][0x1ec], R23 ;  /* 0x00007b0015037a24 */ /* 0x040fe200078e0217 */
[----:B------:R-:W-:Y:S01]  /*1200*/  LEA.HI.X R43, R4, c[0x0][0x284], R13, 0x2, P0 ;  /* 0x0000a100042b7a11 */ /* 0x000fe200000f140d */
[----:B------:R-:W-:Y:S01]  /*1210*/  IMAD.WIDE.U32 R6, R21, c[0x0][0x1e8], R10 ;  /* 0x00007a0015067a25 */ /* 0x000fe200078e000a */
[----:B------:R-:W-:Y:S01]  /*1220*/  STL.64 [R1+0x38], R48 ;  /* 0x0000383001007387 */ /* 0x000fe20000100a00 */
[----:B------:R-:W-:-:S02]  /*1230*/  UMOV UR5, URZ ;  /* 0x0000003f00057c82 */ /* 0x000fc40008000000 */
[----:B------:R-:W-:Y:S01]  /*1240*/  IMAD.IADD R5, R15, 0x1, R25 ;  /* 0x000000010f057824 */ /* 0x000fe200078e0219 */
[----:B------:R-:W-:Y:S01]  /*1250*/  STL.64 [R1+0x30], R42 ;  /* 0x0000302a01007387 */ /* 0x000fe20000100a00 */
[----:B------:R-:W-:Y:S02]  /*1260*/  IMAD R0, R20, c[0x0][0x1b8], RZ ;  /* 0x00006e0014007a24 */ /* 0x000fe400078e02ff */
[----:B------:R-:W-:Y:S01]  /*1270*/  IMAD.MOV.U32 R4, RZ, RZ, R14 ;  /* 0x000000ffff047224 */ /* 0x000fe200078e000e */
[----:B------:R-:W-:Y:S01]  /*1280*/  STL [R1+0x2c], R45 ;  /* 0x00002c2d01007387 */ /* 0x000fe20000100800 */
[----:B------:R-:W-:Y:S02]  /*1290*/  IMAD.IADD R7, R7, 0x1, R3 ;  /* 0x0000000107077824 */ /* 0x000fe400078e0203 */
[----:B------:R-:W-:Y:S02]  /*12a0*/  IMAD R10, R9, c[0x0][0x1d8], RZ ;  /* 0x00007600090a7a24 */ /* 0x000fe400078e02ff */
[----:B------:R-:W-:-:S02]  /*12b0*/  IMAD R0, R21, c[0x0][0x1bc], R0 ;  /* 0x00006f0015007a24 */ /* 0x000fc400078e0200 */
[----:B------:R-:W-:-:S04]  /*12c0*/  IMAD.WIDE.U32 R4, R21, c[0x0][0x1b8], R4 ;  /* 0x00006e0015047a25 */ /* 0x000fc800078e0004 */
[C---:B------:R-:W-:Y:S02]  /*12d0*/  IMAD R10, R8.reuse, c[0x0][0x1dc], R10 ;  /* 0x00007700080a7a24 */ /* 0x040fe400078e020a */
[----:B------:R-:W-:-:S04]  /*12e0*/  IMAD.WIDE.U32 R12, R8, c[0x0][0x1d8], R6 ;  /* 0x00007600080c7a25 */ /* 0x000fc800078e0006 */
[----:B------:R-:W-:Y:S01]  /*12f0*/  IMAD.IADD R5, R5, 0x1, R0 ;  /* 0x0000000105057824 */ /* 0x000fe200078e0200 */
[----:B------:R-:W-:Y:S01]  /*1300*/  LEA R6, P0, R12, c[0x0][0x1c0], 0x1 ;  /* 0x000070000c067a11 */ /* 0x000fe200078008ff */
[----:B------:R-:W-:Y:S02]  /*1310*/  IMAD R3, R9, c[0x0][0x1a8], RZ ;  /* 0x00006a0009037a24 */ /* 0x000fe400078e02ff */
[----:B------:R-:W-:Y:S02]  /*1320*/  IMAD.IADD R0, R13, 0x1, R10 ;  /* 0x000000010d007824 */ /* 0x000fe400078e020a */
[----:B------:R-:W-:Y:S02]  /*1330*/  IMAD.MOV.U32 R21, RZ, RZ, c[0x0][0x1d8] ;  /* 0x00007600ff157624 */ /* 0x000fe400078e00ff */
[----:B------:R-:W-:Y:S01]  /*1340*/  IMAD R9, R8, c[0x0][0x1ac], R3 ;  /* 0x00006b0008097a24 */ /* 0x000fe200078e0203 */
[----:B------:R-:W-:Y:S01]  /*1350*/  LEA.HI.X R7, R12, c[0x0][0x1c4], R0, 0x1, P0 ;  /* 0x000071000c077a11 */ /* 0x000fe200000f0c00 */
[----:B------:R-:W-:Y:S01]  /*1360*/  IMAD.WIDE.U32 R10, R8, c[0x0][0x1a8], R4 ;  /* 0x00006a00080a7a25 */ /* 0x000fe200078e0004 */
[----:B------:R-:W-:-:S03]  /*1370*/  LEA R8, P1, R21, R6, 0x7 ;  /* 0x0000000615087211 */ /* 0x000fc600078238ff */
[----:B------:R-:W-:Y:S01]  /*1380*/  IMAD.MOV.U32 R23, RZ, RZ, c[0x0][0x1dc] ;  /* 0x00007700ff177624 */ /* 0x000fe200078e00ff */
[----:B------:R-:W-:Y:S01]  /*1390*/  LEA R4, P0, R10, c[0x0][0x190], 0x1 ;  /* 0x000064000a047a11 */ /* 0x000fe200078008ff */
[----:B------:R-:W-:Y:S02]  /*13a0*/  IMAD.IADD R0, R11, 0x1, R9 ;  /* 0x000000010b007824 */ /* 0x000fe400078e0209 */
[----:B------:R-:W-:Y:S01]  /*13b0*/  IMAD.IADD R17, R17, 0x1, R27 ;  /* 0x0000000111117824 */ /* 0x000fe200078e021b */
[----:B------:R-:W-:Y:S01]  /*13c0*/  LEA.HI.X R9, R21, R7, R23, 0x7, P1 ;  /* 0x0000000715097211 */ /* 0x000fe200008f3c17 */
[----:B------:R-:W-:Y:S01]  /*13d0*/  IMAD R3, R41, c[0x0][0x180], RZ ;  /* 0x0000600029037a24 */ /* 0x000fe200078e02ff */
[----:B------:R-:W-:Y:S01]  /*13e0*/  IADD3 R21, R2, 0x20, RZ ;  /* 0x0000002002157810 */ /* 0x000fe20007ffe0ff */
[----:B------:R-:W-:Y:S01]  /*13f0*/  IMAD.WIDE.U32 R16, R85, c[0x0][0x180], R16 ;  /* 0x0000600055107a25 */ /* 0x000fe200078e0010 */
[----:B------:R-:W-:Y:S02]  /*1400*/  LEA.HI.X R5, R10, c[0x0][0x194], R0, 0x1, P0 ;  /* 0x000065000a057a11 */ /* 0x000fe400000f0c00 */
[----:B------:R-:W-:Y:S01]  /*1410*/  ISETP.GE.AND P2, PT, R21, c[0x0][0x1cc], PT ;  /* 0x0000730015007a0c */ /* 0x000fe20003f46270 */
[----:B------:R-:W-:Y:S01]  /*1420*/  IMAD.IADD R0, R35, 0x1, -R52 ;  /* 0x0000000123007824 */ /* 0x000fe200078e0a34 */
[----:B------:R-:W-:Y:S01]  /*1430*/  ISETP.GE.AND P1, PT, R45, c[0x0][0x1cc], PT ;  /* 0x000073002d007a0c */ /* 0x000fe20003f26270 */
[----:B------:R-:W-:-:S02]  /*1440*/  IMAD R3, R85, c[0x0][0x184], R3 ;  /* 0x0000610055037a24 */ /* 0x000fc400078e0203 */
[----:B------:R-:W-:Y:S01]  /*1450*/  IMAD.SHL.U32 R44, R26, 0x2, RZ ;  /* 0x000000021a2c7824 */ /* 0x000fe200078e00ff */
[C---:B------:R-:W-:Y:S01]  /*1460*/  ISETP.LT.OR P6, PT, R0.reuse, 0x1, P3 ;  /* 0x000000010000780c */ /* 0x040fe20001fc1670 */
[----:B------:R-:W-:Y:S01]  /*1470*/  IMAD.IADD R11, R17, 0x1, R3 ;  /* 0x00000001110b7824 */ /* 0x000fe200078e0203 */
[C---:B------:R-:W-:Y:S01]  /*1480*/  ISETP.LT.OR P5, PT, R0.reuse, 0x1, P2 ;  /* 0x000000010000780c */ /* 0x040fe200017a1670 */
[----:B------:R-:W-:Y:S01]  /*1490*/  IMAD.IADD R15, R19, 0x1, R30 ;  /* 0x00000001130f7824 */ /* 0x000fe200078e021e */
[C---:B------:R-:W-:Y:S01]  /*14a0*/  ISETP.LT.OR P4, PT, R0.reuse, 0x1, P1 ;  /* 0x000000010000780c */ /* 0x040fe20000f81670 */
[----:B------:R-:W-:Y:S01]  /*14b0*/  IMAD.MOV.U32 R14, RZ, RZ, R18 ;  /* 0x000000ffff0e7224 */ /* 0x000fe200078e0012 */
[C---:B------:R-:W-:Y:S01]  /*14c0*/  ISETP.LT.OR P3, PT, R0.reuse, 0x41, P3 ;  /* 0x000000410000780c */ /* 0x040fe20001f61670 */
[----:B------:R-:W-:Y:S01]  /*14d0*/  IMAD.MOV.U32 R10, RZ, RZ, R16 ;  /* 0x000000ffff0a7224 */ /* 0x000fe200078e0010 */
[----:B------:R-:W-:Y:S01]  /*14e0*/  SHF.R.S32.HI R3, RZ, 0x1f, R33 ;  /* 0x0000001fff037819 */ /* 0x000fe20000011421 */
[----:B------:R-:W-:Y:S01]  /*14f0*/  IMAD.WIDE.U32 R12, R85, c[0x0][0x210], R14 ;  /* 0x00008400550c7a25 */ /* 0x000fe200078e000e */
[C---:B------:R-:W-:Y:S01]  /*1500*/  ISETP.LT.OR P2, PT, R0.reuse, 0x41, P2 ;  /* 0x000000410000780c */ /* 0x040fe20001741670 */
[----:B------:R-:W-:Y:S01]  /*1510*/  STL [R1+0xc], R44 ;  /* 0x00000c2c01007387 */ /* 0x000fe20000100800 */
[----:B------:R-:W-:Y:S01]  /*1520*/  ISETP.LT.OR P1, PT, R0, 0x41, P1 ;  /* 0x000000410000780c */ /* 0x000fe20000f21670 */
[----:B------:R-:W-:Y:S01]  /*1530*/  IMAD.MOV.U32 R15, RZ, RZ, c[0x0][0x1a8] ;  /* 0x00006a00ff0f7624 */ /* 0x000fe200078e00ff */
[----:B------:R-:W-:Y:S01]  /*1540*/  LEA.HI R3, R3, R52, RZ, 0x3 ;  /* 0x0000003403037211 */ /* 0x000fe200078f18ff */
[----:B------:R-:W-:Y:S01]  /*1550*/  @!PT LDS RZ, [RZ] ;  /* 0x00000000fffff984 */ /* 0x000fe20000000800 */
[----:B------:R-:W-:Y:S01]  /*1560*/  @!PT LDS RZ, [RZ] ;  /* 0x00000000fffff984 */ /* 0x000fe20000000800 */
[----:B------:R-:W-:Y:S01]  /*1570*/  @!PT LDS RZ, [RZ] ;  /* 0x00000000fffff984 */ /* 0x000fe20000000800 */
[----:B------:R1:W-:Y:S01]  /*1580*/  LDGSTS.E.BYPASS.LTC128B.128 [R44+0x6080], [R6.64], !P6 ;  /* 0x06080000062c7fae */ /* 0x0003e2000f101d4c */
[----:B------:R-:W-:Y:S01]  /*1590*/  LEA.HI R16, R38, R87, RZ, 0x6 ;  /* 0x0000005726107211 */ /* 0x000fe200078f30ff */
[----:B------:R-:W-:Y:S01]  /*15a0*/  IMAD.MOV.U32 R23, RZ, RZ, c[0x0][0x1ac] ;  /* 0x00006b00ff177624 */ /* 0x000fe200078e00ff */
[----:B------:R-:W-:Y:S01]  /*15b0*/  LOP3.LUT R3, R3, 0xfffffff8, RZ, 0xc0, !PT ;  /* 0xfffffff803037812 */ /* 0x000fe200078ec0ff */
[----:B------:R1:W-:Y:S01]  /*15c0*/  LDGSTS.E.BYPASS.LTC128B.128 [R44+0x8080], [R6.64+0x40], !P5 ;  /* 0x08080040062c7fae */ /* 0x0003e2000e901d4c */
[----:B------:R-:W-:Y:S01]  /*15d0*/  SHF.R.S32.HI R16, RZ, 0x6, R16 ;  /* 0x00000006ff107819 */ /* 0x000fe20000011410 */
[----:B------:R-:W-:Y:S01]  /*15e0*/  IMAD R20, R41, c[0x0][0x210], RZ ;  /* 0x0000840029147a24 */ /* 0x000fe200078e02ff */
[----:B------:R-:W-:Y:S01]  /*15f0*/  LEA R14, P0, R15, R4, 0x7 ;  /* 0x000000040f0e7211 */ /* 0x000fe200078038ff */
[----:B------:R1:W-:Y:S01]  /*1600*/  LDGSTS.E.BYPASS.LTC128B.128 [R44+0xa080], [R6.64+0x80], !P4 ;  /* 0x0a080080062c7fae */ /* 0x0003e2000e101d4c */
[----:B------:R-:W-:Y:S01]  /*1610*/  IMAD.IADD R3, R52, 0x1, -R3 ;  /* 0x0000000134037824 */ /* 0x000fe200078e0a03 */
[----:B------:R-:W-:Y:S01]  /*1620*/  ISETP.GE.AND P6, PT, R21, c[0x0][0x19c], PT ;  /* 0x0000670015007a0c */ /* 0x000fe20003fc6270 */
[----:B------:R-:W-:Y:S01]  /*1630*/  IMAD R20, R85, c[0x0][0x214], R20 ;  /* 0x0000850055147a24 */ /* 0x000fe200078e0214 */
[----:B------:R2:W-:Y:S01]  /*1640*/  LDGSTS.E.BYPASS.LTC128B.128 [R44+0x7080], [R8.64], !P3 ;  /* 0x07080000082c7fae */ /* 0x0005e2000d901d4c */
[----:B------:R-:W-:Y:S01]  /*1650*/  ISETP.GE.AND P3, PT, R2, c[0x0][0x19c], PT ;  /* 0x0000670002007a0c */ /* 0x000fe20003f66270 */
[----:B------:R-:W-:Y:S01]  /*1660*/  IMAD R22, R41, c[0x0][0x238], RZ ;  /* 0x00008e0029167a24 */ /* 0x000fe200078e02ff */
[----:B------:R-:W-:Y:S01]  /*1670*/  LEA.HI.X R15, R15, R5, R23, 0x7, P0 ;  /* 0x000000050f0f7211 */ /* 0x000fe200000f3c17 */
[----:B------:R2:W-:Y:S01]  /*1680*/  LDGSTS.E.BYPASS.LTC128B.128 [R44+0x9080], [R8.64+0x40], !P2 ;  /* 0x09080040082c7fae */ /* 0x0005e2000d101d4c */
[C---:B------:R-:W-:Y:S01]  /*1690*/  LOP3.LUT P2, RZ, R3.reuse, 0x4, RZ, 0xc0, !PT ;  /* 0x0000000403ff7812 */ /* 0x040fe2000784c0ff */
[----:B------:R-:W-:Y:S01]  /*16a0*/  IMAD.SHL.U32 R3, R3, 0x40, RZ ;  /* 0x0000004003037824 */ /* 0x000fe200078e00ff */
[----:B------:R-:W-:Y:S01]  /*16b0*/  ISETP.GE.AND P5, PT, R45, c[0x0][0x19c], PT ;  /* 0x000067002d007a0c */ /* 0x000fe20003fa6270 */
[----:B------:R2:W-:Y:S01]  /*16c0*/  LDGSTS.E.BYPASS.LTC128B.128 [R44+0xb080], [R8.64+0x80], !P1 ;  /* 0x0b080080082c7fae */ /* 0x0005e2000c901d4c */
[C---:B------:R-:W-:Y:S01]  /*16d0*/  ISETP.LT.OR P1, PT, R0.reuse, 0x1, P3 ;  /* 0x000000010000780c */ /* 0x040fe20001f21670 */
[----:B------:R-:W-:Y:S01]  /*16e0*/  IMAD.IADD R13, R13, 0x1, R20 ;  /* 0x000000010d0d7824 */ /* 0x000fe200078e0214 */
[----:B------:R-:W-:Y:S01]  /*16f0*/  LOP3.LUT R3, R3, 0x1c0, RZ, 0xc0, !PT ;  /* 0x000001c003037812 */ /* 0x000fe200078ec0ff */
[----:B------:R-:W0:Y:S01]  /*1700*/  LDGDEPBAR ;  /* 0x00000000000079af */ /* 0x000e220000000000 */
[C---:B------:R-:W-:Y:S01]  /*1710*/  ISETP.LT.OR P4, PT, R0.reuse, 0x1, P6 ;  /* 0x000000010000780c */ /* 0x040fe20003781670 */
[C---:B------:R-:W-:Y:S01]  /*1720*/  IMAD R22, R85.reuse, c[0x0][0x23c], R22 ;  /* 0x00008f0055167a24 */ /* 0x040fe200078e0216 */
[C---:B------:R-:W-:Y:S01]  /*1730*/  ISETP.LT.OR P3, PT, R0.reuse, 0x41, P3 ;  /* 0x000000410000780c */ /* 0x040fe20001f61670 */
[----:B------:R-:W-:Y:S01]  /*1740*/  IMAD.WIDE.U32 R18, R85, c[0x0][0x238], R28 ;  /* 0x00008e0055127a25 */ /* 0x000fe200078e001c */
[----:B------:R-:W-:Y:S01]  /*1750*/  ISETP.LT.OR P6, PT, R0, 0x41, P6 ;  /* 0x000000410000780c */ /* 0x000fe200037c1670 */
[----:B------:R-:W-:-:S04]  /*1760*/  CS2R R84, SRZ ;  /* 0x0000000000547805 */ /* 0x000fc8000001ff00 */
[----:B------:R3:W-:Y:S01]  /*1770*/  LDGSTS.E.BYPASS.LTC128B.128 [R44+0x80], [R4.64], !P1 ;  /* 0x00080000042c7fae */ /* 0x0007e2000c901d4c */
[----:B-1----:R-:W-:Y:S01]  /*1780*/  IMAD R6, R24, c[0x0][0x218], RZ ;  /* 0x0000860018067a24 */ /* 0x002fe200078e02ff */
[----:B------:R-:W-:Y:S01]  /*1790*/  ISETP.LT.OR P1, PT, R0, 0x1, P5 ;  /* 0x000000010000780c */ /* 0x000fe20002f21670 */
[----:B------:R-:W-:Y:S01]  /*17a0*/  IMAD R7, R24, c[0x0][0x188], RZ ;  /* 0x0000620018077a24 */ /* 0x000fe200078e02ff */
[----:B------:R-:W-:Y:S01]  /*17b0*/  ISETP.LT.OR P5, PT, R0, 0x41, P5 ;  /* 0x000000410000780c */ /* 0x000fe20002fa1670 */
[C---:B------:R-:W-:Y:S01]  /*17c0*/  IMAD R17, R31.reuse, c[0x0][0x21c], R6 ;  /* 0x000087001f117a24 */ /* 0x040fe200078e0206 */
[----:B------:R3:W-:Y:S01]  /*17d0*/  LDGSTS.E.BYPASS.LTC128B.128 [R44+0x2080], [R4.64+0x40], !P4 ;  /* 0x02080040042c7fae */ /* 0x0007e2000e101d4c */
[----:B------:R-:W-:Y:S01]  /*17e0*/  IMAD R7, R31, c[0x0][0x18c], R7 ;  /* 0x000063001f077a24 */ /* 0x000fe200078e0207 */
[----:B------:R-:W-:Y:S02]  /*17f0*/  ISETP.GE.AND P4, PT, R2, c[0x0][0x1fc], PT ;  /* 0x00007f0002007a0c */ /* 0x000fe40003f86270 */
[----:B--2---:R-:W-:Y:S01]  /*1800*/  LEA.HI R9, R37, R36, RZ, 0x1 ;  /* 0x0000002425097211 */ /* 0x004fe200078f08ff */
[----:B------:R-:W-:-:S04]  /*1810*/  IMAD.SHL.U32 R8, R16, 0x8, RZ ;  /* 0x0000000810087824 */ /* 0x000fc800078e00ff */
[----:B------:R3:W-:Y:S01]  /*1820*/  LDGSTS.E.BYPASS.LTC128B.128 [R44+0x4080], [R4.64+0x80], !P1 ;  /* 0x04080080042c7fae */ /* 0x0007e2000c901d4c */
[----:B------:R-:W-:Y:S02]  /*1830*/  ISETP.LT.AND P1, PT, R52, UR10, PT ;  /* 0x0000000a34007c0c */ /* 0x000fe4000bf21270 */
[----:B------:R-:W-:Y:S01]  /*1840*/  LOP3.LUT R6, R9, 0xfffffffe, RZ, 0xc0, !PT ;  /* 0xfffffffe09067812 */ /* 0x000fe200078ec0ff */
[----:B------:R1:W-:Y:S01]  /*1850*/  LDGSTS.E.BYPASS.LTC128B.128 [R44+0x1080], [R14.64], !P3 ;  /* 0x010800000e2c7fae */ /* 0x0003e2000d901d4c */
[----:B------:R-:W-:Y:S01]  /*1860*/  LOP3.LUT R216, R8, 0x18, RZ, 0xc0, !PT ;  /* 0x0000001808d87812 */ /* 0x000fe200078ec0ff */
[----:B------:R-:W-:Y:S01]  /*1870*/  IMAD.WIDE.U32 R8, R31, c[0x0][0x188], R10 ;  /* 0x000062001f087a25 */ /* 0x000fe200078e000a */
[----:B------:R-:W-:Y:S01]  /*1880*/  SHF.R.U32.HI R10, RZ, 0x3, R3 ;  /* 0x00000003ff0a7819 */ /* 0x000fe20000011603 */
[----:B------:R1:W-:Y:S01]  /*1890*/  LDGSTS.E.BYPASS.LTC128B.128 [R44+0x3080], [R14.64+0x40], !P6 ;  /* 0x030800400e2c7fae */ /* 0x0003e2000f101d4c */
[----:B------:R-:W-:Y:S01]  /*18a0*/  ISETP.GE.OR P3, PT, R2, c[0x0][0x1fc], !P1 ;  /* 0x00007f0002007a0c */ /* 0x000fe20004f66670 */
[----:B------:R-:W-:Y:S01]  /*18b0*/  IMAD.IADD R23, R36, 0x1, -R6 ;  /* 0x0000000124177824 */ /* 0x000fe200078e0a06 */
[----:B------:R-:W-:Y:S01]  /*18c0*/  LEA R50, P0, R8, c[0x0][0x160], 0x1 ;  /* 0x0000580008327a11 */ /* 0x000fe200078008ff */
[----:B------:R-:W-:Y:S01]  /*18d0*/  IMAD.IADD R11, R9, 0x1, R7 ;  /* 0x00000001090b7824 */ /* 0x000fe200078e0207 */
[----:B------:R-:W-:Y:S01]  /*18e0*/  LOP3.LUT R9, R10, R3, R216, 0x1e, !PT ;  /* 0x000000030a097212 */ /* 0x000fe200078e1ed8 */
[----:B------:R-:W-:Y:S01]  /*18f0*/  IMAD.SHL.U32 R20, R23, 0x400, RZ ;  /* 0x0000040017147824 */ /* 0x000fe200078e00ff */
[----:B------:R1:W-:Y:S01]  /*1900*/  LDGSTS.E.BYPASS.LTC128B.128 [R44+0x5080], [R14.64+0x80], !P5 ;  /* 0x050800800e2c7fae */ /* 0x0003e2000e901d4c */
[----:B------:R-:W-:Y:S01]  /*1910*/  IMAD.WIDE.U32 R6, R31, c[0x0][0x218], R12 ;  /* 0x000086001f067a25 */ /* 0x000fe200078e000c */
[----:B------:R-:W-:-:S02]  /*1920*/  LEA.HI.X R51, R8, c[0x0][0x164], R11, 0x1, P0 ;  /* 0x0000590008337a11 */ /* 0x000fc400000f0c0b */
[----:B------:R-:W0:Y:S01]  /*1930*/  LDGDEPBAR ;  /* 0x00000000000079af */ /* 0x000e220000000000 */
[----:B------:R-:W-:Y:S01]  /*1940*/  IMAD R3, R32, 0x2, R20 ;  /* 0x0000000220037824 */ /* 0x000fe200078e0214 */
[C---:B------:R-:W-:Y:S01]  /*1950*/  LEA R46, P0, R6.reuse, c[0x0][0x1f0], 0x1 ;  /* 0x00007c00062e7a11 */ /* 0x040fe200078008ff */
[----:B------:R-:W-:Y:S01]  /*1960*/  IMAD.IADD R7, R7, 0x1, R17 ;  /* 0x0000000107077824 */ /* 0x000fe200078e0211 */
[----:B------:R-:W-:Y:S01]  /*1970*/  ISETP.GE.AND P5, PT, R21, c[0x0][0x16c], PT ;  /* 0x00005b0015007a0c */ /* 0x000fe20003fa6270 */
[----:B------:R-:W-:Y:S01]  /*1980*/  IMAD.IADD R0, R3, 0x1, R9 ;  /* 0x0000000103007824 */ /* 0x000fe200078e0209 */
[----:B------:R-:W-:Y:S01]  /*1990*/  STL.64 [R1+0x20], R50 ;  /* 0x0000203201007387 */ /* 0x000fe20000100a00 */
[----:B------:R-:W-:Y:S01]  /*19a0*/  IMAD.IADD R3, R19, 0x1, R22 ;  /* 0x0000000113037824 */ /* 0x000fe200078e0216 */
[----:B------:R-:W-:Y:S01]  /*19b0*/  LEA.HI.X R47, R6, c[0x0][0x1f4], R7, 0x1, P0 ;  /* 0x00007d00062f7a11 */ /* 0x000fe200000f0c07 */
[----:B------:R-:W-:Y:S01]  /*19c0*/  IMAD.SHL.U32 R231, R0, 0x2, RZ ;  /* 0x0000000200e77824 */ /* 0x000fe200078e00ff */
[----:B------:R-:W-:-:S02]  /*19d0*/  LOP3.LUT R7, R40, 0xfffffff8, RZ, 0xc0, !PT ;  /* 0xfffffff828077812 */ /* 0x000fc400078ec0ff */
[----:B---3--:R-:W-:Y:S01]  /*19e0*/  LOP3.LUT R4, R39, 0xfffffff0, RZ, 0xc0, !PT ;  /* 0xfffffff027047812 */ /* 0x008fe200078ec0ff */
[----:B------:R-:W-:Y:S01]  /*19f0*/  STL.64 [R1+0x18], R46 ;  /* 0x0000182e01007387 */ /* 0x000fe20000100a00 */
[----:B------:R-:W-:Y:S01]  /*1a00*/  IADD3 R0, R231, 0xf480, RZ ;  /* 0x0000f480e7007810 */ /* 0x000fe20007ffe0ff */
[----:B------:R-:W-:Y:S01]  /*1a10*/  IMAD.IADD R7, R87, 0x1, -R7 ;  /* 0x0000000157077824 */ /* 0x000fe200078e0a07 */
[----:B------:R-:W-:Y:S02]  /*1a20*/  IADD3 R232, R231, 0xf4c0, RZ ;  /* 0x0000f4c0e7e87810 */ /* 0x000fe40007ffe0ff */
[----:B------:R-:W-:Y:S01]  /*1a30*/  @P2 IADD3 R232, R0, -0x40, RZ ;  /* 0xffffffc000e82810 */ /* 0x000fe20007ffe0ff */
[----:B------:R-:W-:Y:S01]  /*1a40*/  IMAD R0, R24, c[0x0][0x240], RZ ;  /* 0x0000900018007a24 */ /* 0x000fe200078e02ff */
[----:B------:R-:W-:Y:S02]  /*1a50*/  SHF.R.S32.HI R5, RZ, 0x1f, R16 ;  /* 0x0000001fff057819 */ /* 0x000fe40000011410 */
[----:B------:R-:W-:Y:S01]  /*1a60*/  ISETP.GE.AND P0, PT, R2, c[0x0][0x16c], PT ;  /* 0x00005b0002007a0c */ /* 0x000fe20003f06270 */
[----:B------:R-:W-:Y:S01]  /*1a70*/  IMAD.MOV.U32 R2, RZ, RZ, R18 ;  /* 0x000000ffff027224 */ /* 0x000fe200078e0012 */
[----:B------:R-:W-:Y:S01]  /*1a80*/  LEA.HI R10, R7, R7, RZ, 0x1 ;  /* 0x00000007070a7211 */ /* 0x000fe200078f08ff */
[----:B------:R-:W-:Y:S01]  /*1a90*/  IMAD R17, R31, c[0x0][0x244], R0 ;  /* 0x000091001f117a24 */ /* 0x000fe200078e0200 */
[----:B------:R-:W-:Y:S01]  /*1aa0*/  LEA.HI R5, R5, R16, RZ, 0x2 ;  /* 0x0000001005057211 */ /* 0x000fe200078f10ff */
[----:B------:R-:W-:Y:S01]  /*1ab0*/  IMAD.IADD R0, R87, 0x1, -R4 ;  /* 0x0000000157007824 */ /* 0x000fe200078e0a04 */
[----:B------:R-:W-:-:S04]  /*1ac0*/  DEPBAR.LE SB0, 0x1 ;  /* 0x000080400000791a */ /* 0x000fc80000000000 */
[----:B------:R-:W-:Y:S01]  /*1ad0*/  IMAD.WIDE.U32 R132, R31, c[0x0][0x240], R2 ;  /* 0x000090001f847a25 */ /* 0x000fe200078e0002 */
[----:B------:R-:W-:Y:S02]  /*1ae0*/  LOP3.LUT R3, R10, 0x7fffffe, RZ, 0xc0, !PT ;  /* 0x07fffffe0a037812 */ /* 0x000fe400078ec0ff */
[----:B------:R-:W-:Y:S01]  /*1af0*/  LOP3.LUT R2, R5, 0xfffffffc, RZ, 0xc0, !PT ;  /* 0xfffffffc05027812 */ /* 0x000fe200078ec0ff */
[----:B------:R-:W-:Y:S01]  /*1b00*/  IMAD R4, R34, 0x4, R16 ;  /* 0x0000000422047824 */ /* 0x000fe200078e0210 */
[----:B------:R-:W-:Y:S01]  /*1b10*/  LOP3.LUT R5, R37, 0xffffffe0, RZ, 0xc0, !PT ;  /* 0xffffffe025057812 */ /* 0x000fe200078ec0ff */
[----:B------:R-:W-:Y:S01]  /*1b20*/  IMAD.IADD R8, R7, 0x1, -R3 ;  /* 0x0000000107087824 */ /* 0x000fe200078e0a03 */
[----:B------:R-:W-:Y:S01]  /*1b30*/  SHF.R.S32.HI R11, RZ, 0x1f, R0 ;  /* 0x0000001fff0b7819 */ /* 0x000fe20000011400 */
[----:B------:R-:W-:Y:S01]  /*1b40*/  IMAD.IADD R9, R16, 0x1, -R2 ;  /* 0x0000000110097824 */ /* 0x000fe200078e0a02 */
[-C--:B------:R-:W-:Y:S01]  /*1b50*/  LEA.HI R6, R0, R0.reuse, RZ, 0x1 ;  /* 0x0000000000067211 */ /* 0x080fe200078f08ff */
[----:B------:R-:W-:Y:S01]  /*1b60*/  IMAD.IADD R2, R87, 0x1, -R5 ;  /* 0x0000000157027824 */ /* 0x000fe200078e0a05 */
[----:B------:R-:W-:Y:S01]  /*1b70*/  LEA.HI R3, R11, R0, RZ, 0x3 ;  /* 0x000000000b037211 */ /* 0x000fe200078f18ff */
[----:B------:R-:W-:Y:S01]  /*1b80*/  IMAD R12, R4, 0x8, R8 ;  /* 0x00000008040c7824 */ /* 0x000fe200078e0208 */
[----:B------:R-:W-:Y:S01]  /*1b90*/  LOP3.LUT R5, R6, 0x7fffffe, RZ, 0xc0, !PT ;  /* 0x07fffffe06057812 */ /* 0x000fe200078ec0ff */
[----:B------:R-:W-:Y:S01]  /*1ba0*/  IMAD.SHL.U32 R7, R7, 0x40, RZ ;  /* 0x0000004007077824 */ /* 0x000fe200078e00ff */
[----:B------:R-:W-:Y:S01]  /*1bb0*/  LOP3.LUT R4, R3, 0xfffffff8, RZ, 0xc0, !PT ;  /* 0xfffffff803047812 */ /* 0x000fe200078ec0ff */
[----:B------:R-:W-:Y:S01]  /*1bc0*/  STL.64 [R1+0x40], R132 ;  /* 0x0000408401007387 */ /* 0x000fe20000100a00 */
[----:B------:R-:W-:Y:S01]  /*1bd0*/  SHF.R.S32.HI R11, RZ, 0x1f, R2 ;  /* 0x0000001fff0b7819 */ /* 0x000fe20000011402 */
[----:B------:R-:W-:-:S02]  /*1be0*/  IMAD.IADD R8, R0, 0x1, -R5 ;  /* 0x0000000100087824 */ /* 0x000fc400078e0a05 */
[----:B------:R-:W-:Y:S01]  /*1bf0*/  BAR.SYNC.DEFER_BLOCKING 0x0 ;  /* 0x0000000000007b1d */ /* 0x000fe20000010000 */
[----:B------:R-:W-:Y:S01]  /*1c00*/  IMAD.IADD R13, R0, 0x1, -R4 ;  /* 0x00000001000d7824 */ /* 0x000fe200078e0a04 */
[----:B-1----:R-:W-:Y:S01]  /*1c10*/  LEA.HI R14, R11, R2, RZ, 0x2 ;  /* 0x000000020b0e7211 */ /* 0x002fe200078f10ff */
[----:B------:R-:W-:Y:S01]  /*1c20*/  IMAD.SHL.U32 R5, R36, 0x10, RZ ;  /* 0x0000001024057824 */ /* 0x000fe200078e00ff */
[----:B------:R-:W-:Y:S01]  /*1c30*/  SHF.R.S32.HI R0, RZ, 0x3, R3 ;  /* 0x00000003ff007819 */ /* 0x000fe20000011403 */
[----:B------:R-:W-:Y:S01]  /*1c40*/  IMAD R9, R9, -0x8, R35 ;  /* 0xfffffff809097824 */ /* 0x000fe200078e0223 */
[----:B------:R-:W-:Y:S01]  /*1c50*/  LOP3.LUT R3, R7, 0x1c0, RZ, 0xc0, !PT ;  /* 0x000001c007037812 */ /* 0x000fe200078ec0ff */
[----:B------:R-:W-:Y:S01]  /*1c60*/  CS2R R36, SRZ ;  /* 0x0000000000247805 */ /* 0x000fe2000001ff00 */
[----:B------:R-:W-:Y:S01]  /*1c70*/  LOP3.LUT R4, R14, 0xfffffffc, RZ, 0xc0, !PT ;  /* 0xfffffffc0e047812 */ /* 0x000fe200078ec0ff */
[C---:B------:R-:W-:Y:S01]  /*1c80*/  IMAD R15, R0.reuse, 0x8, R8 ;  /* 0x00000008000f7824 */ /* 0x040fe200078e0208 */
[----:B------:R-:W-:Y:S01]  /*1c90*/  SEL R11, RZ, 0x1, P0 ;  /* 0x00000001ff0b7807 */ /* 0x000fe20000000000 */
[----:B------:R-:W-:Y:S01]  /*1ca0*/  IMAD R20, R0, 0x200, R20 ;  /* 0x0000020000147824 */ /* 0x000fe200078e0214 */
[----:B------:R-:W-:Y:S01]  /*1cb0*/  LOP3.LUT R0, R3, 0x30, R5, 0xf8, !PT ;  /* 0x0000003003007812 */ /* 0x000fe200078ef805 */
[----:B------:R-:W-:Y:S01]  /*1cc0*/  IMAD.IADD R8, R2, 0x1, -R4 ;  /* 0x0000000102087824 */ /* 0x000fe200078e0a04 */
[----:B------:R-:W-:-:S02]  /*1cd0*/  ISETP.GE.AND P0, PT, R45, c[0x0][0x16c], PT ;  /* 0x00005b002d007a0c */ /* 0x000fc40003f06270 */
[----:B------:R-:W-:Y:S01]  /*1ce0*/  LOP3.LUT R2, R0, 0x8, R40, 0xf8, !PT ;  /* 0x0000000800027812 */ /* 0x000fe200078ef828 */
[----:B------:R-:W-:Y:S01]  /*1cf0*/  IMAD R238, R8, -0x2, R9 ;  /* 0xfffffffe08ee7824 */ /* 0x000fe200078e0209 */
[--C-:B------:R-:W-:Y:S02]  /*1d00*/  SHF.R.S32.HI R7, RZ, 0x1, R6.reuse ;  /* 0x00000001ff077819 */ /* 0x100fe40000011406 */
[----:B------:R-:W-:Y:S02]  /*1d10*/  SHF.R.S32.HI R5, RZ, 0x1f, R6 ;  /* 0x0000001fff057819 */ /* 0x000fe40000011406 */
[----:B------:R-:W-:Y:S02]  /*1d20*/  SHF.R.S32.HI R0, RZ, 0x1, R10 ;  /* 0x00000001ff007819 */ /* 0x000fe4000001140a */
[----:B------:R-:W-:Y:S02]  /*1d30*/  SHF.R.U32.HI R4, RZ, 0x3, R3 ;  /* 0x00000003ff047819 */ /* 0x000fe40000011603 */
[----:B------:R-:W-:-:S02]  /*1d40*/  SEL R6, RZ, 0x4, P0 ;  /* 0x00000004ff067807 */ /* 0x000fc40000000000 */
[----:B------:R-:W-:Y:S02]  /*1d50*/  LEA.HI R3, R5, R7, RZ, 0x2 ;  /* 0x0000000705037211 */ /* 0x000fe400078f10ff */
[C---:B------:R-:W-:Y:S01]  /*1d60*/  LOP3.LUT P0, RZ, R0.reuse, 0x2, RZ, 0xc0, !PT ;  /* 0x0000000200ff7812 */ /* 0x040fe2000780c0ff */
[----:B------:R-:W-:Y:S01]  /*1d70*/  IMAD.SHL.U32 R0, R0, 0x40, RZ ;  /* 0x0000004000007824 */ /* 0x000fe200078e00ff */
[----:B------:R-:W-:Y:S02]  /*1d80*/  LOP3.LUT R217, R2, R4, RZ, 0x3c, !PT ;  /* 0x0000000402d97212 */ /* 0x000fe400078e3cff */
[----:B------:R-:W-:Y:S01]  /*1d90*/  LOP3.LUT R2, R3, 0xfffffffc, RZ, 0xc0, !PT ;  /* 0xfffffffc03027812 */ /* 0x000fe200078ec0ff */
[----:B------:R-:W-:Y:S01]  /*1da0*/  IMAD.SHL.U32 R3, R34, 0x10, RZ ;  /* 0x0000001022037824 */ /* 0x000fe200078e00ff */
[----:B------:R-:W-:Y:S01]  /*1db0*/  LOP3.LUT R0, R0, 0xc0, RZ, 0xc0, !PT ;  /* 0x000000c000007812 */ /* 0x000fe200078ec0ff */
[----:B------:R-:W-:Y:S01]  /*1dc0*/  IMAD R217, R34, 0x200, R217 ;  /* 0x0000020022d97824 */ /* 0x000fe200078e02d9 */
[----:B------:R-:W-:Y:S01]  /*1dd0*/  LEA.HI R5, R38, R87, RZ, 0x7 ;  /* 0x0000005726057211 */ /* 0x000fe200078f38ff */
[----:B------:R-:W-:Y:S01]  /*1de0*/  IMAD.IADD R7, R7, 0x1, -R2 ;  /* 0x0000000107077824 */ /* 0x000fe200078e0a02 */
[----:B------:R-:W-:Y:S01]  /*1df0*/  LOP3.LUT R4, R0, 0x8, R40, 0xf8, !PT ;  /* 0x0000000800047812 */ /* 0x000fe200078ef828 */
[----:B------:R-:W-:Y:S01]  /*1e00*/  CS2R R38, SRZ ;  /* 0x0000000000267805 */ /* 0x000fe2000001ff00 */
[----:B------:R-:W-:Y:S01]  /*1e10*/  SHF.R.U32.HI R2, RZ, 0x3, R0 ;  /* 0x00000003ff027819 */ /* 0x000fe20000011600 */
[----:B------:R-:W-:Y:S01]  /*1e20*/  CS2R R40, SRZ ;  /* 0x0000000000287805 */ /* 0x000fe2000001ff00 */
[----:B------:R-:W-:Y:S01]  /*1e30*/  SEL R0, RZ, 0x2, P5 ;  /* 0x00000002ff007807 */ /* 0x000fe20002800000 */
[----:B------:R-:W-:Y:S01]  /*1e40*/  IMAD.SHL.U32 R217, R217, 0x2, RZ ;  /* 0x00000002d9d97824 */ /* 0x000fe200078e00ff */
[----:B------:R-:W-:-:S02]  /*1e50*/  LOP3.LUT R2, R4, R2, RZ, 0x3c, !PT ;  /* 0x0000000204027212 */ /* 0x000fc400078e3cff */
[----:B------:R-:W-:Y:S02]  /*1e60*/  IADD3 R6, R6, R0, R11 ;  /* 0x0000000006067210 */ /* 0x000fe40007ffe00b */
[----:B------:R-:W-:Y:S01]  /*1e70*/  SEL R0, R226, 0xffffffe0, !P0 ;  /* 0xffffffe0e2007807 */ /* 0x000fe20004000000 */
[----:B------:R-:W-:Y:S01]  /*1e80*/  IMAD.U32 R2, R12, 0x20, R2 ;  /* 0x000000200c027824 */ /* 0x000fe200078e0002 */
[----:B------:R-:W-:Y:S02]  /*1e90*/  SHF.R.U32.HI R5, RZ, 0x4, R5 ;  /* 0x00000004ff057819 */ /* 0x000fe40000011605 */
[----:B------:R-:W-:Y:S01]  /*1ea0*/  LOP3.LUT R3, R3, 0x10, RZ, 0xc0, !PT ;  /* 0x0000001003037812 */ /* 0x000fe200078ec0ff */
[----:B------:R-:W-:Y:S01]  /*1eb0*/  IMAD.SHL.U32 R218, R2, 0x2, RZ ;  /* 0x0000000202da7824 */ /* 0x000fe200078e00ff */
[----:B------:R-:W-:Y:S02]  /*1ec0*/  LOP3.LUT P0, RZ, R6, 0x1, RZ, 0xc0, !PT ;  /* 0x0000000106ff7812 */ /* 0x000fe4000780c0ff */
[----:B------:R-:W-:Y:S01]  /*1ed0*/  LOP3.LUT R10, R3, 0x8, R5, 0xf8, !PT ;  /* 0x00000008030a7812 */ /* 0x000fe200078ef805 */
[----:B------:R-:W-:Y:S01]  /*1ee0*/  IMAD.IADD R219, R218, 0x1, R0 ;  /* 0x00000001dadb7824 */ /* 0x000fe200078e0200 */
[----:B------:R-:W1:Y:S01]  /*1ef0*/  LDSM.16.M88.4 R168, [R218+0x6080] ;  /* 0x00608000daa8783b */ /* 0x000e620000000200 */
[----:B------:R-:W-:Y:S01]  /*1f00*/  SEL R3, RZ, 0xffffffff, P5 ;  /* 0xffffffffff037807 */ /* 0x000fe20002800000 */
[----:B------:R-:W-:Y:S01]  /*1f10*/  IMAD.SHL.U32 R0, R13, 0x40, RZ ;  /* 0x000000400d007824 */ /* 0x000fe200078e00ff */
[----:B------:R-:W-:Y:S01]  /*1f20*/  ISETP.GE.OR P0, PT, R52, UR10, !P0 ;  /* 0x0000000a34007c0c */ /* 0x000fe2000c706670 */
[----:B------:R-:W2:Y:S01]  /*1f30*/  LDSM.16.M88.4 R172, [R218+0x7080] ;  /* 0x00708000daac783b */ /* 0x000ea20000000200 */
[----:B------:R-:W-:Y:S01]  /*1f40*/  ISETP.GE.AND P2, PT, R21, c[0x0][0x1fc], PT ;  /* 0x00007f0015007a0c */ /* 0x000fe20003f46270 */
[----:B------:R-:W-:Y:S01]  /*1f50*/  IMAD.SHL.U32 R3, R3, 0x2, RZ ;  /* 0x0000000203037824 */ /* 0x000fe200078e00ff */
[----:B------:R-:W-:Y:S01]  /*1f60*/  LOP3.LUT P5, RZ, R6, 0x2, RZ, 0xc0, !PT ;  /* 0x0000000206ff7812 */ /* 0x000fe200078ac0ff */
[----:B------:R-:W3:Y:S01]  /*1f70*/  LDSM.16.M88.4 R176, [R219+0x6080] ;  /* 0x00608000dbb0783b */ /* 0x000ee20000000200 */
[----:B------:R-:W-:Y:S01]  /*1f80*/  SEL R4, RZ, 0xffffffff, P2 ;  /* 0xffffffffff047807 */ /* 0x000fe20001000000 */
[----:B------:R-:W-:Y:S01]  /*1f90*/  IMAD.SHL.U32 R5, R7, 0x40, RZ ;  /* 0x0000004007057824 */ /* 0x000fe200078e00ff */
[----:B------:R-:W-:Y:S01]  /*1fa0*/  LOP3.LUT R2, R3, 0x2, R11, 0xe2, !PT ;  /* 0x0000000203027812 */ /* 0x000fe200078ee20b */
[----:B------:R-:W4:Y:S01]  /*1fb0*/  LDSM.16.M88.4 R180, [R219+0x7080] ;  /* 0x00708000dbb4783b */ /* 0x000f220000000200 */
[----:B------:R-:W-:Y:S01]  /*1fc0*/  SEL R3, RZ, 0x1, P4 ;  /* 0x00000001ff037807 */ /* 0x000fe20002000000 */
[----:B------:R-:W-:Y:S01]  /*1fd0*/  IMAD.SHL.U32 R4, R4, 0x2, RZ ;  /* 0x0000000204047824 */ /* 0x000fe200078e00ff */
[----:B------:R-:W-:Y:S01]  /*1fe0*/  ISETP.GE.AND P4, PT, R45, c[0x0][0x1fc], PT ;  /* 0x00007f002d007a0c */ /* 0x000fe20003f86270 */
[----:B------:R-:W1:Y:S01]  /*1ff0*/  LDSM.16.M88.4 R184, [R218+0x8080] ;  /* 0x00808000dab8783b */ /* 0x000e620000000200 */
[----:B------:R-:W-:-:S02]  /*2000*/  ISETP.GT.AND P2, PT, R87, 0xf, PT ;  /* 0x0000000f5700780c */ /* 0x000fc40003f44270 */
[----:B------:R-:W-:Y:S01]  /*2010*/  LOP3.LUT R4, R4, 0x2, R3, 0xe2, !PT ;  /* 0x0000000204047812 */ /* 0x000fe200078ee203 */
[----:B------:R-:W1:Y:S01]  /*2020*/  LDSM.16.M88.4 R188, [R218+0x9080] ;  /* 0x00908000dabc783b */ /* 0x000e620000000200 */
[----:B------:R-:W-:Y:S01]  /*2030*/  ISETP.GE.OR P5, PT, R52, UR10, !P5 ;  /* 0x0000000a34007c0c */ /* 0x000fe2000efa6670 */
[----:B------:R-:W-:Y:S01]  /*2040*/  IMAD.SHL.U32 R3, R34, 0x8, RZ ;  /* 0x0000000822037824 */ /* 0x000fe200078e00ff */
[----:B------:R-:W-:Y:S01]  /*2050*/  LOP3.LUT R0, R0, 0x1c0, RZ, 0xc0, !PT ;  /* 0x000001c000007812 */ /* 0x000fe200078ec0ff */
[----:B------:R-:W1:Y:S01]  /*2060*/  LDSM.16.M88.4 R192, [R219+0x8080] ;  /* 0x00808000dbc0783b */ /* 0x000e620000000200 */
[----:B------:R-:W-:Y:S02]  /*2070*/  LOP3.LUT R5, R5, 0xc0, RZ, 0xc0, !PT ;  /* 0x000000c005057812 */ /* 0x000fe400078ec0ff */
[----:B------:R-:W-:Y:S01]  /*2080*/  LOP3.LUT R3, R3, 0x8, RZ, 0xc0, !PT ;  /* 0x0000000803037812 */ /* 0x000fe200078ec0ff */
[----:B------:R-:W1:Y:S01]  /*2090*/  LDSM.16.M88.4 R196, [R219+0x9080] ;  /* 0x00908000dbc4783b */ /* 0x000e620000000200 */
[----:B------:R-:W-:-:S02]  /*20a0*/  ISETP.GE.OR P6, PT, R21, c[0x0][0x1fc], !P1 ;  /* 0x00007f0015007a0c */ /* 0x000fc40004fc6670 */
[----:B------:R-:W-:Y:S01]  /*20b0*/  ISETP.GE.OR P1, PT, R45, c[0x0][0x1fc], !P1 ;  /* 0x00007f002d007a0c */ /* 0x000fe20004f26670 */
[----:B------:R-:W1:Y:S04]  /*20c0*/  LDSM.16.M88.4 R200, [R218+0xa080] ;  /* 0x00a08000dac8783b */ /* 0x000e680000000200 */
[----:B------:R-:W1:Y:S04]  /*20d0*/  LDSM.16.M88.4 R204, [R218+0xb080] ;  /* 0x00b08000dacc783b */ /* 0x000e680000000200 */
[----:B------:R-:W1:Y:S04]  /*20e0*/  LDSM.16.M88.4 R208, [R219+0xa080] ;  /* 0x00a08000dbd0783b */ /* 0x000e680000000200 */
[----:B------:R-:W1:Y:S04]  /*20f0*/  LDSM.16.M88.4 R212, [R219+0xb080] ;  /* 0x00b08000dbd4783b */ /* 0x000e680000000200 */
[----:B------:R-:W-:Y:S06]  /*2100*/  BAR.SYNC.DEFER_BLOCKING 0x0 ;  /* 0x0000000000007b1d */ /* 0x000fec0000010000 */
[----:B------:R2:W-:Y:S04]  /*2110*/  STL [R1+0x28], R2 ;  /* 0x0000280201007387 */ /* 0x0005e80000100800 */
[----:B------:R-:W-:Y:S01]  /*2120*/  @!PT LDS RZ, [RZ] ;  /* 0x00000000fffff984 */ /* 0x000fe20000000800 */
[----:B------:R-:W-:Y:S01]  /*2130*/  @!PT LDS RZ, [RZ] ;  /* 0x00000000fffff984 */ /* 0x000fe20000000800 */
[----:B------:R-:W-:Y:S01]  /*2140*/  @!PT LDS RZ, [RZ] ;  /* 0x00000000fffff984 */ /* 0x000fe20000000800 */
[----:B------:R1:W-:Y:S01]  /*2150*/  LDGSTS.E.BYPASS.LTC128B.128 [R44+0x6080], [R50.64], !P0 ;  /* 0x06080000322c7fae */ /* 0x0003e2000c101d4c */
[----:B------:R-:W-:-:S02]  /*2160*/  LOP3.LUT P0, RZ, R6, 0x4, RZ, 0xc0, !PT ;  /* 0x0000000406ff7812 */ /* 0x000fc4000780c0ff */
[----:B------:R-:W-:Y:S01]  /*2170*/  SHF.R.U32.HI R6, RZ, 0x3, R5 ;  /* 0x00000003ff067819 */ /* 0x000fe20000011605 */
[----:B------:R1:W-:Y:S01]  /*2180*/  LDGSTS.E.BYPASS.LTC128B.128 [R44+0x7080], [R50.64+0x40], !P5 ;  /* 0x07080040322c7fae */ /* 0x0003e2000e901d4c */
[----:B------:R-:W-:Y:S02]  /*2190*/  ISETP.GE.OR P0, PT, R52, UR10, !P0 ;  /* 0x0000000a34007c0c */ /* 0x000fe4000c706670 */
[----:B--2---:R-:W-:Y:S01]  /*21a0*/  SEL R2, RZ, 0x4, P4 ;  /* 0x00000004ff027807 */ /* 0x004fe20002000000 */
[----:B------:R-:W-:Y:S01]  /*21b0*/  CS2R R52, SRZ ;  /* 0x0000000000347805 */ /* 0x000fe2000001ff00 */
[----:B------:R-:W-:Y:S02]  /*21c0*/  LOP3.LUT R216, R6, R5, R216, 0x1e, !PT ;  /* 0x0000000506d87212 */ /* 0x000fe400078e1ed8 */
[----:B------:R-:W-:Y:S01]  /*21d0*/  LOP3.LUT R2, R4, R2, RZ, 0xfc, !PT ;  /* 0x0000000204027212 */ /* 0x000fe200078efcff */
[----:B------:R-:W-:Y:S01]  /*21e0*/  @!P2 IMAD.SHL.U32 R4, R87, 0x10, RZ ;  /* 0x000000105704a824 */ /* 0x000fe200078e00ff */
[----:B------:R-:W-:-:S02]  /*21f0*/  LOP3.LUT P5, RZ, R13, 0x4, RZ, 0xc0, !PT ;  /* 0x000000040dff7812 */ /* 0x000fc400078ac0ff */
[----:B------:R-:W-:Y:S01]  /*2200*/  LOP3.LUT P4, RZ, R13, 0x2, RZ, 0xc0, !PT ;  /* 0x000000020dff7812 */ /* 0x000fe2000788c0ff */
[----:B------:R2:W-:Y:S01]  /*2210*/  STL [R1+0x10], R2 ;  /* 0x0000100201007387 */ /* 0x0005e20000100800 */
[----:B------:R-:W-:Y:S02]  /*2220*/  SEL R226, R226, 0xffffffe0, !P5 ;  /* 0xffffffe0e2e27807 */ /* 0x000fe40006800000 */
[----:B------:R-:W-:Y:S01]  /*2230*/  SEL R227, R229, 0xfffffff0, !P4 ;  /* 0xfffffff0e5e37807 */ /* 0x000fe20006000000 */
[----:B------:R1:W-:Y:S01]  /*2240*/  LDGSTS.E.BYPASS.LTC128B.128 [R44+0x8080], [R50.64+0x80], !P0 ;  /* 0x08080080322c7fae */ /* 0x0003e2000c101d4c */
[----:B------:R-:W-:-:S03]  /*2250*/  LOP3.LUT P0, RZ, R7, 0x2, RZ, 0xc0, !PT ;  /* 0x0000000207ff7812 */ /* 0x000fc6000780c0ff */
[----:B------:R3:W-:Y:S01]  /*2260*/  @!P2 LDGSTS.E.BYPASS.LTC128B.128 [R4+0xf080], [R48.64] ;  /* 0x0f0800003004afae */ /* 0x0007e2000b901d4c */
[----:B------:R-:W-:-:S03]  /*2270*/  SEL R229, R229, 0xfffffff0, !P0 ;  /* 0xfffffff0e5e57807 */ /* 0x000fc60004000000 */
[----:B------:R-:W0:Y:S04]  /*2280*/  LDGDEPBAR ;  /* 0x00000000000079af */ /* 0x000e280000000000 */
[----:B------:R4:W-:Y:S01]  /*2290*/  LDGSTS.E.BYPASS.LTC128B.128 [R44+0xc080], [R46.64], !P3 ;  /* 0x0c0800002e2c7fae */ /* 0x0009e2000d901d4c */
[----:B------:R-:W-:-:S03]  /*22a0*/  ISETP.GE.AND P3, PT, R87, 0x10, PT ;  /* 0x000000105700780c */ /* 0x000fc60003f66270 */
[----:B------:R4:W-:Y:S04]  /*22b0*/  LDGSTS.E.BYPASS.LTC128B.128 [R44+0xd080], [R46.64+0x40], !P6 ;  /* 0x0d0800402e2c7fae */ /* 0x0009e8000f101d4c */
[----:B------:R4:W-:Y:S01]  /*22c0*/  LDGSTS.E.BYPASS.LTC128B.128 [R44+0xe080], [R46.64+0x80], !P1 ;  /* 0x0e0800802e2c7fae */ /* 0x0009e2000c901d4c */
[----:B--2---:R-:W-:-:S04]  /*22d0*/  SHF.R.U32.HI R2, RZ, 0x3, R0 ;  /* 0x00000003ff027819 */ /* 0x004fc80000011600 */
[--C-:B------:R-:W-:Y:S01]  /*22e0*/  LOP3.LUT R222, R2, R0, R3.reuse, 0x1e, !PT ;  /* 0x0000000002de7212 */ /* 0x100fe200078e1e03 */
[----:B------:R-:W-:Y:S01]  /*22f0*/  IMAD.SHL.U32 R0, R15, 0x20, RZ ;  /* 0x000000200f007824 */ /* 0x000fe200078e00ff */
[----:B------:R-:W-:Y:S01]  /*2300*/  SHF.R.S32.HI R2, RZ, 0x2, R14 ;  /* 0x00000002ff027819 */ /* 0x000fe2000001140e */
[----:B-1----:R-:W-:Y:S01]  /*2310*/  CS2R R50, SRZ ;  /* 0x0000000000327805 */ /* 0x002fe2000001ff00 */
[----:B------:R-:W-:Y:S01]  /*2320*/  LOP3.LUT R3, R6, R5, R3, 0x1e, !PT ;  /* 0x0000000506037212 */ /* 0x000fe200078e1e03 */
[----:B------:R-:W-:Y:S01]  /*2330*/  IMAD.IADD R216, R0, 0x1, R216 ;  /* 0x0000000100d87824 */ /* 0x000fe200078e02d8 */
[----:B---3--:R-:W-:Y:S01]  /*2340*/  CS2R R48, SRZ ;  /* 0x0000000000307805 */ /* 0x008fe2000001ff00 */
[C---:B------:R-:W-:Y:S02]  /*2350*/  IMAD R2, R23.reuse, 0x10, R2 ;  /* 0x0000001017027824 */ /* 0x040fe400078e0202 */
[----:B------:R-:W-:Y:S01]  /*2360*/  IMAD R4, R23, 0x200, R0 ;  /* 0x0000020017047824 */ /* 0x000fe200078e0200 */
[----:B------:R-:W-:Y:S01]  /*2370*/  LEA R216, R216, 0x80, 0x1 ;  /* 0x00000080d8d87811 */ /* 0x000fe200078e08ff */
[----:B------:R-:W-:Y:S01]  /*2380*/  IMAD.IADD R222, R20, 0x1, R222 ;  /* 0x0000000114de7824 */ /* 0x000fe200078e02de */
[----:B------:R1:W-:Y:S01]  /*2390*/  STL [R1+0x8], R2 ;  /* 0x0000080201007387 */ /* 0x0003e20000100800 */
[----:B------:R-:W-:-:S03]  /*23a0*/  IMAD.IADD R225, R4, 0x1, R3 ;  /* 0x0000000104e17824 */ /* 0x000fc600078e0203 */
[----:B------:R-:W-:Y:S01]  /*23b0*/  LEA R222, R222, 0x13480, 0x1 ;  /* 0x00013480dede7811 */ /* 0x000fe200078e08ff */
[C---:B------:R-:W-:Y:S02]  /*23c0*/  IMAD.SHL.U32 R221, R225.reuse, 0x2, RZ ;  /* 0x00000002e1dd7824 */ /* 0x040fe400078e00ff */
[----:B------:R-:W-:Y:S02]  /*23d0*/  IMAD.SHL.U32 R220, R225, 0x2, RZ ;  /* 0x00000002e1dc7824 */ /* 0x000fe400078e00ff */
[--C-:B------:R-:W-:Y:S01]  /*23e0*/  IMAD R223, R226, 0x2, R222.reuse ;  /* 0x00000002e2df7824 */ /* 0x100fe200078e02de */
[----:B------:R-:W-:Y:S01]  /*23f0*/  IADD3 R221, R221, 0xc080, RZ ;  /* 0x0000c080dddd7810 */ /* 0x000fe20007ffe0ff */
[C---:B------:R-:W-:Y:S01]  /*2400*/  IMAD R224, R227.reuse, 0x2, R222 ;  /* 0x00000002e3e07824 */ /* 0x040fe200078e02de */
[----:B----4-:R-:W-:Y:S01]  /*2410*/  CS2R R46, SRZ ;  /* 0x00000000002e7805 */ /* 0x010fe2000001ff00 */
[----:B------:R-:W-:Y:S01]  /*2420*/  CS2R R44, SRZ ;  /* 0x00000000002c7805 */ /* 0x000fe2000001ff00 */
[----:B------:R-:W-:-:S02]  /*2430*/  IMAD R227, R227, 0x2, R223 ;  /* 0x00000002e3e37824 */ /* 0x000fc400078e02df */
[----:B------:R-:W-:Y:S02]  /*2440*/  IMAD R226, R226, 0x2, R224 ;  /* 0x00000002e2e27824 */ /* 0x000fe400078e02e0 */
[----:B------:R-:W-:Y:S02]  /*2450*/  IMAD R221, R229, 0x2, R221 ;  /* 0x00000002e5dd7824 */ /* 0x000fe400078e02dd */
[----:B------:R-:W-:Y:S01]  /*2460*/  IMAD.IADD R230, R225, 0x1, R229 ;  /* 0x00000001e1e67824 */ /* 0x000fe200078e02e5 */
[----:B-1----:R-:W-:-:S05]  /*2470*/  LOP3.LUT R2, R6, R10, R5, 0x1e, !PT ;  /* 0x0000000a06027212 */ /* 0x002fca00078e1e05 */
[----:B------:R-:W-:Y:S02]  /*2480*/  IMAD.IADD R228, R0, 0x1, R2 ;  /* 0x0000000100e47824 */ /* 0x000fe400078e0202 */
[----:B------:R-:W-:Y:S02]  /*2490*/  @!P3 IMAD.SHL.U32 R0, R87, 0x10, RZ ;  /* 0x000000105700b824 */ /* 0x000fe400078e00ff */
[----:B------:R-:W-:-:S03]  /*24a0*/  CS2R R86, SRZ ;  /* 0x0000000000567805 */ /* 0x000fc6000001ff00 */
[----:B------:R1:W-:Y:S04]  /*24b0*/  @!P3 LDGSTS.E.BYPASS.LTC128B.128 [R0+0xf280], [R42.64] ;  /* 0x0f2800002a00bfae */ /* 0x0003e8000b901d4c */
[----:B------:R-:W0:Y:S04]  /*24c0*/  LDGDEPBAR ;  /* 0x00000000000079af */ /* 0x000e280000000000 */
[----:B------:R-:W0:Y:S01]  /*24d0*/  LDGDEPBAR ;  /* 0x00000000000079af */ /* 0x000e220000000000 */
[----:B-1----:R-:W-:Y:S01]  /*24e0*/  IMAD.IADD R0, R133, 0x1, R17 ;  /* 0x0000000185007824 */ /* 0x002fe200078e0211 */
[----:B------:R-:W-:-:S04]  /*24f0*/  CS2R R42, SRZ ;  /* 0x00000000002a7805 */ /* 0x000fc8000001ff00 */
[----:B------:R1:W-:Y:S03]  /*2500*/  STL [R1+0x48], R0 ;  /* 0x0000480001007387 */ /* 0x0003e60000100800 */
.L_x_58:
[----:B------:R-:W-:Y:S04]  /*2510*/  DEPBAR.LE SB0, 0x1 ;  /* 0x000080400000791a */ /* 0x000fe80000000000 */
[----:B------:R-:W-:Y:S01]  /*2520*/  BAR.SYNC.DEFER_BLOCKING 0x0 ;  /* 0x0000000000007b1d */ /* 0x000fe20000010000 */
[----:B-1----:R-:W-:Y:S01]  /*2530*/  MOV R0, UR4 ;  /* 0x0000000400007c02 */ /* 0x002fe20008000f00 */
[----:B------:R-:W-:Y:S01]  /*2540*/  UIADD3 UR15, UR5, 0x1, URZ ;  /* 0x00000001050f7890 */ /* 0x000fe2000fffe03f */
[----:B------:R-:W-:Y:S02]  /*2550*/  MOV R2, UR4 ;  /* 0x0000000400027c02 */ /* 0x000fe40008000f00 */
[----:B------:R-:W-:Y:S01]  /*2560*/  MOV R3, UR4 ;  /* 0x0000000400037c02 */ /* 0x000fe20008000f00 */
[----:B------:R-:W-:Y:S01]  /*2570*/  IMAD R0, R0, 0x1800, R225 ;  /* 0x0000180000007824 */ /* 0x000fe200078e02e1 */
[----:B------:R-:W-:Y:S01]  /*2580*/  UISETP.GE.AND UP0, UPT, UR15, UR8, UPT ;  /* 0x000000080f00728c */ /* 0x000fe2000bf06270 */
[----:B------:R-:W-:Y:S02]  /*2590*/  IMAD R2, R2, 0x1800, R229 ;  /* 0x0000180002027824 */ /* 0x000fe400078e02e5 */
[----:B------:R-:W-:Y:S01]  /*25a0*/  IMAD R3, R3, 0x1800, R230 ;  /* 0x0000180003037824 */ /* 0x000fe200078e02e6 */
[----:B------:R-:W-:Y:S02]  /*25b0*/  SHF.L.U32 R0, R0, 0x1, RZ ;  /* 0x0000000100007819 */ /* 0x000fe400000006ff */
[----:B------:R-:W-:Y:S02]  /*25c0*/  IADD3 R2, R225, R2, RZ ;  /* 0x00000002e1027210 */ /* 0x000fe40007ffe0ff */
[----:B------:R-:W-:Y:S02]  /*25d0*/  SHF.L.U32 R3, R3, 0x1, RZ ;  /* 0x0000000103037819 */ /* 0x000fe400000006ff */
[----:B------:R-:W-:Y:S02]  /*25e0*/  SHF.L.U32 R2, R2, 0x1, RZ ;  /* 0x0000000102027819 */ /* 0x000fe400000006ff */
[----:B------:R-:W-:Y:S01]  /*25f0*/  PLOP3.LUT P0, PT, PT, PT, UP0, 0x80, 0x0 ;  /* 0x000000000000781c */ /* 0x000fe20003f0f008 */
[----:B------:R-:W-:Y:S08]  /*2600*/  LDSM.16.M88.4 R16, [R218+0x80] ;  /* 0x00008000da10783b */ /* 0x000ff00000000200 */
        /* <DEDUP_REMOVED lines=17> */
[-C--:B------:R-:W-:Y:S08]  /*2720*/  HMMA.16816.F32.BF16 R28, R28, R134.reuse, RZ ;  /* 0x000000861c1c723c */ /* 0x080ff000000418ff */
[----:B------:R-:W-:Y:S01]  /*2730*/  HMMA.16816.F32.BF16 R32, R32, R134, RZ ;  /* 0x000000862020723c */ /* 0x000fe200000418ff */
[----:B------:R-:W-:Y:S07]  /*2740*/  LDSM.16.M88.4 R132, [R0+0x7080] ;  /* 0x007080000084783b */ /* 0x000fee0000000200 */
        /* <DEDUP_REMOVED lines=8> */
[----:B------:R-:W-:Y:S07]  /*27d0*/  LDSM.16.M88.4 R144, [R219+0x2080] ;  /* 0x00208000db90783b */ /* 0x000fee0000000200 */
[----:B------:R-:W-:Y:S01]  /*27e0*/  HMMA.16816.F32.BF16 R32, R136, R150, R32 ;  /* 0x000000968820723c */ /* 0x000fe20000041820 */
[----:B------:R-:W2:Y:S07]  /*27f0*/  LDSM.16.M88.4 R136, [R3+0x7080] ;  /* 0x007080000388783b */ /* 0x000eae0000000200 */
[-C--:B-1----:R-:W-:Y:S01]  /*2800*/  HMMA.16816.F32.BF16 R4, R132, R140.reuse, R4 ;  /* 0x0000008c8404723c */ /* 0x082fe20000041804 */
[----:B------:R-:W1:Y:S07]  /*2810*/  LDSM.16.M88.4 R148, [R2+0x7880] ;  /* 0x007880000294783b */ /* 0x000e6e0000000200 */
[C---:B------:R-:W-:Y:S08]  /*2820*/  HMMA.16816.F32.BF16 R8, R152.reuse, R140, R8 ;  /* 0x0000008c9808723c */ /* 0x040ff00000041808 */
[-C--:B------:R-:W-:Y:S08]  /*2830*/  HMMA.16816.F32.BF16 R12, R152, R142.reuse, R12 ;  /* 0x0000008e980c723c */ /* 0x080ff0000004180c */
[C---:B------:R-:W-:Y:S01]  /*2840*/  HMMA.16816.F32.BF16 R16, R132.reuse, R142, R16 ;  /* 0x0000008e8410723c */ /* 0x040fe20000041810 */
[----:B------:R-:W-:Y:S07]  /*2850*/  LDSM.16.M88.4 R140, [R0+0x8080] ;  /* 0x00808000008c783b */ /* 0x000fee0000000200 */
[-C--:B------:R-:W-:Y:S08]  /*2860*/  HMMA.16816.F32.BF16 R20, R132, R156.reuse, R20 ;  /* 0x0000009c8414723c */ /* 0x080ff00000041814 */
[C---:B------:R-:W-:Y:S08]  /*2870*/  HMMA.16816.F32.BF16 R24, R152.reuse, R156, R24 ;  /* 0x0000009c9818723c */ /* 0x040ff00000041818 */
[-C--:B------:R-:W-:Y:S01]  /*2880*/  HMMA.16816.F32.BF16 R28, R152, R158.reuse, R28 ;  /* 0x0000009e981c723c */ /* 0x080fe2000004181c */
[----:B------:R-:W3:Y:S07]  /*2890*/  LDSM.16.M88.4 R152, [R218+0x4080] ;  /* 0x00408000da98783b */ /* 0x000eee0000000200 */
[----:B------:R-:W-:Y:S01]  /*28a0*/  HMMA.16816.F32.BF16 R32, R132, R158, R32 ;  /* 0x0000009e8420723c */ /* 0x000fe20000041820 */
[----:B------:R-:W4:Y:S07]  /*28b0*/  LDSM.16.M88.4 R132, [R0+0x8880] ;  /* 0x008880000084783b */ /* 0x000f2e0000000200 */
[-C--:B--2---:R-:W-:Y:S01]  /*28c0*/  HMMA.16816.F32.BF16 R4, R136, R144.reuse, R4 ;  /* 0x000000908804723c */ /* 0x084fe20000041804 */
[----:B------:R-:W-:Y:S07]  /*28d0*/  LDSM.16.M88.4 R156, [R3+0x8080] ;  /* 0x00808000039c783b */ /* 0x000fee0000000200 */
[C---:B-1----:R-:W-:Y:S08]  /*28e0*/  HMMA.16816.F32.BF16 R8, R148.reuse, R144, R8 ;  /* 0x000000909408723c */ /* 0x042ff00000041808 */
[-C--:B------:R-:W-:Y:S08]  /*28f0*/  HMMA.16816.F32.BF16 R12, R148, R146.reuse, R12 ;  /* 0x00000092940c723c */ /* 0x080ff0000004180c */
[C---:B------:R-:W-:Y:S01]  /*2900*/  HMMA.16816.F32.BF16 R16, R136.reuse, R146, R16 ;  /* 0x000000928810723c */ /* 0x040fe20000041810 */
[----:B------:R-:W1:Y:S07]  /*2910*/  LDSM.16.M88.4 R144, [R218+0x5080] ;  /* 0x00508000da90783b */ /* 0x000e6e0000000200 */
[-C--:B------:R-:W-:Y:S08]  /*2920*/  HMMA.16816.F32.BF16 R20, R136, R160.reuse, R20 ;  /* 0x000000a08814723c */ /* 0x080ff00000041814 */
[C---:B------:R-:W-:Y:S08]  /*2930*/  HMMA.16816.F32.BF16 R24, R148.reuse, R160, R24 ;  /* 0x000000a09418723c */ /* 0x040ff00000041818 */
[-C--:B------:R-:W-:Y:S08]  /*2940*/  HMMA.16816.F32.BF16 R28, R148, R162.reuse, R28 ;  /* 0x000000a2941c723c */ /* 0x080ff0000004181c */
[----:B------:R-:W-:Y:S01]  /*2950*/  HMMA.16816.F32.BF16 R32, R136, R162, R32 ;  /* 0x000000a28820723c */ /* 0x000fe20000041820 */
[----:B------:R-:W2:Y:S07]  /*2960*/  LDSM.16.M88.4 R136, [R2+0x8880] ;  /* 0x008880000288783b */ /* 0x000eae0000000200 */
[-C--:B---3--:R-:W-:Y:S08]  /*2970*/  HMMA.16816.F32.BF16 R4, R140, R152.reuse, R4 ;  /* 0x000000988c04723c */ /* 0x088ff00000041804 */
[C---:B----4-:R-:W-:Y:S08]  /*2980*/  HMMA.16816.F32.BF16 R8, R132.reuse, R152, R8 ;  /* 0x000000988408723c */ /* 0x050ff00000041808 */
[-C--:B------:R-:W-:Y:S08]  /*2990*/  HMMA.16816.F32.BF16 R12, R132, R154.reuse, R12 ;  /* 0x0000009a840c723c */ /* 0x080ff0000004180c */
[C---:B------:R-:W-:Y:S08]  /*29a0*/  HMMA.16816.F32.BF16 R16, R140.reuse, R154, R16 ;  /* 0x0000009a8c10723c */ /* 0x040ff00000041810 */
[-C--:B-1----:R-:W-:Y:S08]  /*29b0*/  HMMA.16816.F32.BF16 R20, R140, R144.reuse, R20 ;  /* 0x000000908c14723c */ /* 0x082ff00000041814 */
        /* <DEDUP_REMOVED lines=92> */
[----:B--2-4-:R-:W2:Y:S01]  /*2f80*/  LDL R3, [R1+0x28] ;  /* 0x0000280001037983 */ /* 0x014ea20000100800 */
[----:B------:R-:W-:Y:S01]  /*2f90*/  ULDC.64 UR6, c[0x0][0x178] ;  /* 0x00005e0000067ab9 */ /* 0x000fe20000000a00 */
[----:B------:R-:W-:Y:S01]  /*2fa0*/  IMAD.U32 R5, RZ, RZ, UR9 ;  /* 0x00000009ff057e24 */ /* 0x000fe2000f8e00ff */
[----:B------:R-:W-:Y:S01]  /*2fb0*/  UIMAD UR14, UR15, -0x40, UR10 ;  /* 0xffffffc00f0e78a4 */ /* 0x000fe2000f8e020a */
[----:B---3--:R-:W3:Y:S01]  /*2fc0*/  LDL R2, [R1+0xc] ;  /* 0x00000c0001027983 */ /* 0x008ee20000100800 */
[----:B------:R-:W-:Y:S02]  /*2fd0*/  UIMAD.WIDE.U32 UR16, UR15, UR6, URZ ;  /* 0x000000060f1072a5 */ /* 0x000fe4000f8e003f */
[----:B------:R-:W-:Y:S01]  /*2fe0*/  USHF.R.S32.HI UR11, URZ, 0x1f, UR15 ;  /* 0x0000001f3f0b7899 */ /* 0x000fe2000801140f */
[----:B------:R-:W4:Y:S03]  /*2ff0*/  LDL R6, [R1+0x2c] ;  /* 0x00002c0001067983 */ /* 0x000f260000100800 */
[----:B------:R-:W-:Y:S01]  /*3000*/  UIMAD UR11, UR11, UR6, URZ ;  /* 0x000000060b0b72a4 */ /* 0x000fe2000f8e023f */
[----:B------:R-:W5:Y:S03]  /*3010*/  LDL.64 R12, [R1+0x20] ;  /* 0x00002000010c7983 */ /* 0x000f660000100a00 */
[----:B------:R-:W-:Y:S01]  /*3020*/  UIMAD UR11, UR15, UR7, UR11 ;  /* 0x000000070f0b72a4 */ /* 0x000fe2000f8e020b */
[----:B------:R-:W5:Y:S03]  /*3030*/  LDL.64 R10, [R1+0x38] ;  /* 0x00003800010a7983 */ /* 0x000f660000100a00 */
[----:B------:R-:W-:Y:S01]  /*3040*/  UIADD3 UR11, UR17, UR11, URZ ;  /* 0x0000000b110b7290 */ /* 0x000fe2000fffe03f */
[----:B------:R-:W1:Y:S02]  /*3050*/  S2R R4, SR_TID.X ;  /* 0x0000000000047919 */ /* 0x000e640000002100 */
[----:B-1----:R-:W-:Y:S01]  /*3060*/  SHF.R.S32.HI R8, RZ, 0x1f, R4 ;  /* 0x0000001fff087819 */ /* 0x002fe20000011404 */
[----:B------:R-:W-:Y:S03]  /*3070*/  IMAD.SHL.U32 R7, R4, 0x4, RZ ;  /* 0x0000000404077824 */ /* 0x000fe600078e00ff */
[----:B------:R-:W-:Y:S01]  /*3080*/  LEA.HI R8, R8, R4, RZ, 0x2 ;  /* 0x0000000408087211 */ /* 0x000fe200078f10ff */
[----:B------:R-:W-:Y:S03]  /*3090*/  IMAD.U32 R4, RZ, RZ, UR5 ;  /* 0x00000005ff047e24 */ /* 0x000fe6000f8e00ff */
[----:B------:R-:W-:Y:S02]  /*30a0*/  SHF.R.S32.HI R8, RZ, 0x2, R8 ;  /* 0x00000002ff087819 */ /* 0x000fe40000011408 */
[----:B------:R-:W-:Y:S02]  /*30b0*/  @!P2 LEA R4, R4, 0x40, 0x6 ;  /* 0x000000400404a811 */ /* 0x000fe400078e30ff */
[----:B------:R-:W-:Y:S02]  /*30c0*/  ISETP.LT.AND P1, PT, R8, UR14, PT ;  /* 0x0000000e08007c0c */ /* 0x000fe4000bf21270 */
[C---:B--2---:R-:W-:Y:S02]  /*30d0*/  LOP3.LUT P4, RZ, R3.reuse, 0x1, RZ, 0xc0, !PT ;  /* 0x0000000103ff7812 */ /* 0x044fe4000788c0ff */
[----:B------:R-:W-:Y:S01]  /*30e0*/  LOP3.LUT P3, RZ, R3, 0x2, RZ, 0xc0, !PT ;  /* 0x0000000203ff7812 */ /* 0x000fe2000786c0ff */
[----:B------:R-:W-:Y:S01]  /*30f0*/  IMAD.U32 R3, RZ, RZ, UR9 ;  /* 0x00000009ff037e24 */ /* 0x000fe2000f8e00ff */
[----:B---3--:R-:W-:Y:S01]  /*3100*/  IADD3 R0, R2, 0x6080, RZ ;  /* 0x0000608002007810 */ /* 0x008fe20007ffe0ff */
[----:B------:R-:W-:Y:S01]  /*3110*/  IMAD.U32 R2, RZ, RZ, UR16 ;  /* 0x00000010ff027e24 */ /* 0x000fe2000f8e00ff */
[C---:B------:R-:W-:Y:S01]  /*3120*/  ISETP.GE.OR P4, PT, R8.reuse, UR14, !P4 ;  /* 0x0000000e08007c0c */ /* 0x040fe2000e786670 */
[----:B------:R-:W-:Y:S01]  /*3130*/  @!P2 IMAD R7, R3, 0x40, R7 ;  /* 0x000000400307a824 */ /* 0x000fe200078e0207 */
[----:B------:R-:W-:Y:S01]  /*3140*/  ISETP.GE.OR P3, PT, R8, UR14, !P3 ;  /* 0x0000000e08007c0c */ /* 0x000fe2000df66670 */
[----:B------:R-:W-:Y:S01]  /*3150*/  IMAD.U32 R8, RZ, RZ, UR16 ;  /* 0x00000010ff087e24 */ /* 0x000fe2000f8e00ff */
[----:B----4-:R-:W-:Y:S01]  /*3160*/  ISETP.GE.OR P1, PT, R6, c[0x0][0x16c], !P1 ;  /* 0x00005b0006007a0c */ /* 0x010fe20004f26670 */
[----:B------:R-:W-:Y:S01]  /*3170*/  IMAD.U32 R6, RZ, RZ, UR11 ;  /* 0x0000000bff067e24 */ /* 0x000fe2000f8e00ff */
[----:B-----5:R-:W-:Y:S01]  /*3180*/  LEA R2, P0, R2, R12, 0x7 ;  /* 0x0000000c02027211 */ /* 0x020fe200078038ff */
[----:B------:R-:W-:Y:S03]  /*3190*/  IMAD R0, R5, 0x3000, R0 ;  /* 0x0000300005007824 */ /* 0x000fe600078e0200 */
[----:B------:R-:W-:Y:S01]  /*31a0*/  LEA.HI.X R3, R8, R13, R6, 0x7, P0 ;  /* 0x0000000d08037211 */ /* 0x000fe200000f3c06 */
[----:B------:R-:W-:Y:S02]  /*31b0*/  @!P2 IMAD.SHL.U32 R6, R7, 0x4, RZ ;  /* 0x000000040706a824 */ /* 0x000fe400078e00ff */
[----:B------:R-:W-:Y:S02]  /*31c0*/  @!P2 IMAD.WIDE R4, R4, 0x4, R10 ;  /* 0x000000040404a825 */ /* 0x000fe400078e020a */
[----:B------:R-:W-:Y:S01]  /*31d0*/  @!PT LDS RZ, [RZ] ;  /* 0x00000000fffff984 */ /* 0x000fe20000000800 */
[----:B------:R-:W-:Y:S01]  /*31e0*/  @!PT LDS RZ, [RZ] ;  /* 0x00000000fffff984 */ /* 0x000fe20000000800 */
[----:B------:R-:W-:Y:S01]  /*31f0*/  @!PT LDS RZ, [RZ] ;  /* 0x00000000fffff984 */ /* 0x000fe20000000800 */
[----:B------:R1:W-:Y:S04]  /*3200*/  LDGSTS.E.BYPASS.LTC128B.128 [R0], [R2.64], !P4 ;  /* 0x0000000002007fae */ /* 0x0003e8000e101d4c */
[----:B------:R1:W-:Y:S04]  /*3210*/  LDGSTS.E.BYPASS.LTC128B.128 [R0+0x1000], [R2.64+0x40], !P3 ;  /* 0x0100004002007fae */ /* 0x0003e8000d901d4c */
[----:B------:R1:W-:Y:S04]  /*3220*/  LDGSTS.E.BYPASS.LTC128B.128 [R0+0x2000], [R2.64+0x80], !P1 ;  /* 0x0200008002007fae */ /* 0x0003e8000c901d4c */
[----:B------:R1:W-:Y:S02]  /*3230*/  @!P2 LDGSTS.E.BYPASS.LTC128B.128 [R6+0xf080], [R4.64] ;  /* 0x0f0800000406afae */ /* 0x0003e4000b901d4c */
.L_x_56:
[-C--:B-12-4-:R-:W-:Y:S01]  /*3240*/  HMMA.16816.F32.BF16 R4, R132, R168.reuse, RZ ;  /* 0x000000a88404723c */ /* 0x096fe200000418ff */
[----:B---3--:R-:W-:Y:S01]  /*3250*/  LDS R0, [R159.X4+0xf280] ;  /* 0x00f280009f007984 */ /* 0x008fe20000004800 */
[----:B------:R-:W-:Y:S01]  /*3260*/  UIADD3 UR11, UR5, 0x1, URZ ;  /* 0x00000001050b7890 */ /* 0x000fe2000fffe03f */
[C---:B------:R-:W-:Y:S02]  /*3270*/  ISETP.GT.AND P0, PT, R238.reuse, 0x1, PT ;  /* 0x00000001ee00780c */ /* 0x040fe40003f04270 */
[----:B------:R1:W-:Y:S01]  /*3280*/  STL [R1+0x54], R85 ;  /* 0x0000545501007387 */ /* 0x0003e20000100800 */
[----:B------:R-:W-:Y:S02]  /*3290*/  MOV R3, R144 ;  /* 0x0000009000037202 */ /* 0x000fe40000000f00 */
[C---:B------:R-:W-:Y:S01]  /*32a0*/  HMMA.16816.F32.BF16 R8, R28.reuse, R168, RZ ;  /* 0x000000a81c08723c */ /* 0x040fe200000418ff */
[----:B------:R-:W-:Y:S01]  /*32b0*/  LDSM.16.M88.4 R144, [R220+0xd880] ;  /* 0x00d88000dc90783b */ /* 0x000fe20000000200 */
[C---:B------:R-:W-:Y:S02]  /*32c0*/  ISETP.GT.AND P1, PT, R238.reuse, RZ, PT ;  /* 0x000000ffee00720c */ /* 0x040fe40003f24270 */
[----:B------:R-:W-:Y:S02]  /*32d0*/  MOV R156, R153 ;  /* 0x00000099009c7202 */ /* 0x000fe40000000f00 */
[----:B------:R-:W-:Y:S02]  /*32e0*/  FSEL R164, R233, -INF , P1 ;  /* 0xff800000e9a47808 */ /* 0x000fe40000800000 */
[-C--:B------:R-:W-:Y:S01]  /*32f0*/  HMMA.16816.F32.BF16 R12, R28, R170.reuse, RZ ;  /* 0x000000aa1c0c723c */ /* 0x080fe200000418ff */
[----:B------:R-:W0:Y:S01]  /*3300*/  LDGDEPBAR ;  /* 0x00000000000079af */ /* 0x000e220000000000 */
[C---:B------:R-:W-:Y:S02]  /*3310*/  ISETP.GT.AND P6, PT, R238.reuse, 0x20, PT ;  /* 0x00000020ee00780c */ /* 0x040fe40003fc4270 */
[----:B------:R-:W-:Y:S02]  /*3320*/  FSEL R165, R235, -INF , P0 ;  /* 0xff800000eba57808 */ /* 0x000fe40000000000 */
[----:B------:R-:W-:Y:S02]  /*3330*/  FSEL R2, R163, -INF , P6 ;  /* 0xff800000a3027808 */ /* 0x000fe40003000000 */
[C---:B------:R-:W-:Y:S02]  /*3340*/  HMMA.16816.F32.BF16 R16, R132.reuse, R170, RZ ;  /* 0x000000aa8410723c */ /* 0x040fe400000418ff */
[C---:B------:R-:W-:Y:S02]  /*3350*/  ISETP.GT.AND P3, PT, R238.reuse, 0x41, PT ;  /* 0x00000041ee00780c */ /* 0x040fe40003f64270 */
[C---:B------:R-:W-:Y:S01]  /*3360*/  ISETP.GT.AND P5, PT, R238.reuse, 0x21, PT ;  /* 0x00000021ee00780c */ /* 0x040fe20003fa4270 */
[----:B-1----:R-:W2:Y:S01]  /*3370*/  LDL.LU R85, [R1+0x4] ;  /* 0x0000040001557983 */ /* 0x002ea20000300800 */
[----:B------:R-:W-:Y:S02]  /*3380*/  ISETP.GT.AND P4, PT, R238, 0x40, PT ;  /* 0x00000040ee00780c */ /* 0x000fe40003f84270 */
[-C--:B------:R-:W-:Y:S01]  /*3390*/  HMMA.16816.F32.BF16 R20, R132, R172.reuse, RZ ;  /* 0x000000ac8414723c */ /* 0x080fe200000418ff */
[----:B------:R-:W-:Y:S01]  /*33a0*/  FSEL R157, R156, -INF , P1 ;  /* 0xff8000009c9d7808 */ /* 0x000fe20000800000 */
[----:B------:R1:W-:Y:S06]  /*33b0*/  STL [R1+0x50], R84 ;  /* 0x0000505401007387 */ /* 0x0003ec0000100800 */
        /* <DEDUP_REMOVED lines=460> */
[----:B-12-4-:R-:W2:Y:S01]  /*5080*/  LDL R156, [R1+0x10] ;  /* 0x00001000019c7983 */ /* 0x016ea20000100800 */
[----:B------:R-:W-:Y:S02]  /*5090*/  ULDC.64 UR6, c[0x0][0x208] ;  /* 0x0000820000067ab9 */ /* 0x000fe40000000a00 */
[----:B------:R-:W-:Y:S01]  /*50a0*/  USHF.L.U32 UR14, UR11, 0x6, URZ ;  /* 0x000000060b0e7899 */ /* 0x000fe2000800063f */
[----:B------:R-:W3:Y:S01]  /*50b0*/  LDL.64 R154, [R1+0x18] ;  /* 0x00001800019a7983 */ /* 0x000ee20000100a00 */
[----:B------:R-:W-:Y:S02]  /*50c0*/  UIMAD.WIDE.U32 UR18, UR11, UR6, URZ ;  /* 0x000000060b1272a5 */ /* 0x000fe4000f8e003f */
[----:B------:R-:W-:Y:S01]  /*50d0*/  UIADD3 UR16, -UR14, UR10, URZ ;  /* 0x0000000a0e107290 */ /* 0x000fe2000fffe13f */
[----:B------:R-:W4:Y:S01]  /*50e0*/  LDL R237, [R1+0xc] ;  /* 0x00000c0001ed7983 */ /* 0x000f220000100800 */
[----:B------:R-:W-:Y:S01]  /*50f0*/  IMAD.U32 R6, RZ, RZ, UR14 ;  /* 0x0000000eff067e24 */ /* 0x000fe2000f8e00ff */
[----:B------:R-:W-:Y:S01]  /*5100*/  USHF.R.S32.HI UR15, URZ, 0x1f, UR11 ;  /* 0x0000001f3f0f7899 */ /* 0x000fe2000801140b */
[----:B------:R-:W-:Y:S01]  /*5110*/  IMAD.U32 R4, RZ, RZ, UR18 ;  /* 0x00000012ff047e24 */ /* 0x000fe2000f8e00ff */
[----:B------:R-:W3:Y:S01]  /*5120*/  LDL.64 R152, [R1+0x30] ;  /* 0x0000300001987983 */ /* 0x000ee20000100a00 */
[----:B------:R-:W-:Y:S01]  /*5130*/  IMAD.U32 R5, RZ, RZ, UR18 ;  /* 0x00000012ff057e24 */ /* 0x000fe2000f8e00ff */
[----:B------:R-:W-:Y:S02]  /*5140*/  UIMAD UR15, UR15, UR6, URZ ;  /* 0x000000060f0f72a4 */ /* 0x000fe4000f8e023f */
[----:B------:R-:W1:Y:S02]  /*5150*/  S2R R158, SR_TID.X ;  /* 0x00000000009e7919 */ /* 0x000e640000002100 */
[----:B------:R-:W-:Y:S04]  /*5160*/  UIMAD UR15, UR11, UR7, UR15 ;  /* 0x000000070b0f72a4 */ /* 0x000fe8000f8e020f */
[----:B------:R-:W-:Y:S06]  /*5170*/  UIADD3 UR15, UR19, UR15, URZ ;  /* 0x0000000f130f7290 */ /* 0x000fec000fffe03f */
[----:B------:R-:W-:Y:S01]  /*5180*/  IMAD.U32 R0, RZ, RZ, UR15 ;  /* 0x0000000fff007e24 */ /* 0x000fe2000f8e00ff */
[----:B-1----:R-:W-:Y:S04]  /*5190*/  SHF.R.S32.HI R159, RZ, 0x1f, R158 ;  /* 0x0000001fff9f7819 */ /* 0x002fe8000001149e */
[----:B------:R-:W-:Y:S04]  /*51a0*/  LEA.HI R159, R159, R158, RZ, 0x2 ;  /* 0x0000009e9f9f7211 */ /* 0x000fe800078f10ff */
[----:B------:R-:W-:Y:S02]  /*51b0*/  SHF.R.S32.HI R159, RZ, 0x2, R159 ;  /* 0x00000002ff9f7819 */ /* 0x000fe4000001149f */
[C---:B--2---:R-:W-:Y:S02]  /*51c0*/  LOP3.LUT P4, RZ, R156.reuse, 0x1, RZ, 0xc0, !PT ;  /* 0x000000019cff7812 */ /* 0x044fe4000788c0ff */
[C---:B------:R-:W-:Y:S02]  /*51d0*/  LOP3.LUT P3, RZ, R156.reuse, 0x2, RZ, 0xc0, !PT ;  /* 0x000000029cff7812 */ /* 0x040fe4000786c0ff */
[----:B------:R-:W-:Y:S02]  /*51e0*/  LOP3.LUT P1, RZ, R156, 0x4, RZ, 0xc0, !PT ;  /* 0x000000049cff7812 */ /* 0x000fe4000782c0ff */
[C---:B------:R-:W-:Y:S02]  /*51f0*/  ISETP.GE.OR P4, PT, R159.reuse, UR16, !P4 ;  /* 0x000000109f007c0c */ /* 0x040fe4000e786670 */
[C---:B------:R-:W-:Y:S02]  /*5200*/  ISETP.GE.OR P3, PT, R159.reuse, UR16, !P3 ;  /* 0x000000109f007c0c */ /* 0x040fe4000df66670 */
[----:B------:R-:W-:Y:S02]  /*5210*/  ISETP.GE.OR P1, PT, R159, UR16, !P1 ;  /* 0x000000109f007c0c */ /* 0x000fe4000cf26670 */
[----:B------:R-:W1:Y:S01]  /*5220*/  S2R R159, SR_TID.X ;  /* 0x00000000009f7919 */ /* 0x000e620000002100 */
[----:B---3--:R-:W-:Y:S01]  /*5230*/  LEA R4, P0, R4, R154, 0x7 ;  /* 0x0000009a04047211 */ /* 0x008fe200078038ff */
[----:B------:R-:W-:Y:S03]  /*5240*/  @!P2 IMAD.WIDE R6, R6, 0x4, R152 ;  /* 0x000000040606a825 */ /* 0x000fe600078e0298 */
[----:B------:R-:W-:Y:S05]  /*5250*/  LEA.HI.X R5, R5, R155, R0, 0x7, P0 ;  /* 0x0000009b05057211 */ /* 0x000fea00000f3c00 */
[----:B------:R-:W-:Y:S01]  /*5260*/  @!PT LDS RZ, [RZ] ;  /* 0x00000000fffff984 */ /* 0x000fe20000000800 */
[----:B------:R-:W-:Y:S01]  /*5270*/  @!PT LDS RZ, [RZ] ;  /* 0x00000000fffff984 */ /* 0x000fe20000000800 */
[----:B------:R-:W-:Y:S01]  /*5280*/  @!PT LDS RZ, [RZ] ;  /* 0x00000000fffff984 */ /* 0x000fe20000000800 */
[----:B----4-:R2:W-:Y:S04]  /*5290*/  LDGSTS.E.BYPASS.LTC128B.128 [R237+0xc080], [R4.64], !P4 ;  /* 0x0c08000004ed7fae */ /* 0x0105e8000e101d4c */
[----:B------:R2:W-:Y:S04]  /*52a0*/  LDGSTS.E.BYPASS.LTC128B.128 [R237+0xd080], [R4.64+0x40], !P3 ;  /* 0x0d08004004ed7fae */ /* 0x0005e8000d901d4c */
[----:B------:R2:W-:Y:S01]  /*52b0*/  LDGSTS.E.BYPASS.LTC128B.128 [R237+0xe080], [R4.64+0x80], !P1 ;  /* 0x0e08008004ed7fae */ /* 0x0005e2000c901d4c */
[----:B-1----:R-:W-:Y:S05]  /*52c0*/  @!P2 IMAD.SHL.U32 R0, R159, 0x10, RZ ;  /* 0x000000109f00a824 */ /* 0x002fea00078e00ff */
[----:B------:R2:W-:Y:S02]  /*52d0*/  @!P2 LDGSTS.E.BYPASS.LTC128B.128 [R0+0xf280], [R6.64] ;  /* 0x0f2800000600afae */ /* 0x0005e4000b901d4c */
.L_x_57:
[-C--:B-12-4-:R-:W-:Y:S01]  /*52e0*/  HMMA.16816.F32.BF16 R4, R20, R2.reuse, RZ ;  /* 0x000000021404723c */ /* 0x096fe200000418ff */
[----:B------:R-:W2:Y:S01]  /*52f0*/  LDL.64 R162, [R1+0x40] ;  /* 0x0000400001a27983 */ /* 0x000ea20000100a00 */
[----:B------:R-:W-:Y:S02]  /*5300*/  UIMAD UR5, UR5, 0x1800, URZ ;  /* 0x00001800050578a4 */ /* 0x000fe4000f8e023f */
[----:B------:R-:W-:Y:S01]  /*5310*/  UISETP.GE.AND UP0, UPT, UR11, UR8, UPT ;  /* 0x000000080b00728c */ /* 0x000fe2000bf06270 */
[----:B------:R-:W3:Y:S01]  /*5320*/  LDL R160, [R1+0x48] ;  /* 0x0000480001a07983 */ /* 0x000ee20000100800 */
[----:B------:R-:W-:Y:S02]  /*5330*/  UISETP.GE.AND UP1, UPT, UR9, 0x1, UPT ;  /* 0x000000010900788c */ /* 0x000fe4000bf26270 */
[C---:B------:R-:W-:Y:S01]  /*5340*/  HMMA.16816.F32.BF16 R8, R24.reuse, R2, RZ ;  /* 0x000000021808723c */ /* 0x040fe200000418ff */
[----:B------:R-:W-:Y:S01]  /*5350*/  LDSM.16.MT88.2 R2, [R216+0x800] ;  /* 0x00080000d802783b */ /* 0x000fe20000004100 */
[----:B------:R-:W-:Y:S02]  /*5360*/  UIADD3 UR6, UR4, 0x1, URZ ;  /* 0x0000000104067890 */ /* 0x000fe4000fffe03f */
[----:B------:R-:W-:Y:S01]  /*5370*/  UISETP.GE.AND UP2, UPT, UR4, 0x1, UPT ;  /* 0x000000010400788c */ /* 0x000fe2000bf46270 */
[----:B------:R-:W1:Y:S03]  /*5380*/  LDSM.16.M88.4 R132, [R223] ;  /* 0x00000000df84783b */ /* 0x000e660000000200 */
[-C--:B------:R-:W-:Y:S01]  /*5390*/  HMMA.16816.F32.BF16 R12, R24, R28.reuse, RZ ;  /* 0x0000001c180c723c */ /* 0x080fe200000418ff */
[----:B------:R-:W4:Y:S04]  /*53a0*/  LDSM.16.M88.4 R136, [R223+0x1000] ;  /* 0x00100000df88783b */ /* 0x000f280000000200 */
        /* <DEDUP_REMOVED lines=66> */
[----:B------:R-:W-:Y:S03]  /*57d0*/  UIADD3 UR5, UR9, 0x1, URZ ;  /* 0x0000000109057890 */ /* 0x000fe6000fffe03f */
[----:B---3--:R-:W-:Y:S01]  /*57e0*/  LEA.HI.X.SX32 R29, R29, R160, 0x1, P0 ;  /* 0x000000a01d1d7211 */ /* 0x008fe200000f0eff */
[----:B------:R-:W-:Y:S01]  /*57f0*/  USEL UR9, UR5, URZ, !UP1 ;  /* 0x0000003f05097287 */ /* 0x000fe2000c800000 */
[C---:B------:R-:W-:Y:S02]  /*5800*/  LEA R28, P0, R0.reuse, c[0x0][0x220], 0x2 ;  /* 0x00008800001c7a11 */ /* 0x040fe400078010ff */
[C---:B------:R-:W-:Y:S01]  /*5810*/  HMMA.16816.F32.BF16 R16, R140.reuse, R152, R16 ;  /* 0x000000988c10723c */ /* 0x040fe20000041810 */
[----:B------:R-:W-:Y:S03]  /*5820*/  UMOV UR5, UR11 ;  /* 0x0000000b00057c82 */ /* 0x000fe60008000000 */
        /* <DEDUP_REMOVED lines=107> */
[----:B------:R-:W-:Y:S01]  /*5ee0*/  FMUL.FTZ R84, R84, c[0x0][0x298] ;  /* 0x0000a60054547a20 */ /* 0x000fe20000410000 */
[----:B------:R-:W-:Y:S01]  /*5ef0*/  PLOP3.LUT P1, PT, PT, PT, PT, 0x8, 0x0 ;  /* 0x000000000000781c */ /* 0x000fe20003f2e170 */
        /* <DEDUP_REMOVED lines=47> */
.L_x_55:
[----:B------:R-:W-:Y:S05]  /*61f0*/  @P1 BRA `(.L_x_59) ;  /* 0x0000119000001947 */ /* 0x000fea0003800000 */
[----:B------:R-:W2:Y:S01]  /*6200*/  LDL R85, [R1+0x4c] ;  /* 0x00004c0001557983 */ /* 0x000ea20000100800 */
[----:B------:R-:W-:Y:S02]  /*6210*/  F2FP.BF16.PACK_AB R36, R37, R36 ;  /* 0x000000242524723e */ /* 0x000fe400000010ff */
[----:B------:R-:W-:Y:S01]  /*6220*/  F2FP.BF16.PACK_AB R38, R39, R38 ;  /* 0x000000262726723e */ /* 0x000fe200000010ff */
[----:B------:R-:W3:Y:S01]  /*6230*/  S2R R31, SR_TID.X ;  /* 0x00000000001f7919 */ /* 0x000ee20000002100 */
[----:B------:R-:W-:-:S02]  /*6240*/  F2FP.BF16.PACK_AB R48, R49, R48 ;  /* 0x000000303130723e */ /* 0x000fc400000010ff */
[----:B------:R-:W-:Y:S02]  /*6250*/  F2FP.BF16.PACK_AB R50, R51, R50 ;  /* 0x000000323332723e */ /* 0x000fe400000010ff */
[----:B------:R-:W-:Y:S02]  /*6260*/  F2FP.BF16.PACK_AB R40, R41, R40 ;  /* 0x000000282928723e */ /* 0x000fe400000010ff */
[----:B------:R-:W-:Y:S02]  /*6270*/  F2FP.BF16.PACK_AB R42, R43, R42 ;  /* 0x0000002a2b2a723e */ /* 0x000fe400000010ff */
[----:B------:R-:W-:Y:S02]  /*6280*/  F2FP.BF16.PACK_AB R44, R45, R44 ;  /* 0x0000002c2d2c723e */ /* 0x000fe400000010ff */
[----:B------:R-:W-:Y:S02]  /*6290*/  F2FP.BF16.PACK_AB R46, R47, R46 ;  /* 0x0000002e2f2e723e */ /* 0x000fe400000010ff */
[----:B------:R-:W-:-:S02]  /*62a0*/  F2FP.BF16.PACK_AB R52, R53, R52 ;  /* 0x000000343534723e */ /* 0x000fc400000010ff */
[----:B------:R-:W-:Y:S02]  /*62b0*/  F2FP.BF16.PACK_AB R54, R55, R54 ;  /* 0x000000363736723e */ /* 0x000fe400000010ff */
[----:B------:R-:W-:Y:S02]  /*62c0*/  F2FP.BF16.PACK_AB R64, R65, R64 ;  /* 0x000000404140723e */ /* 0x000fe400000010ff */
[----:B------:R-:W-:Y:S02]  /*62d0*/  F2FP.BF16.PACK_AB R66, R67, R66 ;  /* 0x000000424342723e */ /* 0x000fe400000010ff */
[----:B------:R-:W-:Y:S02]  /*62e0*/  F2FP.BF16.PACK_AB R56, R57, R56 ;  /* 0x000000383938723e */ /* 0x000fe400000010ff */
[----:B------:R-:W-:Y:S02]  /*62f0*/  F2FP.BF16.PACK_AB R58, R59, R58 ;  /* 0x0000003a3b3a723e */ /* 0x000fe400000010ff */
[----:B---3--:R-:W-:-:S02]  /*6300*/  SHF.R.S32.HI R30, RZ, 0x1f, R31 ;  /* 0x0000001fff1e7819 */ /* 0x008fc4000001141f */
[----:B------:R-:W-:Y:S02]  /*6310*/  F2FP.BF16.PACK_AB R60, R61, R60 ;  /* 0x0000003c3d3c723e */ /* 0x000fe400000010ff */
[CC--:B-1----:R-:W-:Y:S02]  /*6320*/  LEA.HI R3, R30.reuse, R31.reuse, RZ, 0x2 ;  /* 0x0000001f1e037211 */ /* 0x0c2fe400078f10ff */
[----:B------:R-:W-:Y:S02]  /*6330*/  LEA.HI R2, R30, R31, RZ, 0x5 ;  /* 0x0000001f1e027211 */ /* 0x000fe400078f28ff */
[--C-:B------:R-:W-:Y:S02]  /*6340*/  SHF.R.S32.HI R28, RZ, 0x2, R3.reuse ;  /* 0x00000002ff1c7819 */ /* 0x100fe40000011403 */
[----:B------:R-:W-:Y:S02]  /*6350*/  SHF.R.S32.HI R0, RZ, 0x1f, R3 ;  /* 0x0000001fff007819 */ /* 0x000fe40000011403 */
[----:B------:R-:W-:-:S02]  /*6360*/  SHF.R.S32.HI R27, RZ, 0x5, R2 ;  /* 0x00000005ff1b7819 */ /* 0x000fc40000011402 */
[----:B------:R-:W-:Y:S02]  /*6370*/  LEA.HI R0, R0, R28, RZ, 0x3 ;  /* 0x0000001c00007211 */ /* 0x000fe400078f18ff */
[----:B------:R-:W-:Y:S02]  /*6380*/  LOP3.LUT R3, R3, 0xfffffffc, RZ, 0xc0, !PT ;  /* 0xfffffffc03037812 */ /* 0x000fe400078ec0ff */
[----:B------:R-:W-:Y:S02]  /*6390*/  LOP3.LUT R0, R0, 0xfffffff8, RZ, 0xc0, !PT ;  /* 0xfffffff800007812 */ /* 0x000fe400078ec0ff */
[----:B------:R-:W-:Y:S01]  /*63a0*/  LEA.HI R7, R30, R31, RZ, 0x7 ;  /* 0x0000001f1e077211 */ /* 0x000fe200078f38ff */
[----:B------:R-:W-:Y:S01]  /*63b0*/  IMAD.IADD R29, R31, 0x1, -R3 ;  /* 0x000000011f1d7824 */ /* 0x000fe200078e0a03 */
[----:B------:R-:W-:Y:S01]  /*63c0*/  F2FP.BF16.PACK_AB R62, R63, R62 ;  /* 0x0000003e3f3e723e */ /* 0x000fe200000010ff */
[----:B------:R-:W-:Y:S01]  /*63d0*/  IMAD.IADD R4, R28, 0x1, -R0 ;  /* 0x000000011c047824 */ /* 0x000fe200078e0a00 */
[----:B------:R-:W-:-:S02]  /*63e0*/  SHF.R.S32.HI R0, RZ, 0x1f, R2 ;  /* 0x0000001fff007819 */ /* 0x000fc40000011402 */
[----:B------:R-:W-:Y:S02]  /*63f0*/  SHF.R.U32.HI R7, RZ, 0x4, R7 ;  /* 0x00000004ff077819 */ /* 0x000fe40000011607 */
[----:B------:R-:W-:Y:S02]  /*6400*/  LEA.HI R2, R4, R4, RZ, 0x1 ;  /* 0x0000000404027211 */ /* 0x000fe400078f08ff */
[----:B------:R-:W-:Y:S02]  /*6410*/  LEA.HI R0, R0, R27, RZ, 0x2 ;  /* 0x0000001b00007211 */ /* 0x000fe400078f10ff */
[----:B------:R-:W-:Y:S02]  /*6420*/  SHF.R.S32.HI R6, RZ, 0x1, R2 ;  /* 0x00000001ff067819 */ /* 0x000fe40000011402 */
[----:B------:R-:W-:Y:S02]  /*6430*/  LOP3.LUT R0, R0, 0x7ffffc, RZ, 0xc0, !PT ;  /* 0x007ffffc00007812 */ /* 0x000fe400078ec0ff */
[----:B------:R-:W-:Y:S01]  /*6440*/  LOP3.LUT R3, R2, 0x3fffffe, RZ, 0xc0, !PT ;  /* 0x03fffffe02037812 */ /* 0x000fe200078ec0ff */
[C---:B------:R-:W-:Y:S01]  /*6450*/  IMAD.SHL.U32 R5, R6.reuse, 0x40, RZ ;  /* 0x0000004006057824 */ /* 0x040fe200078e00ff */
[----:B------:R-:W-:Y:S01]  /*6460*/  LOP3.LUT P0, RZ, R6, 0x2, RZ, 0xc0, !PT ;  /* 0x0000000206ff7812 */ /* 0x000fe2000780c0ff */
[----:B------:R-:W-:Y:S01]  /*6470*/  IMAD.IADD R0, R27, 0x1, -R0 ;  /* 0x000000011b007824 */ /* 0x000fe200078e0a00 */
[----:B------:R-:W-:Y:S01]  /*6480*/  F2FP.BF16.PACK_AB R68, R69, R68 ;  /* 0x000000444544723e */ /* 0x000fe200000010ff */
[----:B------:R-:W-:Y:S01]  /*6490*/  IMAD.IADD R3, R4, 0x1, -R3 ;  /* 0x0000000104037824 */ /* 0x000fe200078e0a03 */
[----:B------:R-:W-:Y:S01]  /*64a0*/  LOP3.LUT R2, R5, 0xc0, RZ, 0xc0, !PT ;  /* 0x000000c005027812 */ /* 0x000fe200078ec0ff */
[----:B------:R-:W-:Y:S01]  /*64b0*/  IMAD R0, R0, 0x100, R29 ;  /* 0x0000010000007824 */ /* 0x000fe200078e021d */
[----:B------:R-:W-:-:S02]  /*64c0*/  F2FP.BF16.PACK_AB R70, R71, R70 ;  /* 0x000000464746723e */ /* 0x000fc400000010ff */
[----:B------:R-:W-:Y:S01]  /*64d0*/  LOP3.LUT R4, R2, 0x8, R7, 0xf8, !PT ;  /* 0x0000000802047812 */ /* 0x000fe200078ef807 */
[----:B------:R-:W-:Y:S01]  /*64e0*/  IMAD R0, R3, 0x10, R0 ;  /* 0x0000001003007824 */ /* 0x000fe200078e0200 */
[----:B------:R-:W-:Y:S02]  /*64f0*/  SHF.R.U32.HI R2, RZ, 0x3, R2 ;  /* 0x00000003ff027819 */ /* 0x000fe40000011602 */
[----:B------:R-:W-:Y:S02]  /*6500*/  F2FP.BF16.PACK_AB R80, R81, R80 ;  /* 0x000000505150723e */ /* 0x000fe400000010ff */
[----:B------:R-:W-:Y:S02]  /*6510*/  LOP3.LUT R2, R4, R2, RZ, 0x3c, !PT ;  /* 0x0000000204027212 */ /* 0x000fe400078e3cff */
[----:B------:R-:W-:Y:S02]  /*6520*/  F2FP.BF16.PACK_AB R82, R83, R82 ;  /* 0x000000525352723e */ /* 0x000fe400000010ff */
[----:B------:R-:W-:Y:S01]  /*6530*/  F2FP.BF16.PACK_AB R72, R73, R72 ;  /* 0x000000484948723e */ /* 0x000fe200000010ff */
[----:B------:R-:W-:Y:S01]  /*6540*/  IMAD.U32 R0, R0, 0x2, R2 ;  /* 0x0000000200007824 */ /* 0x000fe200078e0002 */
[----:B------:R-:W-:-:S02]  /*6550*/  F2FP.BF16.PACK_AB R74, R75, R74 ;  /* 0x0000004a4b4a723e */ /* 0x000fc400000010ff */
[----:B------:R-:W-:Y:S01]  /*6560*/  F2FP.BF16.PACK_AB R76, R77, R76 ;  /* 0x0000004c4d4c723e */ /* 0x000fe200000010ff */
[----:B------:R-:W-:Y:S01]  /*6570*/  IMAD.SHL.U32 R0, R0, 0x2, RZ ;  /* 0x0000000200007824 */ /* 0x000fe200078e00ff */
[----:B------:R-:W-:Y:S01]  /*6580*/  BAR.SYNC.DEFER_BLOCKING 0x1, 0x100 ;  /* 0x0044000000007b1d */ /* 0x000fe20000010000 */
[----:B------:R-:W-:Y:S02]  /*6590*/  F2FP.BF16.PACK_AB R78, R79, R78 ;  /* 0x0000004e4f4e723e */ /* 0x000fe400000010ff */
[----:B------:R-:W-:Y:S02]  /*65a0*/  F2FP.BF16.PACK_AB R26, R26, R84 ;  /* 0x000000541a1a723e */ /* 0x000fe400000010ff */
[C---:B------:R-:W-:Y:S02]  /*65b0*/  IADD3 R2, R0.reuse, 0x20, RZ ;  /* 0x0000002000027810 */ /* 0x040fe40007ffe0ff */
[----:B------:R-:W-:Y:S02]  /*65c0*/  @P0 IADD3 R2, R0, -0x20, RZ ;  /* 0xffffffe000020810 */ /* 0x000fe40007ffe0ff */
[----:B------:R-:W-:-:S02]  /*65d0*/  F2FP.BF16.PACK_AB R25, R25, R86 ;  /* 0x000000561919723e */ /* 0x000fc400000010ff */
[----:B------:R-:W-:Y:S02]  /*65e0*/  F2FP.BF16.PACK_AB R22, R22, R96 ;  /* 0x000000601616723e */ /* 0x000fe400000010ff */
[----:B------:R-:W-:Y:S02]  /*65f0*/  F2FP.BF16.PACK_AB R21, R21, R98 ;  /* 0x000000621515723e */ /* 0x000fe400000010ff */
[----:B------:R-:W-:Y:S02]  /*6600*/  F2FP.BF16.PACK_AB R24, R24, R88 ;  /* 0x000000581818723e */ /* 0x000fe400000010ff */
[----:B------:R-:W-:Y:S02]  /*6610*/  F2FP.BF16.PACK_AB R23, R23, R90 ;  /* 0x0000005a1717723e */ /* 0x000fe400000010ff */
[----:B------:R-:W-:Y:S02]  /*6620*/  F2FP.BF16.PACK_AB R20, R20, R92 ;  /* 0x0000005c1414723e */ /* 0x000fe400000010ff */
[----:B------:R-:W-:-:S02]  /*6630*/  F2FP.BF16.PACK_AB R19, R19, R94 ;  /* 0x0000005e1313723e */ /* 0x000fc400000010ff */
[----:B------:R-:W-:Y:S01]  /*6640*/  F2FP.BF16.PACK_AB R18, R18, R100 ;  /* 0x000000641212723e */ /* 0x000fe200000010ff */
[----:B------:R-:W-:Y:S01]  /*6650*/  STS [R0+0x6080], R36 ;  /* 0x0060802400007388 */ /* 0x000fe20000000800 */
[----:B-----5:R-:W-:Y:S02]  /*6660*/  F2FP.BF16.PACK_AB R17, R103, R102 ;  /* 0x000000666711723e */ /* 0x020fe400000010ff */
[----:B------:R-:W-:Y:S01]  /*6670*/  F2FP.BF16.PACK_AB R14, R14, R112 ;  /* 0x000000700e0e723e */ /* 0x000fe200000010ff */
[----:B------:R-:W-:Y:S01]  /*6680*/  STS [R0+0x6280], R38 ;  /* 0x0062802600007388 */ /* 0x000fe20000000800 */
[----:B------:R-:W-:Y:S02]  /*6690*/  F2FP.BF16.PACK_AB R13, R13, R114 ;  /* 0x000000720d0d723e */ /* 0x000fe400000010ff */
[----:B------:R-:W-:Y:S01]  /*66a0*/  F2FP.BF16.PACK_AB R16, R16, R104 ;  /* 0x000000681010723e */ /* 0x000fe200000010ff */
[----:B------:R-:W-:Y:S01]  /*66b0*/  STS [R2+0x6080], R48 ;  /* 0x0060803002007388 */ /* 0x000fe20000000800 */
[----:B------:R-:W-:-:S02]  /*66c0*/  F2FP.BF16.PACK_AB R15, R107, R106 ;  /* 0x0000006a6b0f723e */ /* 0x000fc400000010ff */
[----:B------:R-:W-:Y:S01]  /*66d0*/  F2FP.BF16.PACK_AB R9, R109, R108 ;  /* 0x0000006c6d09723e */ /* 0x000fe200000010ff */
[----:B------:R-:W-:Y:S01]  /*66e0*/  STS [R2+0x6280], R50 ;  /* 0x0062803202007388 */ /* 0x000fe20000000800 */
[----:B------:R-:W-:Y:S02]  /*66f0*/  F2FP.BF16.PACK_AB R8, R111, R110 ;  /* 0x0000006e6f08723e */ /* 0x000fe400000010ff */
        /* <DEDUP_REMOVED lines=12> */
[----:B------:R-:W-:Y:S01]  /*67c0*/  ISETP.NE.U32.AND P0, PT, RZ, c[0x0][0x360], PT ;  /* 0x0000d800ff007a0c */ /* 0x000fe20003f05070 */
[----:B------:R-:W-:Y:S01]  /*67d0*/  STS [R0+0x8080], R52 ;  /* 0x0080803400007388 */ /* 0x000fe20000000800 */
[----:B------:R-:W-:-:S02]  /*67e0*/  ISETP.NE.U32.AND P1, PT, RZ, c[0x0][0x358], PT ;  /* 0x0000d600ff007a0c */ /* 0x000fc40003f25070 */
[----:B------:R-:W-:Y:S01]  /*67f0*/  ISETP.NE.AND.EX P0, PT, RZ, c[0x0][0x364], PT, P0 ;  /* 0x0000d900ff007a0c */ /* 0x000fe20003f05300 */
[----:B------:R-:W-:Y:S01]  /*6800*/  STS [R0+0x8280], R54 ;  /* 0x0082803600007388 */ /* 0x000fe20000000800 */
[----:B------:R-:W-:-:S03]  /*6810*/  ISETP.NE.AND.EX P1, PT, RZ, c[0x0][0x35c], PT, P1 ;  /* 0x0000d700ff007a0c */ /* 0x000fc60003f25310 */
        /* <DEDUP_REMOVED lines=31> */
[----:B------:R2:W-:Y:S04]  /*6a10*/  STS [R0+0x4280], R6 ;  /* 0x0042800600007388 */ /* 0x0005e80000000800 */
[----:B------:R-:W-:Y:S04]  /*6a20*/  STS [R2+0x4080], R4 ;  /* 0x0040800402007388 */ /* 0x000fe80000000800 */
[----:B------:R-:W-:Y:S04]  /*6a30*/  STS [R2+0x4280], R3 ;  /* 0x0042800302007388 */ /* 0x000fe80000000800 */
[----:B------:R-:W-:Y:S04]  /*6a40*/  STS [R0+0x5080], R5 ;  /* 0x0050800500007388 */ /* 0x000fe80000000800 */
[----:B------:R-:W-:Y:S01]  /*6a50*/  STS [R0+0x5280], R12 ;  /* 0x0052800c00007388 */ /* 0x000fe20000000800 */
[----:B-1----:R-:W-:-:S03]  /*6a60*/  IMAD.MOV.U32 R8, RZ, RZ, 0x4 ;  /* 0x00000004ff087424 */ /* 0x002fc600078e00ff */
[----:B------:R-:W-:Y:S04]  /*6a70*/  STS [R2+0x5080], R11 ;  /* 0x0050800b02007388 */ /* 0x000fe80000000800 */
[----:B------:R1:W-:Y:S01]  /*6a80*/  STS [R2+0x5280], R10 ;  /* 0x0052800a02007388 */ /* 0x0003e20000000800 */
[----:B--2---:R-:W-:-:S03]  /*6a90*/  IMAD.WIDE R6, R85, R8, c[0x0][0x358] ;  /* 0x0000d60055067625 */ /* 0x004fc600078e0208 */
[----:B------:R-:W-:Y:S01]  /*6aa0*/  BAR.SYNC.DEFER_BLOCKING 0x1, 0x100 ;  /* 0x0044000000007b1d */ /* 0x000fe20000010000 */
[----:B-1----:R-:W-:Y:S02]  /*6ab0*/  IMAD.MOV.U32 R10, RZ, RZ, c[0x0][0x2f0] ;  /* 0x0000bc00ff0a7624 */ /* 0x002fe400078e00ff */
[----:B------:R-:W-:-:S03]  /*6ac0*/  @P0 IMAD.WIDE R2, R85, R8, c[0x0][0x360] ;  /* 0x0000d80055020625 */ /* 0x000fc600078e0208 */
[----:B------:R-:W2:Y:S04]  /*6ad0*/  @P1 LDG.E R0, [R6.64] ;  /* 0x0000000c06001981 */ /* 0x000ea8000c1e1900 */
[----:B------:R1:W5:Y:S01]  /*6ae0*/  @P0 LDG.E R10, [R2.64] ;  /* 0x0000000c020a0981 */ /* 0x000362000c1e1900 */
[----:B------:R-:W-:Y:S02]  /*6af0*/  CS2R R4, SRZ ;  /* 0x0000000000047805 */ /* 0x000fe4000001ff00 */
[--C-:B--2---:R-:W-:Y:S01]  /*6b00*/  @P1 SHF.R.S32.HI R5, RZ, 0x1f, R0.reuse ;  /* 0x0000001fff051819 */ /* 0x104fe20000011400 */
[----:B------:R-:W-:Y:S01]  /*6b10*/  @P1 IMAD.MOV.U32 R4, RZ, RZ, R0 ;  /* 0x000000ffff041224 */ /* 0x000fe200078e0000 */
[----:B------:R-:W-:Y:S05]  /*6b20*/  @P0 BRA `(.L_x_60) ;  /* 0x0000004000000947 */ /* 0x000fea0003800000 */
[----:B-1----:R-:W-:Y:S05]  /*6b30*/  @!P1 BRA `(.L_x_60) ;  /* 0x0000003000009947 */ /* 0x002fea0003800000 */
[----:B------:R-:W2:Y:S04]  /*6b40*/  LDG.E R2, [R6.64] ;  /* 0x0000000c06027981 */ /* 0x000ea8000c1e1900 */
[----:B------:R-:W2:Y:S02]  /*6b50*/  LDG.E R0, [R6.64+0x4] ;  /* 0x0000040c06007981 */ /* 0x000ea4000c1e1900 */
[----:B--2--5:R-:W-:-:S02]  /*6b60*/  IADD3 R10, -R2, R0, RZ ;  /* 0x00000000020a7210 */ /* 0x024fc40007ffe1ff */
.L_x_60:
[----:B-1----:R-:W-:Y:S01]  /*6b70*/  LEA.HI R0, R30, R31, RZ, 0x3 ;  /* 0x0000001f1e007211 */ /* 0x002fe200078f18ff */
[----:B------:R-:W-:Y:S01]  /*6b80*/  IMAD.SHL.U32 R2, R29, 0x8, RZ ;  /* 0x000000081d027824 */ /* 0x000fe200078e00ff */
[----:B------:R-:W-:Y:S01]  /*6b90*/  LEA.HI R3, R28, R28, RZ, 0x1 ;  /* 0x0000001c1c037211 */ /* 0x000fe200078f08ff */
[----:B------:R-:W1:Y:S01]  /*6ba0*/  S2R R11, SR_CTAID.X ;  /* 0x00000000000b7919 */ /* 0x000e620000002500 */
[----:B------:R-:W-:Y:S01]  /*6bb0*/  SHF.R.S32.HI R8, RZ, 0x1f, R85 ;  /* 0x0000001fff087819 */ /* 0x000fe20000011455 */
[----:B------:R-:W-:Y:S01]  /*6bc0*/  IMAD.SHL.U32 R0, R0, 0x8, RZ ;  /* 0x0000000800007824 */ /* 0x000fe200078e00ff */
[----:B------:R-:W-:Y:S01]  /*6bd0*/  LOP3.LUT R3, R3, 0x3fffffe, RZ, 0xc0, !PT ;  /* 0x03fffffe03037812 */ /* 0x000fe200078ec0ff */
[----:B------:R-:W2:Y:S01]  /*6be0*/  S2R R31, SR_CTAID.Y ;  /* 0x00000000001f7919 */ /* 0x000ea20000002600 */
[----:B------:R-:W-:Y:S01]  /*6bf0*/  SEL R30, R8, RZ, !P1 ;  /* 0x000000ff081e7207 */ /* 0x000fe20004800000 */
[----:B------:R-:W-:Y:S01]  /*6c00*/  BSSY B0, `(.L_x_61) ;  /* 0x0000036000007945 */ /* 0x000fe20003800000 */
[----:B------:R-:W-:Y:S01]  /*6c10*/  LOP3.LUT R0, R0, 0xc0, RZ, 0xc0, !PT ;  /* 0x000000c000007812 */ /* 0x000fe200078ec0ff */
[C---:B------:R-:W-:Y:S01]  /*6c20*/  IMAD.IADD R3, R28.reuse, 0x1, -R3 ;  /* 0x000000011c037824 */ /* 0x040fe200078e0a03 */
[----:B------:R-:W-:Y:S01]  /*6c30*/  IADD3 R4, P0, R28, R4, RZ ;  /* 0x000000041c047210 */ /* 0x000fe20007f1e0ff */
[----:B------:R-:W-:Y:S01]  /*6c40*/  IMAD R8, R30, c[0x0][0x340], RZ ;  /* 0x0000d0001e087a24 */ /* 0x000fe200078e02ff */
[----:B------:R-:W-:Y:S01]  /*6c50*/  LOP3.LUT R6, R0, 0x18, R2, 0xf8, !PT ;  /* 0x0000001800067812 */ /* 0x000fe200078ef802 */
[----:B------:R-:W-:Y:S01]  /*6c60*/  IMAD R3, R27, 0x8, R3 ;  /* 0x000000081b037824 */ /* 0x000fe200078e0203 */
[----:B------:R-:W-:-:S02]  /*6c70*/  SHF.R.U32.HI R0, RZ, 0x3, R0 ;  /* 0x00000003ff007819 */ /* 0x000fc40000011600 */
[----:B------:R-:W-:Y:S02]  /*6c80*/  SEL R14, R85, RZ, !P1 ;  /* 0x000000ff550e7207 */ /* 0x000fe40004800000 */
[----:B------:R-:W-:Y:S02]  /*6c90*/  LOP3.LUT R0, R6, R0, RZ, 0x3c, !PT ;  /* 0x0000000006007212 */ /* 0x000fe400078e3cff */
[----:B------:R-:W-:Y:S01]  /*6ca0*/  LEA.HI.X.SX32 R5, R28, R5, 0x1, P0 ;  /* 0x000000051c057211 */ /* 0x000fe200000f0eff */
[----:B------:R-:W-:Y:S01]  /*6cb0*/  IMAD R8, R14, c[0x0][0x344], R8 ;  /* 0x0000d1000e087a24 */ /* 0x000fe200078e0208 */
[----:B------:R-:W-:Y:S01]  /*6cc0*/  IADD3 R15, R2, 0x20, RZ ;  /* 0x00000020020f7810 */ /* 0x000fe20007ffe0ff */
[----:B------:R-:W-:Y:S01]  /*6cd0*/  IMAD.U32 R0, R3, 0x20, R0 ;  /* 0x0000002003007824 */ /* 0x000fe200078e0000 */
[----:B------:R-:W-:Y:S01]  /*6ce0*/  SHF.R.S32.HI R3, RZ, 0x1f, R2 ;  /* 0x0000001fff037819 */ /* 0x000fe20000011402 */
[----:B-1---5:R-:W-:Y:S02]  /*6cf0*/  IMAD R10, R11, -0x80, R10 ;  /* 0xffffff800b0a7824 */ /* 0x022fe400078e020a */
[----:B------:R-:W-:Y:S01]  /*6d00*/  IMAD.SHL.U32 R0, R0, 0x2, RZ ;  /* 0x0000000200007824 */ /* 0x000fe200078e00ff */
[----:B--2---:R-:W-:Y:S01]  /*6d10*/  SHF.R.S32.HI R68, RZ, 0x1f, R31 ;  /* 0x0000001fff447819 */ /* 0x004fe2000001141f */
[----:B------:R-:W-:Y:S01]  /*6d20*/  IMAD.WIDE.U32 R6, R31, c[0x0][0x338], R2 ;  /* 0x0000ce001f067a25 */ /* 0x000fe200078e0002 */
[----:B------:R-:W-:-:S02]  /*6d30*/  IMNMX R29, R10, 0x80, PT ;  /* 0x000000800a1d7817 */ /* 0x000fc40003800200 */
[----:B------:R1:W2:Y:S01]  /*6d40*/  LDS.128 R40, [R0+0x7080] ;  /* 0x0070800000287984 */ /* 0x0002a20000000c00 */
[----:B------:R-:W-:Y:S01]  /*6d50*/  IMAD R9, R68, c[0x0][0x338], RZ ;  /* 0x0000ce0044097a24 */ /* 0x000fe200078e02ff */
[----:B------:R-:W-:Y:S02]  /*6d60*/  ISETP.GE.AND P4, PT, R28, R29, PT ;  /* 0x0000001d1c00720c */ /* 0x000fe40003f86270 */
[----:B------:R1:W3:Y:S01]  /*6d70*/  LDS.128 R36, [R0+0x9080] ;  /* 0x0090800000247984 */ /* 0x0002e20000000c00 */
[----:B------:R-:W-:-:S03]  /*6d80*/  IMAD.WIDE R4, R11, 0x80, R4 ;  /* 0x000000800b047825 */ /* 0x000fc600078e0204 */
[----:B------:R1:W4:Y:S01]  /*6d90*/  LDS.128 R32, [R0+0xb080] ;  /* 0x00b0800000207984 */ /* 0x0003220000000c00 */
[----:B------:R-:W-:-:S03]  /*6da0*/  IMAD R9, R31, c[0x0][0x33c], R9 ;  /* 0x0000cf001f097a24 */ /* 0x000fc600078e0209 */
[----:B------:R1:W1:Y:S01]  /*6db0*/  LDS.128 R52, [R0+0x80] ;  /* 0x0000800000347984 */ /* 0x0002620000000c00 */
[----:B------:R-:W-:-:S03]  /*6dc0*/  IMAD.IADD R7, R7, 0x1, R9 ;  /* 0x0000000107077824 */ /* 0x000fc600078e0209 */
[----:B------:R1:W1:Y:S01]  /*6dd0*/  LDS.128 R48, [R0+0x2080] ;  /* 0x0020800000307984 */ /* 0x0002620000000c00 */
[----:B------:R-:W-:-:S03]  /*6de0*/  IMAD.WIDE.U32 R12, R14, c[0x0][0x340], R6 ;  /* 0x0000d0000e0c7a25 */ /* 0x000fc600078e0006 */
[----:B------:R1:W1:Y:S01]  /*6df0*/  LDS.128 R44, [R0+0x4080] ;  /* 0x00408000002c7984 */ /* 0x0002620000000c00 */
[----:B------:R-:W-:-:S03]  /*6e00*/  IMAD.IADD R9, R13, 0x1, R8 ;  /* 0x000000010d097824 */ /* 0x000fc600078e0208 */
[----:B------:R1:W1:Y:S04]  /*6e10*/  LDS.128 R60, [R0+0x1080] ;  /* 0x00108000003c7984 */ /* 0x0002680000000c00 */
[----:B------:R1:W1:Y:S04]  /*6e20*/  LDS.128 R56, [R0+0x3080] ;  /* 0x0030800000387984 */ /* 0x0002680000000c00 */
[----:B------:R1:W1:Y:S01]  /*6e30*/  LDS.128 R64, [R0+0x5080] ;  /* 0x0050800000407984 */ /* 0x0002620000000c00 */
[----:B------:R-:W-:Y:S05]  /*6e40*/  @P4 BRA `(.L_x_62) ;  /* 0x0000011000004947 */ /* 0x000fea0003800000 */
[C---:B------:R-:W-:Y:S01]  /*6e50*/  ISETP.GE.AND P3, PT, R2.reuse, c[0x0][0x324], PT ;  /* 0x0000c90002007a0c */ /* 0x040fe20003f66270 */
[----:B------:R-:W5:Y:S01]  /*6e60*/  LDS.128 R24, [R0+0x8080] ;  /* 0x0080800000187984 */ /* 0x000f620000000c00 */
[----:B------:R-:W-:Y:S01]  /*6e70*/  IMAD.MOV.U32 R8, RZ, RZ, R12 ;  /* 0x000000ffff087224 */ /* 0x000fe200078e000c */
[----:B------:R-:W-:-:S02]  /*6e80*/  IADD3 R6, R2, 0x40, RZ ;  /* 0x0000004002067810 */ /* 0x000fc40007ffe0ff */
[----:B------:R-:W-:Y:S01]  /*6e90*/  LDS.128 R16, [R0+0xa080] ;  /* 0x00a0800000107984 */ /* 0x000fe20000000c00 */
[----:B------:R-:W-:Y:S01]  /*6ea0*/  IMAD.WIDE.U32 R10, R4, c[0x0][0x330], R8 ;  /* 0x0000cc00040a7a25 */ /* 0x000fe200078e0008 */
[----:B------:R-:W-:Y:S02]  /*6eb0*/  ISETP.GE.AND P2, PT, R15, c[0x0][0x324], PT ;  /* 0x0000c9000f007a0c */ /* 0x000fe40003f46270 */
[----:B------:R-:W-:Y:S02]  /*6ec0*/  ISETP.GE.AND P1, PT, R6, c[0x0][0x324], PT ;  /* 0x0000c90006007a0c */ /* 0x000fe40003f26270 */
[----:B------:R-:W-:Y:S02]  /*6ed0*/  LEA R6, P0, R10, c[0x0][0x318], 0x1 ;  /* 0x0000c6000a067a11 */ /* 0x000fe400078008ff */
[----:B------:R4:W3:Y:S02]  /*6ee0*/  @!P3 LDS.128 R20, [R0+0x6080] ;  /* 0x006080000014b984 */ /* 0x0008e40000000c00 */
[----:B-1--4-:R-:W-:-:S04]  /*6ef0*/  IMAD R0, R5, c[0x0][0x330], RZ ;  /* 0x0000cc0005007a24 */ /* 0x012fc800078e02ff */
[----:B------:R-:W-:-:S04]  /*6f00*/  IMAD R0, R4, c[0x0][0x334], R0 ;  /* 0x0000cd0004007a24 */ /* 0x000fc800078e0200 */
[----:B------:R-:W-:-:S05]  /*6f10*/  IMAD.IADD R0, R11, 0x1, R0 ;  /* 0x000000010b007824 */ /* 0x000fca00078e0200 */
[----:B------:R-:W-:-:S05]  /*6f20*/  LEA.HI.X R7, R10, c[0x0][0x31c], R0, 0x1, P0 ;  /* 0x0000c7000a077a11 */ /* 0x000fca00000f0c00 */
[----:B-----5:R1:W-:Y:S04]  /*6f30*/  @!P2 STG.E.128 [R6.64+0x40], R24 ;  /* 0x000040180600a986 */ /* 0x0203e8000c101d0c */
[----:B---3--:R1:W-:Y:S04]  /*6f40*/  @!P3 STG.E.128 [R6.64], R20 ;  /* 0x000000140600b986 */ /* 0x0083e8000c101d0c */
[----:B------:R1:W-:Y:S02]  /*6f50*/  @!P1 STG.E.128 [R6.64+0x80], R16 ;  /* 0x0000801006009986 */ /* 0x0003e4000c101d0c */
.L_x_62:
[----:B------:R-:W-:Y:S05]  /*6f60*/  BSYNC B0 ;  /* 0x0000000000007941 */ /* 0x000fea0003800000 */
.L_x_61:
[----:B------:R-:W-:Y:S01]  /*6f70*/  IADD3 R28, R28, 0x40, RZ ;  /* 0x000000401c1c7810 */ /* 0x000fe20007ffe0ff */
[----:B------:R-:W-:Y:S03]  /*6f80*/  BSSY B0, `(.L_x_63) ;  /* 0x0000014000007945 */ /* 0x000fe60003800000 */
[----:B------:R-:W-:-:S13]  /*6f90*/  ISETP.GE.AND P3, PT, R28, R29, PT ;  /* 0x0000001d1c00720c */ /* 0x000fda0003f66270 */
[----:B------:R-:W-:Y:S05]  /*6fa0*/  @P3 BRA `(.L_x_64) ;  /* 0x0000011000003947 */ /* 0x000fea0003800000 */
[----:B-1----:R-:W-:Y:S01]  /*6fb0*/  IADD3 R0, P0, R4, 0x40, RZ ;  /* 0x0000004004007810 */ /* 0x002fe20007f1e0ff */
[----:B------:R-:W-:Y:S01]  /*6fc0*/  IMAD.MOV.U32 R7, RZ, RZ, R9 ;  /* 0x000000ffff077224 */ /* 0x000fe200078e0009 */
[C---:B------:R-:W-:Y:S02]  /*6fd0*/  IADD3 R10, R2.reuse, 0x40, RZ ;  /* 0x00000040020a7810 */ /* 0x040fe40007ffe0ff */
[----:B------:R-:W-:Y:S01]  /*6fe0*/  ISETP.GE.AND P2, PT, R2, c[0x0][0x324], PT ;  /* 0x0000c90002007a0c */ /* 0x000fe20003f46270 */
[----:B------:R-:W-:Y:S01]  /*6ff0*/  IMAD.X R6, RZ, RZ, R5, P0 ;  /* 0x000000ffff067224 */ /* 0x000fe200000e0605 */
[----:B------:R-:W-:Y:S02]  /*7000*/  ISETP.GE.AND P0, PT, R10, c[0x0][0x324], PT ;  /* 0x0000c9000a007a0c */ /* 0x000fe40003f06270 */
[----:B------:R-:W-:Y:S01]  /*7010*/  ISETP.GE.AND P1, PT, R15, c[0x0][0x324], PT ;  /* 0x0000c9000f007a0c */ /* 0x000fe20003f26270 */
[----:B------:R-:W-:Y:S02]  /*7020*/  IMAD R11, R6, c[0x0][0x330], RZ ;  /* 0x0000cc00060b7a24 */ /* 0x000fe400078e02ff */
[----:B------:R-:W-:-:S04]  /*7030*/  IMAD.MOV.U32 R6, RZ, RZ, R12 ;  /* 0x000000ffff067224 */ /* 0x000fc800078e000c */
[----:B------:R-:W-:-:S04]  /*7040*/  IMAD.WIDE.U32 R8, R0, c[0x0][0x330], R6 ;  /* 0x0000cc0000087a25 */ /* 0x000fc800078e0006 */
[----:B------:R-:W-:Y:S01]  /*7050*/  IMAD R0, R0, c[0x0][0x334], R11 ;  /* 0x0000cd0000007a24 */ /* 0x000fe200078e020b */
[----:B------:R-:W-:-:S03]  /*7060*/  LEA R6, P5, R8, c[0x0][0x318], 0x1 ;  /* 0x0000c60008067a11 */ /* 0x000fc600078a08ff */
[----:B------:R-:W-:-:S05]  /*7070*/  IMAD.IADD R0, R9, 0x1, R0 ;  /* 0x0000000109007824 */ /* 0x000fca00078e0200 */
[----:B------:R-:W-:-:S05]  /*7080*/  LEA.HI.X R7, R8, c[0x0][0x31c], R0, 0x1, P5 ;  /* 0x0000c70008077a11 */ /* 0x000fca00028f0c00 */
[----:B--2---:R1:W-:Y:S04]  /*7090*/  @!P2 STG.E.128 [R6.64], R40 ;  /* 0x000000280600a986 */ /* 0x0043e8000c101d0c */
[----:B---3--:R1:W-:Y:S04]  /*70a0*/  @!P1 STG.E.128 [R6.64+0x40], R36 ;  /* 0x0000402406009986 */ /* 0x0083e8000c101d0c */
[----:B----4-:R1:W-:Y:S02]  /*70b0*/  @!P0 STG.E.128 [R6.64+0x80], R32 ;  /* 0x0000802006008986 */ /* 0x0103e4000c101d0c */
.L_x_64:
[----:B------:R-:W-:Y:S05]  /*70c0*/  BSYNC B0 ;  /* 0x0000000000007941 */ /* 0x000fea0003800000 */
.L_x_63:
[----:B-1----:R-:W-:Y:S01]  /*70d0*/  IMAD R0, R68, c[0x0][0x308], RZ ;  /* 0x0000c20044007a24 */ /* 0x002fe200078e02ff */
[----:B------:R-:W-:Y:S01]  /*70e0*/  BSSY B0, `(.L_x_65) ;  /* 0x0000017000007945 */ /* 0x000fe20003800000 */
[----:B------:R-:W-:-:S04]  /*70f0*/  IMAD.WIDE.U32 R6, R31, c[0x0][0x308], R2 ;  /* 0x0000c2001f067a25 */ /* 0x000fc800078e0002 */
[----:B------:R-:W-:Y:S02]  /*7100*/  IMAD R0, R31, c[0x0][0x30c], R0 ;  /* 0x0000c3001f007a24 */ /* 0x000fe400078e0200 */
[----:B------:R-:W-:-:S03]  /*7110*/  IMAD R8, R30, c[0x0][0x310], RZ ;  /* 0x0000c4001e087a24 */ /* 0x000fc600078e02ff */
[----:B------:R-:W-:Y:S01]  /*7120*/  IADD3 R7, R7, R0, RZ ;  /* 0x0000000007077210 */ /* 0x000fe20007ffe0ff */
[----:B------:R-:W-:-:S04]  /*7130*/  IMAD R0, R14, c[0x0][0x314], R8 ;  /* 0x0000c5000e007a24 */ /* 0x000fc800078e0208 */
[----:B------:R-:W-:-:S05]  /*7140*/  IMAD.WIDE.U32 R10, R14, c[0x0][0x310], R6 ;  /* 0x0000c4000e0a7a25 */ /* 0x000fca00078e0006 */
[----:B------:R-:W-:Y:S01]  /*7150*/  IADD3 R7, R11, R0, RZ ;  /* 0x000000000b077210 */ /* 0x000fe20007ffe0ff */
[----:B------:R-:W-:Y:S05]  /*7160*/  @P4 BRA `(.L_x_66) ;  /* 0x000000e000004947 */ /* 0x000fea0003800000 */
[----:B------:R-:W-:Y:S01]  /*7170*/  IMAD R0, R5, c[0x0][0x300], RZ ;  /* 0x0000c00005007a24 */ /* 0x000fe200078e02ff */
[C---:B------:R-:W-:Y:S01]  /*7180*/  IADD3 R8, R2.reuse, 0x40, RZ ;  /* 0x0000004002087810 */ /* 0x040fe20007ffe0ff */
[----:B------:R-:W-:Y:S01]  /*7190*/  IMAD.MOV.U32 R6, RZ, RZ, R10 ;  /* 0x000000ffff067224 */ /* 0x000fe200078e000a */
[----:B------:R-:W-:Y:S01]  /*71a0*/  ISETP.GE.AND P4, PT, R2, c[0x0][0x2f4], PT ;  /* 0x0000bd0002007a0c */ /* 0x000fe20003f86270 */
[----:B------:R-:W-:Y:S01]  /*71b0*/  IMAD R0, R4, c[0x0][0x304], R0 ;  /* 0x0000c10004007a24 */ /* 0x000fe200078e0200 */
[----:B------:R-:W-:Y:S01]  /*71c0*/  ISETP.GE.AND P1, PT, R8, c[0x0][0x2f4], PT ;  /* 0x0000bd0008007a0c */ /* 0x000fe20003f26270 */
[----:B------:R-:W-:Y:S01]  /*71d0*/  IMAD.WIDE.U32 R12, R4, c[0x0][0x300], R6 ;  /* 0x0000c000040c7a25 */ /* 0x000fe200078e0006 */
[----:B------:R-:W-:-:S03]  /*71e0*/  ISETP.GE.AND P2, PT, R15, c[0x0][0x2f4], PT ;  /* 0x0000bd000f007a0c */ /* 0x000fc60003f46270 */
[----:B------:R-:W-:Y:S01]  /*71f0*/  IMAD.IADD R0, R13, 0x1, R0 ;  /* 0x000000010d007824 */ /* 0x000fe200078e0200 */
[----:B------:R-:W-:-:S04]  /*7200*/  LEA R8, P0, R12, c[0x0][0x2e8], 0x1 ;  /* 0x0000ba000c087a11 */ /* 0x000fc800078008ff */
[----:B------:R-:W-:-:S05]  /*7210*/  LEA.HI.X R9, R12, c[0x0][0x2ec], R0, 0x1, P0 ;  /* 0x0000bb000c097a11 */ /* 0x000fca00000f0c00 */
[----:B------:R1:W-:Y:S04]  /*7220*/  @!P4 STG.E.128 [R8.64], R52 ;  /* 0x000000340800c986 */ /* 0x0003e8000c101d0c */
[----:B------:R1:W-:Y:S04]  /*7230*/  @!P2 STG.E.128 [R8.64+0x40], R48 ;  /* 0x000040300800a986 */ /* 0x0003e8000c101d0c */
[----:B------:R1:W-:Y:S02]  /*7240*/  @!P1 STG.E.128 [R8.64+0x80], R44 ;  /* 0x0000802c08009986 */ /* 0x0003e4000c101d0c */
.L_x_66:
[----:B------:R-:W-:Y:S05]  /*7250*/  BSYNC B0 ;  /* 0x0000000000007941 */ /* 0x000fea0003800000 */
.L_x_65:
[----:B------:R-:W-:Y:S05]  /*7260*/  @P3 EXIT ;  /* 0x000000000000394d */ /* 0x000fea0003800000 */
[----:B------:R-:W-:Y:S01]  /*7270*/  IADD3 R3, P0, R4, 0x40, RZ ;  /* 0x0000004004037810 */ /* 0x000fe20007f1e0ff */
[----:B------:R-:W-:Y:S01]  /*7280*/  IMAD.MOV.U32 R6, RZ, RZ, R10 ;  /* 0x000000ffff067224 */ /* 0x000fe200078e000a */
[----:B------:R-:W-:-:S02]  /*7290*/  ISETP.GE.AND P1, PT, R2, c[0x0][0x2f4], PT ;  /* 0x0000bd0002007a0c */ /* 0x000fc40003f26270 */
[----:B------:R-:W-:Y:S01]  /*72a0*/  IADD3 R2, R2, 0x40, RZ ;  /* 0x0000004002027810 */ /* 0x000fe20007ffe0ff */
[----:B------:R-:W-:Y:S01]  /*72b0*/  IMAD.X R0, RZ, RZ, R5, P0 ;  /* 0x000000ffff007224 */ /* 0x000fe200000e0605 */
[----:B------:R-:W-:Y:S01]  /*72c0*/  ISETP.GE.AND P0, PT, R15, c[0x0][0x2f4], PT ;  /* 0x0000bd000f007a0c */ /* 0x000fe20003f06270 */
[----:B------:R-:W-:-:S04]  /*72d0*/  IMAD.WIDE.U32 R6, R3, c[0x0][0x300], R6 ;  /* 0x0000c00003067a25 */ /* 0x000fc800078e0006 */
        /* <DEDUP_REMOVED lines=11> */
.L_x_59:
[----:B------:R-:W2:Y:S01]  /*7390*/  LDL R10, [R1+0x4c] ;  /* 0x00004c00010a7983 */ /* 0x000ea20000100800 */
[----:B------:R-:W-:Y:S01]  /*73a0*/  ISETP.NE.U32.AND P1, PT, RZ, c[0x0][0x358], PT ;  /* 0x0000d600ff007a0c */ /* 0x000fe20003f25070 */
[----:B-1----:R-:W-:Y:S01]  /*73b0*/  IMAD.MOV.U32 R2, RZ, RZ, 0x4 ;  /* 0x00000004ff027424 */ /* 0x002fe200078e00ff */
[----:B------:R-:W-:-:S02]  /*73c0*/  ISETP.NE.U32.AND P0, PT, RZ, c[0x0][0x360], PT ;  /* 0x0000d800ff007a0c */ /* 0x000fc40003f05070 */
[----:B------:R-:W-:Y:S02]  /*73d0*/  ISETP.NE.AND.EX P1, PT, RZ, c[0x0][0x35c], PT, P1 ;  /* 0x0000d700ff007a0c */ /* 0x000fe40003f25310 */
[----:B------:R-:W-:Y:S01]  /*73e0*/  ISETP.NE.AND.EX P0, PT, RZ, c[0x0][0x364], PT, P0 ;  /* 0x0000d900ff007a0c */ /* 0x000fe20003f05300 */
[----:B--2---:R-:W-:-:S10]  /*73f0*/  IMAD.WIDE R4, R10, R2, c[0x0][0x358] ;  /* 0x0000d6000a047625 */ /* 0x004fd400078e0202 */
[----:B------:R-:W2:Y:S01]  /*7400*/  @P1 LDG.E R0, [R4.64] ;  /* 0x0000000c04001981 */ /* 0x000ea2000c1e1900 */
[----:B------:R-:W-:Y:S02]  /*7410*/  IMAD.MOV.U32 R7, RZ, RZ, c[0x0][0x2f0] ;  /* 0x0000bc00ff077624 */ /* 0x000fe400078e00ff */
[----:B------:R-:W-:-:S05]  /*7420*/  @P0 IMAD.WIDE R2, R10, R2, c[0x0][0x360] ;  /* 0x0000d8000a020625 */ /* 0x000fca00078e0202 */
[----:B------:R1:W5:Y:S02]  /*7430*/  @P0 LDG.E R7, [R2.64] ;  /* 0x0000000c02070981 */ /* 0x000364000c1e1900 */
[----:B-1----:R-:W-:Y:S02]  /*7440*/  CS2R R2, SRZ ;  /* 0x0000000000027805 */ /* 0x002fe4000001ff00 */
[--C-:B--2---:R-:W-:Y:S01]  /*7450*/  @P1 SHF.R.S32.HI R3, RZ, 0x1f, R0.reuse ;  /* 0x0000001fff031819 */ /* 0x104fe20000011400 */
[----:B------:R-:W-:Y:S01]  /*7460*/  @P1 IMAD.MOV.U32 R2, RZ, RZ, R0 ;  /* 0x000000ffff021224 */ /* 0x000fe200078e0000 */
[----:B------:R-:W-:Y:S05]  /*7470*/  @P0 BRA `(.L_x_67) ;  /* 0x0000004000000947 */ /* 0x000fea0003800000 */
[----:B------:R-:W-:Y:S05]  /*7480*/  @!P1 BRA `(.L_x_67) ;  /* 0x0000003000009947 */ /* 0x000fea0003800000 */
[----:B------:R1:W2:Y:S04]  /*7490*/  LDG.E R0, [R4.64] ;  /* 0x0000000c04007981 */ /* 0x0002a8000c1e1900 */
[----:B-1----:R-:W2:Y:S02]  /*74a0*/  LDG.E R4, [R4.64+0x4] ;  /* 0x0000040c04047981 */ /* 0x002ea4000c1e1900 */
[----:B--2--5:R-:W-:-:S02]  /*74b0*/  IADD3 R7, -R0, R4, RZ ;  /* 0x0000000400077210 */ /* 0x024fc40007ffe1ff */
.L_x_67:
[----:B------:R-:W1:Y:S01]  /*74c0*/  S2R R4, SR_TID.X ;  /* 0x0000000000047919 */ /* 0x000e620000002100 */
[----:B-----5:R-:W-:Y:S01]  /*74d0*/  SEL R15, R10, RZ, !P1 ;  /* 0x000000ff0a0f7207 */ /* 0x020fe20004800000 */
[----:B------:R-:W-:Y:S02]  /*74e0*/  BSSY B0, `(.L_x_68) ;  /* 0x000002a000007945 */ /* 0x000fe40003800000 */
[----:B------:R-:W2:Y:S04]  /*74f0*/  S2R R20, SR_CTAID.Y ;  /* 0x0000000000147919 */ /* 0x000ea80000002600 */
[----:B------:R-:W3:Y:S01]  /*7500*/  S2R R9, SR_CTAID.X ;  /* 0x0000000000097919 */ /* 0x000ee20000002500 */
[----:B-1----:R-:W-:-:S04]  /*7510*/  SHF.R.S32.HI R14, RZ, 0x1f, R4 ;  /* 0x0000001fff0e7819 */ /* 0x002fc80000011404 */
[----:B------:R-:W-:Y:S02]  /*7520*/  LEA.HI R14, R14, R4, RZ, 0x2 ;  /* 0x000000040e0e7211 */ /* 0x000fe400078f10ff */
[----:B--2---:R-:W-:Y:S02]  /*7530*/  SHF.R.S32.HI R21, RZ, 0x1f, R20 ;  /* 0x0000001fff157819 */ /* 0x004fe40000011414 */
[----:B------:R-:W-:Y:S01]  /*7540*/  LOP3.LUT R0, R14, 0x1ffffffc, RZ, 0xc0, !PT ;  /* 0x1ffffffc0e007812 */ /* 0x000fe200078ec0ff */
[----:B---3--:R-:W-:Y:S01]  /*7550*/  IMAD R16, R9, -0x80, R7 ;  /* 0xffffff8009107824 */ /* 0x008fe200078e0207 */
[----:B------:R-:W-:Y:S01]  /*7560*/  SHF.R.S32.HI R14, RZ, 0x2, R14 ;  /* 0x00000002ff0e7819 */ /* 0x000fe2000001140e */
[----:B------:R-:W-:Y:S02]  /*7570*/  IMAD R8, R21, c[0x0][0x308], RZ ;  /* 0x0000c20015087a24 */ /* 0x000fe400078e02ff */
[----:B------:R-:W-:Y:S01]  /*7580*/  IMAD.IADD R0, R4, 0x1, -R0 ;  /* 0x0000000104007824 */ /* 0x000fe200078e0a00 */
[----:B------:R-:W-:Y:S01]  /*7590*/  ISETP.GE.AND P4, PT, R14, R16, PT ;  /* 0x000000100e00720c */ /* 0x000fe20003f86270 */
[----:B------:R-:W-:Y:S01]  /*75a0*/  IMAD R8, R20, c[0x0][0x30c], R8 ;  /* 0x0000c30014087a24 */ /* 0x000fe200078e0208 */
[----:B------:R-:W-:Y:S01]  /*75b0*/  IADD3 R6, P0, R14, R2, RZ ;  /* 0x000000020e067210 */ /* 0x000fe20007f1e0ff */
[----:B------:R-:W-:Y:S01]  /*75c0*/  IMAD.SHL.U32 R12, R0, 0x8, RZ ;  /* 0x00000008000c7824 */ /* 0x000fe200078e00ff */
[----:B------:R-:W-:-:S02]  /*75d0*/  SHF.R.S32.HI R0, RZ, 0x1f, R10 ;  /* 0x0000001fff007819 */ /* 0x000fc4000001140a */
[----:B------:R-:W-:Y:S02]  /*75e0*/  LEA.HI.X.SX32 R7, R14, R3, 0x1, P0 ;  /* 0x000000030e077211 */ /* 0x000fe400000f0eff */
[----:B------:R-:W-:Y:S02]  /*75f0*/  SHF.R.S32.HI R13, RZ, 0x1f, R12 ;  /* 0x0000001fff0d7819 */ /* 0x000fe4000001140c */
[----:B------:R-:W-:Y:S01]  /*7600*/  SEL R19, R0, RZ, !P1 ;  /* 0x000000ff00137207 */ /* 0x000fe20004800000 */
[----:B------:R-:W-:Y:S01]  /*7610*/  IMAD.WIDE R6, R9, 0x80, R6 ;  /* 0x0000008009067825 */ /* 0x000fe200078e0206 */
[C---:B------:R-:W-:Y:S02]  /*7620*/  IADD3 R17, R12.reuse, 0x20, RZ ;  /* 0x000000200c117810 */ /* 0x040fe40007ffe0ff */
[----:B------:R-:W-:Y:S01]  /*7630*/  IADD3 R18, R12, 0x40, RZ ;  /* 0x000000400c127810 */ /* 0x000fe20007ffe0ff */
[----:B------:R-:W-:-:S04]  /*7640*/  IMAD.WIDE.U32 R4, R20, c[0x0][0x308], R12 ;  /* 0x0000c20014047a25 */ /* 0x000fc800078e000c */
[----:B------:R-:W-:Y:S02]  /*7650*/  IMAD.IADD R5, R8, 0x1, R5 ;  /* 0x0000000108057824 */ /* 0x000fe400078e0205 */
[----:B------:R-:W-:Y:S02]  /*7660*/  IMAD R2, R19, c[0x0][0x310], RZ ;  /* 0x0000c40013027a24 */ /* 0x000fe400078e02ff */
[----:B------:R-:W-:-:S04]  /*7670*/  IMAD.WIDE.U32 R10, R15, c[0x0][0x310], R4 ;  /* 0x0000c4000f0a7a25 */ /* 0x000fc800078e0004 */
[----:B------:R-:W-:-:S04]  /*7680*/  IMAD R2, R15, c[0x0][0x314], R2 ;  /* 0x0000c5000f027a24 */ /* 0x000fc800078e0202 */
[----:B------:R-:W-:Y:S01]  /*7690*/  IMAD.IADD R3, R11, 0x1, R2 ;  /* 0x000000010b037824 */ /* 0x000fe200078e0202 */
        /* <DEDUP_REMOVED lines=11> */
[----:B------:R1:W-:Y:S04]  /*7750*/  @!P3 STG.E.128 [R4.64], RZ ;  /* 0x000000ff0400b986 */ /* 0x0003e8000c101d0c */
[----:B------:R1:W-:Y:S04]  /*7760*/  @!P2 STG.E.128 [R4.64+0x40], RZ ;  /* 0x000040ff0400a986 */ /* 0x0003e8000c101d0c */
[----:B------:R1:W-:Y:S02]  /*7770*/  @!P1 STG.E.128 [R4.64+0x80], RZ ;  /* 0x000080ff04009986 */ /* 0x0003e4000c101d0c */
.L_x_69:
[----:B------:R-:W-:Y:S05]  /*7780*/  BSYNC B0 ;  /* 0x0000000000007941 */ /* 0x000fea0003800000 */
.L_x_68:
[----:B------:R-:W-:Y:S01]  /*7790*/  IADD3 R14, R14, 0x40, RZ ;  /* 0x000000400e0e7810 */ /* 0x000fe20007ffe0ff */
[----:B------:R-:W-:Y:S03]  /*77a0*/  BSSY B0, `(.L_x_70) ;  /* 0x0000012000007945 */ /* 0x000fe60003800000 */
[----:B------:R-:W-:-:S13]  /*77b0*/  ISETP.GE.AND P3, PT, R14, R16, PT ;  /* 0x000000100e00720c */ /* 0x000fda0003f66270 */
        /* <DEDUP_REMOVED lines=8> */
[----:B-1----:R-:W-:-:S04]  /*7840*/  IMAD.WIDE.U32 R4, R0, c[0x0][0x300], R2 ;  /* 0x0000c00000047a25 */ /* 0x002fc800078e0002 */
[----:B------:R-:W-:Y:S01]  /*7850*/  IMAD R0, R0, c[0x0][0x304], R8 ;  /* 0x0000c10000007a24 */ /* 0x000fe200078e0208 */
[----:B------:R-:W-:-:S03]  /*7860*/  LEA R2, P5, R4, c[0x0][0x2e8], 0x1 ;  /* 0x0000ba0004027a11 */ /* 0x000fc600078a08ff */
[----:B------:R-:W-:-:S05]  /*7870*/  IMAD.IADD R0, R5, 0x1, R0 ;  /* 0x0000000105007824 */ /* 0x000fca00078e0200 */
[----:B------:R-:W-:-:S05]  /*7880*/  LEA.HI.X R3, R4, c[0x0][0x2ec], R0, 0x1, P5 ;  /* 0x0000bb0004037a11 */ /* 0x000fca00028f0c00 */
[----:B------:R1:W-:Y:S04]  /*7890*/  @!P2 STG.E.128 [R2.64], RZ ;  /* 0x000000ff0200a986 */ /* 0x0003e8000c101d0c */
[----:B------:R1:W-:Y:S04]  /*78a0*/  @!P1 STG.E.128 [R2.64+0x40], RZ ;  /* 0x000040ff02009986 */ /* 0x0003e8000c101d0c */
[----:B------:R1:W-:Y:S02]  /*78b0*/  @!P0 STG.E.128 [R2.64+0x80], RZ ;  /* 0x000080ff02008986 */ /* 0x0003e4000c101d0c */
.L_x_71:
[----:B------:R-:W-:Y:S05]  /*78c0*/  BSYNC B0 ;  /* 0x0000000000007941 */ /* 0x000fea0003800000 */
.L_x_70:
[----:B------:R-:W-:Y:S01]  /*78d0*/  IMAD R0, R21, c[0x0][0x338], RZ ;  /* 0x0000ce0015007a24 */ /* 0x000fe200078e02ff */
[----:B------:R-:W-:Y:S01]  /*78e0*/  BSSY B0, `(.L_x_72) ;  /* 0x0000016000007945 */ /* 0x000fe20003800000 */
[----:B-1----:R-:W-:-:S04]  /*78f0*/  IMAD.WIDE.U32 R2, R20, c[0x0][0x338], R12 ;  /* 0x0000ce0014027a25 */ /* 0x002fc800078e000c */
        /* <DEDUP_REMOVED lines=20> */
.L_x_73:
[----:B------:R-:W-:Y:S05]  /*7a40*/  BSYNC B0 ;  /* 0x0000000000007941 */ /* 0x000fea0003800000 */
.L_x_72:
        /* <DEDUP_REMOVED lines=12> */
[----:B------:R1:W-:Y:S01]  /*7b10*/  @!P0 STG.E.128 [R2.64+0x40], RZ ;  /* 0x000040ff02008986 */ /* 0x0003e2000c101d0c */
[----:B------:R-:W-:-:S03]  /*7b20*/  ISETP.GE.AND P0, PT, R18, c[0x0][0x324], PT ;  /* 0x0000c90012007a0c */ /* 0x000fc60003f06270 */
[----:B------:R1:W-:Y:S10]  /*7b30*/  @!P1 STG.E.128 [R2.64], RZ ;  /* 0x000000ff02009986 */ /* 0x0003f4000c101d0c */
[----:B------:R-:W-:Y:S05]  /*7b40*/  @P0 EXIT ;  /* 0x000000000000094d */ /* 0x000fea0003800000 */
[----:B------:R-:W-:Y:S01]  /*7b50*/  STG.E.128 [R2.64+0x80], RZ ;  /* 0x000080ff02007986 */ /* 0x000fe2000c101d0c */
[----:B------:R-:W-:Y:S05]  /*7b60*/  EXIT ;  /* 0x000000000000794d */ /* 0x000fea0003800000 */
.L_x_74:
        /* <DEDUP_REMOVED lines=9> */
.L_x_1386:


//--------------------- .text._ZN7cutlass13device_kernelIN5flash19enable_sm80_to_sm89INS1_16FlashAttnBwdSm80INS1_25CollectiveMainloopBwdSm80ILi2ELi1EN4cute5tupleIJNS5_1CILi64EEENS7_ILi128EEENS7_ILi96EEEEEENS_10bfloat16_tEfNS_4arch4Sm80ELb0ELb0ELb1ELb1ELb1ELb0ELb0ELb0ELi2ELi2ELi4ELi2ELb1EEENS1_21CollectiveEpilogueBwdISB_SC_SE_Li256ELb1ELb0ELi2EEENS1_19SingleTileSchedulerILb1ELb0ELb0ELi128EEEEEEEEEvNT_6ParamsE --------------------------
	.section	.text._ZN7cutlass13device_kernelIN5flash19enable_sm80_to_sm89INS1_16FlashAttnBwdSm80INS1_25CollectiveMainloopBwdSm80ILi2ELi1EN4cute5tupleIJNS5_1CILi64EEENS7_ILi128EEENS7_ILi96EEEEEENS_10bfloat16_tEfNS_4arch4Sm80ELb0ELb0ELb1ELb1ELb1ELb0ELb0ELb0ELi2ELi2ELi4ELi2ELb1EEENS1_21CollectiveEpilogueBwdISB_SC_SE_Li256ELb1ELb0ELi2EEENS1_19SingleTileSchedulerILb1ELb0ELb0ELi128EEEEEEEEEvNT_6ParamsE,"ax",@progbits
	.sectioninfo	@"SHI_REGISTERS=255"
	.align	128
.text._ZN7cutlass13device_kernelIN5flash19enable_sm80_to_sm89INS1_16FlashAttnBwdSm80INS1_25CollectiveMainloopBwdSm80ILi2ELi1EN4cute5tupleIJNS5_1CILi64EEENS7_ILi128EEENS7_ILi96EEEEEENS_10bfloat16_tEfNS_4arch4Sm80ELb0ELb0ELb1ELb1ELb1ELb0ELb0ELb0ELi2ELi2ELi4ELi2ELb1EEENS1_21CollectiveEpilogueBwdISB_SC_SE_Li256ELb1ELb0ELi2EEENS1_19SingleTileSchedulerILb1ELb0ELb0ELi128EEEEEEEEEvNT_6ParamsE:
        .type           _ZN7cutlass13device_kernelIN5flash19enable_sm80_to_sm89INS1_16FlashAttnBwdSm80INS1_25CollectiveMainloopBwdSm80ILi2ELi1EN4cute5tupleIJNS5_1CILi64EEENS7_ILi128EEENS7_ILi96EEEEEENS_10bfloat16_tEfNS_4arch4Sm80ELb0ELb0ELb1ELb1ELb1ELb0ELb0ELb0ELi2ELi2ELi4ELi2ELb1EEENS1_21CollectiveEpilogueBwdISB_SC_SE_Li256ELb1ELb0ELi2EEENS1_19SingleTileSchedulerILb1ELb0ELb0ELi128EEEEEEEEEvNT_6ParamsE,@function
        .size           _ZN7cutlass13device_kernelIN5flash19enable_sm80_to_sm89INS1_16FlashAttnBwdSm80INS1_25CollectiveMainloopBwdSm80ILi2ELi1EN4cute5tupleIJNS5_1CILi64EEENS7_ILi128EEENS7_ILi96EEEEEENS_10bfloat16_tEfNS_4arch4Sm80ELb0ELb0ELb1ELb1ELb1ELb0ELb0ELb0ELi2ELi2ELi4ELi2ELb1EEENS1_21CollectiveEpilogueBwdISB_SC_SE_Li256ELb1ELb0ELi2EEENS1_19SingleTileSchedulerILb1ELb0ELb0ELi128EEEEEEEEEvNT_6ParamsE,(.L_x_1387 - _ZN7cutlass13device_kernelIN5flash19enable_sm80_to_sm89INS1_16FlashAttnBwdSm80INS1_25CollectiveMainloopBwdSm80ILi2ELi1EN4cute5tupleIJNS5_1CILi64EEENS7_ILi128EEENS7_ILi96EEEEEENS_10bfloat16_tEfNS_4arch4Sm80ELb0ELb0ELb1ELb1ELb1ELb0ELb0ELb0ELi2ELi2ELi4ELi2ELb1EEENS1_21CollectiveEpilogueBwdISB_SC_SE_Li256ELb1ELb0ELi2EEENS1_19SingleTileSchedulerILb1ELb0ELb0ELi128EEEEEEEEEvNT_6ParamsE)
        .other          _ZN7cutlass13device_kernelIN5flash19enable_sm80_to_sm89INS1_16FlashAttnBwdSm80INS1_25CollectiveMainloopBwdSm80ILi2ELi1EN4cute5tupleIJNS5_1CILi64EEENS7_ILi128EEENS7_ILi96EEEEEENS_10bfloat16_tEfNS_4arch4Sm80ELb0ELb0ELb1ELb1ELb1ELb0ELb0ELb0ELi2ELi2ELi4ELi2ELb1EEENS1_21CollectiveEpilogueBwdISB_SC_SE_Li256ELb1ELb0ELi2EEENS1_19SingleTileSchedulerILb1ELb0ELb0ELi128EEEEEEEEEvNT_6ParamsE,@"STO_CUDA_ENTRY STV_DEFAULT"
_ZN7cutlass13device_kernelIN5flash19enable_sm80_to_sm89INS1_16FlashAttnBwdSm80INS1_25CollectiveMainloopBwdSm80ILi2ELi1EN4cute5tupleIJNS5_1CILi64EEENS7_ILi128EEENS7_ILi96EEEEEENS_10bfloat16_tEfNS_4arch4Sm80ELb0ELb0ELb1ELb1ELb1ELb0ELb0ELb0ELi2ELi2ELi4ELi2ELb1EEENS1_21CollectiveEpilogueBwdISB_SC_SE_Li256ELb1ELb0ELi2EEENS1_19SingleTileSchedulerILb1ELb0ELb0ELi128EEEEEEEEEvNT_6ParamsE:
        /* <DEDUP_REMOVED lines=18> */
.L_x_76:
        /* <DEDUP_REMOVED lines=8> */
.L_x_78:
[----:B------:R-:W-:Y:S02]  /*01a0*/  MOV R0, c[0x0][0x3a4] ;  /* 0x0000e90000007a02 */ /* 0x000fe40000000f00 */
.L_x_77:
[----:B-1----:R-:W-:-:S05]  /*01b0*/  IMAD.SHL.U32 R2, R27, 0x80, RZ ;  /* 0x000000801b027824 */ /* 0x002fca00078e00ff */
[----:B-----5:R-:W-:-:S04]  /*01c0*/  ISETP.GE.AND P0, PT, R2, R0, PT ;  /* 0x000000000200720c */ /* 0x020fc80003f06270 */
[----:B------:R-:W-:-:S05]  /*01d0*/  SEL R0, R5, 0xffffffff, !P0 ;  /* 0xffffffff05007807 */ /* 0x000fca0004000000 */
[----:B------:R1:W-:Y:S01]  /*01e0*/  STL [R1+0x4c], R0 ;  /* 0x00004c0001007387 */ /* 0x0003e20000100800 */
[----:B------:R-:W-:Y:S05]  /*01f0*/  BRA `(.L_x_79) ;  /* 0x0000012000007947 */ /* 0x000fea0003800000 */
.L_x_75:
[----:B---34-:R-:W-:-:S04]  /*0200*/  ISETP.NE.U32.AND P0, PT, RZ, c[0x0][0x3c0], PT ;  /* 0x0000f000ff007a0c */ /* 0x018fc80003f05070 */
[----:B------:R-:W-:-:S13]  /*0210*/  ISETP.NE.AND.EX P0, PT, RZ, c[0x0][0x3c4], PT, P0 ;  /* 0x0000f100ff007a0c */ /* 0x000fda0003f05300 */
[----:B------:R-:W-:Y:S05]  /*0220*/  @!P0 BRA `(.L_x_80) ;  /* 0x0000002000008947 */ /* 0x000fea0003800000 */
[----:B------:R1:W5:Y:S01]  /*0230*/  LDG.E R0, [R2.64] ;  /* 0x0000000c02007981 */ /* 0x000362000c1e1900 */
[----:B------:R-:W-:Y:S05]  /*0240*/  BRA `(.L_x_81) ;  /* 0x0000009000007947 */ /* 0x000fea0003800000 */
.L_x_80:
        /* <DEDUP_REMOVED lines=8> */
.L_x_82:
[----:B------:R-:W-:Y:S02]  /*02d0*/  MOV R0, c[0x0][0x3a4] ;  /* 0x0000e90000007a02 */ /* 0x000fe40000000f00 */
.L_x_81:
[----:B-1----:R-:W-:-:S05]  /*02e0*/  IMAD.SHL.U32 R2, R27, 0x80, RZ ;  /* 0x000000801b027824 */ /* 0x002fca00078e00ff */
[----:B-----5:R-:W-:-:S04]  /*02f0*/  ISETP.GE.AND P0, PT, R2, R0, PT ;  /* 0x000000000200720c */ /* 0x020fc80003f06270 */
[----:B------:R-:W-:-:S05]  /*0300*/  SEL R0, R5, 0xffffffff, !P0 ;  /* 0xffffffff05007807 */ /* 0x000fca0004000000 */
[----:B------:R1:W-:Y:S04]  /*0310*/  STL [R1+0x4c], R0 ;  /* 0x00004c0001007387 */ /* 0x0003e80000100800 */
.L_x_79:
        /* <DEDUP_REMOVED lines=32> */
.L_x_83:
[----:B-1----:R-:W-:-:S04]  /*0520*/  ISETP.NE.U32.AND P0, PT, RZ, c[0x0][0x2e0], PT ;  /* 0x0000b800ff007a0c */ /* 0x002fc80003f05070 */
[----:B------:R-:W-:-:S13]  /*0530*/  ISETP.NE.AND.EX P0, PT, RZ, c[0x0][0x2e4], PT, P0 ;  /* 0x0000b900ff007a0c */ /* 0x000fda0003f05300 */
[----:B------:R-:W-:Y:S05]  /*0540*/  @!P0 BRA `(.L_x_84) ;  /* 0x0000003000008947 */ /* 0x000fea0003800000 */
[----:B------:R-:W-:-:S05]  /*0550*/  IMAD.WIDE R2, R89, R10, c[0x0][0x2e0] ;  /* 0x0000b80059027625 */ /* 0x000fca00078e020a */
[----:B------:R1:W5:Y:S01]  /*0560*/  LDG.E R17, [R2.64] ;  /* 0x0000000c02117981 */ /* 0x000362000c1e1900 */
[----:B------:R-:W-:Y:S05]  /*0570*/  BRA `(.L_x_85) ;  /* 0x0000004000007947 */ /* 0x000fea0003800000 */
.L_x_84:
[----:B------:R-:W-:Y:S05]  /*0580*/  @!P3 BRA `(.L_x_85) ;  /* 0x000000300000b947 */ /* 0x000fea0003800000 */
[----:B------:R-:W2:Y:S04]  /*0590*/  LDG.E R0, [R4.64] ;  /* 0x0000000c04007981 */ /* 0x000ea8000c1e1900 */
[----:B------:R-:W2:Y:S02]  /*05a0*/  LDG.E R2, [R4.64+0x4] ;  /* 0x0000040c04027981 */ /* 0x000ea4000c1e1900 */
[----:B--2---:R-:W-:Y:S02]  /*05b0*/  IADD3 R17, -R0, R2, RZ ;  /* 0x0000000200117210 */ /* 0x004fe40007ffe1ff */
.L_x_85:
        /* <DEDUP_REMOVED lines=501> */
.L_x_89:
        /* <DEDUP_REMOVED lines=211> */
.L_x_87:
        /* <DEDUP_REMOVED lines=522> */
.L_x_88:
        /* <DEDUP_REMOVED lines=241> */
.L_x_86:
        /* <DEDUP_REMOVED lines=152> */
.L_x_91:
        /* <DEDUP_REMOVED lines=63> */
.L_x_93:
[----:B------:R-:W-:Y:S05]  /*6f60*/  BSYNC B0 ;  /* 0x0000000000007941 */ /* 0x000fea0003800000 */
.L_x_92:
        /* <DEDUP_REMOVED lines=21> */
.L_x_95:
[----:B------:R-:W-:Y:S05]  /*70c0*/  BSYNC B0 ;  /* 0x0000000000007941 */ /* 0x000fea0003800000 */
.L_x_94:
        /* <DEDUP_REMOVED lines=24> */
.L_x_97:
[----:B------:R-:W-:Y:S05]  /*7250*/  BSYNC B0 ;  /* 0x0000000000007941 */ /* 0x000fea0003800000 */
.L_x_96:
        /* <DEDUP_REMOVED lines=19> */
.L_x_90:
        /* <DEDUP_REMOVED lines=19> */
.L_x_98:
        /* <DEDUP_REMOVED lines=44> */
.L_x_100:
[----:B------:R-:W-:Y:S05]  /*7780*/  BSYNC B0 ;  /* 0x0000000000007941 */ /* 0x000fea0003800000 */
.L_x_99:
        /* <DEDUP_REMOVED lines=19> */
.L_x_102:
[----:B------:R-:W-:Y:S05]  /*78c0*/  BSYNC B0 ;  /* 0x0000000000007941 */ /* 0x000fea0003800000 */
.L_x_101:
        /* <DEDUP_REMOVED lines=23> */
.L_x_104:
[----:B------:R-:W-:Y:S05]  /*7a40*/  BSYNC B0 ;  /* 0x0000000000007941 */ /* 0x000fea0003800000 */
.L_x_103:
        /* <DEDUP_REMOVED lines=18> */
.L_x_105:
        /* <DEDUP_REMOVED lines=9> */
.L_x_1387:


//--------------------- .text._ZN7cutlass13device_kernelIN5flash19enable_sm80_to_sm89INS1_16FlashAttnBwdSm80INS1_25CollectiveMainloopBwdSm80ILi2ELi1EN4cute5tupleIJNS5_1CILi64EEENS7_ILi128EEENS7_ILi96EEEEEENS_10bfloat16_tEfNS_4arch4Sm80ELb0ELb0ELb1ELb1ELb0ELb0ELb0ELb0ELi2ELi2ELi4ELi2ELb1EEENS1_24CollectiveEpilogueBwdGQAISB_fSE_Li256ELb1ELb0EEENS1_19SingleTileSchedulerILb1ELb0ELb0ELi128EEEEEEEEEvNT_6ParamsE --------------------------
	.section	.text._ZN7cutlass13device_kernelIN5flash19enable_sm80_to_sm89INS1_16FlashAttnBwdSm80INS1_25CollectiveMainloopBwdSm80ILi2ELi1EN4cute5tupleIJNS5_1CILi64EEENS7_ILi128EEENS7_ILi96EEEEEENS_10bfloat16_tEfNS_4arch4Sm80ELb0ELb0ELb1ELb1ELb0ELb0ELb0ELb0ELi2ELi2ELi4ELi2ELb1EEENS1_24CollectiveEpilogueBwdGQAISB_fSE_Li256ELb1ELb0EEENS1_19SingleTileSchedulerILb1ELb0ELb0ELi128EEEEEEEEEvNT_6ParamsE,"ax",@progbits
	.sectioninfo	@"SHI_REGISTERS=255"
	.align	128
.text._ZN7cutlass13device_kernelIN5flash19enable_sm80_to_sm89INS1_16FlashAttnBwdSm80INS1_25CollectiveMainloopBwdSm80ILi2ELi1EN4cute5tupleIJNS5_1CILi64EEENS7_ILi128EEENS7_ILi96EEEEEENS_10bfloat16_tEfNS_4arch4Sm80ELb0ELb0ELb1ELb1ELb0ELb0ELb0ELb0ELi2ELi2ELi4ELi2ELb1EEENS1_24CollectiveEpilogueBwdGQAISB_fSE_Li256ELb1ELb0EEENS1_19SingleTileSchedulerILb1ELb0ELb0ELi128EEEEEEEEEvNT_6ParamsE:
        .type           _ZN7cutlass13device_kernelIN5flash19enable_sm80_to_sm89INS1_16FlashAttnBwdSm80INS1_25CollectiveMainloopBwdSm80ILi2ELi1EN4cute5tupleIJNS5_1CILi64EEENS7_ILi128EEENS7_ILi96EEEEEENS_10bfloat16_tEfNS_4arch4Sm80ELb0ELb0ELb1ELb1ELb0ELb0ELb0ELb0ELi2ELi2ELi4ELi2ELb1EEENS1_24CollectiveEpilogueBwdGQAISB_fSE_Li256ELb1ELb0EEENS1_19SingleTileSchedulerILb1ELb0ELb0ELi128EEEEEEEEEvNT_6ParamsE,@function
        .size           _ZN7cutlass13device_kernelIN5flash19enable_sm80_to_sm89INS1_16FlashAttnBwdSm80INS1_25CollectiveMainloopBwdSm80ILi2ELi1EN4cute5tupleIJNS5_1CILi64EEENS7_ILi128EEENS7_ILi96EEEEEENS_10bfloat16_tEfNS_4arch4Sm80ELb0ELb0ELb1ELb1ELb0ELb0ELb0ELb0ELi2ELi2ELi4ELi2ELb1EEENS1_24CollectiveEpilogueBwdGQAISB_fSE_Li256ELb1ELb0EEENS1_19SingleTileSchedulerILb1ELb0ELb0ELi128EEEEEEEEEvNT_6ParamsE,(.L_x_1388 - _ZN7cutlass13device_kernelIN5flash19enable_sm80_to_sm89INS1_16FlashAttnBwdSm80INS1_25CollectiveMainloopBwdSm80ILi2ELi1EN4cute5tupleIJNS5_1CILi64EEENS7_ILi128EEENS7_ILi96EEEEEENS_10bfloat16_tEfNS_4arch4Sm80ELb0ELb0ELb1ELb1ELb0ELb0ELb0ELb0ELi2ELi2ELi4ELi2ELb1EEENS1_24CollectiveEpilogueBwdGQAISB_fSE_Li256ELb1ELb0EEENS1_19SingleTileSchedulerILb1ELb0ELb0ELi128EEEEEEEEEvNT_6ParamsE)
        .other          _ZN7cutlass13device_kernelIN5flash19enable_sm80_to_sm89INS1_16FlashAttnBwdSm80INS1_25CollectiveMainloopBwdSm80ILi2ELi1EN4cute5tupleIJNS5_1CILi64EEENS7_ILi128EEENS7_ILi96EEEEEENS_10bfloat16_tEfNS_4arch4Sm80ELb0ELb0ELb1ELb1ELb0ELb0ELb0ELb0ELi2ELi2ELi4ELi2ELb1EEENS1_24CollectiveEpilogueBwdGQAISB_fSE_Li256ELb1ELb0EEENS1_19SingleTileSchedulerILb1ELb0ELb0ELi128EEEEEEEEEvNT_6ParamsE,@"STO_CUDA_ENTRY STV_DEFAULT"
_ZN7cutlass13device_kernelIN5flash19enable_sm80_to_sm89INS1_16FlashAttnBwdSm80INS1_25CollectiveMainloopBwdSm80ILi2ELi1EN4cute5tupleIJNS5_1CILi64EEENS7_ILi128EEENS7_ILi96EEEEEENS_10bfloat16_tEfNS_4arch4Sm80ELb0ELb0ELb1ELb1ELb0ELb0ELb0ELb0ELi2ELi2ELi4ELi2ELb1EEENS1_24CollectiveEpilogueBwdGQAISB_fSE_Li256ELb1ELb0EEENS1_19SingleTileSchedulerILb1ELb0ELb0ELi128EEEEEEEEEvNT_6ParamsE:
        /* <DEDUP_REMOVED lines=18> */
.L_x_107:
        /* <DEDUP_REMOVED lines=8> */
.L_x_109:
[----:B------:R-:W-:Y:S02]  /*01a0*/  MOV R0, c[0x0][0x3ac] ;  /* 0x0000eb0000007a02 */ /* 0x000fe40000000f00 */
.L_x_108:
[----:B-1----:R-:W-:-:S05]  /*01b0*/  IMAD.SHL.U32 R2, R18, 0x80, RZ ;  /* 0x0000008012027824 */ /* 0x002fca00078e00ff */
[----:B-----5:R-:W-:-:S04]  /*01c0*/  ISETP.GE.AND P0, PT, R2, R0, PT ;  /* 0x000000000200720c */ /* 0x020fc80003f06270 */
[----:B------:R-:W-:-:S05]  /*01d0*/  SEL R0, R5, 0xffffffff, !P0 ;  /* 0xffffffff05007807 */ /* 0x000fca0004000000 */
[----:B------:R1:W-:Y:S01]  /*01e0*/  STL [R1+0x4c], R0 ;  /* 0x00004c0001007387 */ /* 0x0003e20000100800 */
[----:B------:R-:W-:Y:S05]  /*01f0*/  BRA `(.L_x_110) ;  /* 0x0000012000007947 */ /* 0x000fea0003800000 */
.L_x_106:
[----:B---34-:R-:W-:-:S04]  /*0200*/  ISETP.NE.U32.AND P0, PT, RZ, c[0x0][0x3c8], PT ;  /* 0x0000f200ff007a0c */ /* 0x018fc80003f05070 */
[----:B------:R-:W-:-:S13]  /*0210*/  ISETP.NE.AND.EX P0, PT, RZ, c[0x0][0x3cc], PT, P0 ;  /* 0x0000f300ff007a0c */ /* 0x000fda0003f05300 */
[----:B------:R-:W-:Y:S05]  /*0220*/  @!P0 BRA `(.L_x_111) ;  /* 0x0000002000008947 */ /* 0x000fea0003800000 */
[----:B------:R1:W5:Y:S01]  /*0230*/  LDG.E R0, [R2.64] ;  /* 0x0000000c02007981 */ /* 0x000362000c1e1900 */
[----:B------:R-:W-:Y:S05]  /*0240*/  BRA `(.L_x_112) ;  /* 0x0000009000007947 */ /* 0x000fea0003800000 */
.L_x_111:
        /* <DEDUP_REMOVED lines=8> */
.L_x_113:
[----:B------:R-:W-:Y:S02]  /*02d0*/  MOV R0, c[0x0][0x3ac] ;  /* 0x0000eb0000007a02 */ /* 0x000fe40000000f00 */
.L_x_112:
[----:B-1----:R-:W-:-:S05]  /*02e0*/  IMAD.SHL.U32 R2, R18, 0x80, RZ ;  /* 0x0000008012027824 */ /* 0x002fca00078e00ff */
[----:B-----5:R-:W-:-:S04]  /*02f0*/  ISETP.GE.AND P0, PT, R2, R0, PT ;  /* 0x000000000200720c */ /* 0x020fc80003f06270 */
[----:B------:R-:W-:-:S05]  /*0300*/  SEL R0, R5, 0xffffffff, !P0 ;  /* 0xffffffff05007807 */ /* 0x000fca0004000000 */
[----:B------:R1:W-:Y:S04]  /*0310*/  STL [R1+0x4c], R0 ;  /* 0x00004c0001007387 */ /* 0x0003e80000100800 */
.L_x_110:
        /* <DEDUP_REMOVED lines=8> */
[----:B------:R-:W-:-:S04]  /*03a0*/  ISETP.NE.U32.AND P3, PT, RZ, c[0x0][0x2d0], PT ;  /* 0x0000b400ff007a0c */ /* 0x000fc80003f65070 */
[----:B------:R-:W-:-:S05]  /*03b0*/  ISETP.NE.AND.EX P3, PT, RZ, c[0x0][0x2d4], PT, P3 ;  /* 0x0000b500ff007a0c */ /* 0x000fca0003f65330 */
[CC--:B------:R-:W-:Y:S02]  /*03c0*/  @P0 IMAD.WIDE R2, R21.reuse, R13.reuse, c[0x0][0x2d8] ;  /* 0x0000b60015020625 */ /* 0x0c0fe400078e020d */
[----:B-1----:R-:W2:Y:S04]  /*03d0*/  @P4 LDG.E R0, [R4.64] ;  /* 0x0000000c04004981 */ /* 0x002ea8000c1e1900 */
[----:B------:R1:W3:Y:S04]  /*03e0*/  @P0 LDG.E R8, [R2.64] ;  /* 0x0000000c02080981 */ /* 0x0002e8000c1e1900 */
[----:B------:R-:W4:Y:S01]  /*03f0*/  @P4 LDG.E R7, [R4.64] ;  /* 0x0000000c04074981 */ /* 0x000f22000c1e1900 */
[----:B-1----:R-:W-:-:S05]  /*0400*/  IMAD.WIDE R2, R21, R13, c[0x0][0x2d0] ;  /* 0x0000b40015027625 */ /* 0x002fca00078e020d */
[----:B------:R-:W5:Y:S01]  /*0410*/  @P3 LDG.E R6, [R2.64] ;  /* 0x0000000c02063981 */ /* 0x000f62000c1e1900 */
[----:B------:R-:W-:Y:S01]  /*0420*/  ULDC UR10, c[0x0][0x168] ;  /* 0x00005a00000a7ab9 */ /* 0x000fe20000000800 */
[----:B------:R-:W-:Y:S01]  /*0430*/  CS2R R10, SRZ ;  /* 0x00000000000a7805 */ /* 0x000fe2000001ff00 */
[----:B------:R-:W-:Y:S02]  /*0440*/  IMAD.MOV.U32 R12, RZ, RZ, RZ ;  /* 0x000000ffff0c7224 */ /* 0x000fe400078e00ff */
[----:B------:R-:W-:Y:S02]  /*0450*/  IMAD.MOV.U32 R17, RZ, RZ, c[0x0][0x198] ;  /* 0x00006600ff117624 */ /* 0x000fe400078e00ff */
[----:B--2---:R-:W-:Y:S01]  /*0460*/  @P4 IMAD R0, R21, 0x40, R0 ;  /* 0x0000004015004824 */ /* 0x004fe200078e0200 */
[----:B---3--:R1:W2:Y:S04]  /*0470*/  @P0 R2UR UR10, R8 ;  /* 0x00000000080a03c2 */ /* 0x0082a800000e0000 */
[----:B-1----:R-:W-:-:S04]  /*0480*/  @P4 SHF.R.S32.HI R8, RZ, 0x1f, R0 ;  /* 0x0000001fff084819 */ /* 0x002fc80000011400 */
[----:B------:R-:W-:Y:S02]  /*0490*/  @P4 LEA.HI R0, R8, R0, RZ, 0x6 ;  /* 0x0000000008004211 */ /* 0x000fe400078f30ff */
[----:B------:R-:W-:Y:S01]  /*04a0*/  CS2R R8, SRZ ;  /* 0x0000000000087805 */ /* 0x000fe2000001ff00 */
[--C-:B-----5:R-:W-:Y:S01]  /*04b0*/  @P3 SHF.R.S32.HI R11, RZ, 0x1f, R6.reuse ;  /* 0x0000001fff0b3819 */ /* 0x120fe20000011406 */
[--C-:B----4-:R-:W-:Y:S01]  /*04c0*/  @P4 IMAD.MOV.U32 R8, RZ, RZ, R7.reuse ;  /* 0x000000ffff084224 */ /* 0x110fe200078e0007 */
[----:B------:R-:W-:Y:S01]  /*04d0*/  @P4 SHF.R.S32.HI R9, RZ, 0x1f, R7 ;  /* 0x0000001fff094819 */ /* 0x000fe20000011407 */
[----:B------:R-:W-:Y:S01]  /*04e0*/  @P3 IMAD.MOV.U32 R10, RZ, RZ, R6 ;  /* 0x000000ffff0a3224 */ /* 0x000fe200078e0006 */
[----:B------:R-:W-:Y:S01]  /*04f0*/  @P4 LOP3.LUT R12, R0, 0xffffffc0, RZ, 0xc0, !PT ;  /* 0xffffffc0000c4812 */ /* 0x000fe200078ec0ff */
[----:B--2---:R-:W-:Y:S05]  /*0500*/  @P0 BRA `(.L_x_114) ;  /* 0x0000006000000947 */ /* 0x004fea0003800000 */
[----:B------:R-:W-:Y:S05]  /*0510*/  @!P4 BRA `(.L_x_114) ;  /* 0x000000500000c947 */ /* 0x000fea0003800000 */
[----:B------:R1:W2:Y:S04]  /*0520*/  LDG.E R0, [R4.64] ;  /* 0x0000000c04007981 */ /* 0x0002a8000c1e1900 */
[----:B-1----:R-:W3:Y:S01]  /*0530*/  LDG.E R4, [R4.64+0x4] ;  /* 0x0000040c04047981 */ /* 0x002ee2000c1e1900 */
[----:B--2---:R-:W1:Y:S08]  /*0540*/  R2UR UR10, R0 ;  /* 0x00000000000a73c2 */ /* 0x004e7000000e0000 */
[----:B---3--:R-:W1:Y:S02]  /*0550*/  R2UR UR4, R4 ;  /* 0x00000000040473c2 */ /* 0x008e6400000e0000 */
[----:B-1----:R-:W-:-:S06]  /*0560*/  UIADD3 UR10, -UR10, UR4, URZ ;  /* 0x000000040a0a7290 */ /* 0x002fcc000fffe13f */
.L_x_114:
[----:B------:R-:W-:-:S04]  /*0570*/  ISETP.NE.U32.AND P0, PT, RZ, c[0x0][0x2e0], PT ;  /* 0x0000b800ff007a0c */ /* 0x000fc80003f05070 */
[----:B------:R-:W-:-:S13]  /*0580*/  ISETP.NE.AND.EX P0, PT, RZ, c[0x0][0x2e4], PT, P0 ;  /* 0x0000b900ff007a0c */ /* 0x000fda0003f05300 */
[----:B------:R-:W-:Y:S05]  /*0590*/  @!P0 BRA `(.L_x_115) ;  /* 0x0000003000008947 */ /* 0x000fea0003800000 */
[----:B------:R-:W-:-:S05]  /*05a0*/  IMAD.WIDE R2, R21, R13, c[0x0][0x2e0] ;  /* 0x0000b80015027625 */ /* 0x000fca00078e020d */
[----:B------:R1:W5:Y:S01]  /*05b0*/  LDG.E R17, [R2.64] ;  /* 0x0000000c02117981 */ /* 0x000362000c1e1900 */
[----:B------:R-:W-:Y:S05]  /*05c0*/  BRA `(.L_x_116) ;  /* 0x0000004000007947 */ /* 0x000fea0003800000 */
.L_x_115:
[----:B------:R-:W-:Y:S05]  /*05d0*/  @!P3 BRA `(.L_x_116) ;  /* 0x000000300000b947 */ /* 0x000fea0003800000 */
[----:B------:R1:W2:Y:S04]  /*05e0*/  LDG.E R0, [R2.64] ;  /* 0x0000000c02007981 */ /* 0x0002a8000c1e1900 */
[----:B-1----:R-:W2:Y:S02]  /*05f0*/  LDG.E R2, [R2.64+0x4] ;  /* 0x0000040c02027981 */ /* 0x002ea4000c1e1900 */
[----:B--2---:R-:W-:Y:S02]  /*0600*/  IADD3 R17, -R0, R2, RZ ;  /* 0x0000000200117210 */ /* 0x004fe40007ffe1ff */
.L_x_116:
[----:B------:R-:W-:Y:S01]  /*0610*/  UISETP.GE.AND UP0, UPT, UR10, 0x1, UPT ;  /* 0x000000010a00788c */ /* 0x000fe2000bf06270 */
[----:B------:R-:W-:Y:S01]  /*0620*/  PLOP3.LUT P1, PT, PT, PT, PT, 0x80, 0x0 ;  /* 0x000000000000781c */ /* 0x000fe20003f2f070 */
[----:B------:R-:W-:Y:S01]  /*0630*/  CS2R R126, SRZ ;  /* 0x00000000007e7805 */ /* 0x000fe2000001ff00 */
[----:B------:R-:W-:Y:S01]  /*0640*/  CS2R R124, SRZ ;  /* 0x00000000007c7805 */ /* 0x000fe2000001ff00 */
[----:B------:R-:W-:Y:S01]  /*0650*/  CS2R R130, SRZ ;  /* 0x0000000000827805 */ /* 0x000fe2000001ff00 */
[----:B------:R-:W-:Y:S01]  /*0660*/  CS2R R128, SRZ ;  /* 0x0000000000807805 */ /* 0x000fe2000001ff00 */
[----:B------:R-:W-:Y:S01]  /*0670*/  PLOP3.LUT P0, PT, PT, PT, UP0, 0x80, 0x0 ;  /* 0x000000000000781c */ /* 0x000fe20003f0f008 */
        /* <DEDUP_REMOVED lines=46> */
[----:B------:R-:W-:Y:S01]  /*0960*/  SHF.R.S32.HI R38, RZ, 0x1f, R133 ;  /* 0x0000001fff267819 */ /* 0x000fe20000011485 */
[----:B------:R-:W-:Y:S01]  /*0970*/  IMAD R0, R12, 0x60, RZ ;  /* 0x000000600c007824 */ /* 0x000fe200078e02ff */
[----:B------:R-:W-:Y:S01]  /*0980*/  SHF.R.S32.HI R3, RZ, 0x1f, R12 ;  /* 0x0000001fff037819 */ /* 0x000fe2000001140c */
[----:B------:R-:W-:Y:S01]  /*0990*/  IMAD.SHL.U32 R4, R133, 0x4, RZ ;  /* 0x0000000485047824 */ /* 0x000fe200078e00ff */
[----:B------:R-:W-:Y:S01]  /*09a0*/  ISETP.NE.AND P2, PT, R2, 0x1, PT ;  /* 0x000000010200780c */ /* 0x000fe20003f45270 */
[----:B-----5:R-:W-:Y:S01]  /*09b0*/  IMAD R35, R18, -0x80, R17 ;  /* 0xffffff8012237824 */ /* 0x020fe200078e0211 */
[-C--:B------:R-:W-:Y:S01]  /*09c0*/  LEA.HI R33, R38, R133.reuse, RZ, 0x2 ;  /* 0x0000008526217211 */ /* 0x080fe200078f10ff */
[----:B------:R-:W-:Y:S01]  /*09d0*/  IMAD.MOV.U32 R226, RZ, RZ, 0x20 ;  /* 0x00000020ffe27424 */ /* 0x000fe200078e00ff */
[----:B------:R-:W-:Y:S01]  /*09e0*/  SHF.R.S32.HI R5, RZ, 0x1f, R133 ;  /* 0x0000001fff057819 */ /* 0x000fe20000011485 */
[----:B------:R-:W-:Y:S01]  /*09f0*/  IMAD.MOV.U32 R229, RZ, RZ, 0x10 ;  /* 0x00000010ffe57424 */ /* 0x000fe200078e00ff */
[----:B------:R-:W-:Y:S01]  /*0a00*/  IADD3 R2, P1, R4, R12, RZ ;  /* 0x0000000c04027210 */ /* 0x000fe20007f3e0ff */
[----:B------:R-:W-:Y:S01]  /*0a10*/  UIADD3 UR6, UR10, 0x3f, URZ ;  /* 0x0000003f0a067890 */ /* 0x000fe2000fffe03f */
[-C--:B------:R-:W-:Y:S01]  /*0a20*/  IADD3 R28, P0, R0, R133.reuse, RZ ;  /* 0x00000085001c7210 */ /* 0x080fe20007f1e0ff */
[----:B------:R-:W-:Y:S01]  /*0a30*/  CS2R R130, SRZ ;  /* 0x0000000000827805 */ /* 0x000fe2000001ff00 */
[----:B------:R-:W-:Y:S01]  /*0a40*/  LEA.HI R39, R38, R133, RZ, 0x4 ;  /* 0x0000008526277211 */ /* 0x000fe200078f20ff */
[----:B------:R-:W-:Y:S01]  /*0a50*/  USHF.R.S32.HI UR5, URZ, 0x1f, UR6 ;  /* 0x0000001f3f057899 */ /* 0x000fe20008011406 */
[----:B------:R-:W-:Y:S01]  /*0a60*/  SHF.R.S32.HI R52, RZ, 0x2, R33 ;  /* 0x00000002ff347819 */ /* 0x000fe20000011421 */
[----:B------:R-:W-:Y:S01]  /*0a70*/  CS2R R128, SRZ ;  /* 0x0000000000807805 */ /* 0x000fe2000001ff00 */
[----:B------:R-:W-:Y:S01]  /*0a80*/  LEA.HI.X.SX32 R3, R4, R3, 0x1, P1 ;  /* 0x0000000304037211 */ /* 0x000fe200008f0eff */
[----:B------:R-:W-:Y:S01]  /*0a90*/  @P2 IMAD.HI.U32 R4, R132, c[0x0][0x24c], RZ ;  /* 0x0000930084042a27 */ /* 0x000fe200078e00ff */
[----:B------:R-:W-:Y:S01]  /*0aa0*/  LEA.HI.X.SX32 R29, R0, R5, 0x1, P0 ;  /* 0x00000005001d7211 */ /* 0x000fe200000f0eff */
[----:B------:R-:W-:Y:S01]  /*0ab0*/  ULEA.HI UR5, UR5, UR6, URZ, 0x6 ;  /* 0x0000000605057291 */ /* 0x000fe2000f8f303f */
[----:B------:R-:W-:Y:S01]  /*0ac0*/  SHF.R.S32.HI R14, RZ, 0x4, R39 ;  /* 0x00000004ff0e7819 */ /* 0x000fe20000011427 */
[----:B------:R-:W-:Y:S01]  /*0ad0*/  IMAD.MOV.U32 R0, RZ, RZ, R132 ;  /* 0x000000ffff007224 */ /* 0x000fe200078e0084 */
[----:B------:R-:W-:Y:S01]  /*0ae0*/  SHF.R.S32.HI R5, RZ, 0x1f, R52 ;  /* 0x0000001fff057819 */ /* 0x000fe20000011434 */
[----:B------:R-:W-:Y:S01]  /*0af0*/  CS2R R126, SRZ ;  /* 0x00000000007e7805 */ /* 0x000fe2000001ff00 */
[C---:B------:R-:W-:Y:S01]  /*0b00*/  IADD3 R12, P1, R52.reuse, R8, RZ ;  /* 0x00000008340c7210 */ /* 0x040fe20007f3e0ff */
[----:B------:R-:W-:Y:S01]  /*0b10*/  CS2R R124, SRZ ;  /* 0x00000000007c7805 */ /* 0x000fe2000001ff00 */
[----:B------:R-:W-:Y:S01]  /*0b20*/  IADD3 R10, P0, R52, R10, RZ ;  /* 0x0000000a340a7210 */ /* 0x000fe20007f1e0ff */
[----:B------:R-:W-:Y:S01]  /*0b30*/  CS2R R122, SRZ ;  /* 0x00000000007a7805 */ /* 0x000fe2000001ff00 */
[----:B------:R-:W-:Y:S01]  /*0b40*/  SHF.R.S32.HI R41, RZ, 0x1f, R132 ;  /* 0x0000001fff297819 */ /* 0x000fe20000011484 */
[----:B------:R-:W-:Y:S01]  /*0b50*/  IMAD.X R15, R5, 0x1, R9, P1 ;  /* 0x00000001050f7824 */ /* 0x000fe200008e0609 */
[----:B------:R-:W-:Y:S01]  /*0b60*/  LEA.HI R7, R39, R14, RZ, 0x1 ;  /* 0x0000000e27077211 */ /* 0x000fe200078f08ff */
[----:B------:R-:W-:Y:S01]  /*0b70*/  IMAD.X R11, R5, 0x1, R11, P0 ;  /* 0x00000001050b7824 */ /* 0x000fe200000e060b */
[-C--:B------:R-:W-:Y:S01]  /*0b80*/  LEA.HI R40, R38, R133.reuse, RZ, 0x3 ;  /* 0x0000008526287211 */ /* 0x080fe200078f18ff */
[C---:B------:R-:W-:Y:S01]  /*0b90*/  IMAD.WIDE.U32 R8, R132.reuse, c[0x0][0x288], R2 ;  /* 0x0000a20084087a25 */ /* 0x040fe200078e0002 */
[----:B------:R-:W-:Y:S01]  /*0ba0*/  LOP3.LUT R16, R33, 0xfffffffc, RZ, 0xc0, !PT ;  /* 0xfffffffc21107812 */ /* 0x000fe200078ec0ff */
[----:B------:R-:W-:Y:S01]  /*0bb0*/  CS2R R120, SRZ ;  /* 0x0000000000787805 */ /* 0x000fe2000001ff00 */
[----:B------:R-:W-:Y:S01]  /*0bc0*/  @P2 SHF.R.U32.HI R0, RZ, c[0x0][0x250], R4 ;  /* 0x00009400ff002a19 */ /* 0x000fe20000011604 */
[----:B------:R-:W-:Y:S01]  /*0bd0*/  IMAD.WIDE.U32 R4, R132, c[0x0][0x270], R2 ;  /* 0x00009c0084047a25 */ /* 0x000fe200078e0002 */
[----:B------:R-:W-:Y:S01]  /*0be0*/  LOP3.LUT R2, R7, 0xfffffffe, RZ, 0xc0, !PT ;  /* 0xfffffffe07027812 */ /* 0x000fe200078ec0ff */
[----:B------:R-:W-:Y:S01]  /*0bf0*/  CS2R R118, SRZ ;  /* 0x0000000000767805 */ /* 0x000fe2000001ff00 */
[----:B------:R-:W-:Y:S01]  /*0c00*/  SHF.R.S32.HI R20, RZ, 0x1f, R21 ;  /* 0x0000001fff147819 */ /* 0x000fe20000011415 */
[----:B------:R-:W-:Y:S01]  /*0c10*/  IMAD R6, R41, c[0x0][0x270], RZ ;  /* 0x00009c0029067a24 */ /* 0x000fe200078e02ff */
[----:B------:R-:W-:Y:S01]  /*0c20*/  SEL R31, R21, RZ, !P4 ;  /* 0x000000ff151f7207 */ /* 0x000fe20006000000 */
[----:B------:R-:W-:Y:S01]  /*0c30*/  IMAD R13, R41, c[0x0][0x288], RZ ;  /* 0x0000a200290d7a24 */ /* 0x000fe200078e02ff */
[----:B------:R-:W-:Y:S01]  /*0c40*/  SEL R24, R20, RZ, !P4 ;  /* 0x000000ff14187207 */ /* 0x000fe20006000000 */
[----:B------:R-:W-:Y:S01]  /*0c50*/  IMAD.SHL.U32 R3, R40, 0x8, RZ ;  /* 0x0000000828037824 */ /* 0x000fe200078e00ff */
[----:B------:R-:W-:Y:S01]  /*0c60*/  LEA.HI R37, R38, R133, RZ, 0x5 ;  /* 0x0000008526257211 */ /* 0x000fe200078f28ff */
[----:B------:R-:W-:Y:S01]  /*0c70*/  IMAD.IADD R32, R133, 0x1, -R16 ;  /* 0x0000000185207824 */ /* 0x000fe200078e0a10 */
[----:B------:R-:W-:Y:S01]  /*0c80*/  SEL R20, R20, RZ, !P3 ;  /* 0x000000ff14147207 */ /* 0x000fe20005800000 */
[----:B------:R-:W-:Y:S01]  /*0c90*/  IMAD R6, R132, c[0x0][0x274], R6 ;  /* 0x00009d0084067a24 */ /* 0x000fe200078e0206 */
[----:B------:R-:W-:Y:S01]  /*0ca0*/  LOP3.LUT R3, R3, 0xc0, RZ, 0xc0, !PT ;  /* 0x000000c003037812 */ /* 0x000fe200078ec0ff */
[----:B------:R-:W-:Y:S01]  /*0cb0*/  IMAD.IADD R34, R14, 0x1, -R2 ;  /* 0x000000010e227824 */ /* 0x000fe200078e0a02 */
[----:B------:R-:W-:Y:S01]  /*0cc0*/  SHF.R.S32.HI R36, RZ, 0x5, R37 ;  /* 0x00000005ff247819 */ /* 0x000fe20000011425 */
[----:B------:R-:W-:Y:S01]  /*0cd0*/  IMAD R13, R132, c[0x0][0x28c], R13 ;  /* 0x0000a300840d7a24 */ /* 0x000fe200078e020d */
[----:B------:R-:W-:Y:S01]  /*0ce0*/  SHF.R.U32.HI R14, RZ, 0x3, R3 ;  /* 0x00000003ff0e7819 */ /* 0x000fe20000011603 */
[----:B------:R-:W-:Y:S01]  /*0cf0*/  IMAD.SHL.U32 R2, R32, 0x8, RZ ;  /* 0x0000000820027824 */ /* 0x000fe200078e00ff */
[----:B------:R-:W-:Y:S01]  /*0d00*/  SEL R21, R21, RZ, !P3 ;  /* 0x000000ff15157207 */ /* 0x000fe20005800000 */
[----:B------:R-:W-:Y:S01]  /*0d10*/  IMAD.IADD R7, R5, 0x1, R6 ;  /* 0x0000000105077824 */ /* 0x000fe200078e0206 */
[----:B------:R-:W-:Y:S01]  /*0d20*/  CS2R R116, SRZ ;  /* 0x0000000000747805 */ /* 0x000fe2000001ff00 */
[----:B------:R-:W-:Y:S01]  /*0d30*/  IMAD.IADD R5, R9, 0x1, R13 ;  /* 0x0000000109057824 */ /* 0x000fe200078e020d */
[----:B------:R-:W-:Y:S01]  /*0d40*/  LOP3.LUT R13, R3, 0x18, R2, 0xf8, !PT ;  /* 0x00000018030d7812 */ /* 0x000fe200078ef802 */
[----:B------:R-:W-:Y:S01]  /*0d50*/  IMAD.MOV.U32 R6, RZ, RZ, R4 ;  /* 0x000000ffff067224 */ /* 0x000fe200078e0004 */
[----:B------:R-:W-:Y:S01]  /*0d60*/  SHF.R.S32.HI R3, RZ, 0x1f, R0 ;  /* 0x0000001fff037819 */ /* 0x000fe20000011400 */
[----:B------:R-:W-:Y:S01]  /*0d70*/  IMAD.MOV.U32 R4, RZ, RZ, R8 ;  /* 0x000000ffff047224 */ /* 0x000fe200078e0008 */
[----:B------:R-:W-:Y:S01]  /*0d80*/  LOP3.LUT R26, R13, R14, RZ, 0x3c, !PT ;  /* 0x0000000e0d1a7212 */ /* 0x000fe200078e3cff */
[----:B------:R-:W-:Y:S01]  /*0d90*/  IMAD.WIDE R8, R18, 0x80, R10 ;  /* 0x0000008012087825 */ /* 0x000fe200078e020a */
[C---:B------:R-:W-:Y:S01]  /*0da0*/  IADD3 R45, R2.reuse, 0x40, RZ ;  /* 0x00000040022d7810 */ /* 0x040fe20007ffe0ff */
[----:B------:R-:W-:Y:S01]  /*0db0*/  CS2R R114, SRZ ;  /* 0x0000000000727805 */ /* 0x000fe2000001ff00 */
[----:B------:R-:W-:Y:S01]  /*0dc0*/  ISETP.GE.AND P3, PT, R2, c[0x0][0x1cc], PT ;  /* 0x0000730002007a0c */ /* 0x000fe20003f66270 */
[----:B------:R-:W-:Y:S01]  /*0dd0*/  IMAD R13, R15, c[0x0][0x208], RZ ;  /* 0x000082000f0d7a24 */ /* 0x000fe200078e02ff */
[----:B------:R-:W-:Y:S01]  /*0de0*/  CS2R R112, SRZ ;  /* 0x0000000000707805 */ /* 0x000fe2000001ff00 */
        /* <DEDUP_REMOVED lines=53> */
[----:B------:R-:W-:Y:S01]  /*1140*/  CS2R R56, SRZ ;  /* 0x0000000000387805 */ /* 0x000fe2000001ff00 */
[----:B------:R-:W-:Y:S01]  /*1150*/  IMAD R23, R20, c[0x0][0x1e8], RZ ;  /* 0x00007a0014177a24 */ /* 0x000fe200078e02ff */
[----:B------:R-:W-:Y:S01]  /*1160*/  CS2R R54, SRZ ;  /* 0x0000000000367805 */ /* 0x000fe2000001ff00 */
[----:B------:R-:W-:Y:S01]  /*1170*/  IMAD.IADD R13, R5, 0x1, R22 ;  /* 0x00000001050d7824 */ /* 0x000fe200078e0216 */
[----:B------:R-:W-:Y:S01]  /*1180*/  LEA.HI.X R49, R12, c[0x0][0x25c], R0, 0x2, P1 ;  /* 0x000097000c317a11 */ /* 0x000fe200008f1400 */
[----:B------:R-:W-:Y:S01]  /*1190*/  IMAD.U32 R26, R3, 0x20, R26 ;  /* 0x00000020031a7824 */ /* 0x000fe200078e001a */
[----:B------:R-:W-:Y:S01]  /*11a0*/  USHF.R.S32.HI UR8, URZ, 0x6, UR5 ;  /* 0x000000063f087899 */ /* 0x000fe20008011405 */
[C---:B------:R-:W-:Y:S01]  /*11b0*/  IMAD R3, R21.reuse, c[0x0][0x1ec], R23 ;  /* 0x00007b0015037a24 */ /* 0x040fe200078e0217 */
[----:B------:R-:W-:Y:S01]  /*11c0*/  LEA.HI.X R43, R4, c[0x0][0x284], R13, 0x2, P0 ;  /* 0x0000a100042b7a11 */ /* 0x000fe200000f140d */
[----:B------:R-:W-:Y:S01]  /*11d0*/  IMAD.WIDE.U32 R6, R21, c[0x0][0x1e8], R10 ;  /* 0x00007a0015067a25 */ /* 0x000fe200078e000a */
[----:B------:R-:W-:Y:S01]  /*11e0*/  STL.64 [R1+0x38], R48 ;  /* 0x0000383001007387 */ /* 0x000fe20000100a00 */
[----:B------:R-:W-:-:S02]  /*11f0*/  UMOV UR4, URZ ;  /* 0x0000003f00047c82 */ /* 0x000fc40008000000 */
[----:B------:R-:W-:Y:S01]  /*1200*/  IMAD.IADD R5, R15, 0x1, R25 ;  /* 0x000000010f057824 */ /* 0x000fe200078e0219 */
[----:B------:R-:W-:Y:S01]  /*1210*/  STL.64 [R1+0x30], R42 ;  /* 0x0000302a01007387 */ /* 0x000fe20000100a00 */
[----:B------:R-:W-:Y:S01]  /*1220*/  IMAD R0, R20, c[0x0][0x1b8], RZ ;  /* 0x00006e0014007a24 */ /* 0x000fe200078e02ff */
[----:B------:R-:W-:Y:S01]  /*1230*/  UMOV UR9, 0x1 ;  /* 0x0000000100097882 */ /* 0x000fe20000000000 */
[----:B------:R-:W-:Y:S01]  /*1240*/  IMAD.MOV.U32 R4, RZ, RZ, R14 ;  /* 0x000000ffff047224 */ /* 0x000fe200078e000e */
[----:B------:R-:W-:Y:S01]  /*1250*/  STL [R1+0x2c], R45 ;  /* 0x00002c2d01007387 */ /* 0x000fe20000100800 */
[----:B------:R-:W-:Y:S01]  /*1260*/  IMAD.IADD R7, R7, 0x1, R3 ;  /* 0x0000000107077824 */ /* 0x000fe200078e0203 */
[----:B------:R-:W-:Y:S01]  /*1270*/  UMOV UR5, URZ ;  /* 0x0000003f00057c82 */ /* 0x000fe20008000000 */
        /* <DEDUP_REMOVED lines=34> */
[----:B------:R-:W-:Y:S01]  /*14a0*/  ISETP.LT.OR P3, PT, R0, 0x41, P3 ;  /* 0x000000410000780c */ /* 0x000fe20001f61670 */
        /* <DEDUP_REMOVED lines=36> */
[----:B------:R-:W-:Y:S01]  /*16f0*/  ISETP.LT.OR P4, PT, R0, 0x1, P6 ;  /* 0x000000010000780c */ /* 0x000fe20003781670 */
[----:B------:R-:W-:Y:S01]  /*1700*/  IMAD R22, R132, c[0x0][0x23c], R22 ;  /* 0x00008f0084167a24 */ /* 0x000fe200078e0216 */
[----:B------:R-:W-:Y:S01]  /*1710*/  ISETP.LT.OR P3, PT, R0, 0x41, P3 ;  /* 0x000000410000780c */ /* 0x000fe20001f61670 */
[----:B------:R-:W-:Y:S01]  /*1720*/  IMAD.WIDE.U32 R18, R132, c[0x0][0x238], R28 ;  /* 0x00008e0084127a25 */ /* 0x000fe200078e001c */
[----:B------:R-:W-:-:S05]  /*1730*/  ISETP.LT.OR P6, PT, R0, 0x41, P6 ;  /* 0x000000410000780c */ /* 0x000fca00037c1670 */
        /* <DEDUP_REMOVED lines=210> */
[----:B------:R-:W-:-:S05]  /*2460*/  @!P3 IMAD.SHL.U32 R0, R133, 0x10, RZ ;  /* 0x000000108500b824 */ /* 0x000fca00078e00ff */
[----:B------:R1:W-:Y:S04]  /*2470*/  @!P3 LDGSTS.E.BYPASS.LTC128B.128 [R0+0xf280], [R42.64] ;  /* 0x0f2800002a00bfae */ /* 0x0003e8000b901d4c */
[----:B------:R-:W0:Y:S04]  /*2480*/  LDGDEPBAR ;  /* 0x00000000000079af */ /* 0x000e280000000000 */
[----:B------:R-:W0:Y:S01]  /*2490*/  LDGDEPBAR ;  /* 0x00000000000079af */ /* 0x000e220000000000 */
[----:B-1----:R-:W-:Y:S01]  /*24a0*/  IMAD.IADD R0, R135, 0x1, R17 ;  /* 0x0000000187007824 */ /* 0x002fe200078e0211 */
[----:B------:R-:W-:-:S04]  /*24b0*/  CS2R R42, SRZ ;  /* 0x00000000002a7805 */ /* 0x000fc8000001ff00 */
[----:B------:R1:W-:Y:S03]  /*24c0*/  STL [R1+0x48], R0 ;  /* 0x0000480001007387 */ /* 0x0003e60000100800 */
.L_x_120:
        /* <DEDUP_REMOVED lines=211> */
.L_x_118:
        /* <DEDUP_REMOVED lines=522> */
.L_x_119:
        /* <DEDUP_REMOVED lines=241> */
.L_x_117:
[----:B------:R-:W-:Y:S05]  /*61b0*/  @P1 EXIT ;  /* 0x000000000000194d */ /* 0x000fea0003800000 */
[----:B------:R-:W2:Y:S01]  /*61c0*/  LDL.LU R9, [R1+0x4c] ;  /* 0x00004c0001097983 */ /* 0x000ea20000300800 */
[----:B------:R-:W-:-:S04]  /*61d0*/  ISETP.NE.U32.AND P2, PT, RZ, c[0x0][0x360], PT ;  /* 0x0000d800ff007a0c */ /* 0x000fc80003f45070 */
[----:B------:R-:W-:-:S13]  /*61e0*/  ISETP.NE.AND.EX P2, PT, RZ, c[0x0][0x364], PT, P2 ;  /* 0x0000d900ff007a0c */ /* 0x000fda0003f45320 */
[----:B-1----:R-:W-:-:S04]  /*61f0*/  @P2 IMAD.MOV.U32 R2, RZ, RZ, 0x4 ;  /* 0x00000004ff022424 */ /* 0x002fc800078e00ff */
[----:B--2---:R-:W-:-:S05]  /*6200*/  @P2 IMAD.WIDE R2, R9, R2, c[0x0][0x360] ;  /* 0x0000d80009022625 */ /* 0x004fca00078e0202 */
[----:B------:R1:W2:Y:S01]  /*6210*/  @P2 LDG.E R0, [R2.64] ;  /* 0x0000000c02002981 */ /* 0x0002a2000c1e1900 */
[----:B------:R-:W3:Y:S01]  /*6220*/  S2UR UR5, SR_CTAID.X ;  /* 0x00000000000579c3 */ /* 0x000ee20000002500 */
[----:B------:R-:W-:Y:S02]  /*6230*/  MOV R4, 0x1 ;  /* 0x0000000100047802 */ /* 0x000fe40000000f00 */
[----:B------:R-:W4:Y:S04]  /*6240*/  S2R R5, SR_TID.X ;  /* 0x0000000000057919 */ /* 0x000f280000002100 */
[----:B------:R-:W-:Y:S01]  /*6250*/  BAR.SYNC.DEFER_BLOCKING 0x1, 0x100 ;  /* 0x0044000000007b1d */ /* 0x000fe20000010000 */
[----:B------:R-:W-:-:S05]  /*6260*/  ISETP.NE.AND P0, PT, R4, c[0x0][0x338], PT ;  /* 0x0000ce0004007a0c */ /* 0x000fca0003f05270 */
[----:B-1----:R-:W1:Y:S01]  /*6270*/  S2R R3, SR_CTAID.Y ;  /* 0x0000000000037919 */ /* 0x002e620000002600 */
[----:B---3--:R-:W-:Y:S01]  /*6280*/  UIMAD UR5, UR5, 0x3000, URZ ;  /* 0x00003000050578a4 */ /* 0x008fe2000f8e023f */
[----:B----4-:R-:W-:-:S03]  /*6290*/  SHF.R.S32.HI R6, RZ, 0x1f, R5 ;  /* 0x0000001fff067819 */ /* 0x010fc60000011405 */
[----:B------:R-:W-:-:S03]  /*62a0*/  USHF.R.S32.HI UR4, URZ, 0x1f, UR5 ;  /* 0x0000001f3f047899 */ /* 0x000fc60008011405 */
[----:B-1----:R-:W-:-:S04]  /*62b0*/  @P0 IMAD.HI.U32 R4, R3, c[0x0][0x33c], RZ ;  /* 0x0000cf0003040a27 */ /* 0x002fc800078e00ff */
[----:B--2---:R-:W-:-:S05]  /*62c0*/  @P2 IMAD R0, R9, 0x80, R0 ;  /* 0x0000008009002824 */ /* 0x004fca00078e0200 */
[----:B------:R-:W-:-:S04]  /*62d0*/  @P2 SHF.R.S32.HI R2, RZ, 0x1f, R0 ;  /* 0x0000001fff022819 */ /* 0x000fc80000011400 */
[----:B------:R-:W-:Y:S01]  /*62e0*/  @P2 LEA.HI R2, R2, R0, RZ, 0x7 ;  /* 0x0000000002022211 */ /* 0x000fe200078f38ff */
[----:B------:R-:W-:Y:S01]  /*62f0*/  IMAD.MOV.U32 R0, RZ, RZ, R3 ;  /* 0x000000ffff007224 */ /* 0x000fe200078e0003 */
[----:B------:R-:W-:Y:S02]  /*6300*/  @P0 SHF.R.U32.HI R0, RZ, c[0x0][0x340], R4 ;  /* 0x0000d000ff000a19 */ /* 0x000fe40000011604 */
[----:B------:R-:W-:Y:S02]  /*6310*/  @P2 SHF.R.S32.HI R2, RZ, 0x7, R2 ;  /* 0x00000007ff022819 */ /* 0x000fe40000011402 */
[----:B------:R-:W-:-:S03]  /*6320*/  SHF.R.S32.HI R4, RZ, 0x1f, R0 ;  /* 0x0000001fff047819 */ /* 0x000fc60000011400 */
[----:B------:R-:W-:-:S05]  /*6330*/  @P2 IMAD R2, R2, 0x3000, RZ ;  /* 0x0000300002022824 */ /* 0x000fca00078e02ff */
[----:B------:R-:W-:Y:S02]  /*6340*/  @P2 SHF.R.S32.HI R3, RZ, 0x1f, R2 ;  /* 0x0000001fff032819 */ /* 0x000fe40000011402 */
[----:B------:R-:W-:-:S06]  /*6350*/  @!P2 CS2R R2, SRZ ;  /* 0x000000000002a805 */ /* 0x000fcc000001ff00 */
[----:B------:R-:W-:Y:S01]  /*6360*/  IADD3 R2, P1, P0, R2, UR5, R5 ;  /* 0x0000000502027c10 */ /* 0x000fe2000f83e005 */
[C---:B------:R-:W-:Y:S02]  /*6370*/  IMAD R5, R4.reuse, c[0x0][0x328], RZ ;  /* 0x0000ca0004057a24 */ /* 0x040fe400078e02ff */
[----:B------:R-:W-:Y:S01]  /*6380*/  IMAD R4, R4, c[0x0][0x300], RZ ;  /* 0x0000c00004047a24 */ /* 0x000fe200078e02ff */
[----:B------:R-:W-:Y:S01]  /*6390*/  IADD3.X R3, R3, UR4, R6, P1, P0 ;  /* 0x0000000403037c10 */ /* 0x000fe20008fe0406 */
[C---:B------:R-:W-:Y:S01]  /*63a0*/  IMAD R7, R0.reuse, c[0x0][0x32c], R5 ;  /* 0x0000cb0000077a24 */ /* 0x040fe200078e0205 */
[----:B------:R-:W-:Y:S01]  /*63b0*/  SHF.R.S32.HI R6, RZ, 0x1f, R9 ;  /* 0x0000001fff067819 */ /* 0x000fe20000011409 */
[C---:B------:R-:W-:Y:S02]  /*63c0*/  IMAD R8, R0.reuse, c[0x0][0x304], R4 ;  /* 0x0000c10000087a24 */ /* 0x040fe400078e0204 */
[----:B------:R-:W-:-:S04]  /*63d0*/  IMAD.WIDE.U32 R4, R0, c[0x0][0x328], R2 ;  /* 0x0000ca0000047a25 */ /* 0x000fc800078e0002 */
[----:B------:R-:W-:Y:S01]  /*63e0*/  IMAD.WIDE.U32 R2, R0, c[0x0][0x300], R2 ;  /* 0x0000c00000027a25 */ /* 0x000fe200078e0002 */
[----:B------:R-:W-:Y:S02]  /*63f0*/  SEL R0, R6, RZ, !P2 ;  /* 0x000000ff06007207 */ /* 0x000fe40005000000 */
[----:B------:R-:W-:Y:S01]  /*6400*/  SEL R6, R9, RZ, !P2 ;  /* 0x000000ff09067207 */ /* 0x000fe20005000000 */
[----:B------:R-:W-:Y:S01]  /*6410*/  IMAD.IADD R5, R5, 0x1, R7 ;  /* 0x0000000105057824 */ /* 0x000fe200078e0207 */
[----:B------:R-:W-:Y:S01]  /*6420*/  IADD3 R3, R3, R8, RZ ;  /* 0x0000000803037210 */ /* 0x000fe20007ffe0ff */
[C---:B------:R-:W-:Y:S02]  /*6430*/  IMAD R10, R0.reuse, c[0x0][0x330], RZ ;  /* 0x0000cc00000a7a24 */ /* 0x040fe400078e02ff */
[----:B------:R-:W-:Y:S02]  /*6440*/  IMAD R0, R0, c[0x0][0x308], RZ ;  /* 0x0000c20000007a24 */ /* 0x000fe400078e02ff */
[----:B------:R-:W-:-:S02]  /*6450*/  IMAD R10, R6, c[0x0][0x334], R10 ;  /* 0x0000cd00060a7a24 */ /* 0x000fc400078e020a */
[----:B------:R-:W-:-:S04]  /*6460*/  IMAD.WIDE.U32 R8, R6, c[0x0][0x330], R4 ;  /* 0x0000cc0006087a25 */ /* 0x000fc800078e0004 */
[----:B------:R-:W-:Y:S01]  /*6470*/  IMAD R0, R6, c[0x0][0x30c], R0 ;  /* 0x0000c30006007a24 */ /* 0x000fe200078e0200 */
[----:B------:R-:W-:Y:S01]  /*6480*/  LEA R4, P1, R8, c[0x0][0x310], 0x2 ;  /* 0x0000c40008047a11 */ /* 0x000fe200078210ff */
[----:B------:R-:W-:-:S04]  /*6490*/  IMAD.WIDE.U32 R6, R6, c[0x0][0x308], R2 ;  /* 0x0000c20006067a25 */ /* 0x000fc800078e0002 */
[----:B------:R-:W-:Y:S01]  /*64a0*/  IMAD.IADD R3, R9, 0x1, R10 ;  /* 0x0000000109037824 */ /* 0x000fe200078e020a */
[----:B------:R-:W-:Y:S02]  /*64b0*/  IADD3 R0, R7, R0, RZ ;  /* 0x0000000007007210 */ /* 0x000fe40007ffe0ff */
[----:B------:R-:W-:Y:S02]  /*64c0*/  LEA R2, P0, R6, c[0x0][0x2e8], 0x2 ;  /* 0x0000ba0006027a11 */ /* 0x000fe400078010ff */
[----:B------:R-:W-:Y:S02]  /*64d0*/  LEA.HI.X R5, R8, c[0x0][0x314], R3, 0x2, P1 ;  /* 0x0000c50008057a11 */ /* 0x000fe400008f1403 */
[----:B------:R-:W-:-:S03]  /*64e0*/  LEA.HI.X R3, R6, c[0x0][0x2ec], R0, 0x2, P0 ;  /* 0x0000bb0006037a11 */ /* 0x000fc600000f1400 */
        /* <DEDUP_REMOVED lines=97> */
.L_x_121:
        /* <DEDUP_REMOVED lines=16> */
.L_x_1388:


//--------------------- .text._ZN7cutlass13device_kernelIN5flash19enable_sm80_to_sm89INS1_16FlashAttnBwdSm80INS1_25CollectiveMainloopBwdSm80ILi2ELi1EN4cute5tupleIJNS5_1CILi64EEENS7_ILi128EEENS7_ILi96EEEEEENS_10bfloat16_tEfNS_4arch4Sm80ELb0ELb0ELb1ELb1ELb1ELb0ELb0ELb0ELi2ELi2ELi4ELi2ELb1EEENS1_24CollectiveEpilogueBwdGQAISB_fSE_Li256ELb1ELb1EEENS1_19SingleTileSchedulerILb1ELb0ELb0ELi128EEEEEEEEEvNT_6ParamsE --------------------------
	.section	.text._ZN7cutlass13device_kernelIN5flash19enable_sm80_to_sm89INS1_16FlashAttnBwdSm80INS1_25CollectiveMainloopBwdSm80ILi2ELi1EN4cute5tupleIJNS5_1CILi64EEENS7_ILi128EEENS7_ILi96EEEEEENS_10bfloat16_tEfNS_4arch4Sm80ELb0ELb0ELb1ELb1ELb1ELb0ELb0ELb0ELi2ELi2ELi4ELi2ELb1EEENS1_24CollectiveEpilogueBwdGQAISB_fSE_Li256ELb1ELb1EEENS1_19SingleTileSchedulerILb1ELb0ELb0ELi128EEEEEEEEEvNT_6ParamsE,"ax",@progbits
	.sectioninfo	@"SHI_REGISTERS=255"
	.align	128
.text._ZN7cutlass13device_kernelIN5flash19enable_sm80_to_sm89INS1_16FlashAttnBwdSm80INS1_25CollectiveMainloopBwdSm80ILi2ELi1EN4cute5tupleIJNS5_1CILi64EEENS7_ILi128EEENS7_ILi96EEEEEENS_10bfloat16_tEfNS_4arch4Sm80ELb0ELb0ELb1ELb1ELb1ELb0ELb0ELb0ELi2ELi2ELi4ELi2ELb1EEENS1_24CollectiveEpilogueBwdGQAISB_fSE_Li256ELb1ELb1EEENS1_19SingleTileSchedulerILb1ELb0ELb0ELi128EEEEEEEEEvNT_6ParamsE:
        .type           _ZN7cutlass13device_kernelIN5flash19enable_sm80_to_sm89INS1_16FlashAttnBwdSm80INS1_25CollectiveMainloopBwdSm80ILi2ELi1EN4cute5tupleIJNS5_1CILi64EEENS7_ILi128EEENS7_ILi96EEEEEENS_10bfloat16_tEfNS_4arch4Sm80ELb0ELb0ELb1ELb1ELb1ELb0ELb0ELb0ELi2ELi2ELi4ELi2ELb1EEENS1_24CollectiveEpilogueBwdGQAISB_fSE_Li256ELb1ELb1EEENS1_19SingleTileSchedulerILb1ELb0ELb0ELi128EEEEEEEEEvNT_6ParamsE,@function
        .size           _ZN7cutlass13device_kernelIN5flash19enable_sm80_to_sm89INS1_16FlashAttnBwdSm80INS1_25CollectiveMainloopBwdSm80ILi2ELi1EN4cute5tupleIJNS5_1CILi64EEENS7_ILi128EEENS7_ILi96EEEEEENS_10bfloat16_tEfNS_4arch4Sm80ELb0ELb0ELb1ELb1ELb1ELb0ELb0ELb0ELi2ELi2ELi4ELi2ELb1EEENS1_24CollectiveEpilogueBwdGQAISB_fSE_Li256ELb1ELb1EEENS1_19SingleTileSchedulerILb1ELb0ELb0ELi128EEEEEEEEEvNT_6ParamsE,(.L_x_1389 - _ZN7cutlass13device_kernelIN5flash19enable_sm80_to_sm89INS1_16FlashAttnBwdSm80INS1_25CollectiveMainloopBwdSm80ILi2ELi1EN4cute5tupleIJNS5_1CILi64EEENS7_ILi128EEENS7_ILi96EEEEEENS_10bfloat16_tEfNS_4arch4Sm80ELb0ELb0ELb1ELb1ELb1ELb0ELb0ELb0ELi2ELi2ELi4ELi2ELb1EEENS1_24CollectiveEpilogueBwdGQAISB_fSE_Li256ELb1ELb1EEENS1_19SingleTileSchedulerILb1ELb0ELb0ELi128EEEEEEEEEvNT_6ParamsE)
        .other          _ZN7cutlass13device_kernelIN5flash19enable_sm80_to_sm89INS1_16FlashAttnBwdSm80INS1_25CollectiveMainloopBwdSm80ILi2ELi1EN4cute5tupleIJNS5_1CILi64EEENS7_ILi128EEENS7_ILi96EEEEEENS_10bfloat16_tEfNS_4arch4Sm80ELb0ELb0ELb1ELb1ELb1ELb0ELb0ELb0ELi2ELi2ELi4ELi2ELb1EEENS1_24CollectiveEpilogueBwdGQAISB_fSE_Li256ELb1ELb1EEENS1_19SingleTileSchedulerILb1ELb0ELb0ELi128EEEEEEEEEvNT_6ParamsE,@"STO_CUDA_ENTRY STV_DEFAULT"
_ZN7cutlass13device_kernelIN5flash19enable_sm80_to_sm89INS1_16FlashAttnBwdSm80INS1_25CollectiveMainloopBwdSm80ILi2ELi1EN4cute5tupleIJNS5_1CILi64EEENS7_ILi128EEENS7_ILi96EEEEEENS_10bfloat16_tEfNS_4arch4Sm80ELb0ELb0ELb1ELb1ELb1ELb0ELb0ELb0ELi2ELi2ELi4ELi2ELb1EEENS1_24CollectiveEpilogueBwdGQAISB_fSE_Li256ELb1ELb1EEENS1_19SingleTileSchedulerILb1ELb0ELb0ELi128EEEEEEEEEvNT_6ParamsE:
        /* <DEDUP_REMOVED lines=18> */
.L_x_123:
        /* <DEDUP_REMOVED lines=8> */
.L_x_125:
[----:B------:R-:W-:Y:S02]  /*01a0*/  MOV R0, c[0x0][0x3ac] ;  /* 0x0000eb0000007a02 */ /* 0x000fe40000000f00 */
.L_x_124:
[----:B-1----:R-:W-:-:S05]  /*01b0*/  IMAD.SHL.U32 R2, R18, 0x80, RZ ;  /* 0x0000008012027824 */ /* 0x002fca00078e00ff */
[----:B-----5:R-:W-:-:S04]  /*01c0*/  ISETP.GE.AND P0, PT, R2, R0, PT ;  /* 0x000000000200720c */ /* 0x020fc80003f06270 */
[----:B------:R-:W-:-:S05]  /*01d0*/  SEL R0, R5, 0xffffffff, !P0 ;  /* 0xffffffff05007807 */ /* 0x000fca0004000000 */
[----:B------:R1:W-:Y:S01]  /*01e0*/  STL [R1+0x4c], R0 ;  /* 0x00004c0001007387 */ /* 0x0003e20000100800 */
[----:B------:R-:W-:Y:S05]  /*01f0*/  BRA `(.L_x_126) ;  /* 0x0000012000007947 */ /* 0x000fea0003800000 */
.L_x_122:
[----:B---34-:R-:W-:-:S04]  /*0200*/  ISETP.NE.U32.AND P0, PT, RZ, c[0x0][0x3c8], PT ;  /* 0x0000f200ff007a0c */ /* 0x018fc80003f05070 */
[----:B------:R-:W-:-:S13]  /*0210*/  ISETP.NE.AND.EX P0, PT, RZ, c[0x0][0x3cc], PT, P0 ;  /* 0x0000f300ff007a0c */ /* 0x000fda0003f05300 */
[----:B------:R-:W-:Y:S05]  /*0220*/  @!P0 BRA `(.L_x_127) ;  /* 0x0000002000008947 */ /* 0x000fea0003800000 */
[----:B------:R1:W5:Y:S01]  /*0230*/  LDG.E R0, [R2.64] ;  /* 0x0000000c02007981 */ /* 0x000362000c1e1900 */
[----:B------:R-:W-:Y:S05]  /*0240*/  BRA `(.L_x_128) ;  /* 0x0000009000007947 */ /* 0x000fea0003800000 */
.L_x_127:
        /* <DEDUP_REMOVED lines=8> */
.L_x_129:
[----:B------:R-:W-:Y:S02]  /*02d0*/  MOV R0, c[0x0][0x3ac] ;  /* 0x0000eb0000007a02 */ /* 0x000fe40000000f00 */
.L_x_128:
[----:B-1----:R-:W-:-:S05]  /*02e0*/  IMAD.SHL.U32 R2, R18, 0x80, RZ ;  /* 0x0000008012027824 */ /* 0x002fca00078e00ff */
[----:B-----5:R-:W-:-:S04]  /*02f0*/  ISETP.GE.AND P0, PT, R2, R0, PT ;  /* 0x000000000200720c */ /* 0x020fc80003f06270 */
[----:B------:R-:W-:-:S05]  /*0300*/  SEL R0, R5, 0xffffffff, !P0 ;  /* 0xffffffff05007807 */ /* 0x000fca0004000000 */
[----:B------:R1:W-:Y:S04]  /*0310*/  STL [R1+0x4c], R0 ;  /* 0x00004c0001007387 */ /* 0x0003e80000100800 */
.L_x_126:
        /* <DEDUP_REMOVED lines=37> */
.L_x_130:
[----:B------:R-:W-:-:S04]  /*0570*/  ISETP.NE.U32.AND P0, PT, RZ, c[0x0][0x2e0], PT ;  /* 0x0000b800ff007a0c */ /* 0x000fc80003f05070 */
[----:B------:R-:W-:-:S13]  /*0580*/  ISETP.NE.AND.EX P0, PT, RZ, c[0x0][0x2e4], PT, P0 ;  /* 0x0000b900ff007a0c */ /* 0x000fda0003f05300 */
[----:B------:R-:W-:Y:S05]  /*0590*/  @!P0 BRA `(.L_x_131) ;  /* 0x0000003000008947 */ /* 0x000fea0003800000 */
[----:B------:R-:W-:-:S05]  /*05a0*/  IMAD.WIDE R2, R21, R13, c[0x0][0x2e0] ;  /* 0x0000b80015027625 */ /* 0x000fca00078e020d */
[----:B------:R1:W5:Y:S01]  /*05b0*/  LDG.E R17, [R2.64] ;  /* 0x0000000c02117981 */ /* 0x000362000c1e1900 */
[----:B------:R-:W-:Y:S05]  /*05c0*/  BRA `(.L_x_132) ;  /* 0x0000004000007947 */ /* 0x000fea0003800000 */
.L_x_131:
[----:B------:R-:W-:Y:S05]  /*05d0*/  @!P3 BRA `(.L_x_132) ;  /* 0x000000300000b947 */ /* 0x000fea0003800000 */
[----:B------:R1:W2:Y:S04]  /*05e0*/  LDG.E R0, [R2.64] ;  /* 0x0000000c02007981 */ /* 0x0002a8000c1e1900 */
[----:B-1----:R-:W2:Y:S02]  /*05f0*/  LDG.E R2, [R2.64+0x4] ;  /* 0x0000040c02027981 */ /* 0x002ea4000c1e1900 */
[----:B--2---:R-:W-:Y:S02]  /*0600*/  IADD3 R17, -R0, R2, RZ ;  /* 0x0000000200117210 */ /* 0x004fe40007ffe1ff */
.L_x_132:
        /* <DEDUP_REMOVED lines=492> */
.L_x_136:
        /* <DEDUP_REMOVED lines=211> */
.L_x_134:
        /* <DEDUP_REMOVED lines=522> */
.L_x_135:
        /* <DEDUP_REMOVED lines=241> */
.L_x_133:
[----:B------:R-:W-:Y:S05]  /*61b0*/  @P1 EXIT ;  /* 0x000000000000194d */ /* 0x000fea0003800000 */
[----:B------:R-:W2:Y:S01]  /*61c0*/  LDL.LU R8, [R1+0x4c] ;  /* 0x00004c0001087983 */ /* 0x000ea20000300800 */
[----:B------:R-:W-:-:S04]  /*61d0*/  ISETP.NE.U32.AND P1, PT, RZ, c[0x0][0x360], PT ;  /* 0x0000d800ff007a0c */ /* 0x000fc80003f25070 */
[----:B------:R-:W-:-:S13]  /*61e0*/  ISETP.NE.AND.EX P1, PT, RZ, c[0x0][0x364], PT, P1 ;  /* 0x0000d900ff007a0c */ /* 0x000fda0003f25310 */
[----:B-1----:R-:W-:Y:S01]  /*61f0*/  @P1 IMAD.MOV.U32 R2, RZ, RZ, 0x4 ;  /* 0x00000004ff021424 */ /* 0x002fe200078e00ff */
[----:B------:R-:W1:Y:S01]  /*6200*/  S2UR UR6, SR_CTAID.X ;  /* 0x00000000000679c3 */ /* 0x000e620000002500 */
[----:B------:R-:W3:Y:S02]  /*6210*/  S2R R5, SR_CTAID.Y ;  /* 0x0000000000057919 */ /* 0x000ee40000002600 */
[----:B--2---:R-:W-:-:S06]  /*6220*/  @P1 IMAD.WIDE R2, R8, R2, c[0x0][0x360] ;  /* 0x0000d80008021625 */ /* 0x004fcc00078e0202 */
[----:B------:R2:W4:Y:S01]  /*6230*/  @P1 LDG.E R2, [R2.64] ;  /* 0x0000000c02021981 */ /* 0x000522000c1e1900 */
[----:B------:R-:W-:Y:S01]  /*6240*/  IMAD.MOV.U32 R0, RZ, RZ, 0x1 ;  /* 0x00000001ff007424 */ /* 0x000fe200078e00ff */
[----:B------:R-:W-:Y:S01]  /*6250*/  ULDC UR5, c[0x0][0x358] ;  /* 0x0000d60000057ab9 */ /* 0x000fe20000000800 */
[----:B---3--:R-:W-:Y:S01]  /*6260*/  IMAD.MOV.U32 R7, RZ, RZ, R5 ;  /* 0x000000ffff077224 */ /* 0x008fe200078e0005 */
[----:B------:R-:W3:Y:S01]  /*6270*/  S2R R4, SR_TID.X ;  /* 0x0000000000047919 */ /* 0x000ee20000002100 */
[----:B-1----:R-:W-:-:S03]  /*6280*/  UIMAD UR5, UR6, UR5, URZ ;  /* 0x00000005060572a4 */ /* 0x002fc6000f8e023f */
[----:B------:R-:W-:Y:S01]  /*6290*/  BAR.SYNC.DEFER_BLOCKING 0x1, 0x100 ;  /* 0x0044000000007b1d */ /* 0x000fe20000010000 */
[----:B------:R-:W-:Y:S01]  /*62a0*/  ISETP.NE.AND P0, PT, R0, c[0x0][0x338], PT ;  /* 0x0000ce0000007a0c */ /* 0x000fe20003f05270 */
[C---:B------:R-:W-:Y:S01]  /*62b0*/  IMAD R0, R8.reuse, c[0x0][0x2f4], RZ ;  /* 0x0000bd0008007a24 */ /* 0x040fe200078e02ff */
[----:B------:R-:W-:Y:S02]  /*62c0*/  SHF.R.S32.HI R16, RZ, 0x1f, R8 ;  /* 0x0000001fff107819 */ /* 0x000fe40000011408 */
[----:B------:R-:W-:Y:S01]  /*62d0*/  SEL R12, R8, RZ, !P1 ;  /* 0x000000ff080c7207 */ /* 0x000fe20004800000 */
[----:B------:R-:W-:Y:S01]  /*62e0*/  ULDC UR4, c[0x0][0x2f4] ;  /* 0x0000bd0000047ab9 */ /* 0x000fe20000000800 */
[----:B------:R-:W-:Y:S01]  /*62f0*/  SHF.R.S32.HI R15, RZ, 0x1f, R0 ;  /* 0x0000001fff0f7819 */ /* 0x000fe20000011400 */
[----:B------:R-:W-:Y:S01]  /*6300*/  UIMAD UR5, UR5, UR4, URZ ;  /* 0x00000004050572a4 */ /* 0x000fe2000f8e023f */
[----:B------:R-:W-:Y:S01]  /*6310*/  BSSY B0, `(.L_x_137) ;  /* 0x000001c000007945 */ /* 0x000fe20003800000 */
[----:B------:R-:W-:-:S02]  /*6320*/  SEL R16, R16, RZ, !P1 ;  /* 0x000000ff10107207 */ /* 0x000fc40004800000 */
[----:B------:R-:W-:Y:S02]  /*6330*/  USHF.R.S32.HI UR4, URZ, 0x1f, UR5 ;  /* 0x0000001f3f047899 */ /* 0x000fe40008011405 */
[----:B--2---:R-:W-:-:S05]  /*6340*/  @P0 IMAD.HI.U32 R3, R5, c[0x0][0x33c], RZ ;  /* 0x0000cf0005030a27 */ /* 0x004fca00078e00ff */
[----:B------:R-:W-:-:S04]  /*6350*/  @P0 SHF.R.U32.HI R7, RZ, c[0x0][0x340], R3 ;  /* 0x0000d000ff070a19 */ /* 0x000fc80000011603 */
[--C-:B------:R-:W-:Y:S01]  /*6360*/  IADD3 R0, P2, P0, R0, UR5, R7.reuse ;  /* 0x0000000500007c10 */ /* 0x100fe2000f85e007 */
[--C-:B------:R-:W-:Y:S01]  /*6370*/  IMAD.MOV R6, RZ, RZ, -R7.reuse ;  /* 0x000000ffff067224 */ /* 0x100fe200078e0a07 */
[----:B------:R-:W-:-:S03]  /*6380*/  SHF.R.S32.HI R13, RZ, 0x1f, R7 ;  /* 0x0000001fff0d7819 */ /* 0x000fc60000011407 */
[----:B------:R-:W-:Y:S01]  /*6390*/  IMAD.SHL.U32 R14, R0, 0x4, RZ ;  /* 0x00000004000e7824 */ /* 0x000fe200078e00ff */
[----:B------:R-:W-:Y:S01]  /*63a0*/  IADD3.X R15, R15, UR4, R13, P2, P0 ;  /* 0x000000040f0f7c10 */ /* 0x000fe200097e040d */
[----:B------:R-:W-:Y:S01]  /*63b0*/  IMAD R6, R6, c[0x0][0x338], R5 ;  /* 0x0000ce0006067a24 */ /* 0x000fe200078e0205 */
[----:B---3--:R-:W-:Y:S02]  /*63c0*/  ISETP.NE.AND P2, PT, R4, RZ, PT ;  /* 0x000000ff0400720c */ /* 0x008fe40003f45270 */
[----:B------:R-:W-:Y:S02]  /*63d0*/  SHF.L.U64.HI R15, R0, 0x2, R15 ;  /* 0x00000002000f7819 */ /* 0x000fe4000001020f */
[----:B------:R-:W-:-:S04]  /*63e0*/  IADD3 R4, P0, R14, c[0x0][0x350], RZ ;  /* 0x0000d4000e047a10 */ /* 0x000fc80007f1e0ff */
[----:B------:R-:W-:Y:S01]  /*63f0*/  IADD3.X R5, R15, c[0x0][0x354], RZ, P0, !PT ;  /* 0x0000d5000f057a10 */ /* 0x000fe200007fe4ff */
[----:B----4-:R-:W-:-:S05]  /*6400*/  @P1 IMAD R2, R8, 0x80, R2 ;  /* 0x0000008008021824 */ /* 0x010fca00078e0202 */
[----:B------:R-:W-:-:S04]  /*6410*/  @P1 SHF.R.S32.HI R3, RZ, 0x1f, R2 ;  /* 0x0000001fff031819 */ /* 0x000fc80000011402 */
[----:B------:R-:W-:-:S04]  /*6420*/  @P1 LEA.HI R2, R3, R2, RZ, 0x7 ;  /* 0x0000000203021211 */ /* 0x000fc800078f38ff */
[----:B------:R-:W-:-:S05]  /*6430*/  @P1 SHF.R.S32.HI R2, RZ, 0x7, R2 ;  /* 0x00000007ff021819 */ /* 0x000fca0000011402 */
[----:B------:R-:W-:-:S05]  /*6440*/  @P1 IMAD R2, R2, 0x3000, RZ ;  /* 0x0000300002021824 */ /* 0x000fca00078e02ff */
[----:B------:R-:W-:Y:S02]  /*6450*/  @P1 SHF.R.S32.HI R3, RZ, 0x1f, R2 ;  /* 0x0000001fff031819 */ /* 0x000fe40000011402 */
[----:B------:R-:W-:Y:S01]  /*6460*/  @!P1 CS2R R2, SRZ ;  /* 0x0000000000029805 */ /* 0x000fe2000001ff00 */
[----:B------:R-:W-:Y:S05]  /*6470*/  @P2 BRA `(.L_x_138) ;  /* 0x0000005000002947 */ /* 0x000fea0003800000 */
.L_x_139:
[----:B------:R-:W2:Y:S01]  /*6480*/  LDG.E.STRONG.GPU R0, [R4.64] ;  /* 0x0000000c04007981 */ /* 0x000ea2000c1ef900 */
[----:B------:R-:W-:Y:S01]  /*6490*/  YIELD ;  /* 0x0000000000007946 */ /* 0x000fe20003800000 */
[----:B--2---:R-:W-:Y:S01]  /*64a0*/  ISETP.NE.AND P0, PT, R0, R6, PT ;  /* 0x000000060000720c */ /* 0x004fe20003f05270 */
[----:B------:R-:W-:-:S12]  /*64b0*/  CCTL.IVALL ;  /* 0x00000000ff00798f */ /* 0x000fd80002000000 */
[----:B------:R-:W-:Y:S05]  /*64c0*/  @P0 BRA `(.L_x_139) ;  /* 0xffffffb000000947 */ /* 0x000fea000383ffff */
.L_x_138:
[----:B------:R-:W-:Y:S05]  /*64d0*/  BSYNC B0 ;  /* 0x0000000000007941 */ /* 0x000fea0003800000 */
.L_x_137:
[----:B-----5:R-:W-:Y:S01]  /*64e0*/  MOV R17, 0xffffffff ;  /* 0xffffffff00117802 */ /* 0x020fe20000000f00 */
[----:B------:R-:W-:Y:S05]  /*64f0*/  BRA.CONV ~URZ, `(.L_x_140) ;  /* 0x000000237f007947 */ /* 0x000fea000b800000 */
[----:B------:R-:W-:Y:S02]  /*6500*/  MOV R8, 0x6520 ;  /* 0x0000652000087802 */ /* 0x000fe40000000f00 */
[----:B------:R-:W-:Y:S05]  /*6510*/  CALL.REL.NOINC `($__internal_1_$__cuda_sm70_warpsync) ;  /* 0x00000aa000007944 */ /* 0x000fea0003c00000 */
.L_x_140:
[----:B------:R-:W1:Y:S01]  /*6520*/  S2R R0, SR_TID.X ;  /* 0x0000000000007919 */ /* 0x000e620000002100 */
[----:B------:R-:W-:Y:S01]  /*6530*/  UIMAD UR5, UR6, 0x3000, URZ ;  /* 0x00003000060578a4 */ /* 0x000fe2000f8e023f */
[----:B------:R-:W-:-:S06]  /*6540*/  NOP ;  /* 0x0000000000007918 */ /* 0x000fcc0000000000 */
[----:B------:R-:W-:Y:S01]  /*6550*/  USHF.R.S32.HI UR4, URZ, 0x1f, UR5 ;  /* 0x0000001f3f047899 */ /* 0x000fe20008011405 */
[--C-:B-1----:R-:W-:Y:S02]  /*6560*/  SHF.R.S32.HI R8, RZ, 0x1f, R0.reuse ;  /* 0x0000001fff087819 */ /* 0x102fe40000011400 */
[----:B------:R-:W-:Y:S01]  /*6570*/  IADD3 R10, P1, P0, R2, UR5, R0 ;  /* 0x00000005020a7c10 */ /* 0x000fe2000f83e000 */
[----:B------:R-:W-:-:S03]  /*6580*/  IMAD R0, R13, c[0x0][0x328], RZ ;  /* 0x0000ca000d007a24 */ /* 0x000fc600078e02ff */
[----:B------:R-:W-:Y:S01]  /*6590*/  IADD3.X R11, R3, UR4, R8, P1, P0 ;  /* 0x00000004030b7c10 */ /* 0x000fe20008fe0408 */
[C---:B------:R-:W-:Y:S02]  /*65a0*/  IMAD R0, R7.reuse, c[0x0][0x32c], R0 ;  /* 0x0000cb0007007a24 */ /* 0x040fe400078e0200 */
[----:B------:R-:W-:Y:S02]  /*65b0*/  IMAD R8, R16, c[0x0][0x330], RZ ;  /* 0x0000cc0010087a24 */ /* 0x000fe400078e02ff */
[----:B------:R-:W-:-:S05]  /*65c0*/  IMAD.WIDE.U32 R2, R7, c[0x0][0x328], R10 ;  /* 0x0000ca0007027a25 */ /* 0x000fca00078e000a */
[----:B------:R-:W-:Y:S01]  /*65d0*/  IADD3 R3, R3, R0, RZ ;  /* 0x0000000003037210 */ /* 0x000fe20007ffe0ff */
[----:B------:R-:W-:-:S04]  /*65e0*/  IMAD R0, R12, c[0x0][0x334], R8 ;  /* 0x0000cd000c007a24 */ /* 0x000fc800078e0208 */
[----:B------:R-:W-:-:S05]  /*65f0*/  IMAD.WIDE.U32 R8, R12, c[0x0][0x330], R2 ;  /* 0x0000cc000c087a25 */ /* 0x000fca00078e0002 */
[----:B------:R-:W-:Y:S02]  /*6600*/  IADD3 R0, R9, R0, RZ ;  /* 0x0000000009007210 */ /* 0x000fe40007ffe0ff */
        /* <DEDUP_REMOVED lines=51> */
[----:B------:R-:W-:Y:S02]  /*6940*/  MOV R8, 0x6960 ;  /* 0x0000696000087802 */ /* 0x000fe40000000f00 */
[----:B-1----:R-:W-:Y:S05]  /*6950*/  CALL.REL.NOINC `($__internal_1_$__cuda_sm70_warpsync) ;  /* 0x0000066000007944 */ /* 0x002fea0003c00000 */
.L_x_141:
        /* <DEDUP_REMOVED lines=12> */
.L_x_143:
[----:B------:R-:W-:Y:S05]  /*6a20*/  BSYNC B0 ;  /* 0x0000000000007941 */ /* 0x000fea0003800000 */
.L_x_142:
[----:B--2---:R-:W-:Y:S01]  /*6a30*/  IADD3 R4, P0, R14, c[0x0][0x348], RZ ;  /* 0x0000d2000e047a10 */ /* 0x004fe20007f1e0ff */
[----:B------:R-:W-:Y:S03]  /*6a40*/  BSSY B0, `(.L_x_144) ;  /* 0x0000008000007945 */ /* 0x000fe60003800000 */
[----:B------:R-:W-:Y:S01]  /*6a50*/  IADD3.X R5, R15, c[0x0][0x34c], RZ, P0, !PT ;  /* 0x0000d3000f057a10 */ /* 0x000fe200007fe4ff */
[----:B------:R-:W-:Y:S05]  /*6a60*/  @P2 BRA `(.L_x_145) ;  /* 0x0000005000002947 */ /* 0x000fea0003800000 */
.L_x_146:
[----:B------:R-:W2:Y:S01]  /*6a70*/  LDG.E.STRONG.GPU R0, [R4.64] ;  /* 0x0000000c04007981 */ /* 0x000ea2000c1ef900 */
[----:B------:R-:W-:Y:S01]  /*6a80*/  YIELD ;  /* 0x0000000000007946 */ /* 0x000fe20003800000 */
[----:B--2---:R-:W-:Y:S01]  /*6a90*/  ISETP.NE.AND P0, PT, R0, R6, PT ;  /* 0x000000060000720c */ /* 0x004fe20003f05270 */
[----:B------:R-:W-:-:S12]  /*6aa0*/  CCTL.IVALL ;  /* 0x00000000ff00798f */ /* 0x000fd80002000000 */
[----:B------:R-:W-:Y:S05]  /*6ab0*/  @P0 BRA `(.L_x_146) ;  /* 0xffffffb000000947 */ /* 0x000fea000383ffff */
.L_x_145:
[----:B------:R-:W-:Y:S05]  /*6ac0*/  BSYNC B0 ;  /* 0x0000000000007941 */ /* 0x000fea0003800000 */
.L_x_144:
[----:B------:R-:W-:Y:S05]  /*6ad0*/  BRA.CONV ~URZ, `(.L_x_147) ;  /* 0x000000237f007947 */ /* 0x000fea000b800000 */
[----:B------:R-:W-:Y:S02]  /*6ae0*/  MOV R8, 0x6b00 ;  /* 0x00006b0000087802 */ /* 0x000fe40000000f00 */
[----:B-1----:R-:W-:Y:S05]  /*6af0*/  CALL.REL.NOINC `($__internal_1_$__cuda_sm70_warpsync) ;  /* 0x000004c000007944 */ /* 0x002fea0003c00000 */
.L_x_147:
[----:B-1----:R-:W-:Y:S01]  /*6b00*/  MOV R2, R10 ;  /* 0x0000000a00027202 */ /* 0x002fe20000000f00 */
[----:B------:R-:W-:Y:S01]  /*6b10*/  IMAD R0, R13, c[0x0][0x300], RZ ;  /* 0x0000c0000d007a24 */ /* 0x000fe200078e02ff */
[----:B------:R-:W-:Y:S01]  /*6b20*/  MOV R3, R11 ;  /* 0x0000000b00037202 */ /* 0x000fe20000000f00 */
[----:B------:R-:W-:Y:S01]  /*6b30*/  IMAD R6, R16, c[0x0][0x308], RZ ;  /* 0x0000c20010067a24 */ /* 0x000fe200078e02ff */
[----:B------:R-:W-:-:S06]  /*6b40*/  NOP ;  /* 0x0000000000007918 */ /* 0x000fcc0000000000 */
[----:B------:R-:W-:-:S04]  /*6b50*/  IMAD.WIDE.U32 R2, R7, c[0x0][0x300], R2 ;  /* 0x0000c00007027a25 */ /* 0x000fc800078e0002 */
[----:B------:R-:W-:-:S05]  /*6b60*/  IMAD R0, R7, c[0x0][0x304], R0 ;  /* 0x0000c10007007a24 */ /* 0x000fca00078e0200 */
        /* <DEDUP_REMOVED lines=57> */
.L_x_148:
        /* <DEDUP_REMOVED lines=12> */
        .weak           $__internal_1_$__cuda_sm70_warpsync
        .type           $__internal_1_$__cuda_sm70_warpsync,@function
        .size           $__internal_1_$__cuda_sm70_warpsync,(.L_x_1389 - $__internal_1_$__cuda_sm70_warpsync)
$__internal_1_$__cuda_sm70_warpsync:
[----:B------:R-:W-:Y:S01]  /*6fc0*/  MOV R9, 0x0 ;  /* 0x0000000000097802 */ /* 0x000fe20000000f00 */
[----:B------:R-:W-:Y:S04]  /*6fd0*/  WARPSYNC R17 ;  /* 0x0000001100007348 */ /* 0x000fe80003800000 */
[----:B------:R-:W-:Y:S05]  /*6fe0*/  RET.REL.NODEC R8 `(_ZN7cutlass13device_kernelIN5flash19enable_sm80_to_sm89INS1_16FlashAttnBwdSm80INS1_25CollectiveMainloopBwdSm80ILi2ELi1EN4cute5tupleIJNS5_1CILi64EEENS7_ILi128EEENS7_ILi96EEEEEENS_10bfloat16_tEfNS_4arch4Sm80ELb0ELb0ELb1ELb1ELb1ELb0ELb0ELb0ELi2ELi2ELi4ELi2ELb1EEENS1_24CollectiveEpilogueBwdGQAISB_fSE_Li256ELb1ELb1EEENS1_19SingleTileSchedulerILb1ELb0ELb0ELi128EEEEEEEEEvNT_6ParamsE) ;  /* 0xffff901008007950 */ /* 0x000fea0003c3ffff */
.L_x_149:
        /* <DEDUP_REMOVED lines=9> */
.L_x_1389:


//--------------------- .text._ZN7cutlass13device_kernelIN5flash19enable_sm80_to_sm89INS1_16FlashAttnBwdSm80INS1_25CollectiveMainloopBwdSm80ILi2ELi1EN4cute5tupleIJNS5_1CILi64EEENS7_ILi128EEENS7_ILi96EEEEEENS_10bfloat16_tEfNS_4arch4Sm80ELb0ELb1ELb1ELb0ELb0ELb0ELb0ELb0ELi2ELi2ELi4ELi2ELb1EEENS1_21CollectiveEpilogueBwdISB_SC_SE_Li256ELb0ELb0ELi2EEENS1_19SingleTileSchedulerILb0ELb0ELb0ELi128EEEEEEEEEvNT_6ParamsE --------------------------
	.section	.text._ZN7cutlass13device_kernelIN5flash19enable_sm80_to_sm89INS1_16FlashAttnBwdSm80INS1_25CollectiveMainloopBwdSm80ILi2ELi1EN4cute5tupleIJNS5_1CILi64EEENS7_ILi128EEENS7_ILi96EEEEEENS_10bfloat16_tEfNS_4arch4Sm80ELb0ELb1ELb1ELb0ELb0ELb0ELb0ELb0ELi2ELi2ELi4ELi2ELb1EEENS1_21CollectiveEpilogueBwdISB_SC_SE_Li256ELb0ELb0ELi2EEENS1_19SingleTileSchedulerILb0ELb0ELb0ELi128EEEEEEEEEvNT_6ParamsE,"ax",@progbits
	.sectioninfo	@"SHI_REGISTERS=255"
	.align	128
.text._ZN7cutlass13device_kernelIN5flash19enable_sm80_to_sm89INS1_16FlashAttnBwdSm80INS1_25CollectiveMainloopBwdSm80ILi2ELi1EN4cute5tupleIJNS5_1CILi64EEENS7_ILi128EEENS7_ILi96EEEEEENS_10bfloat16_tEfNS_4arch4Sm80ELb0ELb1ELb1ELb0ELb0ELb0ELb0ELb0ELi2ELi2ELi4ELi2ELb1EEENS1_21CollectiveEpilogueBwdISB_SC_SE_Li256ELb0ELb0ELi2EEENS1_19SingleTileSchedulerILb0ELb0ELb0ELi128EEEEEEEEEvNT_6ParamsE:
        .type           _ZN7cutlass13device_kernelIN5flash19enable_sm80_to_sm89INS1_16FlashAttnBwdSm80INS1_25CollectiveMainloopBwdSm80ILi2ELi1EN4cute5tupleIJNS5_1CILi64EEENS7_ILi128EEENS7_ILi96EEEEEENS_10bfloat16_tEfNS_4arch4Sm80ELb0ELb1ELb1ELb0ELb0ELb0ELb0ELb0ELi2ELi2ELi4ELi2ELb1EEENS1_21CollectiveEpilogueBwdISB_SC_SE_Li256ELb0ELb0ELi2EEENS1_19SingleTileSchedulerILb0ELb0ELb0ELi128EEEEEEEEEvNT_6ParamsE,@function
        .size           _ZN7cutlass13device_kernelIN5flash19enable_sm80_to_sm89INS1_16FlashAttnBwdSm80INS1_25CollectiveMainloopBwdSm80ILi2ELi1EN4cute5tupleIJNS5_1CILi64EEENS7_ILi128EEENS7_ILi96EEEEEENS_10bfloat16_tEfNS_4arch4Sm80ELb0ELb1ELb1ELb0ELb0ELb0ELb0ELb0ELi2ELi2ELi4ELi2ELb1EEENS1_21CollectiveEpilogueBwdISB_SC_SE_Li256ELb0ELb0ELi2EEENS1_19SingleTileSchedulerILb0ELb0ELb0ELi128EEEEEEEEEvNT_6ParamsE,(.L_x_1391 - _ZN7cutlass13device_kernelIN5flash19enable_sm80_to_sm89INS1_16FlashAttnBwdSm80INS1_25CollectiveMainloopBwdSm80ILi2ELi1EN4cute5tupleIJNS5_1CILi64EEENS7_ILi128EEENS7_ILi96EEEEEENS_10bfloat16_tEfNS_4arch4Sm80ELb0ELb1ELb1ELb0ELb0ELb0ELb0ELb0ELi2ELi2ELi4ELi2ELb1EEENS1_21CollectiveEpilogueBwdISB_SC_SE_Li256ELb0ELb0ELi2EEENS1_19SingleTileSchedulerILb0ELb0ELb0ELi128EEEEEEEEEvNT_6ParamsE)
        .other          _ZN7cutlass13device_kernelIN5flash19enable_sm80_to_sm89INS1_16FlashAttnBwdSm80INS1_25CollectiveMainloopBwdSm80ILi2ELi1EN4cute5tupleIJNS5_1CILi64EEENS7_ILi128EEENS7_ILi96EEEEEENS_10bfloat16_tEfNS_4arch4Sm80ELb0ELb1ELb1ELb0ELb0ELb0ELb0ELb0ELi2ELi2ELi4ELi2ELb1EEENS1_21CollectiveEpilogueBwdISB_SC_SE_Li256ELb0ELb0ELi2EEENS1_19SingleTileSchedulerILb0ELb0ELb0ELi128EEEEEEEEEvNT_6ParamsE,@"STO_CUDA_ENTRY STV_DEFAULT"
_ZN7cutlass13device_kernelIN5flash19enable_sm80_to_sm89INS1_16FlashAttnBwdSm80INS1_25CollectiveMainloopBwdSm80ILi2ELi1EN4cute5tupleIJNS5_1CILi64EEENS7_ILi128EEENS7_ILi96EEEEEENS_10bfloat16_tEfNS_4arch4Sm80ELb0ELb1ELb1ELb0ELb0ELb0ELb0ELb0ELi2ELi2ELi4ELi2ELb1EEENS1_21CollectiveEpilogueBwdISB_SC_SE_Li256ELb0ELb0ELi2EEENS1_19SingleTileSchedulerILb0ELb0ELb0ELi128EEEEEEEEEvNT_6ParamsE:
[----:B------:R-:W-:-:S03]  /*0000*/  MOV R1, c[0x0][0x28] ;  /* 0x00000a0000017a02 */ /* 0x000fc60000000f00 */
[----:B------:R-:W1:Y:S01]  /*0010*/  S2UR UR9, SR_CTAID.Z ;  /* 0x00000000000979c3 */ /* 0x000e620000002700 */
[----:B------:R-:W-:Y:S02]  /*0020*/  IADD3 R1, R1, -0xb8, RZ ;  /* 0xffffff4801017810 */ /* 0x000fe40007ffe0ff */
[----:B-1----:R-:W-:-:S13]  /*0030*/  ISETP.LE.AND P0, PT, RZ, UR9, PT ;  /* 0x00000009ff007c0c */ /* 0x002fda000bf03270 */
[----:B------:R-:W-:Y:S05]  /*0040*/  @!P0 EXIT ;  /* 0x000000000000894d */ /* 0x000fea0003800000 */
[----:B------:R-:W1:Y:S01]  /*0050*/  S2R R4, SR_TID.X ;  /* 0x0000000000047919 */ /* 0x000e620000002100 */
[----:B------:R-:W2:Y:S01]  /*0060*/  S2UR UR8, SR_CTAID.X ;  /* 0x00000000000879c3 */ /* 0x000ea20000002500 */
[----:B------:R-:W-:Y:S02]  /*0070*/  ULDC UR5, c[0x0][0x168] ;  /* 0x00005a0000057ab9 */ /* 0x000fe40000000800 */
[----:B------:R-:W3:Y:S01]  /*0080*/  S2R R35, SR_CTAID.Y ;  /* 0x0000000000237919 */ /* 0x000ee20000002600 */
[----:B------:R-:W-:-:S04]  /*0090*/  UIADD3 UR5, UR5, 0x3f, URZ ;  /* 0x0000003f05057890 */ /* 0x000fc8000fffe03f */
[----:B------:R-:W-:-:S04]  /*00a0*/  USHF.R.S32.HI UR4, URZ, 0x1f, UR5 ;  /* 0x0000001f3f047899 */ /* 0x000fc80008011405 */
[----:B------:R-:W-:-:S04]  /*00b0*/  ULEA.HI UR4, UR4, UR5, URZ, 0x6 ;  /* 0x0000000504047291 */ /* 0x000fc8000f8f303f */
[----:B------:R-:W-:Y:S01]  /*00c0*/  USHF.R.S32.HI UR12, URZ, 0x6, UR4 ;  /* 0x000000063f0c7899 */ /* 0x000fe20008011404 */
[----:B-1----:R1:W-:Y:S01]  /*00d0*/  STL [R1+0x58], R4 ;  /* 0x0000580401007387 */ /* 0x0023e20000100800 */
[----:B--2---:R-:W-:-:S13]  /*00e0*/  ISETP.LE.AND P0, PT, RZ, UR8, PT ;  /* 0x00000008ff007c0c */ /* 0x004fda000bf03270 */
[----:B------:R-:W-:Y:S05]  /*00f0*/  @!P0 BRA `(.L_x_150) ;  /* 0x000000c000008947 */ /* 0x000fea0003800000 */
[----:B---3--:R-:W-:Y:S02]  /*0100*/  ULDC UR4, c[0x0][0x168] ;  /* 0x00005a0000047ab9 */ /* 0x008fe40000000800 */
[----:B------:R-:W-:-:S04]  /*0110*/  ULEA UR4, UR8, UR4, 0x7 ;  /* 0x0000000408047291 */ /* 0x000fc8000f8e383f */
[----:B------:R-:W-:-:S03]  /*0120*/  UIADD3 UR5, UR4, 0xbf, URZ ;  /* 0x000000bf04057890 */ /* 0x000fc6000fffe03f */
[----:B------:R-:W-:Y:S02]  /*0130*/  ULDC UR4, c[0x0][0x198] ;  /* 0x0000660000047ab9 */ /* 0x000fe40000000800 */
[----:B------:R-:W-:-:S03]  /*0140*/  UIADD3 UR4, UR5, -UR4, URZ ;  /* 0x8000000405047290 */ /* 0x000fc6000fffe03f */
[----:B------:R-:W-:Y:S02]  /*0150*/  ULDC UR5, c[0x0][0x2a0] ;  /* 0x0000a80000057ab9 */ /* 0x000fe40000000800 */
[----:B------:R-:W-:-:S04]  /*0160*/  UIADD3 UR5, UR4, UR5, URZ ;  /* 0x0000000504057290 */ /* 0x000fc8000fffe03f */
[----:B------:R-:W-:-:S04]  /*0170*/  USHF.R.S32.HI UR4, URZ, 0x1f, UR5 ;  /* 0x0000001f3f047899 */ /* 0x000fc80008011405 */
[----:B------:R-:W-:-:S04]  /*0180*/  ULEA.HI UR4, UR4, UR5, URZ, 0x6 ;  /* 0x0000000504047291 */ /* 0x000fc8000f8f303f */
[----:B------:R-:W-:-:S04]  /*0190*/  USHF.R.S32.HI UR4, URZ, 0x6, UR4 ;  /* 0x000000063f047899 */ /* 0x000fc80008011404 */
[----:B------:R-:W-:-:S04]  /*01a0*/  UISETP.LT.AND UP0, UPT, UR12, UR4, UPT ;  /* 0x000000040c00728c */ /* 0x000fc8000bf01270 */
[----:B------:R-:W-:Y:S02]  /*01b0*/  USEL UR12, UR12, UR4, UP0 ;  /* 0x000000040c0c7287 */ /* 0x000fe40008000000 */
.L_x_150:
[----:B---3--:R-:W-:Y:S01]  /*01c0*/  USHF.L.U32 UR11, UR8, 0x7, URZ ;  /* 0x00000007080b7899 */ /* 0x008fe2000800063f */
[----:B------:R-:W-:Y:S01]  /*01d0*/  PLOP3.LUT P1, PT, PT, PT, PT, 0x80, 0x0 ;  /* 0x000000000000781c */ /* 0x000fe20003f2f070 */
[----:B------:R-:W-:Y:S01]  /*01e0*/  ULDC UR5, c[0x0][0x168] ;  /* 0x00005a0000057ab9 */ /* 0x000fe20000000800 */
[----:B------:R-:W-:Y:S01]  /*01f0*/  CS2R R126, SRZ ;  /* 0x00000000007e7805 */ /* 0x000fe2000001ff00 */
[----:B------:R-:W-:Y:S01]  /*0200*/  UIADD3 UR5, UR11, UR5, URZ ;  /* 0x000000050b057290 */ /* 0x000fe2000fffe03f */
[----:B------:R-:W-:Y:S01]  /*0210*/  CS2R R124, SRZ ;  /* 0x00000000007c7805 */ /* 0x000fe2000001ff00 */
[----:B------:R-:W-:Y:S01]  /*0220*/  ULDC UR4, c[0x0][0x198] ;  /* 0x0000660000047ab9 */ /* 0x000fe20000000800 */
[----:B------:R-:W-:Y:S01]  /*0230*/  CS2R R130, SRZ ;  /* 0x0000000000827805 */ /* 0x000fe2000001ff00 */
[----:B------:R-:W-:Y:S01]  /*0240*/  UIADD3 UR4, UR5, -UR4, URZ ;  /* 0x8000000405047290 */ /* 0x000fe2000fffe03f */
[----:B------:R-:W-:Y:S01]  /*0250*/  CS2R R12, SRZ ;  /* 0x00000000000c7805 */ /* 0x000fe2000001ff00 */
[----:B------:R-:W-:Y:S01]  /*0260*/  ULDC.64 UR18, c[0x0][0x118] ;  /* 0x0000460000127ab9 */ /* 0x000fe20000000a00 */
[----:B------:R-:W-:Y:S01]  /*0270*/  IMAD.MOV.U32 R128, RZ, RZ, RZ ;  /* 0x000000ffff807224 */ /* 0x000fe200078e00ff */
[----:B------:R-:W-:Y:S01]  /*0280*/  MOV R122, RZ ;  /* 0x000000ff007a7202 */ /* 0x000fe20000000f00 */
[----:B------:R-:W-:Y:S01]  /*0290*/  IMAD.MOV.U32 R15, RZ, RZ, RZ ;  /* 0x000000ffff0f7224 */ /* 0x000fe200078e00ff */
[----:B------:R-:W-:Y:S01]  /*02a0*/  CS2R R16, SRZ ;  /* 0x0000000000107805 */ /* 0x000fe2000001ff00 */
[----:B------:R-:W-:Y:S01]  /*02b0*/  IMAD.U32 R0, RZ, RZ, UR4 ;  /* 0x00000004ff007e24 */ /* 0x000fe2000f8e00ff */
[----:B------:R-:W-:Y:S01]  /*02c0*/  MOV R118, RZ ;  /* 0x000000ff00767202 */ /* 0x000fe20000000f00 */
[----:B------:R-:W-:Y:S01]  /*02d0*/  IMAD.MOV.U32 R120, RZ, RZ, RZ ;  /* 0x000000ffff787224 */ /* 0x000fe200078e00ff */
[----:B------:R-:W-:Y:S01]  /*02e0*/  CS2R R18, SRZ ;  /* 0x0000000000127805 */ /* 0x000fe2000001ff00 */
[----:B------:R-:W-:Y:S01]  /*02f0*/  IMAD.MOV.U32 R116, RZ, RZ, RZ ;  /* 0x000000ffff747224 */ /* 0x000fe200078e00ff */
[----:B------:R-:W-:Y:S01]  /*0300*/  IADD3 R0, R0, -c[0x0][0x2a4], RZ ;  /* 0x8000a90000007a10 */ /* 0x000fe20007ffe0ff */
[----:B------:R-:W-:Y:S01]  /*0310*/  IMAD.MOV.U32 R110, RZ, RZ, RZ ;  /* 0x000000ffff6e7224 */ /* 0x000fe200078e00ff */
[----:B------:R-:W-:Y:S01]  /*0320*/  MOV R108, RZ ;  /* 0x000000ff006c7202 */ /* 0x000fe20000000f00 */
[----:B------:R-:W-:Y:S01]  /*0330*/  CS2R R20, SRZ ;  /* 0x0000000000147805 */ /* 0x000fe2000001ff00 */
[----:B------:R-:W-:Y:S01]  /*0340*/  SHF.R.S32.HI R2, RZ, 0x1f, R0 ;  /* 0x0000001fff027819 */ /* 0x000fe20000011400 */
[----:B------:R-:W-:Y:S01]  /*0350*/  IMAD.MOV.U32 R114, RZ, RZ, RZ ;  /* 0x000000ffff727224 */ /* 0x000fe200078e00ff */
[----:B------:R-:W-:Y:S01]  /*0360*/  MOV R112, RZ ;  /* 0x000000ff00707202 */ /* 0x000fe20000000f00 */
[----:B------:R-:W-:Y:S01]  /*0370*/  CS2R R22, SRZ ;  /* 0x0000000000167805 */ /* 0x000fe2000001ff00 */
[----:B------:R-:W-:Y:S01]  /*0380*/  LEA.HI R0, R2, R0, RZ, 0x6 ;  /* 0x0000000002007211 */ /* 0x000fe200078f30ff */
[----:B------:R-:W-:Y:S01]  /*0390*/  IMAD.MOV.U32 R106, RZ, RZ, RZ ;  /* 0x000000ffff6a7224 */ /* 0x000fe200078e00ff */
[----:B------:R-:W-:Y:S01]  /*03a0*/  MOV R104, RZ ;  /* 0x000000ff00687202 */ /* 0x000fe20000000f00 */
[----:B------:R-:W-:Y:S01]  /*03b0*/  CS2R R24, SRZ ;  /* 0x0000000000187805 */ /* 0x000fe2000001ff00 */
[----:B------:R-:W2:Y:S01]  /*03c0*/  R2UR UR10, R0 ;  /* 0x00000000000a73c2 */ /* 0x000ea200000e0000 */
[----:B------:R-:W-:Y:S01]  /*03d0*/  IMAD.MOV.U32 R102, RZ, RZ, RZ ;  /* 0x000000ffff667224 */ /* 0x000fe200078e00ff */
[----:B------:R-:W-:Y:S01]  /*03e0*/  MOV R100, RZ ;  /* 0x000000ff00647202 */ /* 0x000fe20000000f00 */
[----:B------:R-:W-:Y:S01]  /*03f0*/  CS2R R26, SRZ ;  /* 0x00000000001a7805 */ /* 0x000fe2000001ff00 */
        /* <DEDUP_REMOVED lines=20> */
[----:B--2---:R-:W-:Y:S01]  /*0540*/  USHF.R.S32.HI UR10, URZ, 0x6, UR10 ;  /* 0x000000063f0a7899 */ /* 0x004fe2000801140a */
[----:B------:R-:W-:Y:S01]  /*0550*/  CS2R R60, SRZ ;  /* 0x00000000003c7805 */ /* 0x000fe2000001ff00 */
[----:B------:R-:W-:Y:S01]  /*0560*/  CS2R R66, SRZ ;  /* 0x0000000000427805 */ /* 0x000fe2000001ff00 */
[----:B------:R-:W-:Y:S01]  /*0570*/  CS2R R64, SRZ ;  /* 0x0000000000407805 */ /* 0x000fe2000001ff00 */
[----:B------:R-:W-:Y:S01]  /*0580*/  UISETP.LT.AND UP0, UPT, URZ, UR10, UPT ;  /* 0x0000000a3f00728c */ /* 0x000fe2000bf01270 */
[----:B------:R-:W-:Y:S01]  /*0590*/  CS2R R58, SRZ ;  /* 0x00000000003a7805 */ /* 0x000fe2000001ff00 */
[----:B------:R-:W-:Y:S01]  /*05a0*/  CS2R R56, SRZ ;  /* 0x0000000000387805 */ /* 0x000fe2000001ff00 */
[----:B------:R-:W-:Y:S01]  /*05b0*/  CS2R R54, SRZ ;  /* 0x0000000000367805 */ /* 0x000fe2000001ff00 */
[----:B------:R-:W-:Y:S01]  /*05c0*/  USEL UR10, URZ, UR10, !UP0 ;  /* 0x0000000a3f0a7287 */ /* 0x000fe2000c000000 */
[----:B------:R-:W-:Y:S01]  /*05d0*/  CS2R R52, SRZ ;  /* 0x0000000000347805 */ /* 0x000fe2000001ff00 */
[----:B------:R-:W-:Y:S01]  /*05e0*/  CS2R R46, SRZ ;  /* 0x00000000002e7805 */ /* 0x000fe2000001ff00 */
[----:B------:R-:W-:Y:S01]  /*05f0*/  CS2R R44, SRZ ;  /* 0x00000000002c7805 */ /* 0x000fe2000001ff00 */
[----:B------:R-:W-:Y:S01]  /*0600*/  UISETP.GT.AND UP0, UPT, UR12, UR10, UPT ;  /* 0x0000000a0c00728c */ /* 0x000fe2000bf04270 */
[----:B------:R-:W-:Y:S01]  /*0610*/  CS2R R50, SRZ ;  /* 0x0000000000327805 */ /* 0x000fe2000001ff00 */
[----:B------:R-:W-:Y:S01]  /*0620*/  CS2R R48, SRZ ;  /* 0x0000000000307805 */ /* 0x000fe2000001ff00 */
[----:B------:R-:W-:Y:S01]  /*0630*/  CS2R R42, SRZ ;  /* 0x00000000002a7805 */ /* 0x000fe2000001ff00 */
[----:B------:R-:W-:Y:S01]  /*0640*/  CS2R R40, SRZ ;  /* 0x0000000000287805 */ /* 0x000fe2000001ff00 */
[----:B------:R-:W-:Y:S01]  /*0650*/  CS2R R38, SRZ ;  /* 0x0000000000267805 */ /* 0x000fe2000001ff00 */
[----:B------:R-:W-:Y:S01]  /*0660*/  PLOP3.LUT P0, PT, PT, PT, UP0, 0x80, 0x0 ;  /* 0x000000000000781c */ /* 0x000fe20003f0f008 */
[----:B------:R-:W-:-:S12]  /*0670*/  CS2R R36, SRZ ;  /* 0x0000000000247805 */ /* 0x000fd8000001ff00 */
[----:B------:R-:W-:Y:S05]  /*0680*/  @!P0 BRA `(.L_x_151) ;  /* 0x00006a0000008947 */ /* 0x000fea0003800000 */
[--C-:B------:R-:W-:Y:S01]  /*0690*/  IMAD.MOV.U32 R136, RZ, RZ, R4.reuse ;  /* 0x000000ffff887224 */ /* 0x100fe200078e0004 */
[----:B------:R-:W-:Y:S01]  /*06a0*/  SHF.R.S32.HI R18, RZ, 0x1f, R35 ;  /* 0x0000001fff127819 */ /* 0x000fe20000011423 */
[----:B------:R-:W-:Y:S01]  /*06b0*/  IMAD.MOV.U32 R136, RZ, RZ, R4 ;  /* 0x000000ffff887224 */ /* 0x000fe200078e0004 */
[----:B------:R-:W-:Y:S01]  /*06c0*/  USHF.L.U32 UR13, UR10, 0x6, URZ ;  /* 0x000000060a0d7899 */ /* 0x000fe2000800063f */
[----:B------:R-:W-:Y:S01]  /*06d0*/  IMAD.MOV.U32 R0, RZ, RZ, c[0x0][0x248] ;  /* 0x00009200ff007624 */ /* 0x000fe200078e00ff */
[----:B------:R-:W-:Y:S01]  /*06e0*/  ULDC.64 UR6, c[0x0][0x278] ;  /* 0x00009e0000067ab9 */ /* 0x000fe20000000a00 */
[C---:B------:R-:W-:Y:S01]  /*06f0*/  IMAD.SHL.U32 R6, R136.reuse, 0x4, RZ ;  /* 0x0000000488067824 */ /* 0x040fe200078e00ff */
[----:B------:R-:W-:Y:S01]  /*0700*/  ISETP.GT.AND P1, PT, R136, 0xf, PT ;  /* 0x0000000f8800780c */ /* 0x000fe20003f24270 */
[----:B------:R-:W-:Y:S01]  /*0710*/  ULDC.64 UR4, c[0x0][0x290] ;  /* 0x0000a40000047ab9 */ /* 0x000fe20000000a00 */
[----:B------:R-:W-:Y:S01]  /*0720*/  ISETP.NE.AND P0, PT, R0, 0x1, PT ;  /* 0x000000010000780c */ /* 0x000fe20003f05270 */
[----:B------:R-:W-:Y:S01]  /*0730*/  IMAD R0, R18, c[0x0][0x270], RZ ;  /* 0x00009c0012007a24 */ /* 0x000fe200078e02ff */
[----:B------:R-:W-:Y:S01]  /*0740*/  SHF.R.S32.HI R7, RZ, 0x1f, R6 ;  /* 0x0000001fff077819 */ /* 0x000fe20000011406 */
[----:B------:R-:W-:Y:S01]  /*0750*/  UIMAD.WIDE.U32 UR14, UR9, UR6, URZ ;  /* 0x00000006090e72a5 */ /* 0x000fe2000f8e003f */
[----:B------:R-:W-:Y:S01]  /*0760*/  SHF.R.S32.HI R25, RZ, 0x1f, R136 ;  /* 0x0000001fff197819 */ /* 0x000fe20000011488 */
[----:B-1----:R-:W-:Y:S01]  /*0770*/  IMAD.U32 R4, RZ, RZ, UR13 ;  /* 0x0000000dff047e24 */ /* 0x002fe2000f8e00ff */
[----:B------:R-:W-:Y:S01]  /*0780*/  UIMAD.WIDE.U32 UR20, UR9, UR4, URZ ;  /* 0x00000004091472a5 */ /* 0x000fe2000f8e003f */
[----:B------:R-:W-:Y:S01]  /*0790*/  IMAD.WIDE.U32 R2, R35, c[0x0][0x270], R6 ;  /* 0x00009c0023027a25 */ /* 0x000fe200078e0006 */
[CC--:B------:R-:W-:Y:S01]  /*07a0*/  LEA.HI R10, R25.reuse, R136.reuse, RZ, 0x2 ;  /* 0x00000088190a7211 */ /* 0x0c0fe200078f10ff */
[----:B------:R-:W-:Y:S01]  /*07b0*/  USHF.R.S32.HI UR16, URZ, 0x1f, UR9 ;  /* 0x0000001f3f107899 */ /* 0x000fe20008011409 */
[-C--:B------:R-:W-:Y:S01]  /*07c0*/  LEA.HI R24, R25, R136.reuse, RZ, 0x3 ;  /* 0x0000008819187211 */ /* 0x080fe200078f18ff */
[C---:B------:R-:W-:Y:S01]  /*07d0*/  IMAD R0, R35.reuse, c[0x0][0x274], R0 ;  /* 0x00009d0023007a24 */ /* 0x040fe200078e0200 */
[----:B------:R-:W-:Y:S01]  /*07e0*/  @!P1 IADD3 R29, P4, P3, R4, UR14, R2 ;  /* 0x0000000e041d9c10 */ /* 0x000fe2000fb9e002 */
[----:B------:R-:W-:Y:S01]  /*07f0*/  IMAD.MOV.U32 R137, RZ, RZ, R5 ;  /* 0x000000ffff897224 */ /* 0x000fe200078e0005 */
[----:B------:R-:W-:Y:S01]  /*0800*/  SHF.R.S32.HI R38, RZ, 0x2, R10 ;  /* 0x00000002ff267819 */ /* 0x000fe2000001140a */
[----:B------:R-:W-:Y:S01]  /*0810*/  @P0 IMAD.HI.U32 R5, R35, c[0x0][0x24c], RZ ;  /* 0x0000930023050a27 */ /* 0x000fe200078e00ff */
[----:B------:R-:W-:Y:S01]  /*0820*/  UIMAD UR4, UR16, UR4, URZ ;  /* 0x00000004100472a4 */ /* 0x000fe2000f8e023f */
[-C--:B------:R-:W-:Y:S01]  /*0830*/  LEA.HI R26, R25, R136.reuse, RZ, 0x5 ;  /* 0x00000088191a7211 */ /* 0x080fe200078f28ff */
[----:B------:R-:W-:Y:S01]  /*0840*/  UIMAD UR6, UR16, UR6, URZ ;  /* 0x00000006100672a4 */ /* 0x000fe2000f8e023f */
[----:B------:R-:W-:Y:S01]  /*0850*/  IMAD.IADD R14, R3, 0x1, R0 ;  /* 0x00000001030e7824 */ /* 0x000fe200078e0200 */
[----:B------:R-:W-:Y:S01]  /*0860*/  SHF.R.S32.HI R39, RZ, 0x1f, R38 ;  /* 0x0000001fff277819 */ /* 0x000fe20000011426 */
[C---:B------:R-:W-:Y:S01]  /*0870*/  IMAD.WIDE.U32 R2, R35.reuse, c[0x0][0x288], R6 ;  /* 0x0000a20023027a25 */ /* 0x040fe200078e0006 */
[----:B------:R-:W-:Y:S01]  /*0880*/  UIMAD UR5, UR9, UR5, UR4 ;  /* 0x00000005090572a4 */ /* 0x000fe2000f8e0204 */
[----:B------:R1:W-:Y:S01]  /*0890*/  STL.64 [R1+0x50], R6 ;  /* 0x0000500601007387 */ /* 0x0003e20000100a00 */
[----:B------:R-:W-:Y:S01]  /*08a0*/  USHF.R.S32.HI UR4, URZ, 0x1f, UR13 ;  /* 0x0000001f3f047899 */ /* 0x000fe2000801140d */
[----:B------:R-:W-:Y:S01]  /*08b0*/  IMAD.U32 R4, RZ, RZ, UR20 ;  /* 0x00000014ff047e24 */ /* 0x000fe2000f8e00ff */
[----:B------:R-:W-:Y:S01]  /*08c0*/  UIMAD UR6, UR9, UR7, UR6 ;  /* 0x00000007090672a4 */ /* 0x000fe2000f8e0206 */
[----:B------:R-:W-:Y:S01]  /*08d0*/  IMAD.MOV.U32 R8, RZ, RZ, R35 ;  /* 0x000000ffff087224 */ /* 0x000fe200078e0023 */
[----:B------:R-:W-:Y:S01]  /*08e0*/  @P0 SHF.R.U32.HI R8, RZ, c[0x0][0x250], R5 ;  /* 0x00009400ff080a19 */ /* 0x000fe20000011605 */
[----:B------:R-:W-:Y:S01]  /*08f0*/  IMAD R0, R18, c[0x0][0x288], RZ ;  /* 0x0000a20012007a24 */ /* 0x000fe200078e02ff */
[----:B------:R-:W-:Y:S01]  /*0900*/  IADD3 R31, P2, P0, R2, UR13, R4 ;  /* 0x0000000d021f7c10 */ /* 0x000fe2000f85e004 */
[----:B------:R-:W-:Y:S01]  /*0910*/  IMAD.U32 R2, RZ, RZ, UR8 ;  /* 0x00000008ff027e24 */ /* 0x000fe2000f8e00ff */
[----:B------:R-:W-:Y:S01]  /*0920*/  SHF.R.S32.HI R11, RZ, 0x1f, R8 ;  /* 0x0000001fff0b7819 */ /* 0x000fe20000011408 */
[----:B------:R-:W-:Y:S01]  /*0930*/  IMAD R0, R35, c[0x0][0x28c], R0 ;  /* 0x0000a30023007a24 */ /* 0x000fe200078e0200 */
[----:B------:R-:W-:Y:S01]  /*0940*/  SHF.R.S32.HI R33, RZ, 0x5, R26 ;  /* 0x00000005ff217819 */ /* 0x000fe2000001141a */
[----:B------:R-:W-:Y:S01]  /*0950*/  IMAD.WIDE R22, R2, 0x80, R38 ;  /* 0x0000008002167825 */ /* 0x000fe200078e0226 */
[----:B------:R-:W-:Y:S01]  /*0960*/  LOP3.LUT R2, R10, 0xfffffffc, RZ, 0xc0, !PT ;  /* 0xfffffffc0a027812 */ /* 0x000fe200078ec0ff */
[----:B------:R-:W-:Y:S01]  /*0970*/  UIADD3 UR17, UR15, UR6, URZ ;  /* 0x000000060f117290 */ /* 0x000fe2000fffe03f */
[----:B------:R-:W-:Y:S01]  /*0980*/  LEA.HI R15, R25, R136, RZ, 0x6 ;  /* 0x00000088190f7211 */ /* 0x000fe200078f30ff */
[----:B------:R-:W-:Y:S01]  /*0990*/  IMAD.IADD R13, R3, 0x1, R0 ;  /* 0x00000001030d7824 */ /* 0x000fe200078e0200 */
[----:B------:R-:W-:Y:S01]  /*09a0*/  UIADD3 UR20, UR21, UR5, URZ ;  /* 0x0000000515147290 */ /* 0x000fe2000fffe03f */
[----:B------:R-:W-:Y:S01]  /*09b0*/  IMAD.IADD R17, R136, 0x1, -R2 ;  /* 0x0000000188117824 */ /* 0x000fe200078e0a02 */
[----:B------:R-:W-:Y:S01]  /*09c0*/  SHF.R.S32.HI R20, RZ, 0x6, R15 ;  /* 0x00000006ff147819 */ /* 0x000fe2000001140f */
[----:B------:R-:W-:Y:S01]  /*09d0*/  IMAD.SHL.U32 R0, R24, 0x8, RZ ;  /* 0x0000000818007824 */ /* 0x000fe200078e00ff */
[----:B------:R-:W-:Y:S01]  /*09e0*/  ULDC.64 UR6, c[0x0][0x1e8] ;  /* 0x00007a0000067ab9 */ /* 0x000fe20000000a00 */
[----:B------:R-:W-:Y:S01]  /*09f0*/  IMAD.U32 R5, RZ, RZ, UR21 ;  /* 0x00000015ff057e24 */ /* 0x000fe2000f8e00ff */
[-C--:B------:R-:W-:Y:S01]  /*0a00*/  LEA.HI R5, R10, R38.reuse, RZ, 0x1 ;  /* 0x000000260a057211 */ /* 0x080fe200078f08ff */
[----:B------:R-:W-:Y:S01]  /*0a10*/  IMAD.SHL.U32 R2, R17, 0x8, RZ ;  /* 0x0000000811027824 */ /* 0x000fe200078e00ff */
[----:B------:R-:W-:Y:S01]  /*0a20*/  LOP3.LUT R0, R0, 0xc0, RZ, 0xc0, !PT ;  /* 0x000000c000007812 */ /* 0x000fe200078ec0ff */
[----:B------:R-:W-:Y:S01]  /*0a30*/  IMAD R4, R11, c[0x0][0x1e0], RZ ;  /* 0x000078000b047a24 */ /* 0x000fe200078e02ff */
[----:B------:R-:W-:Y:S01]  /*0a40*/  LOP3.LUT R5, R5, 0x7fffffe, RZ, 0xc0, !PT ;  /* 0x07fffffe05057812 */ /* 0x000fe200078ec0ff */
[----:B------:R-:W-:Y:S01]  /*0a50*/  UIMAD UR6, UR16, UR6, URZ ;  /* 0x00000006100672a4 */ /* 0x000fe2000f8e023f */
[----:B------:R-:W-:Y:S01]  /*0a60*/  SHF.R.S32.HI R3, RZ, 0x1f, R2 ;  /* 0x0000001fff037819 */ /* 0x000fe20000011402 */
[----:B-1----:R-:W-:Y:S01]  /*0a70*/  IMAD R6, R8, c[0x0][0x1e4], R4 ;  /* 0x0000790008067a24 */ /* 0x002fe200078e0204 */
[----:B------:R-:W-:Y:S01]  /*0a80*/  SHF.R.U32.HI R9, RZ, 0x3, R0 ;  /* 0x00000003ff097819 */ /* 0x000fe20000011600 */
[----:B------:R-:W-:Y:S01]  /*0a90*/  IMAD.IADD R7, R38, 0x1, -R5 ;  /* 0x0000000126077824 */ /* 0x000fe200078e0a05 */
[--C-:B------:R-:W-:Y:S01]  /*0aa0*/  LOP3.LUT R0, R0, 0x18, R2.reuse, 0xf8, !PT ;  /* 0x0000001800007812 */ /* 0x100fe200078ef802 */
[----:B------:R-:W-:Y:S01]  /*0ab0*/  IMAD.WIDE.U32 R4, R8, c[0x0][0x1e0], R2 ;  /* 0x0000780008047a25 */ /* 0x000fe200078e0002 */
[----:B------:R-:W-:Y:S01]  /*0ac0*/  UIMAD UR6, UR9, UR7, UR6 ;  /* 0x00000007090672a4 */ /* 0x000fe2000f8e0206 */
[----:B------:R-:W-:Y:S01]  /*0ad0*/  ISETP.GE.AND P5, PT, R2, c[0x0][0x1cc], PT ;  /* 0x0000730002007a0c */ /* 0x000fe20003fa6270 */
[----:B------:R-:W-:Y:S01]  /*0ae0*/  USHF.R.S32.HI UR7, URZ, 0x1f, UR10 ;  /* 0x0000001f3f077899 */ /* 0x000fe2000801140a */
[----:B------:R-:W-:Y:S01]  /*0af0*/  LOP3.LUT R9, R0, R9, RZ, 0x3c, !PT ;  /* 0x0000000900097212 */ /* 0x000fe200078e3cff */
[----:B------:R-:W-:Y:S01]  /*0b00*/  IMAD.U32 R0, RZ, RZ, UR4 ;  /* 0x00000004ff007e24 */ /* 0x000fe2000f8e00ff */
[----:B------:R-:W-:Y:S01]  /*0b10*/  ULDC.64 UR4, c[0x0][0x1b8] ;  /* 0x00006e0000047ab9 */ /* 0x000fe20000000a00 */
[----:B------:R-:W-:Y:S01]  /*0b20*/  IMAD R12, R33, 0x8, R7 ;  /* 0x00000008210c7824 */ /* 0x000fe200078e0207 */
[----:B------:R-:W-:Y:S01]  /*0b30*/  UIMAD UR4, UR16, UR4, URZ ;  /* 0x00000004100472a4 */ /* 0x000fe2000f8e023f */
[----:B------:R-:W-:Y:S01]  /*0b40*/  IMAD.IADD R7, R5, 0x1, R6 ;  /* 0x0000000105077824 */ /* 0x000fe200078e0206 */
[----:B------:R-:W-:Y:S01]  /*0b50*/  SHF.R.S32.HI R5, RZ, 0x1f, R10 ;  /* 0x0000001fff057819 */ /* 0x000fe2000001140a */
[----:B------:R-:W-:Y:S01]  /*0b60*/  IMAD.MOV.U32 R6, RZ, RZ, R4 ;  /* 0x000000ffff067224 */ /* 0x000fe200078e0004 */
[----:B------:R-:W-:Y:S01]  /*0b70*/  @!P1 IADD3.X R30, R0, UR17, R14, P4, P3 ;  /* 0x00000011001e9c10 */ /* 0x000fe2000a7e640e */
[----:B------:R-:W-:Y:S01]  /*0b80*/  IMAD.U32 R28, R12, 0x20, R9 ;  /* 0x000000200c1c7824 */ /* 0x000fe200078e0009 */
[----:B------:R-:W-:Y:S01]  /*0b90*/  IADD3.X R34, R0, UR20, R13, P2, P0 ;  /* 0x0000001400227c10 */ /* 0x000fe200097e040d */
[----:B------:R-:W-:Y:S01]  /*0ba0*/  IMAD R9, R39, c[0x0][0x178], RZ ;  /* 0x00005e0027097a24 */ /* 0x000fe200078e02ff */
[----:B------:R-:W-:Y:S01]  /*0bb0*/  LEA.HI R0, R5, R38, RZ, 0x3 ;  /* 0x0000002605007211 */ /* 0x000fe200078f18ff */
[----:B------:R-:W-:Y:S01]  /*0bc0*/  IMAD R5, R39, c[0x0][0x208], RZ ;  /* 0x0000820027057a24 */ /* 0x000fe200078e02ff */
[----:B------:R-:W-:Y:S01]  /*0bd0*/  UIMAD UR4, UR9, UR5, UR4 ;  /* 0x00000005090472a4 */ /* 0x000fe2000f8e0204 */
[----:B------:R-:W-:Y:S01]  /*0be0*/  IMAD.WIDE.U32 R12, R8, c[0x0][0x1b0], R2 ;  /* 0x00006c00080c7a25 */ /* 0x000fe200078e0002 */
[----:B------:R-:W-:Y:S01]  /*0bf0*/  LOP3.LUT R4, R0, 0xfffffff8, RZ, 0xc0, !PT ;  /* 0xfffffff800047812 */ /* 0x000fe200078ec0ff */
[----:B------:R-:W-:Y:S01]  /*0c00*/  UMOV UR21, 0x6 ;  /* 0x0000000600157882 */ /* 0x000fe20000000000 */
[----:B------:R-:W-:Y:S01]  /*0c10*/  IADD3 R37, R2, 0x40, RZ ;  /* 0x0000004002257810 */ /* 0x000fe20007ffe0ff */
[----:B------:R-:W-:Y:S01]  /*0c20*/  IMAD R0, R11, c[0x0][0x1b0], RZ ;  /* 0x00006c000b007a24 */ /* 0x000fe200078e02ff */
[----:B------:R-:W-:Y:S01]  /*0c30*/  SHF.R.S32.HI R137, RZ, 0x1f, R136 ;  /* 0x0000001fff897819 */ /* 0x000fe20000011488 */
[----:B------:R-:W-:Y:S01]  /*0c40*/  IMAD.IADD R10, R38, 0x1, -R4 ;  /* 0x00000001260a7824 */ /* 0x000fe200078e0a04 */
[----:B------:R-:W-:Y:S01]  /*0c50*/  STL.64 [R1+0x38], R38 ;  /* 0x0000382601007387 */ /* 0x000fe20000100a00 */
[----:B------:R-:W-:Y:S01]  /*0c60*/  IMAD R16, R8, c[0x0][0x1b4], R0 ;  /* 0x00006d0008107a24 */ /* 0x000fe200078e0200 */
[----:B------:R-:W-:Y:S01]  /*0c70*/  UMOV UR26, 0x1 ;  /* 0x00000001001a7882 */ /* 0x000fe20000000000 */
[C---:B------:R-:W-:Y:S01]  /*0c80*/  IMAD.SHL.U32 R0, R10.reuse, 0x40, RZ ;  /* 0x000000400a007824 */ /* 0x040fe200078e00ff */
[----:B------:R-:W-:Y:S01]  /*0c90*/  LOP3.LUT P0, RZ, R10, 0x4, RZ, 0xc0, !PT ;  /* 0x000000040aff7812 */ /* 0x000fe2000780c0ff */
[C---:B------:R-:W-:Y:S01]  /*0ca0*/  IMAD R11, R38.reuse, c[0x0][0x17c], R9 ;  /* 0x00005f00260b7a24 */ /* 0x040fe200078e0209 */
[----:B------:R-:W-:Y:S01]  /*0cb0*/  STL [R1+0x5c], R137 ;  /* 0x00005c8901007387 */ /* 0x000fe20000100800 */
[----:B------:R-:W-:Y:S01]  /*0cc0*/  IMAD R14, R38, c[0x0][0x20c], R5 ;  /* 0x00008300260e7a24 */ /* 0x000fe200078e0205 */
[----:B------:R-:W-:Y:S01]  /*0cd0*/  LOP3.LUT R0, R0, 0x1c0, RZ, 0xc0, !PT ;  /* 0x000001c000007812 */ /* 0x000fe200078ec0ff */
[C-C-:B------:R-:W-:Y:S01]  /*0ce0*/  IMAD.WIDE.U32 R8, R38.reuse, c[0x0][0x178], R2.reuse ;  /* 0x00005e0026087a25 */ /* 0x140fe200078e0002 */
[----:B------:R-:W-:Y:S01]  /*0cf0*/  ULDC UR25, c[0x0][0x198] ;  /* 0x0000660000197ab9 */ /* 0x000fe20000000800 */
[----:B------:R-:W-:Y:S01]  /*0d00*/  CS2R R130, SRZ ;  /* 0x0000000000827805 */ /* 0x000fe2000001ff00 */
[----:B------:R-:W-:Y:S01]  /*0d10*/  UIADD3 UR25, -UR11, UR25, UR26 ;  /* 0x000000190b197290 */ /* 0x000fe2000fffe11a */
[----:B------:R-:W-:Y:S01]  /*0d20*/  IMAD.WIDE.U32 R4, R38, c[0x0][0x208], R2 ;  /* 0x0000820026047a25 */ /* 0x000fe200078e0002 */
[----:B------:R-:W-:Y:S01]  /*0d30*/  ULDC UR24, c[0x0][0x2a0] ;  /* 0x0000a80000187ab9 */ /* 0x000fe20000000800 */
[----:B------:R-:W-:Y:S01]  /*0d40*/  CS2R R128, SRZ ;  /* 0x0000000000807805 */ /* 0x000fe2000001ff00 */
[----:B------:R-:W-:Y:S01]  /*0d50*/  ULOP3.LUT UR24, URZ, UR24, URZ, 0x33, !UPT ;  /* 0x000000183f187292 */ /* 0x000fe2000f8e333f */
[----:B------:R-:W-:Y:S01]  /*0d60*/  IMAD.SHL.U32 R3, R20, 0x8, RZ ;  /* 0x0000000814037824 */ /* 0x000fe200078e00ff */
[----:B------:R-:W-:Y:S01]  /*0d70*/  CS2R R126, SRZ ;  /* 0x00000000007e7805 */ /* 0x000fe2000001ff00 */
[----:B------:R-:W-:Y:S01]  /*0d80*/  IMAD.MOV.U32 R10, RZ, RZ, R8 ;  /* 0x000000ffff0a7224 */ /* 0x000fe200078e0008 */
[----:B------:R-:W-:Y:S01]  /*0d90*/  CS2R R124, SRZ ;  /* 0x00000000007c7805 */ /* 0x000fe2000001ff00 */
[----:B------:R-:W-:Y:S01]  /*0da0*/  IMAD.MOV.U32 R8, RZ, RZ, R4 ;  /* 0x000000ffff087224 */ /* 0x000fe200078e0004 */
[----:B------:R-:W-:Y:S01]  /*0db0*/  LOP3.LUT R212, R3, 0x18, RZ, 0xc0, !PT ;  /* 0x0000001803d47812 */ /* 0x000fe200078ec0ff */
[----:B------:R-:W-:Y:S01]  /*0dc0*/  IMAD.IADD R11, R9, 0x1, R11 ;  /* 0x00000001090b7824 */ /* 0x000fe200078e020b */
[----:B------:R-:W-:Y:S01]  /*0dd0*/  SHF.R.U32.HI R3, RZ, 0x3, R0 ;  /* 0x00000003ff037819 */ /* 0x000fe20000011600 */
[----:B------:R-:W-:Y:S01]  /*0de0*/  IMAD.MOV.U32 R4, RZ, RZ, R12 ;  /* 0x000000ffff047224 */ /* 0x000fe200078e000c */
[----:B------:R-:W-:Y:S01]  /*0df0*/  CS2R R122, SRZ ;  /* 0x00000000007a7805 */ /* 0x000fe2000001ff00 */
[----:B------:R-:W-:Y:S01]  /*0e00*/  IMAD.IADD R9, R5, 0x1, R14 ;  /* 0x0000000105097824 */ /* 0x000fe200078e020e */
[----:B------:R-:W-:Y:S01]  /*0e10*/  LOP3.LUT R227, R3, R0, R212, 0x1e, !PT ;  /* 0x0000000003e37212 */ /* 0x000fe200078e1ed4 */
[----:B------:R-:W-:Y:S01]  /*0e20*/  IMAD.U32 R12, RZ, RZ, UR9 ;  /* 0x00000009ff0c7e24 */ /* 0x000fe2000f8e00ff */
[----:B------:R-:W-:Y:S01]  /*0e30*/  LEA.HI R0, R26, R33, RZ, 0x1 ;  /* 0x000000211a007211 */ /* 0x000fe200078f08ff */
[----:B------:R-:W-:Y:S01]  /*0e40*/  IMAD.IADD R5, R13, 0x1, R16 ;  /* 0x000000010d057824 */ /* 0x000fe200078e0210 */
[----:B------:R-:W-:Y:S01]  /*0e50*/  CS2R R120, SRZ ;  /* 0x0000000000787805 */ /* 0x000fe2000001ff00 */
[----:B------:R-:W-:Y:S01]  /*0e60*/  IMAD.U32 R3, RZ, RZ, UR9 ;  /* 0x00000009ff037e24 */ /* 0x000fe2000f8e00ff */
[----:B------:R-:W-:Y:S01]  /*0e70*/  LOP3.LUT R0, R0, 0xfffffffe, RZ, 0xc0, !PT ;  /* 0xfffffffe00007812 */ /* 0x000fe200078ec0ff */
[----:B------:R-:W-:Y:S01]  /*0e80*/  IMAD.WIDE.U32 R6, R12, c[0x0][0x1e8], R6 ;  /* 0x00007a000c067a25 */ /* 0x000fe200078e0006 */
[----:B------:R-:W-:Y:S01]  /*0e90*/  CS2R R118, SRZ ;  /* 0x0000000000767805 */ /* 0x000fe2000001ff00 */
[----:B------:R-:W-:Y:S01]  /*0ea0*/  CS2R R116, SRZ ;  /* 0x0000000000747805 */ /* 0x000fe2000001ff00 */
[----:B------:R-:W-:Y:S01]  /*0eb0*/  CS2R R114, SRZ ;  /* 0x0000000000727805 */ /* 0x000fe2000001ff00 */
[----:B------:R-:W-:Y:S01]  /*0ec0*/  IMAD.IADD R32, R33, 0x1, -R0 ;  /* 0x0000000121207824 */ /* 0x000fe200078e0a00 */
[----:B------:R-:W-:Y:S01]  /*0ed0*/  IADD3 R7, R7, UR6, RZ ;  /* 0x0000000607077c10 */ /* 0x000fe2000fffe0ff */
[----:B------:R-:W-:Y:S01]  /*0ee0*/  IMAD.WIDE.U32 R4, R3, c[0x0][0x1b8], R4 ;  /* 0x00006e0003047a25 */ /* 0x000fe200078e0004 */
[----:B------:R-:W-:Y:S01]  /*0ef0*/  CS2R R112, SRZ ;  /* 0x0000000000707805 */ /* 0x000fe2000001ff00 */
[----:B------:R-:W-:Y:S01]  /*0f00*/  CS2R R110, SRZ ;  /* 0x00000000006e7805 */ /* 0x000fe2000001ff00 */
[----:B------:R-:W-:Y:S01]  /*0f10*/  CS2R R108, SRZ ;  /* 0x00000000006c7805 */ /* 0x000fe2000001ff00 */
[----:B------:R-:W-:Y:S01]  /*0f20*/  IMAD.SHL.U32 R27, R32, 0x400, RZ ;  /* 0x00000400201b7824 */ /* 0x000fe200078e00ff */
[----:B------:R-:W-:Y:S01]  /*0f30*/  IADD3 R5, R5, UR4, RZ ;  /* 0x0000000405057c10 */ /* 0x000fe2000fffe0ff */
[C---:B------:R-:W-:Y:S01]  /*0f40*/  IMAD R12, R18.reuse, c[0x0][0x180], RZ ;  /* 0x00006000120c7a24 */ /* 0x040fe200078e02ff */
[----:B------:R-:W-:Y:S01]  /*0f50*/  ULDC.64 UR4, c[0x0][0x178] ;  /* 0x00005e0000047ab9 */ /* 0x000fe20000000a00 */
[----:B------:R-:W-:Y:S01]  /*0f60*/  IMAD R0, R17, 0x2, R27 ;  /* 0x0000000211007824 */ /* 0x000fe200078e021b */
[----:B------:R-:W-:Y:S01]  /*0f70*/  UIMAD UR6, UR7, UR4, URZ ;  /* 0x00000004070672a4 */ /* 0x000fe2000f8e023f */
[----:B------:R-:W-:Y:S01]  /*0f80*/  IMAD R3, R18, c[0x0][0x210], RZ ;  /* 0x0000840012037a24 */ /* 0x000fe200078e02ff */
[----:B------:R-:W-:Y:S01]  /*0f90*/  UIMAD.WIDE.U32 UR22, UR10, UR4, URZ ;  /* 0x000000040a1672a5 */ /* 0x000fe2000f8e003f */
[C---:B------:R-:W-:Y:S01]  /*0fa0*/  IMAD R12, R35.reuse, c[0x0][0x184], R12 ;  /* 0x00006100230c7a24 */ /* 0x040fe200078e020c */
[----:B------:R-:W-:Y:S01]  /*0fb0*/  UIMAD UR6, UR10, UR5, UR6 ;  /* 0x000000050a0672a4 */ /* 0x000fe2000f8e0206 */
[C---:B------:R-:W-:Y:S01]  /*0fc0*/  IMAD.WIDE.U32 R10, R35.reuse, c[0x0][0x180], R10 ;  /* 0x00006000230a7a25 */ /* 0x040fe200078e000a */
[----:B------:R-:W-:Y:S01]  /*0fd0*/  CS2R R106, SRZ ;  /* 0x00000000006a7805 */ /* 0x000fe2000001ff00 */
[----:B------:R-:W-:Y:S01]  /*0fe0*/  ULDC.64 UR4, c[0x0][0x188] ;  /* 0x0000620000047ab9 */ /* 0x000fe20000000a00 */
[----:B------:R-:W-:Y:S01]  /*0ff0*/  CS2R R104, SRZ ;  /* 0x0000000000687805 */ /* 0x000fe2000001ff00 */
[----:B------:R-:W-:Y:S01]  /*1000*/  IMAD.IADD R227, R0, 0x1, R227 ;  /* 0x0000000100e37824 */ /* 0x000fe200078e02e3 */
[----:B------:R-:W-:Y:S01]  /*1010*/  UIMAD UR4, UR16, UR4, URZ ;  /* 0x00000004100472a4 */ /* 0x000fe2000f8e023f */
[C---:B------:R-:W-:Y:S01]  /*1020*/  IMAD R3, R35.reuse, c[0x0][0x214], R3 ;  /* 0x0000850023037a24 */ /* 0x040fe200078e0203 */
[----:B------:R-:W-:Y:S01]  /*1030*/  UIADD3 UR6, UR23, UR6, URZ ;  /* 0x0000000617067290 */ /* 0x000fe2000fffe03f */
[----:B------:R-:W-:Y:S01]  /*1040*/  IMAD.WIDE.U32 R8, R35, c[0x0][0x210], R8 ;  /* 0x0000840023087a25 */ /* 0x000fe200078e0008 */
[----:B------:R-:W-:Y:S01]  /*1050*/  UIMAD UR4, UR9, UR5, UR4 ;  /* 0x00000005090472a4 */ /* 0x000fe2000f8e0204 */
[----:B------:R-:W-:Y:S01]  /*1060*/  CS2R R102, SRZ ;  /* 0x0000000000667805 */ /* 0x000fe2000001ff00 */
[----:B------:R-:W-:Y:S01]  /*1070*/  CS2R R100, SRZ ;  /* 0x0000000000647805 */ /* 0x000fe2000001ff00 */
[----:B------:R-:W-:Y:S01]  /*1080*/  IMAD.IADD R13, R11, 0x1, R12 ;  /* 0x000000010b0d7824 */ /* 0x000fe200078e020c */
[----:B------:R-:W-:Y:S01]  /*1090*/  CS2R R98, SRZ ;  /* 0x0000000000627805 */ /* 0x000fe2000001ff00 */
[----:B------:R-:W-:Y:S01]  /*10a0*/  IMAD R0, R23, c[0x0][0x1a8], RZ ;  /* 0x00006a0017007a24 */ /* 0x000fe200078e02ff */
[----:B------:R-:W-:Y:S01]  /*10b0*/  CS2R R96, SRZ ;  /* 0x0000000000607805 */ /* 0x000fe2000001ff00 */
[----:B------:R-:W-:Y:S01]  /*10c0*/  IMAD.SHL.U32 R227, R227, 0x2, RZ ;  /* 0x00000002e3e37824 */ /* 0x000fe200078e00ff */
[----:B------:R-:W-:Y:S01]  /*10d0*/  CS2R R94, SRZ ;  /* 0x00000000005e7805 */ /* 0x000fe2000001ff00 */
[----:B------:R-:W-:Y:S01]  /*10e0*/  IMAD.IADD R11, R9, 0x1, R3 ;  /* 0x00000001090b7824 */ /* 0x000fe200078e0203 */
[----:B------:R-:W-:Y:S01]  /*10f0*/  CS2R R92, SRZ ;  /* 0x00000000005c7805 */ /* 0x000fe2000001ff00 */
[----:B------:R-:W-:Y:S01]  /*1100*/  IMAD R3, R23, c[0x0][0x1d8], RZ ;  /* 0x0000760017037a24 */ /* 0x000fe200078e02ff */
[C---:B------:R-:W-:Y:S01]  /*1110*/  IADD3 R228, R227.reuse, 0xf4c0, RZ ;  /* 0x0000f4c0e3e47810 */ /* 0x040fe20007ffe0ff */
[----:B------:R-:W-:Y:S01]  /*1120*/  IMAD.MOV.U32 R12, RZ, RZ, R10 ;  /* 0x000000ffff0c7224 */ /* 0x000fe200078e000a */
[----:B------:R-:W-:Y:S01]  /*1130*/  CS2R R90, SRZ ;  /* 0x00000000005a7805 */ /* 0x000fe2000001ff00 */
[C---:B------:R-:W-:Y:S01]  /*1140*/  IMAD R16, R22.reuse, c[0x0][0x1ac], R0 ;  /* 0x00006b0016107a24 */ /* 0x040fe200078e0200 */
[----:B------:R-:W-:Y:S01]  /*1150*/  IADD3 R0, R227, 0xf480, RZ ;  /* 0x0000f480e3007810 */ /* 0x000fe20007ffe0ff */
[----:B------:R-:W-:Y:S01]  /*1160*/  IMAD.MOV.U32 R10, RZ, RZ, R8 ;  /* 0x000000ffff0a7224 */ /* 0x000fe200078e0008 */
[----:B------:R-:W-:Y:S01]  /*1170*/  CS2R R88, SRZ ;  /* 0x0000000000587805 */ /* 0x000fe2000001ff00 */
[----:B------:R-:W-:Y:S01]  /*1180*/  IMAD R3, R22, c[0x0][0x1dc], R3 ;  /* 0x0000770016037a24 */ /* 0x000fe200078e0203 */
[----:B------:R-:W-:Y:S01]  /*1190*/  @P0 IADD3 R228, R0, -0x40, RZ ;  /* 0xffffffc000e40810 */ /* 0x000fe20007ffe0ff */
[----:B------:R-:W-:Y:S01]  /*11a0*/  IMAD.WIDE.U32 R8, R22, c[0x0][0x1d8], R6 ;  /* 0x0000760016087a25 */ /* 0x000fe200078e0006 */
[----:B------:R-:W-:Y:S01]  /*11b0*/  CS2R R86, SRZ ;  /* 0x0000000000567805 */ /* 0x000fe2000001ff00 */
[----:B------:R-:W-:Y:S01]  /*11c0*/  CS2R R84, SRZ ;  /* 0x0000000000547805 */ /* 0x000fe2000001ff00 */
[----:B------:R-:W-:Y:S01]  /*11d0*/  CS2R R82, SRZ ;  /* 0x0000000000527805 */ /* 0x000fe2000001ff00 */
[----:B------:R-:W-:Y:S01]  /*11e0*/  IMAD.IADD R0, R9, 0x1, R3 ;  /* 0x0000000109007824 */ /* 0x000fe200078e0203 */
[----:B------:R-:W-:Y:S01]  /*11f0*/  LEA R6, P0, R8, c[0x0][0x1c0], 0x1 ;  /* 0x0000700008067a11 */ /* 0x000fe200078008ff */
[----:B------:R-:W-:Y:S01]  /*1200*/  IMAD.WIDE.U32 R14, R22, c[0x0][0x1a8], R4 ;  /* 0x00006a00160e7a25 */ /* 0x000fe200078e0004 */
[----:B------:R-:W-:Y:S01]  /*1210*/  CS2R R80, SRZ ;  /* 0x0000000000507805 */ /* 0x000fe2000001ff00 */
[----:B------:R-:W-:Y:S01]  /*1220*/  CS2R R78, SRZ ;  /* 0x00000000004e7805 */ /* 0x000fe2000001ff00 */
[----:B------:R-:W-:Y:S01]  /*1230*/  LEA.HI.X R7, R8, c[0x0][0x1c4], R0, 0x1, P0 ;  /* 0x0000710008077a11 */ /* 0x000fe200000f0c00 */
[----:B------:R-:W-:Y:S01]  /*1240*/  IMAD.U32 R5, RZ, RZ, UR9 ;  /* 0x00000009ff057e24 */ /* 0x000fe2000f8e00ff */
[----:B------:R-:W-:Y:S01]  /*1250*/  CS2R R76, SRZ ;  /* 0x00000000004c7805 */ /* 0x000fe2000001ff00 */
[----:B------:R-:W-:Y:S01]  /*1260*/  IMAD.U32 R4, RZ, RZ, UR9 ;  /* 0x00000009ff047e24 */ /* 0x000fe2000f8e00ff */
[----:B------:R-:W-:Y:S01]  /*1270*/  CS2R R74, SRZ ;  /* 0x00000000004a7805 */ /* 0x000fe2000001ff00 */
[----:B------:R-:W-:Y:S01]  /*1280*/  IMAD.WIDE.U32 R42, R5, c[0x0][0x188], R12 ;  /* 0x00006200052a7a25 */ /* 0x000fe200078e000c */
[----:B------:R-:W-:Y:S01]  /*1290*/  CS2R R72, SRZ ;  /* 0x0000000000487805 */ /* 0x000fe2000001ff00 */
[----:B------:R-:W-:Y:S01]  /*12a0*/  CS2R R70, SRZ ;  /* 0x0000000000467805 */ /* 0x000fe2000001ff00 */
[----:B------:R-:W-:Y:S01]  /*12b0*/  CS2R R68, SRZ ;  /* 0x0000000000447805 */ /* 0x000fe2000001ff00 */
[----:B------:R-:W-:Y:S01]  /*12c0*/  IMAD.U32 R8, RZ, RZ, UR22 ;  /* 0x00000016ff087e24 */ /* 0x000fe2000f8e00ff */
[----:B------:R-:W-:Y:S01]  /*12d0*/  IADD3 R36, R43, UR4, RZ ;  /* 0x000000042b247c10 */ /* 0x000fe2000fffe0ff */
[----:B------:R-:W-:Y:S01]  /*12e0*/  IMAD.U32 R0, RZ, RZ, UR6 ;  /* 0x00000006ff007e24 */ /* 0x000fe2000f8e00ff */
[----:B------:R-:W-:Y:S01]  /*12f0*/  ULDC UR6, c[0x0][0x198] ;  /* 0x0000660000067ab9 */ /* 0x000fe20000000800 */
[----:B------:R-:W-:Y:S01]  /*1300*/  IMAD.WIDE.U32 R40, R4, c[0x0][0x218], R10 ;  /* 0x0000860004287a25 */ /* 0x000fe200078e000a */
[----:B------:R-:W-:Y:S01]  /*1310*/  UIADD3 UR6, -UR11, UR6, URZ ;  /* 0x000000060b067290 */ /* 0x000fe2000fffe13f */
[----:B------:R-:W-:Y:S01]  /*1320*/  LEA R4, P2, R14, c[0x0][0x190], 0x1 ;  /* 0x000064000e047a11 */ /* 0x000fe200078408ff */
[----:B------:R-:W-:Y:S01]  /*1330*/  ULDC.64 UR4, c[0x0][0x218] ;  /* 0x0000860000047ab9 */ /* 0x000fe20000000a00 */
[----:B------:R-:W-:Y:S01]  /*1340*/  IMAD.IADD R3, R15, 0x1, R16 ;  /* 0x000000010f037824 */ /* 0x000fe200078e0210 */
[----:B------:R-:W-:Y:S01]  /*1350*/  LEA R15, P0, R8, R42, 0x6 ;  /* 0x0000002a080f7211 */ /* 0x000fe200078030ff */
[----:B------:R-:W-:Y:S01]  /*1360*/  IMAD.U32 R9, RZ, RZ, UR23 ;  /* 0x00000017ff097e24 */ /* 0x000fe2000f8e00ff */
[----:B------:R-:W-:Y:S01]  /*1370*/  IADD3 R16, R2, 0x20, RZ ;  /* 0x0000002002107810 */ /* 0x000fe20007ffe0ff */
[----:B------:R-:W-:Y:S01]  /*1380*/  IMAD.MOV.U32 R9, RZ, RZ, c[0x0][0x1dc] ;  /* 0x00007700ff097624 */ /* 0x000fe200078e00ff */
[----:B------:R-:W-:Y:S01]  /*1390*/  LEA.HI.X R5, R14, c[0x0][0x194], R3, 0x1, P2 ;  /* 0x000065000e057a11 */ /* 0x000fe200010f0c03 */
[----:B------:R-:W-:Y:S01]  /*13a0*/  IMAD.MOV.U32 R3, RZ, RZ, c[0x0][0x1d8] ;  /* 0x00007600ff037624 */ /* 0x000fe200078e00ff */
[----:B------:R-:W-:Y:S01]  /*13b0*/  LEA.HI.X R17, R8, R36, R0, 0x6, P0 ;  /* 0x0000002408117211 */ /* 0x000fe200000f3400 */
[----:B------:R-:W-:Y:S01]  /*13c0*/  IMAD.MOV.U32 R11, RZ, RZ, c[0x0][0x1a8] ;  /* 0x00006a00ff0b7624 */ /* 0x000fe200078e00ff */
[----:B------:R-:W-:Y:S01]  /*13d0*/  IADD3 R0, -R38, UR6, RZ ;  /* 0x0000000626007c10 */ /* 0x000fe2000fffe1ff */
[----:B------:R-:W-:Y:S01]  /*13e0*/  IMAD.MOV.U32 R12, RZ, RZ, c[0x0][0x1ac] ;  /* 0x00006b00ff0c7624 */ /* 0x000fe200078e00ff */
[----:B------:R-:W-:Y:S01]  /*13f0*/  LEA R8, P2, R3, R6, 0x7 ;  /* 0x0000000603087211 */ /* 0x000fe200078438ff */
[----:B------:R-:W-:Y:S01]  /*1400*/  IMAD.SHL.U32 R132, R28, 0x2, RZ ;  /* 0x000000021c847824 */ /* 0x000fe200078e00ff */
[----:B------:R-:W-:Y:S01]  /*1410*/  ISETP.LT.OR P4, PT, R0, 0x1, P5 ;  /* 0x000000010000780c */ /* 0x000fe20002f81670 */
[----:B------:R-:W-:Y:S01]  /*1420*/  UIMAD UR4, UR16, UR4, URZ ;  /* 0x00000004100472a4 */ /* 0x000fe2000f8e023f */
[----:B------:R-:W-:Y:S01]  /*1430*/  LEA R10, P0, R11, R4, 0x7 ;  /* 0x000000040b0a7211 */ /* 0x000fe200078038ff */
[----:B------:R-:W-:Y:S01]  /*1440*/  IMAD.MOV.U32 R22, RZ, RZ, R40 ;  /* 0x000000ffff167224 */ /* 0x000fe200078e0028 */
[----:B------:R-:W-:Y:S01]  /*1450*/  LEA.HI.X R9, R3, R7, R9, 0x7, P2 ;  /* 0x0000000703097211 */ /* 0x000fe200010f3c09 */
[----:B------:R-:W-:Y:S01]  /*1460*/  UIMAD UR22, UR9, UR5, UR4 ;  /* 0x00000005091672a4 */ /* 0x000fe2000f8e0204 */
[----:B------:R-:W-:Y:S01]  /*1470*/  ISETP.GE.AND P2, PT, R16, c[0x0][0x1cc], PT ;  /* 0x0000730010007a0c */ /* 0x000fe20003f46270 */
[----:B------:R1:W-:Y:S01]  /*1480*/  STL.64 [R1+0x78], R42 ;  /* 0x0000782a01007387 */ /* 0x0003e20000100a00 */
[----:B------:R-:W-:Y:S01]  /*1490*/  LEA.HI.X R11, R11, R5, R12, 0x7, P0 ;  /* 0x000000050b0b7211 */ /* 0x000fe200000f3c0c */
[----:B------:R-:W-:Y:S01]  /*14a0*/  ULDC.64 UR4, c[0x0][0x208] ;  /* 0x0000820000047ab9 */ /* 0x000fe20000000a00 */
[----:B------:R-:W-:Y:S01]  /*14b0*/  ISETP.GE.AND P0, PT, R37, c[0x0][0x1cc], PT ;  /* 0x0000730025007a0c */ /* 0x000fe20003f06270 */
[----:B------:R-:W-:Y:S01]  /*14c0*/  USHF.L.U32 UR23, UR4, 0x6, URZ ;  /* 0x0000000604177899 */ /* 0x000fe2000800063f */
[C---:B------:R-:W-:Y:S01]  /*14d0*/  ISETP.LT.OR P3, PT, R0.reuse, 0x1, P2 ;  /* 0x000000010000780c */ /* 0x040fe20001761670 */
[----:B------:R-:W-:Y:S01]  /*14e0*/  @!PT LDS RZ, [RZ] ;  /* 0x00000000fffff984 */ /* 0x000fe20000000800 */
[----:B------:R-:W-:Y:S01]  /*14f0*/  @!PT LDS RZ, [RZ] ;  /* 0x00000000fffff984 */ /* 0x000fe20000000800 */
[----:B------:R-:W-:Y:S01]  /*1500*/  @!PT LDS RZ, [RZ] ;  /* 0x00000000fffff984 */ /* 0x000fe20000000800 */
[----:B------:R2:W-:Y:S01]  /*1510*/  LDGSTS.E.BYPASS.LTC128B.128 [R132+0x6080], [R6.64], !P4 ;  /* 0x0608000006847fae */ /* 0x0005e2000e101d52 */
[C---:B------:R-:W-:Y:S01]  /*1520*/  ISETP.LT.OR P4, PT, R0.reuse, 0x1, P0 ;  /* 0x000000010000780c */ /* 0x040fe20000781670 */
[----:B------:R-:W-:Y:S01]  /*1530*/  USHF.L.U64.HI UR4, UR4, UR21, UR5 ;  /* 0x0000001504047299 */ /* 0x000fe20008010205 */
[C---:B------:R-:W-:Y:S01]  /*1540*/  ISETP.LT.OR P5, PT, R0.reuse, 0x41, P5 ;  /* 0x000000410000780c */ /* 0x040fe20002fa1670 */
[----:B------:R-:W-:Y:S01]  /*1550*/  IMAD.U32 R12, RZ, RZ, UR23 ;  /* 0x00000017ff0c7e24 */ /* 0x000fe2000f8e00ff */
[C---:B------:R-:W-:Y:S01]  /*1560*/  ISETP.LT.OR P2, PT, R0.reuse, 0x41, P2 ;  /* 0x000000410000780c */ /* 0x040fe20001741670 */
[----:B------:R-:W-:Y:S01]  /*1570*/  UIMAD UR4, UR4, UR10, URZ ;  /* 0x0000000a040472a4 */ /* 0x000fe2000f8e023f */
[----:B------:R-:W-:Y:S01]  /*1580*/  ISETP.LT.OR P0, PT, R0, 0x41, P0 ;  /* 0x000000410000780c */ /* 0x000fe20000701670 */
[----:B------:R3:W-:Y:S01]  /*1590*/  STL.64 [R1+0x70], R40 ;  /* 0x0000702801007387 */ /* 0x0007e20000100a00 */
[----:B------:R-:W-:Y:S01]  /*15a0*/  IADD3 R23, R41, UR22, RZ ;  /* 0x0000001629177c10 */ /* 0x000fe2000fffe0ff */
[----:B------:R-:W-:Y:S01]  /*15b0*/  UIMAD UR4, UR7, UR23, UR4 ;  /* 0x00000017070472a4 */ /* 0x000fe2000f8e0204 */
[----:B------:R-:W-:Y:S01]  /*15c0*/  IMAD R21, R18, c[0x0][0x238], RZ ;  /* 0x00008e0012157a24 */ /* 0x000fe200078e02ff */
[----:B------:R2:W-:Y:S01]  /*15d0*/  LDGSTS.E.BYPASS.LTC128B.128 [R132+0x8080], [R6.64+0x40], !P3 ;  /* 0x0808004006847fae */ /* 0x0005e2000d901d52 */
[----:B------:R-:W-:Y:S01]  /*15e0*/  ISETP.GE.AND P3, PT, R2, c[0x0][0x19c], PT ;  /* 0x0000670002007a0c */ /* 0x000fe20003f66270 */
[----:B------:R-:W-:Y:S01]  /*15f0*/  IMAD.WIDE.U32 R12, R12, UR10, R22 ;  /* 0x0000000a0c0c7c25 */ /* 0x000fe2000f8e0016 */
[----:B------:R-:W-:Y:S01]  /*1600*/  LEA.HI R3, R25, R136, RZ, 0x4 ;  /* 0x0000008819037211 */ /* 0x000fe200078f20ff */
[----:B------:R2:W-:Y:S01]  /*1610*/  LDGSTS.E.BYPASS.LTC128B.128 [R132+0xa080], [R6.64+0x80], !P4 ;  /* 0x0a08008006847fae */ /* 0x0005e2000e101d52 */
[C---:B------:R-:W-:Y:S01]  /*1620*/  ISETP.LT.OR P4, PT, R0.reuse, 0x1, P3 ;  /* 0x000000010000780c */ /* 0x040fe20001f81670 */
[----:B------:R-:W-:Y:S01]  /*1630*/  IMAD.WIDE.U32 R18, R35, c[0x0][0x238], R136 ;  /* 0x00008e0023127a25 */ /* 0x000fe200078e0088 */
[----:B------:R-:W-:Y:S01]  /*1640*/  ISETP.LT.OR P3, PT, R0, 0x41, P3 ;  /* 0x000000410000780c */ /* 0x000fe20001f61670 */
[----:B------:R4:W-:Y:S01]  /*1650*/  LDGSTS.E.BYPASS.LTC128B.128 [R132+0x7080], [R8.64], !P5 ;  /* 0x0708000008847fae */ /* 0x0009e2000e901d52 */
[----:B------:R-:W-:Y:S01]  /*1660*/  ISETP.GE.AND P5, PT, R37, c[0x0][0x19c], PT ;  /* 0x0000670025007a0c */ /* 0x000fe20003fa6270 */
[----:B------:R-:W-:Y:S01]  /*1670*/  IMAD R21, R35, c[0x0][0x23c], R21 ;  /* 0x00008f0023157a24 */ /* 0x000fe200078e0215 */
[----:B------:R-:W-:Y:S01]  /*1680*/  SHF.R.S32.HI R14, RZ, 0x4, R3 ;  /* 0x00000004ff0e7819 */ /* 0x000fe20000011403 */
[----:B------:R4:W-:Y:S01]  /*1690*/  LDGSTS.E.BYPASS.LTC128B.128 [R132+0x9080], [R8.64+0x40], !P2 ;  /* 0x0908004008847fae */ /* 0x0009e2000d101d52 */
[----:B------:R-:W-:Y:S01]  /*16a0*/  IMAD.MOV.U32 R223, RZ, RZ, 0x20 ;  /* 0x00000020ffdf7424 */ /* 0x000fe200078e00ff */
[----:B------:R-:W-:Y:S01]  /*16b0*/  CS2R R66, SRZ ;  /* 0x0000000000427805 */ /* 0x000fe2000001ff00 */
[----:B------:R-:W-:Y:S01]  /*16c0*/  IMAD.U32 R244, RZ, RZ, UR25 ;  /* 0x00000019fff47e24 */ /* 0x000fe2000f8e00ff */
[----:B------:R4:W-:Y:S01]  /*16d0*/  LDGSTS.E.BYPASS.LTC128B.128 [R132+0xb080], [R8.64+0x80], !P0 ;  /* 0x0b08008008847fae */ /* 0x0009e2000c101d52 */
[----:B------:R-:W-:Y:S01]  /*16e0*/  ISETP.GE.AND P0, PT, R16, c[0x0][0x19c], PT ;  /* 0x0000670010007a0c */ /* 0x000fe20003f06270 */
[----:B------:R-:W-:Y:S01]  /*16f0*/  IMAD.MOV.U32 R225, RZ, RZ, 0x10 ;  /* 0x00000010ffe17424 */ /* 0x000fe200078e00ff */
[----:B------:R-:W-:Y:S01]  /*1700*/  CS2R R64, SRZ ;  /* 0x0000000000407805 */ /* 0x000fe2000001ff00 */
[----:B------:R5:W-:Y:S01]  /*1710*/  STL [R1+0x98], R36 ;  /* 0x0000982401007387 */ /* 0x000be20000100800 */
[C---:B------:R-:W-:Y:S01]  /*1720*/  ISETP.LT.OR P6, PT, R0.reuse, 0x1, P0 ;  /* 0x000000010000780c */ /* 0x040fe200007c1670 */
[----:B------:R-:W-:Y:S01]  /*1730*/  CS2R R62, SRZ ;  /* 0x00000000003e7805 */ /* 0x000fe2000001ff00 */
[C---:B------:R-:W-:Y:S01]  /*1740*/  ISETP.LT.OR P0, PT, R0.reuse, 0x41, P0 ;  /* 0x000000410000780c */ /* 0x040fe20000701670 */
[----:B------:R-:W0:Y:S01]  /*1750*/  LDGDEPBAR ;  /* 0x00000000000079af */ /* 0x000e220000000000 */
[----:B------:R-:W-:Y:S01]  /*1760*/  CS2R R60, SRZ ;  /* 0x00000000003c7805 */ /* 0x000fe2000001ff00 */
[----:B------:R-:W-:Y:S01]  /*1770*/  CS2R R58, SRZ ;  /* 0x00000000003a7805 */ /* 0x000fe2000001ff00 */
[----:B------:R-:W-:Y:S01]  /*1780*/  CS2R R56, SRZ ;  /* 0x0000000000387805 */ /* 0x000fe2000001ff00 */
[----:B------:R-:W-:Y:S01]  /*1790*/  STL [R1+0x64], R37 ;  /* 0x0000642501007387 */ /* 0x000fe20000100800 */
[----:B------:R-:W-:Y:S01]  /*17a0*/  CS2R R54, SRZ ;  /* 0x0000000000367805 */ /* 0x000fe2000001ff00 */
[----:B------:R-:W-:Y:S01]  /*17b0*/  CS2R R52, SRZ ;  /* 0x0000000000347805 */ /* 0x000fe2000001ff00 */
[----:B--2---:R-:W-:Y:S01]  /*17c0*/  IMAD.IADD R7, R19, 0x1, R21 ;  /* 0x0000000113077824 */ /* 0x004fe200078e0215 */
[----:B------:R2:W-:Y:S01]  /*17d0*/  LDGSTS.E.BYPASS.LTC128B.128 [R132+0x80], [R4.64], !P4 ;  /* 0x0008000004847fae */ /* 0x0005e2000e101d52 */
[C---:B------:R-:W-:Y:S01]  /*17e0*/  ISETP.LT.OR P4, PT, R0.reuse, 0x1, P5 ;  /* 0x000000010000780c */ /* 0x040fe20002f81670 */
[----:B------:R-:W-:Y:S01]  /*17f0*/  IMAD.MOV.U32 R6, RZ, RZ, R18 ;  /* 0x000000ffff067224 */ /* 0x000fe200078e0012 */
[----:B------:R-:W-:Y:S01]  /*1800*/  ISETP.LT.OR P5, PT, R0, 0x41, P5 ;  /* 0x000000410000780c */ /* 0x000fe20002fa1670 */
[----:B------:R-:W-:Y:S01]  /*1810*/  STL [R1+0x48], R132 ;  /* 0x0000488401007387 */ /* 0x000fe20000100800 */
[----:B------:R-:W-:Y:S01]  /*1820*/  IMAD.U32 R0, RZ, RZ, UR9 ;  /* 0x00000009ff007e24 */ /* 0x000fe2000f8e00ff */
[----:B------:R-:W-:Y:S01]  /*1830*/  CS2R R50, SRZ ;  /* 0x0000000000327805 */ /* 0x000fe2000001ff00 */
[----:B------:R-:W-:Y:S01]  /*1840*/  CS2R R48, SRZ ;  /* 0x0000000000307805 */ /* 0x000fe2000001ff00 */
[----:B------:R2:W-:Y:S01]  /*1850*/  STL.64 [R1+0x68], R22 ;  /* 0x0000681601007387 */ /* 0x0005e20000100a00 */
[----:B------:R-:W-:Y:S01]  /*1860*/  IMAD.WIDE.U32 R134, R0, c[0x0][0x240], R6 ;  /* 0x0000900000867a25 */ /* 0x000fe200078e0006 */
[----:B------:R-:W-:Y:S01]  /*1870*/  LOP3.LUT R0, R24, 0xfffffff8, RZ, 0xc0, !PT ;  /* 0xfffffff818007812 */ /* 0x000fe200078ec0ff */
[----:B------:R-:W-:Y:S01]  /*1880*/  CS2R R46, SRZ ;  /* 0x00000000002e7805 */ /* 0x000fe2000001ff00 */
[----:B----4-:R-:W-:Y:S01]  /*1890*/  IADD3 R8, R13, UR4, RZ ;  /* 0x000000040d087c10 */ /* 0x010fe2000fffe0ff */
[----:B------:R-:W-:Y:S01]  /*18a0*/  ULDC UR4, c[0x0][0x168] ;  /* 0x00005a0000047ab9 */ /* 0x000fe20000000800 */
[C---:B------:R-:W-:Y:S01]  /*18b0*/  LEA.HI R9, R3.reuse, R14, RZ, 0x1 ;  /* 0x0000000e03097211 */ /* 0x040fe200078f08ff */
[----:B------:R-:W-:Y:S01]  /*18c0*/  UIADD3 UR4, -UR13, UR4, URZ ;  /* 0x000000040d047290 */ /* 0x000fe2000fffe13f */
[----:B------:R4:W-:Y:S01]  /*18d0*/  LDGSTS.E.BYPASS.LTC128B.128 [R132+0x2080], [R4.64+0x40], !P6 ;  /* 0x0208004004847fae */ /* 0x0009e2000f101d52 */
[----:B------:R-:W-:Y:S01]  /*18e0*/  LOP3.LUT R3, R3, 0xfffffff0, RZ, 0xc0, !PT ;  /* 0xfffffff003037812 */ /* 0x000fe200078ec0ff */
[----:B------:R-:W-:Y:S01]  /*18f0*/  CS2R R44, SRZ ;  /* 0x00000000002c7805 */ /* 0x000fe2000001ff00 */
[----:B-1----:R-:W-:Y:S01]  /*1900*/  CS2R R42, SRZ ;  /* 0x00000000002a7805 */ /* 0x002fe2000001ff00 */
[----:B------:R4:W-:Y:S01]  /*1910*/  LDGSTS.E.BYPASS.LTC128B.128 [R132+0x4080], [R4.64+0x80], !P4 ;  /* 0x0408008004847fae */ /* 0x0009e2000e101d52 */
[C---:B------:R-:W-:Y:S01]  /*1920*/  ISETP.GE.AND P4, PT, R2.reuse, c[0x0][0x16c], PT ;  /* 0x00005b0002007a0c */ /* 0x040fe20003f86270 */
[----:B---3--:R-:W-:Y:S01]  /*1930*/  CS2R R40, SRZ ;  /* 0x0000000000287805 */ /* 0x008fe2000001ff00 */
[----:B------:R-:W-:Y:S01]  /*1940*/  ULDC UR23, c[0x0][0x2a8] ;  /* 0x0000aa0000177ab9 */ /* 0x000fe20000000800 */
[----:B------:R1:W-:Y:S01]  /*1950*/  LDGSTS.E.BYPASS.LTC128B.128 [R132+0x1080], [R10.64], !P3 ;  /* 0x010800000a847fae */ /* 0x0003e2000d901d52 */
[C---:B------:R-:W-:Y:S01]  /*1960*/  @!P1 LEA R28, P3, R29.reuse, c[0x0][0x258], 0x2 ;  /* 0x000096001d1c9a11 */ /* 0x040fe200078610ff */
[----:B------:R-:W-:Y:S01]  /*1970*/  ULDC UR7, c[0x0][0x290] ;  /* 0x0000a40000077ab9 */ /* 0x000fe20000000800 */
[----:B------:R-:W-:Y:S01]  /*1980*/  SEL R35, RZ, 0x1, P4 ;  /* 0x00000001ff237807 */ /* 0x000fe20002000000 */
[----:B------:R1:W-:Y:S01]  /*1990*/  LDGSTS.E.BYPASS.LTC128B.128 [R132+0x3080], [R10.64+0x40], !P0 ;  /* 0x030800400a847fae */ /* 0x0003e2000c101d52 */
[----:B------:R-:W-:Y:S01]  /*19a0*/  ISETP.GE.AND P0, PT, R2, c[0x0][0x1fc], PT ;  /* 0x00007f0002007a0c */ /* 0x000fe20003f06270 */
[----:B------:R-:W-:Y:S01]  /*19b0*/  ULDC UR22, c[0x0][0x2a0] ;  /* 0x0000a80000167ab9 */ /* 0x000fe20000000800 */
[----:B------:R-:W-:Y:S01]  /*19c0*/  @!P1 LEA.HI.X R29, R29, c[0x0][0x25c], R30, 0x2, P3 ;  /* 0x000097001d1d9a11 */ /* 0x000fe200018f141e */
[----:B------:R1:W-:Y:S01]  /*19d0*/  LDGSTS.E.BYPASS.LTC128B.128 [R132+0x5080], [R10.64+0x80], !P5 ;  /* 0x050800800a847fae */ /* 0x0003e2000e901d52 */
[----:B-----5:R-:W-:Y:S01]  /*19e0*/  SEL R36, RZ, 0x1, P0 ;  /* 0x00000001ff247807 */ /* 0x020fe20000000000 */
[----:B------:R-:W-:Y:S01]  /*19f0*/  ULDC UR21, c[0x0][0x2a0] ;  /* 0x0000a80000157ab9 */ /* 0x000fe20000000800 */
[C---:B--2---:R-:W-:Y:S01]  /*1a00*/  LEA R22, P2, R12.reuse, c[0x0][0x1f0], 0x1 ;  /* 0x00007c000c167a11 */ /* 0x044fe200078408ff */
[----:B------:R-:W0:Y:S01]  /*1a10*/  LDGDEPBAR ;  /* 0x00000000000079af */ /* 0x000e220000000000 */
[----:B------:R-:W-:Y:S01]  /*1a20*/  LEA R30, P0, R31, c[0x0][0x280], 0x2 ;  /* 0x0000a0001f1e7a11 */ /* 0x000fe200078010ff */
[----:B------:R-:W-:Y:S01]  /*1a30*/  UISETP.GT.AND UP4, UPT, UR8, -0x1, UPT ;  /* 0xffffffff0800788c */ /* 0x000fe2000bf84270 */
[----:B------:R-:W-:Y:S01]  /*1a40*/  LEA.HI.X R23, R12, c[0x0][0x1f4], R8, 0x1, P2 ;  /* 0x00007d000c177a11 */ /* 0x000fe200010f0c08 */
[----:B------:R-:W-:Y:S01]  /*1a50*/  STL.64 [R1+0x80], R134 ;  /* 0x0000808601007387 */ /* 0x000fe20000100a00 */
[----:B------:R-:W-:Y:S01]  /*1a60*/  LEA R18, P2, R15, c[0x0][0x160], 0x1 ;  /* 0x000058000f127a11 */ /* 0x000fe200078408ff */
[----:B------:R-:W-:Y:S01]  /*1a70*/  ULDC UR13, c[0x0][0x168] ;  /* 0x00005a00000d7ab9 */ /* 0x000fe20000000800 */
[----:B------:R-:W-:Y:S01]  /*1a80*/  LOP3.LUT R8, R9, 0xfffffffe, RZ, 0xc0, !PT ;  /* 0xfffffffe09087812 */ /* 0x000fe200078ec0ff */
[----:B------:R-:W-:Y:S01]  /*1a90*/  UISETP.LE.AND UP3, UPT, UR26, UR23, UPT ;  /* 0x000000171a00728c */ /* 0x000fe2000bf63270 */
[----:B------:R-:W-:Y:S01]  /*1aa0*/  LEA.HI.X R19, R15, c[0x0][0x164], R17, 0x1, P2 ;  /* 0x000059000f137a11 */ /* 0x000fe200010f0c11 */
[----:B------:R-:W-:Y:S01]  /*1ab0*/  ULOP3.LUT UR22, URZ, UR22, URZ, 0x33, !UPT ;  /* 0x000000163f167292 */ /* 0x000fe2000f8e333f */
[----:B------:R-:W-:Y:S01]  /*1ac0*/  ISETP.LT.AND P2, PT, R38, UR4, PT ;  /* 0x0000000426007c0c */ /* 0x000fe2000bf41270 */
[C---:B----4-:R-:W-:Y:S01]  /*1ad0*/  IMAD.IADD R5, R136.reuse, 0x1, -R0 ;  /* 0x0000000188057824 */ /* 0x050fe200078e0a00 */
[----:B------:R-:W-:Y:S01]  /*1ae0*/  LEA.HI.X R31, R31, c[0x0][0x284], R34, 0x2, P0 ;  /* 0x0000a1001f1f7a11 */ /* 0x000fe200000f1422 */
[----:B------:R-:W-:Y:S01]  /*1af0*/  IMAD.IADD R0, R136, 0x1, -R3 ;  /* 0x0000000188007824 */ /* 0x000fe200078e0a03 */
[----:B------:R-:W-:Y:S01]  /*1b00*/  ISETP.GE.OR P6, PT, R2, c[0x0][0x1fc], !P2 ;  /* 0x00007f0002007a0c */ /* 0x000fe200057c6670 */
[----:B------:R-:W-:Y:S01]  /*1b10*/  IMAD.IADD R21, R14, 0x1, -R8 ;  /* 0x000000010e157824 */ /* 0x000fe200078e0a08 */
[----:B------:R-:W-:Y:S01]  /*1b20*/  SHF.R.S32.HI R2, RZ, 0x1f, R20 ;  /* 0x0000001fff027819 */ /* 0x000fe20000011414 */
[----:B------:R-:W-:Y:S01]  /*1b30*/  ULOP3.LUT UR21, URZ, UR21, URZ, 0x33, !UPT ;  /* 0x000000153f157292 */ /* 0x000fe2000f8e333f */
[----:B------:R-:W-:Y:S01]  /*1b40*/  LEA.HI R8, R5, R5, RZ, 0x1 ;  /* 0x0000000505087211 */ /* 0x000fe200078f08ff */
[----:B------:R-:W-:Y:S01]  /*1b50*/  ULDC UR11, c[0x0][0x168] ;  /* 0x00005a00000b7ab9 */ /* 0x000fe20000000800 */
[----:B------:R-:W-:-:S02]  /*1b60*/  LEA.HI R2, R2, R20, RZ, 0x2 ;  /* 0x0000001402027211 */ /* 0x000fc400078f10ff */
[----:B------:R-:W-:Y:S01]  /*1b70*/  SHF.R.S32.HI R4, RZ, 0x1f, R0 ;  /* 0x0000001fff047819 */ /* 0x000fe20000011400 */
[----:B------:R-:W-:-:S04]  /*1b80*/  DEPBAR.LE SB0, 0x1 ;  /* 0x000080400000791a */ /* 0x000fc80000000000 */
[----:B------:R-:W-:Y:S02]  /*1b90*/  LOP3.LUT R2, R2, 0x1ffffffc, RZ, 0xc0, !PT ;  /* 0x1ffffffc02027812 */ /* 0x000fe400078ec0ff */
[----:B------:R-:W-:Y:S02]  /*1ba0*/  LOP3.LUT R3, R8, 0x7fffffe, RZ, 0xc0, !PT ;  /* 0x07fffffe08037812 */ /* 0x000fe400078ec0ff */
[-C--:B-1----:R-:W-:Y:S01]  /*1bb0*/  LEA.HI R10, R0, R0.reuse, RZ, 0x1 ;  /* 0x00000000000a7211 */ /* 0x082fe200078f08ff */
[----:B------:R-:W-:Y:S01]  /*1bc0*/  IMAD.IADD R17, R20, 0x1, -R2 ;  /* 0x0000000114117824 */ /* 0x000fe200078e0a02 */
[----:B------:R-:W-:Y:S01]  /*1bd0*/  LEA.HI R9, R4, R0, RZ, 0x3 ;  /* 0x0000000004097211 */ /* 0x000fe200078f18ff */
[----:B------:R-:W-:Y:S01]  /*1be0*/  IMAD.IADD R7, R5, 0x1, -R3 ;  /* 0x0000000105077824 */ /* 0x000fe200078e0a03 */
[----:B------:R-:W-:Y:S01]  /*1bf0*/  LOP3.LUT R6, R10, 0x7fffffe, RZ, 0xc0, !PT ;  /* 0x07fffffe0a067812 */ /* 0x000fe200078ec0ff */
[----:B------:R-:W-:Y:S01]  /*1c00*/  IMAD R2, R21, 0x4, R20 ;  /* 0x0000000415027824 */ /* 0x000fe200078e0214 */
[----:B------:R-:W-:-:S02]  /*1c10*/  LOP3.LUT R4, R9, 0xfffffff8, RZ, 0xc0, !PT ;  /* 0xfffffff809047812 */ /* 0x000fc400078ec0ff */
[----:B------:R-:W-:Y:S01]  /*1c20*/  LOP3.LUT R3, R26, 0xffffffe0, RZ, 0xc0, !PT ;  /* 0xffffffe01a037812 */ /* 0x000fe200078ec0ff */
[----:B------:R-:W-:Y:S01]  /*1c30*/  IMAD R13, R2, 0x8, R7 ;  /* 0x00000008020d7824 */ /* 0x000fe200078e0207 */
[----:B------:R-:W-:Y:S01]  /*1c40*/  SHF.R.S32.HI R2, RZ, 0x1, R8 ;  /* 0x00000001ff027819 */ /* 0x000fe20000011408 */
[C---:B------:R-:W-:Y:S01]  /*1c50*/  IMAD.IADD R12, R0.reuse, 0x1, -R6 ;  /* 0x00000001000c7824 */ /* 0x040fe200078e0a06 */
[----:B------:R-:W-:Y:S01]  /*1c60*/  BAR.SYNC.DEFER_BLOCKING 0x0 ;  /* 0x0000000000007b1d */ /* 0x000fe20000010000 */
[----:B------:R-:W-:Y:S01]  /*1c70*/  IMAD.IADD R14, R0, 0x1, -R4 ;  /* 0x00000001000e7824 */ /* 0x000fe200078e0a04 */
[----:B------:R-:W-:Y:S01]  /*1c80*/  LOP3.LUT P0, RZ, R2, 0x2, RZ, 0xc0, !PT ;  /* 0x0000000202ff7812 */ /* 0x000fe2000780c0ff */
[----:B------:R-:W-:Y:S01]  /*1c90*/  IMAD.SHL.U32 R0, R5, 0x40, RZ ;  /* 0x0000004005007824 */ /* 0x000fe200078e00ff */
[----:B------:R-:W-:Y:S01]  /*1ca0*/  ISETP.GE.AND P3, PT, R37, c[0x0][0x16c], PT ;  /* 0x00005b0025007a0c */ /* 0x000fe20003f66270 */
[----:B------:R-:W-:Y:S01]  /*1cb0*/  IMAD.SHL.U32 R4, R33, 0x10, RZ ;  /* 0x0000001021047824 */ /* 0x000fe200078e00ff */
[----:B------:R-:W-:Y:S01]  /*1cc0*/  ISETP.GE.AND P5, PT, R16, c[0x0][0x16c], PT ;  /* 0x00005b0010007a0c */ /* 0x000fe20003fa6270 */
[----:B------:R-:W-:Y:S01]  /*1cd0*/  IMAD.SHL.U32 R2, R2, 0x40, RZ ;  /* 0x0000004002027824 */ /* 0x000fe200078e00ff */
[----:B------:R-:W-:Y:S01]  /*1ce0*/  LOP3.LUT R0, R0, 0x1c0, RZ, 0xc0, !PT ;  /* 0x000001c000007812 */ /* 0x000fe200078ec0ff */
[----:B------:R-:W-:Y:S01]  /*1cf0*/  IMAD.IADD R11, R136, 0x1, -R3 ;  /* 0x00000001880b7824 */ /* 0x000fe200078e0a03 */
[----:B------:R-:W-:-:S02]  /*1d00*/  SEL R15, RZ, 0x4, P3 ;  /* 0x00000004ff0f7807 */ /* 0x000fc40001800000 */
[----:B------:R-:W-:Y:S02]  /*1d10*/  LOP3.LUT R4, R0, 0x30, R4, 0xf8, !PT ;  /* 0x0000003000047812 */ /* 0x000fe400078ef804 */
[----:B------:R-:W-:Y:S02]  /*1d20*/  SHF.R.U32.HI R7, RZ, 0x3, R0 ;  /* 0x00000003ff077819 */ /* 0x000fe40000011600 */
[----:B------:R-:W-:Y:S02]  /*1d30*/  LOP3.LUT R0, R2, 0xc0, RZ, 0xc0, !PT ;  /* 0x000000c002007812 */ /* 0x000fe400078ec0ff */
[--C-:B------:R-:W-:Y:S02]  /*1d40*/  LOP3.LUT R4, R4, 0x8, R24.reuse, 0xf8, !PT ;  /* 0x0000000804047812 */ /* 0x100fe400078ef818 */
[----:B------:R-:W-:Y:S02]  /*1d50*/  LOP3.LUT R5, R0, 0x8, R24, 0xf8, !PT ;  /* 0x0000000800057812 */ /* 0x000fe400078ef818 */
[----:B------:R-:W-:-:S02]  /*1d60*/  SHF.R.U32.HI R2, RZ, 0x3, R0 ;  /* 0x00000003ff027819 */ /* 0x000fc40000011600 */
[----:B------:R-:W-:Y:S02]  /*1d70*/  LOP3.LUT R213, R4, R7, RZ, 0x3c, !PT ;  /* 0x0000000704d57212 */ /* 0x000fe400078e3cff */
[----:B------:R-:W-:Y:S02]  /*1d80*/  LOP3.LUT R2, R5, R2, RZ, 0x3c, !PT ;  /* 0x0000000205027212 */ /* 0x000fe400078e3cff */
[--C-:B------:R-:W-:Y:S01]  /*1d90*/  SHF.R.S32.HI R4, RZ, 0x1, R10.reuse ;  /* 0x00000001ff047819 */ /* 0x100fe2000001140a */
[----:B------:R-:W-:Y:S01]  /*1da0*/  IMAD R213, R21, 0x200, R213 ;  /* 0x0000020015d57824 */ /* 0x000fe200078e02d5 */
[----:B------:R-:W-:Y:S01]  /*1db0*/  SHF.R.S32.HI R0, RZ, 0x1f, R10 ;  /* 0x0000001fff007819 */ /* 0x000fe2000001140a */
[----:B------:R-:W-:Y:S01]  /*1dc0*/  IMAD.U32 R2, R13, 0x20, R2 ;  /* 0x000000200d027824 */ /* 0x000fe200078e0002 */
[----:B------:R-:W-:Y:S01]  /*1dd0*/  SHF.R.S32.HI R3, RZ, 0x1f, R11 ;  /* 0x0000001fff037819 */ /* 0x000fe2000001140b */
[----:B------:R-:W-:Y:S01]  /*1de0*/  IMAD.SHL.U32 R213, R213, 0x2, RZ ;  /* 0x00000002d5d57824 */ /* 0x000fe200078e00ff */
[----:B------:R-:W-:Y:S01]  /*1df0*/  LEA.HI R5, R0, R4, RZ, 0x2 ;  /* 0x0000000400057211 */ /* 0x000fe200078f10ff */
[----:B------:R-:W-:Y:S01]  /*1e00*/  IMAD.SHL.U32 R214, R2, 0x2, RZ ;  /* 0x0000000202d67824 */ /* 0x000fe200078e00ff */
[----:B------:R-:W-:Y:S01]  /*1e10*/  SEL R0, R223, 0xffffffe0, !P0 ;  /* 0xffffffe0df007807 */ /* 0x000fe20004000000 */
[----:B------:R-:W-:Y:S01]  /*1e20*/  IMAD.SHL.U32 R2, R21, 0x10, RZ ;  /* 0x0000001015027824 */ /* 0x000fe200078e00ff */
[----:B------:R-:W-:-:S02]  /*1e30*/  ISETP.GE.AND P4, PT, R16, c[0x0][0x1fc], PT ;  /* 0x00007f0010007a0c */ /* 0x000fc40003f86270 */
[----:B------:R-:W-:Y:S01]  /*1e40*/  ISETP.GE.OR P3, PT, R16, c[0x0][0x1fc], !P2 ;  /* 0x00007f0010007a0c */ /* 0x000fe20005766670 */
[----:B------:R-:W-:Y:S01]  /*1e50*/  IMAD.IADD R215, R214, 0x1, R0 ;  /* 0x00000001d6d77824 */ /* 0x000fe200078e0200 */
[----:B------:R-:W-:Y:S01]  /*1e60*/  LEA.HI R16, R3, R11, RZ, 0x2 ;  /* 0x0000000b03107211 */ /* 0x000fe200078f10ff */
[----:B------:R-:W1:Y:S01]  /*1e70*/  LDSM.16.M88.4 R164, [R214+0x6080] ;  /* 0x00608000d6a4783b */ /* 0x000e620000000200 */
[----:B------:R-:W-:Y:S02]  /*1e80*/  SHF.R.S32.HI R3, RZ, 0x3, R9 ;  /* 0x00000003ff037819 */ /* 0x000fe40000011409 */
[----:B------:R-:W-:Y:S01]  /*1e90*/  SEL R8, RZ, 0x2, P5 ;  /* 0x00000002ff087807 */ /* 0x000fe20002800000 */
[----:B------:R-:W2:Y:S01]  /*1ea0*/  LDSM.16.M88.4 R168, [R214+0x7080] ;  /* 0x00708000d6a8783b */ /* 0x000ea20000000200 */
[----:B------:R-:W-:Y:S01]  /*1eb0*/  SEL R7, RZ, 0xffffffff, P4 ;  /* 0xffffffffff077807 */ /* 0x000fe20002000000 */
[C---:B------:R-:W-:Y:S01]  /*1ec0*/  IMAD R12, R3.reuse, 0x8, R12 ;  /* 0x00000008030c7824 */ /* 0x040fe200078e020c */
[----:B------:R-:W-:Y:S01]  /*1ed0*/  LOP3.LUT R6, R16, 0x7ffffffc, RZ, 0xc0, !PT ;  /* 0x7ffffffc10067812 */ /* 0x000fe200078ec0ff */
[----:B------:R-:W3:Y:S01]  /*1ee0*/  LDSM.16.M88.4 R172, [R215+0x6080] ;  /* 0x00608000d7ac783b */ /* 0x000ee20000000200 */
[----:B------:R-:W-:Y:S01]  /*1ef0*/  IMAD R218, R3, 0x200, R27 ;  /* 0x0000020003da7824 */ /* 0x000fe200078e021b */
[----:B------:R-:W-:-:S02]  /*1f00*/  IADD3 R3, R15, R8, R35 ;  /* 0x000000080f037210 */ /* 0x000fc40007ffe023 */
[----:B------:R-:W4:Y:S01]  /*1f10*/  LDSM.16.M88.4 R176, [R215+0x7080] ;  /* 0x00708000d7b0783b */ /* 0x000f220000000200 */
[----:B------:R-:W-:Y:S01]  /*1f20*/  ISETP.GE.AND P0, PT, R37, c[0x0][0x1fc], PT ;  /* 0x00007f0025007a0c */ /* 0x000fe20003f06270 */
[----:B------:R-:W-:Y:S01]  /*1f30*/  IMAD.IADD R11, R11, 0x1, -R6 ;  /* 0x000000010b0b7824 */ /* 0x000fe200078e0a06 */
[----:B------:R-:W-:Y:S01]  /*1f40*/  LOP3.LUT P4, RZ, R3, 0x1, RZ, 0xc0, !PT ;  /* 0x0000000103ff7812 */ /* 0x000fe2000788c0ff */
[----:B------:R-:W1:Y:S01]  /*1f50*/  LDSM.16.M88.4 R180, [R214+0x8080] ;  /* 0x00808000d6b4783b */ /* 0x000e620000000200 */
[----:B------:R-:W-:Y:S01]  /*1f60*/  SEL R6, RZ, 0x4, P0 ;  /* 0x00000004ff067807 */ /* 0x000fe20000000000 */
[----:B------:R-:W-:Y:S01]  /*1f70*/  IMAD R11, R17, 0x4, R11 ;  /* 0x00000004110b7824 */ /* 0x000fe200078e020b */
[C---:B------:R-:W-:Y:S01]  /*1f80*/  ISETP.GE.OR P4, PT, R38.reuse, UR4, !P4 ;  /* 0x0000000426007c0c */ /* 0x040fe2000e786670 */
[----:B------:R-:W1:Y:S01]  /*1f90*/  LDSM.16.M88.4 R184, [R214+0x9080] ;  /* 0x00908000d6b8783b */ /* 0x000e620000000200 */
[----:B------:R-:W-:Y:S02]  /*1fa0*/  LOP3.LUT P0, RZ, R3, 0x2, RZ, 0xc0, !PT ;  /* 0x0000000203ff7812 */ /* 0x000fe4000780c0ff */
[----:B------:R-:W-:Y:S01]  /*1fb0*/  LEA.HI R0, R25, R136, RZ, 0x7 ;  /* 0x0000008819007211 */ /* 0x000fe200078f38ff */
[----:B------:R-:W1:Y:S01]  /*1fc0*/  LDSM.16.M88.4 R188, [R215+0x8080] ;  /* 0x00808000d7bc783b */ /* 0x000e620000000200 */
[----:B------:R-:W-:-:S02]  /*1fd0*/  ISETP.GE.OR P0, PT, R38, UR4, !P0 ;  /* 0x0000000426007c0c */ /* 0x000fc4000c706670 */
[----:B------:R-:W-:Y:S01]  /*1fe0*/  SEL R20, RZ, 0xffffffff, P5 ;  /* 0xffffffffff147807 */ /* 0x000fe20002800000 */
[----:B------:R-:W1:Y:S01]  /*1ff0*/  LDSM.16.M88.4 R192, [R215+0x9080] ;  /* 0x00908000d7c0783b */ /* 0x000e620000000200 */
[----:B------:R-:W-:Y:S02]  /*2000*/  SHF.R.U32.HI R8, RZ, 0x4, R0 ;  /* 0x00000004ff087819 */ /* 0x000fe40000011600 */
[----:B------:R-:W-:Y:S01]  /*2010*/  LOP3.LUT R2, R2, 0x10, RZ, 0xc0, !PT ;  /* 0x0000001002027812 */ /* 0x000fe200078ec0ff */
[----:B------:R-:W1:Y:S01]  /*2020*/  LDSM.16.M88.4 R196, [R214+0xa080] ;  /* 0x00a08000d6c4783b */ /* 0x000e620000000200 */
[----:B------:R-:W-:Y:S02]  /*2030*/  ISETP.GE.OR P2, PT, R37, c[0x0][0x1fc], !P2 ;  /* 0x00007f0025007a0c */ /* 0x000fe40005746670 */
[----:B------:R-:W-:Y:S01]  /*2040*/  LOP3.LUT P5, RZ, R14, 0x4, RZ, 0xc0, !PT ;  /* 0x000000040eff7812 */ /* 0x000fe200078ac0ff */
[----:B------:R-:W1:Y:S03]  /*2050*/  LDSM.16.M88.4 R200, [R214+0xb080] ;  /* 0x00b08000d6c8783b */ /* 0x000e660000000200 */
[----:B------:R-:W-:Y:S01]  /*2060*/  SEL R223, R223, 0xffffffe0, !P5 ;  /* 0xffffffe0dfdf7807 */ /* 0x000fe20006800000 */
[----:B------:R-:W1:Y:S04]  /*2070*/  LDSM.16.M88.4 R204, [R215+0xa080] ;  /* 0x00a08000d7cc783b */ /* 0x000e680000000200 */
[----:B------:R-:W1:Y:S04]  /*2080*/  LDSM.16.M88.4 R208, [R215+0xb080] ;  /* 0x00b08000d7d0783b */ /* 0x000e680000000200 */
[----:B------:R-:W-:Y:S06]  /*2090*/  BAR.SYNC.DEFER_BLOCKING 0x0 ;  /* 0x0000000000007b1d */ /* 0x000fec0000010000 */
[----:B------:R-:W-:Y:S01]  /*20a0*/  @!PT LDS RZ, [RZ] ;  /* 0x00000000fffff984 */ /* 0x000fe20000000800 */
[----:B------:R-:W-:Y:S01]  /*20b0*/  @!PT LDS RZ, [RZ] ;  /* 0x00000000fffff984 */ /* 0x000fe20000000800 */
[----:B------:R-:W-:Y:S01]  /*20c0*/  @!PT LDS RZ, [RZ] ;  /* 0x00000000fffff984 */ /* 0x000fe20000000800 */
[----:B------:R1:W-:Y:S01]  /*20d0*/  LDGSTS.E.BYPASS.LTC128B.128 [R132+0x6080], [R18.64], !P4 ;  /* 0x0608000012847fae */ /* 0x0003e2000e101d52 */
[----:B------:R-:W-:-:S02]  /*20e0*/  LOP3.LUT P4, RZ, R3, 0x4, RZ, 0xc0, !PT ;  /* 0x0000000403ff7812 */ /* 0x000fc4000788c0ff */
[----:B------:R-:W-:Y:S01]  /*20f0*/  LOP3.LUT R3, R5, 0xfffffffc, RZ, 0xc0, !PT ;  /* 0xfffffffc05037812 */ /* 0x000fe200078ec0ff */
[----:B------:R-:W-:Y:S01]  /*2100*/  IMAD.SHL.U32 R5, R7, 0x2, RZ ;  /* 0x0000000207057824 */ /* 0x000fe200078e00ff */
[----:B------:R-:W-:Y:S01]  /*2110*/  ISETP.GE.OR P4, PT, R38, UR4, !P4 ;  /* 0x0000000426007c0c */ /* 0x000fe2000e786670 */
[----:B------:R1:W-:Y:S01]  /*2120*/  LDGSTS.E.BYPASS.LTC128B.128 [R132+0x7080], [R18.64+0x40], !P0 ;  /* 0x0708004012847fae */ /* 0x0003e2000c101d52 */
[----:B------:R-:W-:Y:S01]  /*2130*/  LOP3.LUT R7, R2, 0x8, R8, 0xf8, !PT ;  /* 0x0000000802077812 */ /* 0x000fe200078ef808 */
[----:B------:R-:W-:Y:S01]  /*2140*/  IMAD.IADD R0, R4, 0x1, -R3 ;  /* 0x0000000104007824 */ /* 0x000fe200078e0a03 */
[----:B------:R-:W-:Y:S01]  /*2150*/  LOP3.LUT R3, R5, 0x2, R36, 0xe2, !PT ;  /* 0x0000000205037812 */ /* 0x000fe200078ee224 */
[----:B------:R-:W-:Y:S01]  /*2160*/  IMAD.SHL.U32 R4, R20, 0x2, RZ ;  /* 0x0000000214047824 */ /* 0x000fe200078e00ff */
[----:B------:R-:W-:Y:S01]  /*2170*/  ULDC.64 UR4, c[0x0][0x240] ;  /* 0x0000900000047ab9 */ /* 0x000fe20000000a00 */
[----:B------:R-:W-:Y:S01]  /*2180*/  @!P1 IMAD.SHL.U32 R2, R136, 0x10, RZ ;  /* 0x0000001088029824 */ /* 0x000fe200078e00ff */
[----:B------:R-:W-:Y:S01]  /*2190*/  LOP3.LUT R3, R3, R6, RZ, 0xfc, !PT ;  /* 0x0000000603037212 */ /* 0x000fe200078efcff */
[----:B------:R-:W-:Y:S01]  /*21a0*/  UIMAD UR4, UR16, UR4, URZ ;  /* 0x00000004100472a4 */ /* 0x000fe2000f8e023f */
[----:B------:R-:W-:Y:S01]  /*21b0*/  LOP3.LUT R4, R4, 0x2, R35, 0xe2, !PT ;  /* 0x0000000204047812 */ /* 0x000fe200078ee223 */
[----:B------:R-:W-:Y:S01]  /*21c0*/  CS2R R38, SRZ ;  /* 0x0000000000267805 */ /* 0x000fe2000001ff00 */
[C---:B------:R-:W-:Y:S01]  /*21d0*/  LOP3.LUT P0, RZ, R0.reuse, 0x2, RZ, 0xc0, !PT ;  /* 0x0000000200ff7812 */ /* 0x040fe2000780c0ff */
[----:B------:R1:W-:Y:S01]  /*21e0*/  LDGSTS.E.BYPASS.LTC128B.128 [R132+0x8080], [R18.64+0x80], !P4 ;  /* 0x0808008012847fae */ /* 0x0003e2000e101d52 */
[----:B------:R-:W-:Y:S01]  /*21f0*/  IMAD.SHL.U32 R0, R0, 0x40, RZ ;  /* 0x0000004000007824 */ /* 0x000fe200078e00ff */
[----:B------:R-:W-:Y:S01]  /*2200*/  UIMAD UR27, UR9, UR5, UR4 ;  /* 0x00000005091b72a4 */ /* 0x000fe2000f8e0204 */
[----:B------:R-:W-:Y:S01]  /*2210*/  LOP3.LUT P4, RZ, R14, 0x2, RZ, 0xc0, !PT ;  /* 0x000000020eff7812 */ /* 0x000fe2000788c0ff */
[----:B------:R5:W-:Y:S01]  /*2220*/  @!P1 LDGSTS.E.BYPASS.LTC128B.128 [R2+0xf080], [R28.64] ;  /* 0x0f0800001c029fae */ /* 0x000be2000b901d52 */
[----:B------:R-:W-:Y:S01]  /*2230*/  CS2R R36, SRZ ;  /* 0x0000000000247805 */ /* 0x000fe2000001ff00 */
[----:B------:R-:W-:Y:S01]  /*2240*/  LOP3.LUT R0, R0, 0xc0, RZ, 0xc0, !PT ;  /* 0x000000c000007812 */ /* 0x000fe200078ec0ff */
[----:B------:R-:W-:Y:S01]  /*2250*/  UMOV UR4, URZ ;  /* 0x0000003f00047c82 */ /* 0x000fe20008000000 */
[----:B------:R1:W-:Y:S01]  /*2260*/  STL [R1+0x60], R4 ;  /* 0x0000600401007387 */ /* 0x0003e20000100800 */
[C---:B------:R-:W-:Y:S01]  /*2270*/  SEL R224, R225.reuse, 0xfffffff0, !P4 ;  /* 0xfffffff0e1e07807 */ /* 0x040fe20006000000 */
[----:B------:R-:W-:Y:S01]  /*2280*/  UMOV UR16, 0x1 ;  /* 0x0000000100107882 */ /* 0x000fe20000000000 */
[----:B------:R-:W-:Y:S01]  /*2290*/  SEL R225, R225, 0xfffffff0, !P0 ;  /* 0xfffffff0e1e17807 */ /* 0x000fe20004000000 */
[----:B------:R2:W-:Y:S01]  /*22a0*/  STL [R1+0x4c], R3 ;  /* 0x00004c0301007387 */ /* 0x0005e20000100800 */
[----:B------:R-:W-:-:S02]  /*22b0*/  USHF.L.U32 UR5, UR8, 0x7, URZ ;  /* 0x0000000708057899 */ /* 0x000fc4000800063f */
[----:B------:R-:W-:Y:S01]  /*22c0*/  UIMAD UR9, UR9, UR7, URZ ;  /* 0x00000007090972a4 */ /* 0x000fe2000f8e023f */
[----:B------:R-:W0:Y:S04]  /*22d0*/  LDGDEPBAR ;  /* 0x00000000000079af */ /* 0x000e280000000000 */
[----:B------:R3:W-:Y:S04]  /*22e0*/  LDGSTS.E.BYPASS.LTC128B.128 [R132+0xc080], [R22.64], !P6 ;  /* 0x0c08000016847fae */ /* 0x0007e8000f101d52 */
[----:B------:R3:W-:Y:S01]  /*22f0*/  LDGSTS.E.BYPASS.LTC128B.128 [R132+0xd080], [R22.64+0x40], !P3 ;  /* 0x0d08004016847fae */ /* 0x0007e2000d901d52 */
[----:B------:R-:W-:-:S03]  /*2300*/  ISETP.GE.AND P3, PT, R136, 0x10, PT ;  /* 0x000000108800780c */ /* 0x000fc60003f66270 */
[----:B------:R3:W-:Y:S01]  /*2310*/  LDGSTS.E.BYPASS.LTC128B.128 [R132+0xe080], [R22.64+0x80], !P2 ;  /* 0x0e08008016847fae */ /* 0x0007e2000d101d52 */
[----:B-----5:R-:W-:Y:S01]  /*2320*/  IMAD.SHL.U32 R2, R14, 0x40, RZ ;  /* 0x000000400e027824 */ /* 0x020fe200078e00ff */
[----:B-1----:R-:W-:-:S04]  /*2330*/  SHF.R.U32.HI R4, RZ, 0x3, R0 ;  /* 0x00000003ff047819 */ /* 0x002fc80000011600 */
[----:B------:R-:W-:Y:S01]  /*2340*/  LOP3.LUT R2, R2, 0x1c0, RZ, 0xc0, !PT ;  /* 0x000001c002027812 */ /* 0x000fe200078ec0ff */
[----:B--2---:R-:W-:Y:S01]  /*2350*/  IMAD.SHL.U32 R3, R21, 0x8, RZ ;  /* 0x0000000815037824 */ /* 0x004fe200078e00ff */
[----:B------:R-:W-:Y:S02]  /*2360*/  LOP3.LUT R212, R4, R0, R212, 0x1e, !PT ;  /* 0x0000000004d47212 */ /* 0x000fe400078e1ed4 */
[----:B------:R-:W-:Y:S02]  /*2370*/  SHF.R.U32.HI R5, RZ, 0x3, R2 ;  /* 0x00000003ff057819 */ /* 0x000fe40000011602 */
[----:B------:R-:W-:-:S04]  /*2380*/  LOP3.LUT R3, R3, 0x8, RZ, 0xc0, !PT ;  /* 0x0000000803037812 */ /* 0x000fc800078ec0ff */
[--C-:B------:R-:W-:Y:S02]  /*2390*/  LOP3.LUT R5, R5, R2, R3.reuse, 0x1e, !PT ;  /* 0x0000000205057212 */ /* 0x100fe400078e1e03 */
[C---:B------:R-:W-:Y:S02]  /*23a0*/  LOP3.LUT R2, R4.reuse, R7, R0, 0x1e, !PT ;  /* 0x0000000704027212 */ /* 0x040fe400078e1e00 */
[----:B------:R-:W-:Y:S01]  /*23b0*/  LOP3.LUT R3, R4, R0, R3, 0x1e, !PT ;  /* 0x0000000004037212 */ /* 0x000fe200078e1e03 */
[----:B------:R-:W-:Y:S01]  /*23c0*/  IMAD.SHL.U32 R0, R12, 0x20, RZ ;  /* 0x000000200c007824 */ /* 0x000fe200078e00ff */
[----:B------:R-:W-:Y:S01]  /*23d0*/  SHF.R.S32.HI R4, RZ, 0x2, R16 ;  /* 0x00000002ff047819 */ /* 0x000fe20000011410 */
[----:B------:R-:W-:Y:S02]  /*23e0*/  IMAD.IADD R218, R218, 0x1, R5 ;  /* 0x00000001dada7824 */ /* 0x000fe400078e0205 */
[----:B------:R-:W-:Y:S01]  /*23f0*/  IMAD.IADD R221, R0, 0x1, R2 ;  /* 0x0000000100dd7824 */ /* 0x000fe200078e0202 */
[----:B------:R-:W-:Y:S01]  /*2400*/  IADD3 R2, R135, UR27, RZ ;  /* 0x0000001b87027c10 */ /* 0x000fe2000fffe0ff */
[----:B------:R-:W-:Y:S01]  /*2410*/  IMAD R6, R32, 0x10, R4 ;  /* 0x0000001020067824 */ /* 0x000fe200078e0204 */
[----:B------:R-:W-:Y:S01]  /*2420*/  LEA R218, R218, 0x13480, 0x1 ;  /* 0x00013480dada7811 */ /* 0x000fe200078e08ff */
[----:B------:R-:W-:-:S02]  /*2430*/  IMAD R4, R32, 0x200, R0 ;  /* 0x0000020020047824 */ /* 0x000fc400078e0200 */
[----:B------:R-:W-:Y:S01]  /*2440*/  IMAD.IADD R212, R0, 0x1, R212 ;  /* 0x0000000100d47824 */ /* 0x000fe200078e02d4 */
[----:B------:R-:W-:Y:S01]  /*2450*/  STL [R1+0x30], R6 ;  /* 0x0000300601007387 */ /* 0x000fe20000100800 */
[----:B------:R-:W-:Y:S02]  /*2460*/  @!P3 IMAD.SHL.U32 R0, R136, 0x10, RZ ;  /* 0x000000108800b824 */ /* 0x000fe400078e00ff */
[----:B------:R-:W-:Y:S01]  /*2470*/  IMAD.IADD R222, R4, 0x1, R3 ;  /* 0x0000000104de7824 */ /* 0x000fe200078e0203 */
[----:B------:R1:W-:Y:S01]  /*2480*/  STL [R1+0x94], R2 ;  /* 0x0000940201007387 */ /* 0x0003e20000100800 */
[--C-:B------:R-:W-:Y:S01]  /*2490*/  IMAD R219, R223, 0x2, R218.reuse ;  /* 0x00000002dfdb7824 */ /* 0x100fe200078e02da */
[----:B------:R-:W-:Y:S01]  /*24a0*/  LEA R212, R212, 0x80, 0x1 ;  /* 0x00000080d4d47811 */ /* 0x000fe200078e08ff */
[----:B------:R-:W-:Y:S01]  /*24b0*/  IMAD.SHL.U32 R216, R222, 0x2, RZ ;  /* 0x00000002ded87824 */ /* 0x000fe200078e00ff */
[----:B------:R2:W-:Y:S01]  /*24c0*/  @!P3 LDGSTS.E.BYPASS.LTC128B.128 [R0+0xf280], [R30.64] ;  /* 0x0f2800001e00bfae */ /* 0x0005e2000b901d52 */
[----:B------:R-:W-:-:S02]  /*24d0*/  IMAD R220, R224, 0x2, R218 ;  /* 0x00000002e0dc7824 */ /* 0x000fc400078e02da */
[----:B------:R-:W-:Y:S01]  /*24e0*/  IMAD R224, R224, 0x2, R219 ;  /* 0x00000002e0e07824 */ /* 0x000fe200078e02db */
[----:B------:R-:W0:Y:S01]  /*24f0*/  LDGDEPBAR ;  /* 0x00000000000079af */ /* 0x000e220000000000 */
[----:B------:R-:W-:Y:S01]  /*2500*/  IADD3 R217, R216, 0xc080, RZ ;  /* 0x0000c080d8d97810 */ /* 0x000fe20007ffe0ff */
[----:B------:R-:W-:Y:S02]  /*2510*/  IMAD R223, R223, 0x2, R220 ;  /* 0x00000002dfdf7824 */ /* 0x000fe400078e02dc */
[----:B------:R-:W0:Y:S01]  /*2520*/  LDGDEPBAR ;  /* 0x00000000000079af */ /* 0x000e220000000000 */
[----:B------:R-:W-:Y:S02]  /*2530*/  IMAD.IADD R226, R222, 0x1, R225 ;  /* 0x00000001dee27824 */ /* 0x000fe400078e02e1 */
[----:B------:R-:W-:Y:S01]  /*2540*/  IMAD R217, R225, 0x2, R217 ;  /* 0x00000002e1d97824 */ /* 0x000fe200078e02d9 */
[----:B-1----:R-:W-:Y:S01]  /*2550*/  IADD3 R2, R132, 0x6080, RZ ;  /* 0x0000608084027810 */ /* 0x002fe20007ffe0ff */
[----:B--2---:R-:W-:-:S05]  /*2560*/  IMAD.SHL.U32 R0, R11, 0x2, RZ ;  /* 0x000000020b007824 */ /* 0x004fca00078e00ff */
[----:B------:R-:W-:Y:S01]  /*2570*/  IADD3 R244, R244, -c[0x0][0x168], -R0 ;  /* 0x80005a00f4f47a10 */ /* 0x000fe20007ffe800 */
[----:B------:R-:W-:Y:S04]  /*2580*/  STL [R1+0x44], R0 ;  /* 0x0000440001007387 */ /* 0x000fe80000100800 */
[----:B------:R1:W-:Y:S02]  /*2590*/  STL [R1+0x90], R2 ;  /* 0x0000900201007387 */ /* 0x0003e40000100800 */
[----:B-1----:R-:W-:Y:S02]  /*25a0*/  IADD3 R2, -R0, UR6, RZ ;  /* 0x0000000600027c10 */ /* 0x002fe4000fffe1ff */
[----:B------:R-:W-:-:S03]  /*25b0*/  IADD3 R0, R244, UR24, RZ ;  /* 0x00000018f4007c10 */ /* 0x000fc6000fffe0ff */
[----:B------:R-:W-:Y:S04]  /*25c0*/  STL [R1+0x40], R2 ;  /* 0x0000400201007387 */ /* 0x000fe80000100800 */
[----:B------:R1:W-:Y:S02]  /*25d0*/  STL [R1+0x8c], R0 ;  /* 0x00008c0001007387 */ /* 0x0003e40000100800 */
[----:B-1----:R-:W-:-:S05]  /*25e0*/  IADD3 R0, R244, c[0x0][0x2a4], RZ ;  /* 0x0000a900f4007a10 */ /* 0x002fca0007ffe0ff */
[----:B---34-:R1:W-:Y:S02]  /*25f0*/  STL [R1+0x88], R0 ;  /* 0x0000880001007387 */ /* 0x0183e40000100800 */
.L_x_170:
[----:B------:R-:W-:Y:S04]  /*2600*/  DEPBAR.LE SB0, 0x1 ;  /* 0x000080400000791a */ /* 0x000fe80000000000 */
[----:B------:R-:W-:Y:S01]  /*2610*/  BAR.SYNC.DEFER_BLOCKING 0x0 ;  /* 0x0000000000007b1d */ /* 0x000fe20000010000 */
[----:B-1----:R-:W-:Y:S02]  /*2620*/  MOV R0, UR4 ;  /* 0x0000000400007c02 */ /* 0x002fe40008000f00 */
[----:B------:R-:W-:Y:S02]  /*2630*/  MOV R2, UR4 ;  /* 0x0000000400027c02 */ /* 0x000fe40008000f00 */
[----:B------:R-:W-:Y:S01]  /*2640*/  PLOP3.LUT P0, PT, PT, PT, UP3, 0x80, 0x0 ;  /* 0x000000000000781c */ /* 0x000fe20003f0f038 */
[----:B------:R-:W-:Y:S02]  /*2650*/  IMAD R0, R0, 0x1800, R222 ;  /* 0x0000180000007824 */ /* 0x000fe400078e02de */
[----:B------:R-:W-:Y:S03]  /*2660*/  IMAD R2, R2, 0x1800, R225 ;  /* 0x0000180002027824 */ /* 0x000fe600078e02e1 */
[----:B------:R-:W-:Y:S02]  /*2670*/  SHF.L.U32 R0, R0, 0x1, RZ ;  /* 0x0000000100007819 */ /* 0x000fe400000006ff */
[----:B------:R-:W-:Y:S04]  /*2680*/  IADD3 R2, R222, R2, RZ ;  /* 0x00000002de027210 */ /* 0x000fe80007ffe0ff */
        /* <DEDUP_REMOVED lines=17> */
[----:B------:R-:W5:Y:S01]  /*27a0*/  LDSM.16.M88.4 R152, [R0+0x7080] ;  /* 0x007080000098783b */ /* 0x000f620000000200 */
[-C--:B---3--:R-:W-:Y:S07]  /*27b0*/  HMMA.16816.F32.BF16 R20, R32, R132.reuse, RZ ;  /* 0x000000842014723c */ /* 0x088fee00000418ff */
[----:B------:R-:W3:Y:S01]  /*27c0*/  LDSM.16.M88.4 R160, [R0+0x7880] ;  /* 0x0078800000a0783b */ /* 0x000ee20000000200 */
[C---:B------:R-:W-:Y:S08]  /*27d0*/  HMMA.16816.F32.BF16 R24, R28.reuse, R132, RZ ;  /* 0x000000841c18723c */ /* 0x040ff000000418ff */
[-C--:B------:R-:W-:Y:S08]  /*27e0*/  HMMA.16816.F32.BF16 R28, R28, R134.reuse, RZ ;  /* 0x000000861c1c723c */ /* 0x080ff000000418ff */
[----:B------:R-:W-:Y:S01]  /*27f0*/  HMMA.16816.F32.BF16 R32, R32, R134, RZ ;  /* 0x000000862020723c */ /* 0x000fe200000418ff */
[----:B------:R-:W3:Y:S07]  /*2800*/  LDSM.16.M88.4 R132, [R214+0x3080] ;  /* 0x00308000d684783b */ /* 0x000eee0000000200 */
[-C--:B----4-:R-:W-:Y:S08]  /*2810*/  HMMA.16816.F32.BF16 R4, R136, R140.reuse, R4 ;  /* 0x0000008c8804723c */ /* 0x090ff00000041804 */
[C---:B-1----:R-:W-:Y:S08]  /*2820*/  HMMA.16816.F32.BF16 R8, R144.reuse, R140, R8 ;  /* 0x0000008c9008723c */ /* 0x042ff00000041808 */
[-C--:B------:R-:W-:Y:S08]  /*2830*/  HMMA.16816.F32.BF16 R12, R144, R142.reuse, R12 ;  /* 0x0000008e900c723c */ /* 0x080ff0000004180c */
[C---:B------:R-:W-:Y:S01]  /*2840*/  HMMA.16816.F32.BF16 R16, R136.reuse, R142, R16 ;  /* 0x0000008e8810723c */ /* 0x040fe20000041810 */
[----:B------:R-:W-:Y:S07]  /*2850*/  LDSM.16.M88.4 R140, [R215+0x2080] ;  /* 0x00208000d78c783b */ /* 0x000fee0000000200 */
[-C--:B--2---:R-:W-:Y:S08]  /*2860*/  HMMA.16816.F32.BF16 R20, R136, R148.reuse, R20 ;  /* 0x000000948814723c */ /* 0x084ff00000041814 */
[C---:B------:R-:W-:Y:S08]  /*2870*/  HMMA.16816.F32.BF16 R24, R144.reuse, R148, R24 ;  /* 0x000000949018723c */ /* 0x040ff00000041818 */
[-C--:B------:R-:W-:Y:S01]  /*2880*/  HMMA.16816.F32.BF16 R28, R144, R150.reuse, R28 ;  /* 0x00000096901c723c */ /* 0x080fe2000004181c */
[----:B------:R-:W-:Y:S07]  /*2890*/  LDSM.16.M88.4 R144, [R3+0x7880] ;  /* 0x007880000390783b */ /* 0x000fee0000000200 */
[----:B------:R-:W-:Y:S01]  /*28a0*/  HMMA.16816.F32.BF16 R32, R136, R150, R32 ;  /* 0x000000968820723c */ /* 0x000fe20000041820 */
[----:B------:R-:W1:Y:S07]  /*28b0*/  LDSM.16.M88.4 R136, [R2+0x7080] ;  /* 0x007080000288783b */ /* 0x000e6e0000000200 */
[-C--:B-----5:R-:W-:Y:S01]  /*28c0*/  HMMA.16816.F32.BF16 R4, R152, R156.reuse, R4 ;  /* 0x0000009c9804723c */ /* 0x0a0fe20000041804 */
[----:B------:R-:W2:Y:S07]  /*28d0*/  LDSM.16.M88.4 R148, [R215+0x3080] ;  /* 0x00308000d794783b */ /* 0x000eae0000000200 */
[C---:B---3--:R-:W-:Y:S08]  /*28e0*/  HMMA.16816.F32.BF16 R8, R160.reuse, R156, R8 ;  /* 0x0000009ca008723c */ /* 0x048ff00000041808 */
[-C--:B------:R-:W-:Y:S08]  /*28f0*/  HMMA.16816.F32.BF16 R12, R160, R158.reuse, R12 ;  /* 0x0000009ea00c723c */ /* 0x080ff0000004180c */
[C---:B------:R-:W-:Y:S01]  /*2900*/  HMMA.16816.F32.BF16 R16, R152.reuse, R158, R16 ;  /* 0x0000009e9810723c */ /* 0x040fe20000041810 */
[----:B------:R-:W-:Y:S07]  /*2910*/  LDSM.16.M88.4 R156, [R214+0x5080] ;  /* 0x00508000d69c783b */ /* 0x000fee0000000200 */
[-C--:B------:R-:W-:Y:S08]  /*2920*/  HMMA.16816.F32.BF16 R20, R152, R132.reuse, R20 ;  /* 0x000000849814723c */ /* 0x080ff00000041814 */
[C---:B------:R-:W-:Y:S08]  /*2930*/  HMMA.16816.F32.BF16 R24, R160.reuse, R132, R24 ;  /* 0x00000084a018723c */ /* 0x040ff00000041818 */
[-C--:B------:R-:W-:Y:S01]  /*2940*/  HMMA.16816.F32.BF16 R28, R160, R134.reuse, R28 ;  /* 0x00000086a01c723c */ /* 0x080fe2000004181c */
[----:B------:R-:W-:Y:S07]  /*2950*/  LDSM.16.M88.4 R160, [R215+0x4080] ;  /* 0x00408000d7a0783b */ /* 0x000fee0000000200 */
[----:B------:R-:W-:Y:S01]  /*2960*/  HMMA.16816.F32.BF16 R32, R152, R134, R32 ;  /* 0x000000869820723c */ /* 0x000fe20000041820 */
[----:B------:R-:W-:Y:S07]  /*2970*/  LDSM.16.M88.4 R152, [R214+0x4080] ;  /* 0x00408000d698783b */ /* 0x000fee0000000200 */
[-C--:B-1----:R-:W-:Y:S01]  /*2980*/  HMMA.16816.F32.BF16 R4, R136, R140.reuse, R4 ;  /* 0x0000008c8804723c */ /* 0x082fe20000041804 */
[----:B------:R-:W1:Y:S07]  /*2990*/  LDSM.16.M88.4 R132, [R0+0x8080] ;  /* 0x008080000084783b */ /* 0x000e6e0000000200 */
[C---:B------:R-:W-:Y:S08]  /*29a0*/  HMMA.16816.F32.BF16 R8, R144.reuse, R140, R8 ;  /* 0x0000008c9008723c */ /* 0x040ff00000041808 */
[-C--:B------:R-:W-:Y:S08]  /*29b0*/  HMMA.16816.F32.BF16 R12, R144, R142.reuse, R12 ;  /* 0x0000008e900c723c */ /* 0x080ff0000004180c */
[C---:B------:R-:W-:Y:S01]  /*29c0*/  HMMA.16816.F32.BF16 R16, R136.reuse, R142, R16 ;  /* 0x0000008e8810723c */ /* 0x040fe20000041810 */
[----:B------:R-:W3:Y:S07]  /*29d0*/  LDSM.16.M88.4 R140, [R0+0x8880] ;  /* 0x00888000008c783b */ /* 0x000eee0000000200 */
[-C--:B--2---:R-:W-:Y:S08]  /*29e0*/  HMMA.16816.F32.BF16 R20, R136, R148.reuse, R20 ;  /* 0x000000948814723c */ /* 0x084ff00000041814 */
[C---:B------:R-:W-:Y:S08]  /*29f0*/  HMMA.16816.F32.BF16 R24, R144.reuse, R148, R24 ;  /* 0x000000949018723c */ /* 0x040ff00000041818 */
[-C--:B------:R-:W-:Y:S01]  /*2a00*/  HMMA.16816.F32.BF16 R28, R144, R150.reuse, R28 ;  /* 0x00000096901c723c */ /* 0x080fe2000004181c */
[----:B------:R-:W2:Y:S07]  /*2a10*/  LDSM.16.M88.4 R144, [R2+0x8080] ;  /* 0x008080000290783b */ /* 0x000eae0000000200 */
[----:B------:R-:W-:Y:S01]  /*2a20*/  HMMA.16816.F32.BF16 R32, R136, R150, R32 ;  /* 0x000000968820723c */ /* 0x000fe20000041820 */
[----:B------:R-:W4:Y:S07]  /*2a30*/  LDSM.16.M88.4 R136, [R3+0x8880] ;  /* 0x008880000388783b */ /* 0x000f2e0000000200 */
[-C--:B-1----:R-:W-:Y:S08]  /*2a40*/  HMMA.16816.F32.BF16 R4, R132, R152.reuse, R4 ;  /* 0x000000988404723c */ /* 0x082ff00000041804 */
[C---:B---3--:R-:W-:Y:S08]  /*2a50*/  HMMA.16816.F32.BF16 R8, R140.reuse, R152, R8 ;  /* 0x000000988c08723c */ /* 0x048ff00000041808 */
[-C--:B------:R-:W-:Y:S08]  /*2a60*/  HMMA.16816.F32.BF16 R12, R140, R154.reuse, R12 ;  /* 0x0000009a8c0c723c */ /* 0x080ff0000004180c */
[C---:B------:R-:W-:Y:S08]  /*2a70*/  HMMA.16816.F32.BF16 R16, R132.reuse, R154, R16 ;  /* 0x0000009a8410723c */ /* 0x040ff00000041810 */
[-C--:B------:R-:W-:Y:S08]  /*2a80*/  HMMA.16816.F32.BF16 R20, R132, R156.reuse, R20 ;  /* 0x0000009c8414723c */ /* 0x080ff00000041814 */
[C---:B------:R-:W-:Y:S08]  /*2a90*/  HMMA.16816.F32.BF16 R24, R140.reuse, R156, R24 ;  /* 0x0000009c8c18723c */ /* 0x040ff00000041818 */
[-C--:B------:R-:W-:Y:S08]  /*2aa0*/  HMMA.16816.F32.BF16 R28, R140, R158.reuse, R28 ;  /* 0x0000009e8c1c723c */ /* 0x080ff0000004181c */
[----:B------:R-:W-:Y:S08]  /*2ab0*/  HMMA.16816.F32.BF16 R32, R132, R158, R32 ;  /* 0x0000009e8420723c */ /* 0x000ff00000041820 */
[-C--:B--2---:R-:W-:Y:S08]  /*2ac0*/  HMMA.16816.F32.BF16 R4, R144, R160.reuse, R4 ;  /* 0x000000a09004723c */ /* 0x084ff00000041804 */
[C---:B----4-:R-:W-:Y:S08]  /*2ad0*/  HMMA.16816.F32.BF16 R8, R136.reuse, R160, R8 ;  /* 0x000000a08808723c */ /* 0x050ff00000041808 */
        /* <DEDUP_REMOVED lines=23> */
[----:B------:R-:W-:Y:S01]  /*2c50*/  MUFU.TANH R233, R8 ;  /* 0x0000000800e97308 */ /* 0x000fe20000002400 */
[----:B-1----:R-:W1:Y:S09]  /*2c60*/  LDSM.16.M88.4 R4, [R215+0x5080] ;  /* 0x00508000d704783b */ /* 0x002e720000000200 */
[----:B------:R-:W-:Y:S10]  /*2c70*/  MUFU.TANH R234, R9 ;  /* 0x0000000900ea7308 */ /* 0x000ff40000002400 */
[----:B------:R-:W2:Y:S10]  /*2c80*/  MUFU.TANH R0, R11 ;  /* 0x0000000b00007308 */ /* 0x000eb40000002400 */
[----:B------:R-:W-:Y:S10]  /*2c90*/  MUFU.TANH R229, R10 ;  /* 0x0000000a00e57308 */ /* 0x000ff40000002400 */
[----:B------:R-:W-:Y:S01]  /*2ca0*/  MUFU.TANH R231, R16 ;  /* 0x0000001000e77308 */ /* 0x000fe20000002400 */
[----:B--2---:R2:W-:Y:S01]  /*2cb0*/  STL [R1+0x2c], R0 ;  /* 0x00002c0001007387 */ /* 0x0045e20000100800 */
[-C--:B-1----:R-:W-:Y:S08]  /*2cc0*/  HMMA.16816.F32.BF16 R20, R144, R4.reuse, R20 ;  /* 0x000000049014723c */ /* 0x082ff00000041814 */
[----:B------:R-:W-:Y:S01]  /*2cd0*/  MUFU.TANH R230, R17 ;  /* 0x0000001100e67308 */ /* 0x000fe20000002400 */
[C---:B------:R-:W-:Y:S09]  /*2ce0*/  HMMA.16816.F32.BF16 R24, R136.reuse, R4, R24 ;  /* 0x000000048818723c */ /* 0x040ff20000041818 */
[----:B------:R-:W-:Y:S01]  /*2cf0*/  MUFU.TANH R247, R18 ;  /* 0x0000001200f77308 */ /* 0x000fe20000002400 */
[-C--:B------:R-:W-:Y:S08]  /*2d00*/  HMMA.16816.F32.BF16 R28, R136, R6.reuse, R28 ;  /* 0x00000006881c723c */ /* 0x080ff0000004181c */
[----:B------:R-:W-:Y:S01]  /*2d10*/  HMMA.16816.F32.BF16 R32, R144, R6, R32 ;  /* 0x000000069020723c */ /* 0x000fe20000041820 */
[----:B--2---:R-:W1:Y:S03]  /*2d20*/  MUFU.TANH R0, R12 ;  /* 0x0000000c00007308 */ /* 0x004e660000002400 */
        /* <DEDUP_REMOVED lines=11> */
[----:B------:R-:W-:Y:S01]  /*2de0*/  FMUL.FTZ R23, R23, c[0x0][0x2b4] ;  /* 0x0000ad0017177a20 */ /* 0x000fe20000410000 */
[----:B-1----:R1:W-:Y:S01]  /*2df0*/  STL [R1+0x14], R0 ;  /* 0x0000140001007387 */ /* 0x0023e20000100800 */
[----:B------:R-:W-:Y:S02]  /*2e00*/  FMUL.FTZ R28, R28, c[0x0][0x2b4] ;  /* 0x0000ad001c1c7a20 */ /* 0x000fe40000410000 */
[----:B------:R-:W-:Y:S02]  /*2e10*/  FMUL.FTZ R29, R29, c[0x0][0x2b4] ;  /* 0x0000ad001d1d7a20 */ /* 0x000fe40000410000 */
[----:B------:R-:W-:Y:S01]  /*2e20*/  FMUL.FTZ R32, R32, c[0x0][0x2b4] ;  /* 0x0000ad0020207a20 */ /* 0x000fe20000410000 */
[----:B------:R-:W-:Y:S01]  /*2e30*/  MUFU.TANH R232, R20 ;  /* 0x0000001400e87308 */ /* 0x000fe20000002400 */
[----:B------:R-:W-:Y:S02]  /*2e40*/  FMUL.FTZ R33, R33, c[0x0][0x2b4] ;  /* 0x0000ad0021217a20 */ /* 0x000fe40000410000 */
[----:B------:R-:W-:Y:S02]  /*2e50*/  FMUL.FTZ R34, R34, c[0x0][0x2b4] ;  /* 0x0000ad0022227a20 */ /* 0x000fe40000410000 */
[----:B------:R-:W-:Y:S05]  /*2e60*/  FMUL.FTZ R35, R35, c[0x0][0x2b4] ;  /* 0x0000ad0023237a20 */ /* 0x000fea0000410000 */
[----:B------:R-:W-:Y:S10]  /*2e70*/  MUFU.TANH R163, R21 ;  /* 0x0000001500a37308 */ /* 0x000ff40000002400 */
[----:B-1----:R-:W1:Y:S10]  /*2e80*/  MUFU.TANH R0, R13 ;  /* 0x0000000d00007308 */ /* 0x002e740000002400 */
[----:B------:R-:W-:Y:S10]  /*2e90*/  MUFU.TANH R242, R22 ;  /* 0x0000001600f27308 */ /* 0x000ff40000002400 */
[----:B------:R-:W-:Y:S01]  /*2ea0*/  MUFU.TANH R250, R23 ;  /* 0x0000001700fa7308 */ /* 0x000fe20000002400 */
[----:B-1----:R1:W-:Y:S04]  /*2eb0*/  STL [R1+0x8], R0 ;  /* 0x0000080001007387 */ /* 0x0023e80000100800 */
[----:B------:R2:W-:Y:S05]  /*2ec0*/  STL [R1+0x28], R2 ;  /* 0x0000280201007387 */ /* 0x0005ea0000100800 */
[----:B------:R-:W-:Y:S01]  /*2ed0*/  MUFU.TANH R252, R28 ;  /* 0x0000001c00fc7308 */ /* 0x000fe20000002400 */
[----:B------:R-:W3:Y:S09]  /*2ee0*/  LDL R8, [R1+0x30] ;  /* 0x0000300001087983 */ /* 0x000ef20000100800 */
[----:B------:R-:W-:Y:S10]  /*2ef0*/  MUFU.TANH R251, R29 ;  /* 0x0000001d00fb7308 */ /* 0x000ff40000002400 */
[----:B-1----:R-:W1:Y:S10]  /*2f00*/  MUFU.TANH R0, R15 ;  /* 0x0000000f00007308 */ /* 0x002e740000002400 */
[----:B--2---:R-:W-:Y:S10]  /*2f10*/  MUFU.TANH R2, R25 ;  /* 0x0000001900027308 */ /* 0x004ff40000002400 */
[----:B------:R-:W-:Y:S01]  /*2f20*/  MUFU.TANH R160, R32 ;  /* 0x0000002000a07308 */ /* 0x000fe20000002400 */
[----:B-1----:R1:W-:Y:S09]  /*2f30*/  STL [R1+0x24], R0 ;  /* 0x0000240001007387 */ /* 0x0023f20000100800 */
[----:B------:R-:W-:Y:S10]  /*2f40*/  MUFU.TANH R159, R33 ;  /* 0x00000021009f7308 */ /* 0x000ff40000002400 */
[----:B------:R-:W-:Y:S10]  /*2f50*/  MUFU.TANH R245, R34 ;  /* 0x0000002200f57308 */ /* 0x000ff40000002400 */
[----:B-1----:R-:W1:Y:S10]  /*2f60*/  MUFU.TANH R0, R24 ;  /* 0x0000001800007308 */ /* 0x002e740000002400 */
[----:B------:R-:W-:Y:S01]  /*2f70*/  MUFU.TANH R243, R35 ;  /* 0x0000002300f37308 */ /* 0x000fe20000002400 */
[----:B-1----:R1:W-:Y:S04]  /*2f80*/  STL [R1+0x4], R0 ;  /* 0x0000040001007387 */ /* 0x0023e80000100800 */
[----:B------:R2:W-:Y:S04]  /*2f90*/  STL [R1], R2 ;  /* 0x0000000201007387 */ /* 0x0005e80000100800 */
[----:B------:R-:W4:Y:S01]  /*2fa0*/  LDL R3, [R1+0x88] ;  /* 0x0000880001037983 */ /* 0x000f220000100800 */
[----:B-1----:R-:W1:Y:S03]  /*2fb0*/  MUFU.TANH R0, R26 ;  /* 0x0000001a00007308 */ /* 0x002e660000002400 */
[----:B--2---:R-:W2:Y:S04]  /*2fc0*/  LDL R2, [R1+0x8c] ;  /* 0x00008c0001027983 */ /* 0x004ea80000100800 */
[----:B-1----:R1:W-:Y:S04]  /*2fd0*/  STL [R1+0x18], R0 ;  /* 0x0000180001007387 */ /* 0x0023e80000100800 */
[----:B------:R-:W5:Y:S01]  /*2fe0*/  LDL R4, [R1+0x40] ;  /* 0x0000400001047983 */ /* 0x000f620000100800 */
[----:B-1----:R-:W1:Y:S03]  /*2ff0*/  MUFU.TANH R0, R27 ;  /* 0x0000001b00007308 */ /* 0x002e660000002400 */
[----:B-1----:R1:W-:Y:S07]  /*3000*/  STL [R1+0x1c], R0 ;  /* 0x00001c0001007387 */ /* 0x0023ee0000100800 */
[----:B-1----:R-:W1:Y:S02]  /*3010*/  MUFU.TANH R0, R30 ;  /* 0x0000001e00007308 */ /* 0x002e640000002400 */
[----:B-1----:R1:W-:Y:S04]  /*3020*/  STL [R1+0x10], R0 ;  /* 0x0000100001007387 */ /* 0x0023e80000100800 */
[----:B------:R-:W-:Y:S01]  /*3030*/  STL [R1+0xc], R5 ;  /* 0x00000c0501007387 */ /* 0x000fe20000100800 */
[----:B-1----:R-:W-:Y:S04]  /*3040*/  MOV R0, UR4 ;  /* 0x0000000400007c02 */ /* 0x002fe80008000f00 */
[-C--:B---3--:R-:W-:Y:S05]  /*3050*/  LEA R0, R0, R8.reuse, 0x6 ;  /* 0x0000000800007211 */ /* 0x088fea00078e30ff */
[----:B------:R-:W1:Y:S04]  /*3060*/  LDS R149, [R0.X4+0xf080] ;  /* 0x00f0800000957984 */ /* 0x000e680000004800 */
[----:B------:R-:W3:Y:S04]  /*3070*/  LDS R148, [R0.X4+0xf0a0] ;  /* 0x00f0a00000947984 */ /* 0x000ee80000004800 */
[----:B------:R-:W1:Y:S04]  /*3080*/  LDS R151, [R0.X4+0xf100] ;  /* 0x00f1000000977984 */ /* 0x000e680000004800 */
[----:B------:R3:W1:Y:S02]  /*3090*/  LDS R150, [R0.X4+0xf120] ;  /* 0x00f1200000967984 */ /* 0x0006640000004800 */
[----:B---3--:R-:W-:Y:S04]  /*30a0*/  MOV R0, UR10 ;  /* 0x0000000a00007c02 */ /* 0x008fe80008000f00 */
[----:B------:R-:W-:Y:S04]  /*30b0*/  LEA R0, R0, R8, 0x6 ;  /* 0x0000000800007211 */ /* 0x000fe800078e30ff */
[C---:B----4-:R-:W-:Y:S02]  /*30c0*/  IADD3 R147, R0.reuse, R3, RZ ;  /* 0x0000000300937210 */ /* 0x050fe40007ffe0ff */
[----:B--2---:R-:W-:Y:S02]  /*30d0*/  IADD3 R146, R0, R2, RZ ;  /* 0x0000000200927210 */ /* 0x004fe40007ffe0ff */
[----:B-----5:R-:W-:Y:S01]  /*30e0*/  IMNMX R147, R4, R147, PT ;  /* 0x0000009304937217 */ /* 0x020fe20003800200 */
[----:B------:R-:W-:-:S05]  /*30f0*/  @!P0 BRA `(.L_x_152) ;  /* 0x000001e000008947 */ /* 0x000fca0003800000 */
[----:B-1----:R-:W-:Y:S01]  /*3100*/  IMAD.MOV.U32 R2, RZ, RZ, c[0x0][0x168] ;  /* 0x00005a00ff027624 */ /* 0x002fe200078e00ff */
[----:B------:R-:W-:Y:S04]  /*3110*/  BSSY B0, `(.L_x_153) ;  /* 0x0000012000007945 */ /* 0x000fe80003800000 */
[----:B------:R-:W-:Y:S04]  /*3120*/  IADD3 R2, R0, c[0x0][0x198], -R2 ;  /* 0x0000660000027a10 */ /* 0x000fe80007ffe802 */
[----:B------:R-:W-:Y:S11]  /*3130*/  ISETP.GT.AND P2, PT, R2, -0x1, PT ;  /* 0xffffffff0200780c */ /* 0x000ff60003f44270 */
[----:B------:R-:W-:Y:S02]  /*3140*/  @!UPT UIADD3 URZ, URZ, URZ, URZ ;  /* 0x0000003f3f3ff290 */ /* 0x000fe4000fffe03f */
[----:B------:R-:W-:-:S05]  /*3150*/  @P2 BRA `(.L_x_154) ;  /* 0x0000008000002947 */ /* 0x000fca0003800000 */
[----:B------:R-:W-:Y:S01]  /*3160*/  LOP3.LUT R2, RZ, R2, RZ, 0x33, !PT ;  /* 0x00000002ff027212 */ /* 0x000fe200078e33ff */
[----:B------:R-:W-:Y:S05]  /*3170*/  IMAD.MOV.U32 R3, RZ, RZ, 0x1 ;  /* 0x00000001ff037424 */ /* 0x000fea00078e00ff */
[----:B------:R-:W-:Y:S11]  /*3180*/  ISETP.NE.AND P2, PT, R3, c[0x0][0x2a8], PT ;  /* 0x0000aa0003007a0c */ /* 0x000ff60003f45270 */
[----:B------:R-:W-:Y:S02]  /*3190*/  @!UPT UIADD3 URZ, URZ, URZ, URZ ;  /* 0x0000003f3f3ff290 */ /* 0x000fe4000fffe03f */
[----:B------:R-:W-:Y:S05]  /*31a0*/  @P2 IMAD.HI.U32 R3, R2, c[0x0][0x2ac], RZ ;  /* 0x0000ab0002032a27 */ /* 0x000fea00078e00ff */
[----:B------:R-:W-:Y:S04]  /*31b0*/  @P2 SHF.R.U32.HI R2, RZ, c[0x0][0x2b0], R3 ;  /* 0x0000ac00ff022a19 */ /* 0x000fe80000011603 */
[----:B------:R-:W-:Y:S01]  /*31c0*/  LOP3.LUT R2, RZ, R2, RZ, 0x33, !PT ;  /* 0x00000002ff027212 */ /* 0x000fe200078e33ff */
[----:B------:R-:W-:-:S05]  /*31d0*/  BRA `(.L_x_155) ;  /* 0x0000005000007947 */ /* 0x000fca0003800000 */
.L_x_154:
[----:B------:R-:W-:Y:S04]  /*31e0*/  MOV R3, 0x1 ;  /* 0x0000000100037802 */ /* 0x000fe80000000f00 */
[----:B------:R-:W-:Y:S11]  /*31f0*/  ISETP.NE.AND P2, PT, R3, c[0x0][0x2a8], PT ;  /* 0x0000aa0003007a0c */ /* 0x000ff60003f45270 */
[----:B------:R-:W-:Y:S02]  /*3200*/  @!UPT UIADD3 URZ, URZ, URZ, URZ ;  /* 0x0000003f3f3ff290 */ /* 0x000fe4000fffe03f */
[----:B------:R-:W-:Y:S05]  /*3210*/  @P2 IMAD.HI.U32 R3, R2, c[0x0][0x2ac], RZ ;  /* 0x0000ab0002032a27 */ /* 0x000fea00078e00ff */
[----:B------:R-:W-:Y:S02]  /*3220*/  @P2 SHF.R.U32.HI R2, RZ, c[0x0][0x2b0], R3 ;  /* 0x0000ac00ff022a19 */ /* 0x000fe40000011603 */
.L_x_155:
[----:B------:R-:W-:Y:S05]  /*3230*/  BSYNC B0 ;  /* 0x0000000000007941 */ /* 0x000fea0003800000 */
.L_x_153:
[--C-:B------:R-:W-:Y:S01]  /*3240*/  IADD3 R3, R0, c[0x0][0x2a4], R244.reuse ;  /* 0x0000a90000037a10 */ /* 0x100fe20007ffe0f4 */
[----:B------:R-:W2:Y:S01]  /*3250*/  LDL R5, [R1+0x44] ;  /* 0x0000440001057983 */ /* 0x000ea20000100800 */
[----:B------:R-:W-:Y:S02]  /*3260*/  IMAD.MOV.U32 R146, RZ, RZ, c[0x0][0x2a8] ;  /* 0x0000aa00ff927624 */ /* 0x000fe400078e00ff */
[----:B------:R-:W-:Y:S02]  /*3270*/  IMNMX R3, R4, R3, PT ;  /* 0x0000000304037217 */ /* 0x000fe40003800200 */
[----:B------:R-:W-:Y:S01]  /*3280*/  IMAD R146, R2, R146, -UR5 ;  /* 0x8000000502927e24 */ /* 0x000fe2000f8e0292 */
[----:B------:R-:W-:Y:S03]  /*3290*/  IADD3 R2, R0, UR22, R244 ;  /* 0x0000001600027c10 */ /* 0x000fe6000fffe0f4 */
[----:B--2---:R-:W-:Y:S05]  /*32a0*/  IMAD.IADD R146, R146, 0x1, -R5 ;  /* 0x0000000192927824 */ /* 0x004fea00078e0a05 */
[----:B------:R-:W-:Y:S02]  /*32b0*/  IADD3 R147, R146, c[0x0][0x2a8], RZ ;  /* 0x0000aa0092937a10 */ /* 0x000fe40007ffe0ff */
[----:B------:R-:W-:Y:S02]  /*32c0*/  IMNMX R146, R2, R146, !PT ;  /* 0x0000009202927217 */ /* 0x000fe40007800200 */
[----:B------:R-:W-:Y:S02]  /*32d0*/  IMNMX R147, R3, R147, PT ;  /* 0x0000009303937217 */ /* 0x000fe40003800200 */
.L_x_152:
[----:B-1----:R-:W-:Y:S04]  /*32e0*/  IADD3 R2, R0, 0x8, RZ ;  /* 0x0000000800027810 */ /* 0x002fe80007ffe0ff */
[C-C-:B------:R-:W-:Y:S02]  /*32f0*/  IADD3 R144, R2.reuse, c[0x0][0x2a4], R244.reuse ;  /* 0x0000a90002907a10 */ /* 0x140fe40007ffe0f4 */
[----:B------:R-:W-:Y:S02]  /*3300*/  IADD3 R140, R2, UR21, R244 ;  /* 0x00000015028c7c10 */ /* 0x000fe4000fffe0f4 */
[----:B------:R-:W-:Y:S01]  /*3310*/  IMNMX R144, R4, R144, PT ;  /* 0x0000009004907217 */ /* 0x000fe20003800200 */
[----:B------:R-:W-:-:S05]  /*3320*/  @!P0 BRA `(.L_x_156) ;  /* 0x000001b000008947 */ /* 0x000fca0003800000 */
[----:B------:R-:W-:Y:S01]  /*3330*/  IMAD.MOV.U32 R3, RZ, RZ, c[0x0][0x168] ;  /* 0x00005a00ff037624 */ /* 0x000fe200078e00ff */
        /* <DEDUP_REMOVED lines=13> */
.L_x_158:
[----:B------:R-:W-:Y:S04]  /*3410*/  MOV R3, 0x1 ;  /* 0x0000000100037802 */ /* 0x000fe80000000f00 */
[----:B------:R-:W-:Y:S11]  /*3420*/  ISETP.NE.AND P2, PT, R3, c[0x0][0x2a8], PT ;  /* 0x0000aa0003007a0c */ /* 0x000ff60003f45270 */
[----:B------:R-:W-:Y:S02]  /*3430*/  @!UPT UIADD3 URZ, URZ, URZ, URZ ;  /* 0x0000003f3f3ff290 */ /* 0x000fe4000fffe03f */
[----:B------:R-:W-:Y:S05]  /*3440*/  @P2 IMAD.HI.U32 R3, R2, c[0x0][0x2ac], RZ ;  /* 0x0000ab0002032a27 */ /* 0x000fea00078e00ff */
[----:B------:R-:W-:Y:S02]  /*3450*/  @P2 SHF.R.U32.HI R2, RZ, c[0x0][0x2b0], R3 ;  /* 0x0000ac00ff022a19 */ /* 0x000fe40000011603 */
.L_x_159:
[----:B------:R-:W-:Y:S05]  /*3460*/  BSYNC B0 ;  /* 0x0000000000007941 */ /* 0x000fea0003800000 */
.L_x_157:
[----:B------:R-:W2:Y:S01]  /*3470*/  LDL R5, [R1+0x44] ;  /* 0x0000440001057983 */ /* 0x000ea20000100800 */
[----:B------:R-:W-:Y:S04]  /*3480*/  IMAD.MOV.U32 R3, RZ, RZ, c[0x0][0x2a8] ;  /* 0x0000aa00ff037624 */ /* 0x000fe800078e00ff */
[----:B------:R-:W-:Y:S04]  /*3490*/  IMAD R2, R2, R3, -UR5 ;  /* 0x8000000502027e24 */ /* 0x000fe8000f8e0203 */
[----:B--2---:R-:W-:Y:S05]  /*34a0*/  IMAD.IADD R2, R2, 0x1, -R5 ;  /* 0x0000000102027824 */ /* 0x004fea00078e0a05 */
[----:B------:R-:W-:Y:S02]  /*34b0*/  IADD3 R3, R2, c[0x0][0x2a8], RZ ;  /* 0x0000aa0002037a10 */ /* 0x000fe40007ffe0ff */
[----:B------:R-:W-:Y:S02]  /*34c0*/  IMNMX R140, R140, R2, !PT ;  /* 0x000000028c8c7217 */ /* 0x000fe40007800200 */
[----:B------:R-:W-:Y:S02]  /*34d0*/  IMNMX R144, R144, R3, PT ;  /* 0x0000000390907217 */ /* 0x000fe40003800200 */
.L_x_156:
[----:B------:R-:W-:Y:S04]  /*34e0*/  IADD3 R2, R0, 0x20, RZ ;  /* 0x0000002000027810 */ /* 0x000fe80007ffe0ff */
        /* <DEDUP_REMOVED lines=18> */
.L_x_162:
[----:B------:R-:W-:Y:S04]  /*3610*/  MOV R3, 0x1 ;  /* 0x0000000100037802 */ /* 0x000fe80000000f00 */
[----:B------:R-:W-:Y:S11]  /*3620*/  ISETP.NE.AND P2, PT, R3, c[0x0][0x2a8], PT ;  /* 0x0000aa0003007a0c */ /* 0x000ff60003f45270 */
[----:B------:R-:W-:Y:S02]  /*3630*/  @!UPT UIADD3 URZ, URZ, URZ, URZ ;  /* 0x0000003f3f3ff290 */ /* 0x000fe4000fffe03f */
[----:B------:R-:W-:Y:S05]  /*3640*/  @P2 IMAD.HI.U32 R3, R2, c[0x0][0x2ac], RZ ;  /* 0x0000ab0002032a27 */ /* 0x000fea00078e00ff */
[----:B------:R-:W-:Y:S02]  /*3650*/  @P2 SHF.R.U32.HI R2, RZ, c[0x0][0x2b0], R3 ;  /* 0x0000ac00ff022a19 */ /* 0x000fe40000011603 */
.L_x_163:
[----:B------:R-:W-:Y:S05]  /*3660*/  BSYNC B0 ;  /* 0x0000000000007941 */ /* 0x000fea0003800000 */
.L_x_161:
[----:B------:R-:W2:Y:S01]  /*3670*/  LDL R5, [R1+0x44] ;  /* 0x0000440001057983 */ /* 0x000ea20000100800 */
[----:B------:R-:W-:Y:S04]  /*3680*/  IMAD.MOV.U32 R3, RZ, RZ, c[0x0][0x2a8] ;  /* 0x0000aa00ff037624 */ /* 0x000fe800078e00ff */
[----:B------:R-:W-:Y:S04]  /*3690*/  IMAD R2, R2, R3, -UR5 ;  /* 0x8000000502027e24 */ /* 0x000fe8000f8e0203 */
[----:B--2---:R-:W-:Y:S05]  /*36a0*/  IMAD.IADD R2, R2, 0x1, -R5 ;  /* 0x0000000102027824 */ /* 0x004fea00078e0a05 */
[----:B------:R-:W-:Y:S02]  /*36b0*/  IADD3 R3, R2, c[0x0][0x2a8], RZ ;  /* 0x0000aa0002037a10 */ /* 0x000fe40007ffe0ff */
[----:B------:R-:W-:Y:S02]  /*36c0*/  IMNMX R141, R141, R2, !PT ;  /* 0x000000028d8d7217 */ /* 0x000fe40007800200 */
[----:B------:R-:W-:Y:S02]  /*36d0*/  IMNMX R145, R145, R3, PT ;  /* 0x0000000391917217 */ /* 0x000fe40003800200 */
.L_x_160:
        /* <DEDUP_REMOVED lines=19> */
.L_x_166:
[----:B------:R-:W-:Y:S04]  /*3810*/  MOV R2, 0x1 ;  /* 0x0000000100027802 */ /* 0x000fe80000000f00 */
[----:B------:R-:W-:Y:S11]  /*3820*/  ISETP.NE.AND P0, PT, R2, c[0x0][0x2a8], PT ;  /* 0x0000aa0002007a0c */ /* 0x000ff60003f05270 */
[----:B------:R-:W-:Y:S02]  /*3830*/  @!UPT UIADD3 URZ, URZ, URZ, URZ ;  /* 0x0000003f3f3ff290 */ /* 0x000fe4000fffe03f */
[----:B------:R-:W-:Y:S05]  /*3840*/  @P0 IMAD.HI.U32 R2, R0, c[0x0][0x2ac], RZ ;  /* 0x0000ab0000020a27 */ /* 0x000fea00078e00ff */
[----:B------:R-:W-:Y:S02]  /*3850*/  @P0 SHF.R.U32.HI R0, RZ, c[0x0][0x2b0], R2 ;  /* 0x0000ac00ff000a19 */ /* 0x000fe40000011602 */
.L_x_167:
[----:B------:R-:W-:Y:S05]  /*3860*/  BSYNC B0 ;  /* 0x0000000000007941 */ /* 0x000fea0003800000 */
.L_x_165:
[----:B------:R-:W2:Y:S01]  /*3870*/  LDL R3, [R1+0x44] ;  /* 0x0000440001037983 */ /* 0x000ea20000100800 */
[----:B------:R-:W-:Y:S04]  /*3880*/  IMAD.MOV.U32 R2, RZ, RZ, c[0x0][0x2a8] ;  /* 0x0000aa00ff027624 */ /* 0x000fe800078e00ff */
[----:B------:R-:W-:Y:S04]  /*3890*/  IMAD R0, R0, R2, -UR5 ;  /* 0x8000000500007e24 */ /* 0x000fe8000f8e0202 */
[----:B--2---:R-:W-:Y:S05]  /*38a0*/  IMAD.IADD R0, R0, 0x1, -R3 ;  /* 0x0000000100007824 */ /* 0x004fea00078e0a03 */
[----:B------:R-:W-:Y:S02]  /*38b0*/  IADD3 R2, R0, c[0x0][0x2a8], RZ ;  /* 0x0000aa0000027a10 */ /* 0x000fe40007ffe0ff */
[----:B------:R-:W-:Y:S02]  /*38c0*/  IMNMX R142, R142, R0, !PT ;  /* 0x000000008e8e7217 */ /* 0x000fe40007800200 */
[----:B------:R-:W-:Y:S02]  /*38d0*/  IMNMX R143, R143, R2, PT ;  /* 0x000000028f8f7217 */ /* 0x000fe40003800200 */
.L_x_164:
[----:B------:R-:W-:Y:S04]  /*38e0*/  DEPBAR.LE SB0, 0x0 ;  /* 0x000080000000791a */ /* 0x000fe80000000000 */
[----:B------:R-:W-:Y:S01]  /*38f0*/  BAR.SYNC.DEFER_BLOCKING 0x0 ;  /* 0x0000000000007b1d */ /* 0x000fe20000010000 */
[----:B------:R-:W-:Y:S04]  /*3900*/  UIADD3 UR23, UR10, 0x1, URZ ;  /* 0x000000010a177890 */ /* 0x000fe8000fffe03f */
[----:B------:R-:W-:Y:S06]  /*3910*/  UISETP.GE.AND UP0, UPT, UR23, UR12, UPT ;  /* 0x0000000c1700728c */ /* 0x000fec000bf06270 */
[----:B------:R-:W-:Y:S01]  /*3920*/  PLOP3.LUT P2, PT, PT, PT, UP0, 0x80, 0x0 ;  /* 0x000000000000781c */ /* 0x000fe20003f4f008 */
[----:B------:R1:W2:Y:S04]  /*3930*/  LDSM.16.M88.4 R32, [R216+0xc080] ;  /* 0x00c08000d820783b */ /* 0x0002a80000000200 */
[----:B------:R1:W3:Y:S04]  /*3940*/  LDSM.16.M88.4 R28, [R216+0xc880] ;  /* 0x00c88000d81c783b */ /* 0x0002e80000000200 */
[----:B------:R1:W4:Y:S04]  /*3950*/  LDSM.16.M88.4 R132, [R217] ;  /* 0x00000000d984783b */ /* 0x0003280000000200 */
[----:B------:R1:W1:Y:S01]  /*3960*/  LDSM.16.M88.4 R136, [R217+0x800] ;  /* 0x00080000d988783b */ /* 0x0002620000000200 */
[----:B------:R-:W-:-:S05]  /*3970*/  @P2 BRA `(.L_x_168) ;  /* 0x0000036000002947 */ /* 0x000fca0003800000 */
[----:B------:R-:W5:Y:S01]  /*3980*/  LDL.64 R14, [R1+0x78] ;  /* 0x00007800010e7983 */ /* 0x000f620000100a00 */
[----:B------:R-:W-:Y:S02]  /*3990*/  ULDC.64 UR6, c[0x0][0x178] ;  /* 0x00005e0000067ab9 */ /* 0x000fe40000000a00 */
[----:B------:R-:W-:Y:S01]  /*39a0*/  UIMAD.WIDE.U32 UR26, UR23, UR6, URZ ;  /* 0x00000006171a72a5 */ /* 0x000fe2000f8e003f */
[----:B----4-:R-:W4:Y:S01]  /*39b0*/  LDL R9, [R1+0x60] ;  /* 0x0000600001097983 */ /* 0x010f220000100800 */
[----:B------:R-:W-:Y:S03]  /*39c0*/  USHF.R.S32.HI UR24, URZ, 0x1f, UR23 ;  /* 0x0000001f3f187899 */ /* 0x000fe60008011417 */
[----:B---3--:R-:W3:Y:S01]  /*39d0*/  LDL R12, [R1+0x98] ;  /* 0x00009800010c7983 */ /* 0x008ee20000100800 */
[----:B------:R-:W-:Y:S01]  /*39e0*/  IMAD.U32 R2, RZ, RZ, UR26 ;  /* 0x0000001aff027e24 */ /* 0x000fe2000f8e00ff */
[----:B------:R-:W-:Y:S01]  /*39f0*/  UIMAD UR24, UR24, UR6, URZ ;  /* 0x00000006181872a4 */ /* 0x000fe2000f8e023f */
[----:B------:R-:W-:Y:S01]  /*3a00*/  IMAD.U32 R0, RZ, RZ, UR26 ;  /* 0x0000001aff007e24 */ /* 0x000fe2000f8e00ff */
[----:B--2---:R-:W2:Y:S01]  /*3a10*/  LDL.64 R10, [R1+0x38] ;  /* 0x00003800010a7983 */ /* 0x004ea20000100a00 */
[----:B------:R-:W-:Y:S02]  /*3a20*/  UIMAD UR6, UR23, -0x40, UR13 ;  /* 0xffffffc0170678a4 */ /* 0x000fe4000f8e020d */
[----:B------:R-:W-:Y:S01]  /*3a30*/  UIMAD UR24, UR23, UR7, UR24 ;  /* 0x00000007171872a4 */ /* 0x000fe2000f8e0218 */
[----:B------:R-:W2:Y:S03]  /*3a40*/  LDL R8, [R1+0x64] ;  /* 0x0000640001087983 */ /* 0x000ea60000100800 */
[----:B------:R-:W-:Y:S01]  /*3a50*/  UIADD3 UR24, UR27, UR24, URZ ;  /* 0x000000181b187290 */ /* 0x000fe2000fffe03f */
[----:B------:R-:W2:Y:S04]  /*3a60*/  LDL R5, [R1+0x90] ;  /* 0x0000900001057983 */ /* 0x000ea80000100800 */
[----:B------:R-:W2:Y:S01]  /*3a70*/  LDL.64 R6, [R1+0x50] ;  /* 0x0000500001067983 */ /* 0x000ea20000100a00 */
[----:B------:R-:W-:Y:S03]  /*3a80*/  IMAD.U32 R3, RZ, RZ, UR24 ;  /* 0x00000018ff037e24 */ /* 0x000fe6000f8e00ff */
[----:B------:R-:W1:Y:S01]  /*3a90*/  @!P1 S2R R4, SR_CTAID.Y ;  /* 0x0000000000049919 */ /* 0x000e620000002600 */
[----:B-----5:R-:W-:Y:S02]  /*3aa0*/  LEA R0, P0, R0, R14, 0x6 ;  /* 0x0000000e00007211 */ /* 0x020fe400078030ff */
[C---:B----4-:R-:W-:Y:S02]  /*3ab0*/  LOP3.LUT P4, RZ, R9.reuse, 0x1, RZ, 0xc0, !PT ;  /* 0x0000000109ff7812 */ /* 0x050fe4000788c0ff */
[----:B------:R-:W-:Y:S02]  /*3ac0*/  LOP3.LUT P3, RZ, R9, 0x2, RZ, 0xc0, !PT ;  /* 0x0000000209ff7812 */ /* 0x000fe4000786c0ff */
[----:B---3--:R-:W-:Y:S02]  /*3ad0*/  LEA.HI.X R3, R2, R12, R3, 0x6, P0 ;  /* 0x0000000c02037211 */ /* 0x008fe400000f3403 */
[----:B------:R-:W-:Y:S02]  /*3ae0*/  LEA R2, P0, R0, c[0x0][0x160], 0x1 ;  /* 0x0000580000027a11 */ /* 0x000fe400078008ff */
[----:B--2---:R-:W-:Y:S02]  /*3af0*/  ISETP.GE.OR P4, PT, R10, UR6, !P4 ;  /* 0x000000060a007c0c */ /* 0x004fe4000e786670 */
[----:B------:R-:W-:Y:S01]  /*3b00*/  LEA.HI.X R3, R0, c[0x0][0x164], R3, 0x1, P0 ;  /* 0x0000590000037a11 */ /* 0x000fe200000f0c03 */
[----:B------:R-:W-:Y:S01]  /*3b10*/  IMAD.U32 R0, RZ, RZ, UR16 ;  /* 0x00000010ff007e24 */ /* 0x000fe2000f8e00ff */
[C---:B------:R-:W-:Y:S02]  /*3b20*/  ISETP.GE.OR P3, PT, R10.reuse, UR6, !P3 ;  /* 0x000000060a007c0c */ /* 0x040fe4000df66670 */
[----:B------:R-:W-:Y:S01]  /*3b30*/  ISETP.LT.AND P5, PT, R10, UR6, PT ;  /* 0x000000060a007c0c */ /* 0x000fe2000bfa1270 */
[----:B------:R-:W-:Y:S03]  /*3b40*/  IMAD R0, R0, 0x3000, R5 ;  /* 0x0000300000007824 */ /* 0x000fe600078e0205 */
[----:B------:R-:W-:Y:S03]  /*3b50*/  ISETP.GE.OR P5, PT, R8, c[0x0][0x16c], !P5 ;  /* 0x00005b0008007a0c */ /* 0x000fe60006fa6670 */
[----:B------:R-:W-:Y:S01]  /*3b60*/  @!PT LDS RZ, [RZ] ;  /* 0x00000000fffff984 */ /* 0x000fe20000000800 */
[----:B------:R-:W-:Y:S01]  /*3b70*/  @!PT LDS RZ, [RZ] ;  /* 0x00000000fffff984 */ /* 0x000fe20000000800 */
[----:B------:R-:W-:Y:S01]  /*3b80*/  @!PT LDS RZ, [RZ] ;  /* 0x00000000fffff984 */ /* 0x000fe20000000800 */
[----:B------:R2:W-:Y:S04]  /*3b90*/  LDGSTS.E.BYPASS.LTC128B.128 [R0], [R2.64], !P4 ;  /* 0x0000000002007fae */ /* 0x0005e8000e101d52 */
[----:B------:R2:W-:Y:S06]  /*3ba0*/  LDGSTS.E.BYPASS.LTC128B.128 [R0+0x1000], [R2.64+0x40], !P3 ;  /* 0x0100004002007fae */ /* 0x0005ec000d901d52 */
[----:B------:R2:W-:Y:S02]  /*3bb0*/  LDGSTS.E.BYPASS.LTC128B.128 [R0+0x2000], [R2.64+0x80], !P5 ;  /* 0x0200008002007fae */ /* 0x0005e4000e901d52 */
[----:B--2---:R-:W-:Y:S01]  /*3bc0*/  @!P1 IMAD.MOV.U32 R2, RZ, RZ, R6 ;  /* 0x000000ffff029224 */ /* 0x004fe200078e0006 */
[----:B-1----:R-:W-:Y:S01]  /*3bd0*/  @!P1 SHF.R.S32.HI R0, RZ, 0x1f, R4 ;  /* 0x0000001fff009819 */ /* 0x002fe20000011404 */
[----:B------:R-:W-:Y:S04]  /*3be0*/  @!P1 IMAD.MOV.U32 R3, RZ, RZ, R7 ;  /* 0x000000ffff039224 */ /* 0x000fe800078e0007 */
[----:B------:R-:W-:Y:S02]  /*3bf0*/  @!P1 IMAD R0, R0, c[0x0][0x270], RZ ;  /* 0x00009c0000009a24 */ /* 0x000fe400078e02ff */
[C---:B------:R-:W-:Y:S04]  /*3c00*/  @!P1 IMAD.WIDE.U32 R2, R4.reuse, c[0x0][0x270], R2 ;  /* 0x00009c0004029a25 */ /* 0x040fe800078e0002 */
[----:B------:R-:W-:Y:S02]  /*3c10*/  @!P1 IMAD R4, R4, c[0x0][0x274], R0 ;  /* 0x00009d0004049a24 */ /* 0x000fe400078e0200 */
[----:B------:R-:W-:Y:S02]  /*3c20*/  IMAD.U32 R0, RZ, RZ, UR10 ;  /* 0x0000000aff007e24 */ /* 0x000fe4000f8e00ff */
[----:B------:R-:W-:Y:S02]  /*3c30*/  @!P1 IMAD.IADD R5, R3, 0x1, R4 ;  /* 0x0000000103059824 */ /* 0x000fe400078e0204 */
[----:B------:R-:W-:Y:S01]  /*3c40*/  IMAD.U32 R4, RZ, RZ, UR16 ;  /* 0x00000010ff047e24 */ /* 0x000fe2000f8e00ff */
[----:B------:R-:W-:Y:S04]  /*3c50*/  @!P1 LEA R0, R0, 0x40, 0x6 ;  /* 0x0000004000009811 */ /* 0x000fe800078e30ff */
[----:B------:R-:W-:Y:S02]  /*3c60*/  @!P1 IADD3 R3, P3, P0, R0, UR14, R2 ;  /* 0x0000000e00039c10 */ /* 0x000fe4000f87e002 */
[----:B------:R-:W-:Y:S04]  /*3c70*/  @!P1 SHF.R.S32.HI R0, RZ, 0x1f, R0 ;  /* 0x0000001fff009819 */ /* 0x000fe80000011400 */
[----:B------:R-:W-:Y:S01]  /*3c80*/  @!P1 IADD3.X R5, R0, UR17, R5, P3, P0 ;  /* 0x0000001100059c10 */ /* 0x000fe20009fe0405 */
[----:B------:R-:W-:Y:S01]  /*3c90*/  @!P1 IMAD R0, R4, 0x40, R6 ;  /* 0x0000004004009824 */ /* 0x000fe200078e0206 */
[C---:B------:R-:W-:Y:S03]  /*3ca0*/  @!P1 LEA R2, P0, R3.reuse, c[0x0][0x258], 0x2 ;  /* 0x0000960003029a11 */ /* 0x040fe600078010ff */
[----:B------:R-:W-:Y:S01]  /*3cb0*/  @!P1 IMAD.SHL.U32 R0, R0, 0x4, RZ ;  /* 0x0000000400009824 */ /* 0x000fe200078e00ff */
[----:B------:R-:W-:Y:S05]  /*3cc0*/  @!P1 LEA.HI.X R3, R3, c[0x0][0x25c], R5, 0x2, P0 ;  /* 0x0000970003039a11 */ /* 0x000fea00000f1405 */
[----:B------:R1:W-:Y:S04]  /*3cd0*/  @!P1 LDGSTS.E.BYPASS.LTC128B.128 [R0+0xf080], [R2.64] ;  /* 0x0f08000002009fae */ /* 0x0003e8000b901d52 */
.L_x_168:
[-C--:B--2---:R-:W-:Y:S01]  /*3ce0*/  HMMA.16816.F32.BF16 R4, R32, R164.reuse, RZ ;  /* 0x000000a42004723c */ /* 0x084fe200000418ff */
[----:B------:R2:W-:Y:S01]  /*3cf0*/  STL [R1+0xb0], R89 ;  /* 0x0000b05901007387 */ /* 0x0005e20000100800 */
[----:B------:R-:W-:Y:S02]  /*3d00*/  PLOP3.LUT P0, PT, PT, PT, UP4, 0x80, 0x0 ;  /* 0x000000000000781c */ /* 0x000fe40003f0f048 */
[----:B-1----:R-:W-:Y:S01]  /*3d10*/  P2R R0, PR, RZ, 0x2 ;  /* 0x00000002ff007803 */ /* 0x002fe20000000000 */
[----:B------:R-:W0:Y:S01]  /*3d20*/  LDGDEPBAR ;  /* 0x00000000000079af */ /* 0x000e220000000000 */
[C---:B------:R-:W-:Y:S02]  /*3d30*/  ISETP.GT.AND P4, PT, R146.reuse, 0x21, P0 ;  /* 0x000000219200780c */ /* 0x040fe40000784270 */
[C---:B---3--:R-:W-:Y:S02]  /*3d40*/  HMMA.16816.F32.BF16 R8, R28.reuse, R164, RZ ;  /* 0x000000a41c08723c */ /* 0x048fe400000418ff */
[C---:B------:R-:W-:Y:S02]  /*3d50*/  ISETP.LT.OR P4, PT, R147.reuse, 0x22, P4 ;  /* 0x000000229300780c */ /* 0x040fe40002781670 */
[C---:B------:R-:W-:Y:S02]  /*3d60*/  ISETP.GT.AND P6, PT, R146.reuse, RZ, P0 ;  /* 0x000000ff9200720c */ /* 0x040fe400007c4270 */
[C---:B------:R-:W-:Y:S02]  /*3d70*/  ISETP.GT.AND P5, PT, R146.reuse, 0x1, P0 ;  /* 0x000000019200780c */ /* 0x040fe400007a4270 */
[-C--:B------:R-:W-:Y:S01]  /*3d80*/  HMMA.16816.F32.BF16 R12, R28, R166.reuse, RZ ;  /* 0x000000a61c0c723c */ /* 0x080fe200000418ff */
[C---:B------:R-:W-:Y:S02]  /*3d90*/  ISETP.LT.OR P6, PT, R147.reuse, 0x1, P6 ;  /* 0x000000019300780c */ /* 0x040fe400037c1670 */
[----:B------:R-:W-:Y:S02]  /*3da0*/  ISETP.GT.AND P3, PT, R146, 0x20, P0 ;  /* 0x000000209200780c */ /* 0x000fe40000764270 */
[C---:B------:R-:W-:Y:S02]  /*3db0*/  ISETP.LT.OR P5, PT, R147.reuse, 0x2, P5 ;  /* 0x000000029300780c */ /* 0x040fe40002fa1670 */
[----:B------:R-:W-:Y:S01]  /*3dc0*/  ISETP.LT.OR P3, PT, R147, 0x21, P3 ;  /* 0x000000219300780c */ /* 0x000fe20001f61670 */
[C---:B------:R-:W-:Y:S01]  /*3dd0*/  HMMA.16816.F32.BF16 R16, R32.reuse, R166, RZ ;  /* 0x000000a62010723c */ /* 0x040fe200000418ff */
[----:B--2---:R-:W2:Y:S04]  /*3de0*/  LDL.LU R89, [R1+0x14] ;  /* 0x0000140001597983 */ /* 0x004ea80000300800 */
[----:B------:R1:W-:Y:S03]  /*3df0*/  STL [R1+0xac], R88 ;  /* 0x0000ac5801007387 */ /* 0x0003e60000100800 */
[-C--:B------:R-:W-:Y:S08]  /*3e00*/  HMMA.16816.F32.BF16 R20, R32, R168.reuse, RZ ;  /* 0x000000a82014723c */ /* 0x080ff000000418ff */
[C---:B------:R-:W-:Y:S08]  /*3e10*/  HMMA.16816.F32.BF16 R24, R28.reuse, R168, RZ ;  /* 0x000000a81c18723c */ /* 0x040ff000000418ff */
[-C--:B------:R-:W-:Y:S01]  /*3e20*/  HMMA.16816.F32.BF16 R28, R28, R170.reuse, RZ ;  /* 0x000000aa1c1c723c */ /* 0x080fe200000418ff */
[----:B-1----:R-:W3:Y:S07]  /*3e30*/  LDL.LU R88, [R1+0x8] ;  /* 0x0000080001587983 */ /* 0x002eee0000300800 */
[----:B------:R-:W-:Y:S01]  /*3e40*/  HMMA.16816.F32.BF16 R32, R32, R170, RZ ;  /* 0x000000aa2020723c */ /* 0x000fe200000418ff */
[----:B------:R1:W-:Y:S07]  /*3e50*/  STL [R1+0xa8], R87 ;  /* 0x0000a85701007387 */ /* 0x0003ee0000100800 */
[-C--:B----4-:R-:W-:Y:S08]  /*3e60*/  HMMA.16816.F32.BF16 R4, R132, R172.reuse, R4 ;  /* 0x000000ac8404723c */ /* 0x090ff00000041804 */
[C---:B------:R-:W-:Y:S08]  /*3e70*/  HMMA.16816.F32.BF16 R8, R136.reuse, R172, R8 ;  /* 0x000000ac8808723c */ /* 0x040ff00000041808 */
[-C--:B------:R-:W-:Y:S01]  /*3e80*/  HMMA.16816.F32.BF16 R12, R136, R174.reuse, R12 ;  /* 0x000000ae880c723c */ /* 0x080fe2000004180c */
[----:B-1----:R-:W4:Y:S07]  /*3e90*/  LDL R87, [R1+0x30] ;  /* 0x0000300001577983 */ /* 0x002f2e0000100800 */
[C---:B------:R-:W-:Y:S01]  /*3ea0*/  HMMA.16816.F32.BF16 R16, R132.reuse, R174, R16 ;  /* 0x000000ae8410723c */ /* 0x040fe20000041810 */
[----:B------:R1:W-:Y:S07]  /*3eb0*/  STL [R1+0xa4], R86 ;  /* 0x0000a45601007387 */ /* 0x0003ee0000100800 */
[-C--:B------:R-:W-:Y:S08]  /*3ec0*/  HMMA.16816.F32.BF16 R20, R132, R176.reuse, R20 ;  /* 0x000000b08414723c */ /* 0x080ff00000041814 */
[C---:B------:R-:W-:Y:S08]  /*3ed0*/  HMMA.16816.F32.BF16 R24, R136.reuse, R176, R24 ;  /* 0x000000b08818723c */ /* 0x040ff00000041818 */
[-C--:B------:R-:W-:Y:S01]  /*3ee0*/  HMMA.16816.F32.BF16 R28, R136, R178.reuse, R28 ;  /* 0x000000b2881c723c */ /* 0x080fe2000004181c */
[----:B------:R-:W1:Y:S07]  /*3ef0*/  LDSM.16.M88.4 R136, [R216+0xd080] ;  /* 0x00d08000d888783b */ /* 0x000e6e0000000200 */
[----:B------:R-:W-:Y:S01]  /*3f00*/  HMMA.16816.F32.BF16 R32, R132, R178, R32 ;  /* 0x000000b28420723c */ /* 0x000fe20000041820 */
[----:B------:R-:W1:Y:S08]  /*3f10*/  LDSM.16.M88.4 R132, [R216+0xd880] ;  /* 0x00d88000d884783b */ /* 0x000e700000000200 */
[----:B-1----:R-:W2:Y:S04]  /*3f20*/  LDL.LU R86, [R1+0x4] ;  /* 0x0000040001567983 */ /* 0x002ea80000300800 */
[----:B------:R1:W-:Y:S01]  /*3f30*/  STL [R1+0xa0], R85 ;  /* 0x0000a05501007387 */ /* 0x0003e20000100800 */
[-C--:B------:R-:W-:Y:S03]  /*3f40*/  HMMA.16816.F32.BF16 R4, R136, R180.reuse, R4 ;  /* 0x000000b48804723c */ /* 0x080fe60000041804 */
[----:B-1----:R-:W2:Y:S05]  /*3f50*/  LDL.LU R85, [R1] ;  /* 0x0000000001557983 */ /* 0x002eaa0000300800 */
[C---:B------:R-:W-:Y:S01]  /*3f60*/  HMMA.16816.F32.BF16 R8, R132.reuse, R180, R8 ;  /* 0x000000b48408723c */ /* 0x040fe20000041808 */
[----:B------:R1:W-:Y:S07]  /*3f70*/  STL [R1+0x9c], R84 ;  /* 0x00009c5401007387 */ /* 0x0003ee0000100800 */
[-C--:B------:R-:W-:Y:S08]  /*3f80*/  HMMA.16816.F32.BF16 R12, R132, R182.reuse, R12 ;  /* 0x000000b6840c723c */ /* 0x080ff0000004180c */
[C---:B------:R-:W-:Y:S08]  /*3f90*/  HMMA.16816.F32.BF16 R16, R136.reuse, R182, R16 ;  /* 0x000000b68810723c */ /* 0x040ff00000041810 */
[-C--:B------:R-:W-:Y:S01]  /*3fa0*/  HMMA.16816.F32.BF16 R20, R136, R184.reuse, R20 ;  /* 0x000000b88814723c */ /* 0x080fe20000041814 */
[----:B-1----:R-:W2:Y:S07]  /*3fb0*/  LDL.LU R84, [R1+0x2c] ;  /* 0x00002c0001547983 */ /* 0x002eae0000300800 */
[C---:B------:R-:W-:Y:S08]  /*3fc0*/  HMMA.16816.F32.BF16 R24, R132.reuse, R184, R24 ;  /* 0x000000b88418723c */ /* 0x040ff00000041818 */
[-C--:B------:R-:W-:Y:S01]  /*3fd0*/  HMMA.16816.F32.BF16 R28, R132, R186.reuse, R28 ;  /* 0x000000ba841c723c */ /* 0x080fe2000004181c */
[----:B------:R-:W1:Y:S07]  /*3fe0*/  LDSM.16.M88.4 R132, [R217+0x1000] ;  /* 0x00100000d984783b */ /* 0x000e6e0000000200 */
[----:B------:R-:W-:Y:S01]  /*3ff0*/  HMMA.16816.F32.BF16 R32, R136, R186, R32 ;  /* 0x000000ba8820723c */ /* 0x000fe20000041820 */
[----:B------:R-:W1:Y:S07]  /*4000*/  LDSM.16.M88.4 R136, [R217+0x1800] ;  /* 0x00180000d988783b */ /* 0x000e6e0000000200 */
[-C--:B-1----:R-:W-:Y:S08]  /*4010*/  HMMA.16816.F32.BF16 R4, R132, R188.reuse, R4 ;  /* 0x000000bc8404723c */ /* 0x082ff00000041804 */
[C---:B------:R-:W-:Y:S08]  /*4020*/  HMMA.16816.F32.BF16 R8, R136.reuse, R188, R8 ;  /* 0x000000bc8808723c */ /* 0x040ff00000041808 */
[-C--:B------:R-:W-:Y:S08]  /*4030*/  HMMA.16816.F32.BF16 R12, R136, R190.reuse, R12 ;  /* 0x000000be880c723c */ /* 0x080ff0000004180c */
[C---:B------:R-:W-:Y:S08]  /*4040*/  HMMA.16816.F32.BF16 R16, R132.reuse, R190, R16 ;  /* 0x000000be8410723c */ /* 0x040ff00000041810 */
[-C--:B------:R-:W-:Y:S08]  /*4050*/  HMMA.16816.F32.BF16 R20, R132, R192.reuse, R20 ;  /* 0x000000c08414723c */ /* 0x080ff00000041814 */
        /* <DEDUP_REMOVED lines=15> */
[-C--:B-1----:R-:W-:Y:S08]  /*4150*/  HMMA.16816.F32.BF16 R4, R132, R204.reuse, R4 ;  /* 0x000000cc8404723c */ /* 0x082ff00000041804 */
[C---:B---3--:R-:W-:Y:S08]  /*4160*/  HMMA.16816.F32.BF16 R8, R136.reuse, R204, R8 ;  /* 0x000000cc8808723c */ /* 0x048ff00000041808 */
[-C--:B------:R-:W-:Y:S08]  /*4170*/  HMMA.16816.F32.BF16 R12, R136, R206.reuse, R12 ;  /* 0x000000ce880c723c */ /* 0x080ff0000004180c */
[C---:B------:R-:W-:Y:S08]  /*4180*/  HMMA.16816.F32.BF16 R16, R132.reuse, R206, R16 ;  /* 0x000000ce8410723c */ /* 0x040ff00000041810 */
[-C--:B------:R-:W-:Y:S08]  /*4190*/  HMMA.16816.F32.BF16 R20, R132, R208.reuse, R20 ;  /* 0x000000d08414723c */ /* 0x080ff00000041814 */
[C---:B------:R-:W-:Y:S08]  /*41a0*/  HMMA.16816.F32.BF16 R24, R136.reuse, R208, R24 ;  /* 0x000000d08818723c */ /* 0x040ff00000041818 */
[-C--:B------:R-:W-:Y:S07]  /*41b0*/  HMMA.16816.F32.BF16 R28, R136, R210.reuse, R28 ;  /* 0x000000d2881c723c */ /* 0x080fee000004181c */
[----:B------:R-:W-:Y:S01]  /*41c0*/  FSEL R136, R230, -INF , !P4 ;  /* 0xff800000e6887808 */ /* 0x000fe20006000000 */
[----:B------:R-:W-:Y:S04]  /*41d0*/  HMMA.16816.F32.BF16 R32, R132, R210, R32 ;  /* 0x000000d28420723c */ /* 0x000fe80000041820 */
[----:B------:R-:W-:Y:S01]  /*41e0*/  ISETP.GT.AND P4, PT, R146, 0x61, P0 ;  /* 0x000000619200780c */ /* 0x000fe20000784270 */
[--C-:B------:R-:W-:Y:S01]  /*41f0*/  FFMA.FTZ R155, R136, c[0x0][0x29c], -R149.reuse ;  /* 0x0000a700889b7a23 */ /* 0x100fe20000010895 */
[----:B------:R-:W-:Y:S02]  /*4200*/  FSEL R139, R161, -INF , !P6 ;  /* 0xff800000a18b7808 */ /* 0x000fe40007000000 */
[----:B------:R-:W-:Y:S01]  /*4210*/  ISETP.LT.OR P4, PT, R147, 0x62, P4 ;  /* 0x000000629300780c */ /* 0x000fe20002781670 */
[----:B------:R-:W-:Y:S01]  /*4220*/  MUFU.EX2 R235, R155 ;  /* 0x0000009b00eb7308 */ /* 0x000fe20000000800 */
[----:B------:R-:W-:Y:S02]  /*4230*/  ISETP.GT.AND P6, PT, R146, 0x40, P0 ;  /* 0x000000409200780c */ /* 0x000fe400007c4270 */
[----:B------:R-:W-:Y:S01]  /*4240*/  FSEL R2, R159, -INF , !P4 ;  /* 0xff8000009f027808 */ /* 0x000fe20006000000 */
[--C-:B------:R-:W-:Y:S01]  /*4250*/  FFMA.FTZ R158, R139, c[0x0][0x29c], -R149.reuse ;  /* 0x0000a7008b9e7a23 */ /* 0x100fe20000010895 */
[----:B------:R-:W-:Y:S02]  /*4260*/  ISETP.GT.AND P4, PT, R140, 0x21, P0 ;  /* 0x000000218c00780c */ /* 0x000fe40000784270 */
[----:B------:R-:W-:Y:S02]  /*4270*/  FSEL R138, R241, -INF , !P5 ;  /* 0xff800000f18a7808 */ /* 0x000fe40006800000 */
[----:B------:R-:W-:Y:S01]  /*4280*/  ISETP.LT.OR P1, PT, R144, 0x22, P4 ;  /* 0x000000229000780c */ /* 0x000fe20002721670 */
[----:B------:R-:W1:Y:S01]  /*4290*/  MUFU.EX2 R240, R158 ;  /* 0x0000009e00f07308 */ /* 0x000e620000000800 */
[----:B------:R-:W-:Y:S01]  /*42a0*/  FSEL R137, R231, -INF , !P3 ;  /* 0xff800000e7897808 */ /* 0x000fe20005800000 */
[--C-:B------:R-:W-:Y:S01]  /*42b0*/  FFMA.FTZ R157, R138, c[0x0][0x29c], -R149.reuse ;  /* 0x0000a7008a9d7a23 */ /* 0x100fe20000010895 */
[----:B------:R-:W-:Y:S02]  /*42c0*/  FSEL R152, R246, -INF , !P1 ;  /* 0xff800000f6987808 */ /* 0x000fe40004800000 */
[----:B------:R-:W-:Y:S01]  /*42d0*/  ISETP.NE.AND P1, PT, R0, RZ, PT ;  /* 0x000000ff0000720c */ /* 0x000fe20003f25270 */
[--C-:B------:R-:W-:Y:S01]  /*42e0*/  FFMA.FTZ R156, R137, c[0x0][0x29c], -R149.reuse ;  /* 0x0000a700899c7a23 */ /* 0x100fe20000010895 */
[----:B----4-:R-:W3:Y:S01]  /*42f0*/  LDS R0, [R87.X4+0xf280] ;  /* 0x00f2800057007984 */ /* 0x010ee20000004800 */
[C---:B------:R-:W-:Y:S02]  /*4300*/  ISETP.GT.AND P5, PT, R146.reuse, 0x41, P0 ;  /* 0x000000419200780c */ /* 0x040fe400007a4270 */
[----:B------:R-:W-:Y:S01]  /*4310*/  ISETP.GT.AND P3, PT, R146, 0x60, P0 ;  /* 0x000000609200780c */ /* 0x000fe20000764270 */
[----:B------:R4:W1:Y:S01]  /*4320*/  MUFU.EX2 R239, R156 ;  /* 0x0000009c00ef7308 */ /* 0x0008620000000800 */
[C---:B------:R-:W-:Y:S02]  /*4330*/  ISETP.LT.OR P6, PT, R147.reuse, 0x41, P6 ;  /* 0x000000419300780c */ /* 0x040fe400037c1670 */
[C---:B------:R-:W-:Y:S02]  /*4340*/  ISETP.LT.OR P5, PT, R147.reuse, 0x42, P5 ;  /* 0x000000429300780c */ /* 0x040fe40002fa1670 */
[----:B------:R-:W-:Y:S02]  /*4350*/  ISETP.LT.OR P3, PT, R147, 0x61, P3 ;  /* 0x000000619300780c */ /* 0x000fe40001f61670 */
[----:B------:R-:W-:Y:S02]  /*4360*/  FSEL R133, R232, -INF , !P6 ;  /* 0xff800000e8857808 */ /* 0x000fe40007000000 */
[----:B------:R-:W-:Y:S01]  /*4370*/  FSEL R132, R163, -INF , !P5 ;  /* 0xff800000a3847808 */ /* 0x000fe20006800000 */
[----:B------:R-:W1:Y:S01]  /*4380*/  MUFU.EX2 R236, R157 ;  /* 0x0000009d00ec7308 */ /* 0x000e620000000800 */
[C---:B------:R-:W-:Y:S02]  /*4390*/  ISETP.GT.AND P6, PT, R140.reuse, RZ, P0 ;  /* 0x000000ff8c00720c */ /* 0x040fe400007c4270 */
[----:B------:R-:W-:Y:S01]  /*43a0*/  ISETP.GT.AND P5, PT, R140, 0x1, P0 ;  /* 0x000000018c00780c */ /* 0x000fe200007a4270 */
[--C-:B------:R-:W-:Y:S01]  /*43b0*/  FFMA.FTZ R139, R132, c[0x0][0x29c], -R149.reuse ;  /* 0x0000a700848b7a23 */ /* 0x100fe20000010895 */
[----:B------:R-:W-:Y:S02]  /*43c0*/  FSEL R3, R160, -INF , !P3 ;  /* 0xff800000a0037808 */ /* 0x000fe40005800000 */
[----:B------:R-:W-:Y:S02]  /*43d0*/  ISETP.GT.AND P3, PT, R140, 0x20, P0 ;  /* 0x000000208c00780c */ /* 0x000fe40000764270 */
[C---:B------:R-:W-:Y:S01]  /*43e0*/  ISETP.LT.OR P6, PT, R144.reuse, 0x1, P6 ;  /* 0x000000019000780c */ /* 0x040fe200037c1670 */
[--C-:B------:R-:W-:Y:S01]  /*43f0*/  FFMA.FTZ R138, R3, c[0x0][0x29c], -R149.reuse ;  /* 0x0000a700038a7a23 */ /* 0x100fe20000010895 */
[C---:B------:R-:W-:Y:S02]  /*4400*/  ISETP.LT.OR P5, PT, R144.reuse, 0x2, P5 ;  /* 0x000000029000780c */ /* 0x040fe40002fa1670 */
[----:B------:R-:W-:Y:S01]  /*4410*/  ISETP.LT.OR P3, PT, R144, 0x21, P3 ;  /* 0x000000219000780c */ /* 0x000fe20001f61670 */
[----:B------:R-:W-:Y:S01]  /*4420*/  MUFU.EX2 R237, R138 ;  /* 0x0000008a00ed7308 */ /* 0x000fe20000000800 */
[----:B------:R-:W-:Y:S02]  /*4430*/  FSEL R146, R249, -INF , !P6 ;  /* 0xff800000f9927808 */ /* 0x000fe40007000000 */
[----:B------:R-:W-:Y:S02]  /*4440*/  FSEL R147, R248, -INF , !P5 ;  /* 0xff800000f8937808 */ /* 0x000fe40006800000 */
[----:B------:R-:W-:Y:S02]  /*4450*/  FSEL R153, R247, -INF , !P3 ;  /* 0xff800000f7997808 */ /* 0x000fe40005800000 */
[C---:B------:R-:W-:Y:S02]  /*4460*/  ISETP.GT.AND P6, PT, R140.reuse, 0x40, P0 ;  /* 0x000000408c00780c */ /* 0x040fe400007c4270 */
[C---:B------:R-:W-:Y:S02]  /*4470*/  ISETP.GT.AND P5, PT, R140.reuse, 0x41, P0 ;  /* 0x000000418c00780c */ /* 0x040fe400007a4270 */
[C---:B------:R-:W-:Y:S01]  /*4480*/  ISETP.GT.AND P4, PT, R140.reuse, 0x60, P0 ;  /* 0x000000608c00780c */ /* 0x040fe20000784270 */
[--C-:B---3--:R-:W-:Y:S01]  /*4490*/  FADD.FTZ R137, R5, -R0.reuse ;  /* 0x8000000005897221 */ /* 0x108fe20000010000 */
[----:B------:R-:W-:Y:S01]  /*44a0*/  ISETP.GT.AND P3, PT, R140, 0x61, P0 ;  /* 0x000000618c00780c */ /* 0x000fe20000764270 */
[--C-:B------:R-:W-:Y:S01]  /*44b0*/  FADD.FTZ R135, R16, -R0.reuse ;  /* 0x8000000010877221 */ /* 0x100fe20000010000 */
[C---:B------:R-:W-:Y:S01]  /*44c0*/  ISETP.LT.OR P6, PT, R144.reuse, 0x41, P6 ;  /* 0x000000419000780c */ /* 0x040fe200037c1670 */
[--C-:B------:R-:W-:Y:S01]  /*44d0*/  FADD.FTZ R132, R17, -R0.reuse ;  /* 0x8000000011847221 */ /* 0x100fe20000010000 */
[----:B------:R-:W-:Y:S01]  /*44e0*/  ISETP.LT.OR P5, PT, R144, 0x42, P5 ;  /* 0x000000429000780c */ /* 0x000fe20002fa1670 */
[--C-:B------:R-:W-:Y:S01]  /*44f0*/  FADD.FTZ R136, R20, -R0.reuse ;  /* 0x8000000014887221 */ /* 0x100fe20000010000 */
[----:B------:R-:W-:Y:S01]  /*4500*/  ISETP.LT.OR P4, PT, R144, 0x61, P4 ;  /* 0x000000619000780c */ /* 0x000fe20002781670 */
[--C-:B------:R-:W-:Y:S01]  /*4510*/  FADD.FTZ R154, R32, -R0.reuse ;  /* 0x80000000209a7221 */ /* 0x100fe20000010000 */
[----:B------:R-:W-:Y:S01]  /*4520*/  ISETP.LT.OR P3, PT, R144, 0x62, P3 ;  /* 0x000000629000780c */ /* 0x000fe20001f61670 */
[--C-:B------:R-:W-:Y:S01]  /*4530*/  FFMA.FTZ R144, R133, c[0x0][0x29c], -R149.reuse ;  /* 0x0000a70085907a23 */ /* 0x100fe20000010895 */
[----:B------:R-:W-:Y:S01]  /*4540*/  FSEL R3, R250, -INF , !P5 ;  /* 0xff800000fa037808 */ /* 0x000fe20006800000 */
[----:B------:R-:W-:Y:S01]  /*4550*/  FFMA.FTZ R149, R2, c[0x0][0x29c], -R149 ;  /* 0x0000a70002957a23 */ /* 0x000fe20000010895 */
[----:B------:R-:W-:Y:S01]  /*4560*/  FSEL R2, R245, -INF , !P4 ;  /* 0xff800000f5027808 */ /* 0x000fe20006000000 */
[--C-:B------:R-:W-:Y:S01]  /*4570*/  FADD.FTZ R140, R33, -R0.reuse ;  /* 0x80000000218c7221 */ /* 0x100fe20000010000 */
[----:B------:R-:W-:Y:S01]  /*4580*/  MOV R33, R234 ;  /* 0x000000ea00217202 */ /* 0x000fe20000000f00 */
[--C-:B------:R-:W-:Y:S01]  /*4590*/  FADD.FTZ R133, R4, -R0.reuse ;  /* 0x8000000004857221 */ /* 0x100fe20000010000 */
[----:B------:R-:W-:Y:S01]  /*45a0*/  FSEL R4, R242, -INF , !P6 ;  /* 0xff800000f2047808 */ /* 0x000fe20007000000 */
[----:B------:R-:W-:Y:S01]  /*45b0*/  FADD.FTZ R134, R21, -R0 ;  /* 0x8000000015867221 */ /* 0x000fe20000010000 */
[----:B------:R-:W-:Y:S01]  /*45c0*/  FSEL R0, R243, -INF , !P3 ;  /* 0xff800000f3007808 */ /* 0x000fe20005800000 */
[--C-:B------:R-:W-:Y:S01]  /*45d0*/  FFMA.FTZ R20, R146, c[0x0][0x29c], -R148.reuse ;  /* 0x0000a70092147a23 */ /* 0x100fe20000010894 */
[----:B------:R-:W-:Y:S01]  /*45e0*/  MOV R146, R229 ;  /* 0x000000e500927202 */ /* 0x000fe20000000f00 */
[--C-:B------:R-:W-:Y:S01]  /*45f0*/  FFMA.FTZ R17, R147, c[0x0][0x29c], -R148.reuse ;  /* 0x0000a70093117a23 */ /* 0x100fe20000010894 */
[----:B------:R3:W-:Y:S01]  /*4600*/  MUFU.EX2 R234, R139 ;  /* 0x0000008b00ea7308 */ /* 0x0007e20000000800 */
[--C-:B------:R-:W-:Y:S01]  /*4610*/  FFMA.FTZ R16, R153, c[0x0][0x29c], -R148.reuse ;  /* 0x0000a70099107a23 */ /* 0x100fe20000010894 */
[----:B------:R-:W-:Y:S01]  /*4620*/  ISETP.GT.AND P6, PT, R141, RZ, P0 ;  /* 0x000000ff8d00720c */ /* 0x000fe200007c4270 */
[--C-:B------:R-:W-:Y:S01]  /*4630*/  FFMA.FTZ R5, R152, c[0x0][0x29c], -R148.reuse ;  /* 0x0000a70098057a23 */ /* 0x100fe20000010894 */
[----:B----4-:R-:W-:Y:S01]  /*4640*/  MOV R156, R146 ;  /* 0x00000092009c7202 */ /* 0x010fe20000000f00 */
[--C-:B------:R-:W-:Y:S01]  /*4650*/  FFMA.FTZ R32, R3, c[0x0][0x29c], -R148.reuse ;  /* 0x0000a70003207a23 */ /* 0x100fe20000010894 */
[----:B------:R-:W-:Y:S01]  /*4660*/  ISETP.LT.OR P6, PT, R145, 0x1, P6 ;  /* 0x000000019100780c */ /* 0x000fe200037c1670 */
[--C-:B------:R-:W-:Y:S01]  /*4670*/  FFMA.FTZ R4, R4, c[0x0][0x29c], -R148.reuse ;  /* 0x0000a70004047a23 */ /* 0x100fe20000010894 */
[----:B------:R-:W-:Y:S01]  /*4680*/  ISETP.GT.AND P3, PT, R141, 0x21, P0 ;  /* 0x000000218d00780c */ /* 0x000fe20000764270 */
[--C-:B------:R-:W-:Y:S01]  /*4690*/  FFMA.FTZ R21, R2, c[0x0][0x29c], -R148.reuse ;  /* 0x0000a70002157a23 */ /* 0x100fe20000010894 */
[----:B------:R-:W4:Y:S01]  /*46a0*/  MUFU.EX2 R238, R144 ;  /* 0x0000009000ee7308 */ /* 0x000f220000000800 */
[----:B------:R-:W-:Y:S01]  /*46b0*/  FFMA.FTZ R148, R0, c[0x0][0x29c], -R148 ;  /* 0x0000a70000947a23 */ /* 0x000fe20000010894 */
[----:B------:R-:W-:Y:S01]  /*46c0*/  ISETP.LT.OR P3, PT, R145, 0x22, P3 ;  /* 0x000000229100780c */ /* 0x000fe20001f61670 */
[----:B------:R-:W-:Y:S01]  /*46d0*/  FFMA.FTZ R0, -R161, R161, 1 ;  /* 0x3f800000a1007423 */ /* 0x000fe200000101a1 */
[C---:B------:R-:W-:Y:S01]  /*46e0*/  ISETP.GT.AND P4, PT, R141.reuse, 0x20, P0 ;  /* 0x000000208d00780c */ /* 0x040fe20000784270 */
[----:B-1----:R-:W-:Y:S01]  /*46f0*/  FMUL.FTZ R133, R240, R133 ;  /* 0x00000085f0857220 */ /* 0x002fe20000410000 */
[----:B------:R-:W-:Y:S01]  /*4700*/  ISETP.GT.AND P5, PT, R141, 0x1, P0 ;  /* 0x000000018d00780c */ /* 0x000fe200007a4270 */
[----:B------:R-:W-:Y:S01]  /*4710*/  FFMA.FTZ R2, -R230, R230, 1 ;  /* 0x3f800000e6027423 */ /* 0x000fe200000101e6 */
[----:B------:R-:W-:Y:S01]  /*4720*/  ISETP.LT.OR P4, PT, R145, 0x21, P4 ;  /* 0x000000219100780c */ /* 0x000fe20002781670 */
[----:B------:R-:W-:Y:S01]  /*4730*/  FMUL.FTZ R229, R133, R0 ;  /* 0x0000000085e57220 */ /* 0x000fe20000410000 */
[----:B------:R1:W-:Y:S01]  /*4740*/  MUFU.EX2 R230, R4 ;  /* 0x0000000400e67308 */ /* 0x0003e20000000800 */
[----:B------:R-:W-:Y:S01]  /*4750*/  FFMA.FTZ R3, -R231, R231, 1 ;  /* 0x3f800000e7037423 */ /* 0x000fe200000101e7 */
[----:B------:R-:W-:Y:S01]  /*4760*/  MOV R133, R33 ;  /* 0x0000002100857202 */ /* 0x000fe20000000f00 */
[----:B------:R-:W-:Y:S01]  /*4770*/  FMUL.FTZ R135, R239, R135 ;  /* 0x00000087ef877220 */ /* 0x000fe20000410000 */
[----:B---3--:R-:W-:Y:S01]  /*4780*/  MOV R139, R233 ;  /* 0x000000e9008b7202 */ /* 0x008fe20000000f00 */
[----:B------:R-:W-:Y:S01]  /*4790*/  FMUL.FTZ R137, R236, R137 ;  /* 0x00000089ec897220 */ /* 0x000fe20000410000 */
[----:B------:R-:W-:Y:S01]  /*47a0*/  FSEL R33, R88, -INF , !P3 ;  /* 0xff80000058217808 */ /* 0x000fe20005800000 */
[----:B------:R-:W-:Y:S01]  /*47b0*/  FMUL.FTZ R146, R135, R3 ;  /* 0x0000000387927220 */ /* 0x000fe20000410000 */
[----:B------:R-:W-:Y:S01]  /*47c0*/  ISETP.LT.OR P5, PT, R145, 0x2, P5 ;  /* 0x000000029100780c */ /* 0x000fe20002fa1670 */
[----:B------:R-:W-:Y:S01]  /*47d0*/  FFMA.FTZ R3, -R232, R232, 1 ;  /* 0x3f800000e8037423 */ /* 0x000fe200000101e8 */
[----:B------:R-:W3:Y:S01]  /*47e0*/  MUFU.EX2 R0, R5 ;  /* 0x0000000500007308 */ /* 0x000ee20000000800 */
[----:B------:R-:W-:Y:S01]  /*47f0*/  ISETP.GT.AND P3, PT, R141, 0x61, P0 ;  /* 0x000000618d00780c */ /* 0x000fe20000764270 */
[----:B------:R-:W-:Y:S02]  /*4800*/  FMUL.FTZ R132, R235, R132 ;  /* 0x00000084eb847220 */ /* 0x000fe40000410000 */
[----:B----4-:R-:W-:Y:S01]  /*4810*/  FMUL.FTZ R136, R238, R136 ;  /* 0x00000088ee887220 */ /* 0x010fe20000410000 */
[----:B------:R-:W-:Y:S01]  /*4820*/  ISETP.LT.OR P3, PT, R145, 0x62, P3 ;  /* 0x000000629100780c */ /* 0x000fe20001f61670 */
[----:B------:R-:W-:Y:S02]  /*4830*/  FMUL.FTZ R132, R132, R2 ;  /* 0x0000000284847220 */ /* 0x000fe40000410000 */
[----:B------:R-:W-:Y:S02]  /*4840*/  FFMA.FTZ R2, -R163, R163, 1 ;  /* 0x3f800000a3027423 */ /* 0x000fe400000101a3 */
[----:B------:R-:W-:Y:S01]  /*4850*/  FMUL.FTZ R144, R136, R3 ;  /* 0x0000000388907220 */ /* 0x000fe20000410000 */
[----:B------:R-:W-:Y:S01]  /*4860*/  F2FP.BF16.PACK_AB R132, R132, R146 ;  /* 0x000000928484723e */ /* 0x000fe200000010ff */
[----:B------:R-:W-:Y:S01]  /*4870*/  FFMA.FTZ R3, -R160, R160, 1 ;  /* 0x3f800000a0037423 */ /* 0x000fe200000101a0 */
[----:B------:R4:W-:Y:S01]  /*4880*/  MUFU.EX2 R161, R16 ;  /* 0x0000001000a17308 */ /* 0x0009e20000000800 */
[----:B-1----:R-:W-:Y:S01]  /*4890*/  FSEL R4, R139, -INF , !P6 ;  /* 0xff8000008b047808 */ /* 0x002fe20007000000 */
[----:B------:R-:W-:Y:S01]  /*48a0*/  FMUL.FTZ R134, R234, R134 ;  /* 0x00000086ea867220 */ /* 0x000fe20000410000 */
[----:B------:R-:W-:Y:S01]  /*48b0*/  ISETP.GT.AND P6, PT, R141, 0x40, P0 ;  /* 0x000000408d00780c */ /* 0x000fe200007c4270 */
[----:B------:R-:W-:Y:S02]  /*48c0*/  FMUL.FTZ R154, R237, R154 ;  /* 0x0000009aed9a7220 */ /* 0x000fe40000410000 */
[----:B------:R-:W-:Y:S01]  /*48d0*/  FMUL.FTZ R135, R134, R2 ;  /* 0x0000000286877220 */ /* 0x000fe20000410000 */
[----:B------:R-:W-:Y:S01]  /*48e0*/  ISETP.LT.OR P6, PT, R145, 0x41, P6 ;  /* 0x000000419100780c */ /* 0x000fe200037c1670 */
[----:B------:R-:W-:Y:S02]  /*48f0*/  FMUL.FTZ R154, R154, R3 ;  /* 0x000000039a9a7220 */ /* 0x000fe40000410000 */
[----:B------:R-:W-:Y:S01]  /*4900*/  MUFU.EX2 R157, R21 ;  /* 0x00000015009d7308 */ /* 0x000fe20000000800 */
[----:B---3--:R1:W-:Y:S01]  /*4910*/  STL [R1+0x20], R0 ;  /* 0x0000200001007387 */ /* 0x0083e20000100800 */
[--C-:B------:R-:W-:Y:S01]  /*4920*/  FFMA.FTZ R4, R4, c[0x0][0x29c], -R151.reuse ;  /* 0x0000a70004047a23 */ /* 0x100fe20000010897 */
[----:B------:R-:W-:Y:S01]  /*4930*/  FSEL R5, R133, -INF , !P5 ;  /* 0xff80000085057808 */ /* 0x000fe20006800000 */
[----:B------:R-:W-:Y:S01]  /*4940*/  FFMA.FTZ R2, -R159, R159, 1 ;  /* 0x3f8000009f027423 */ /* 0x000fe2000001019f */
[----:B------:R-:W-:Y:S02]  /*4950*/  ISETP.GT.AND P5, PT, R141, 0x41, P0 ;  /* 0x000000418d00780c */ /* 0x000fe400007a4270 */
[----:B--2---:R-:W-:Y:S02]  /*4960*/  FSEL R3, R86, -INF , !P6 ;  /* 0xff80000056037808 */ /* 0x004fe40007000000 */
[----:B------:R-:W-:Y:S01]  /*4970*/  ISETP.LT.OR P5, PT, R145, 0x42, P5 ;  /* 0x000000429100780c */ /* 0x000fe20002fa1670 */
[----:B------:R2:W-:Y:S01]  /*4980*/  MUFU.EX2 R160, R4 ;  /* 0x0000000400a07308 */ /* 0x0005e20000000800 */
[----:B------:R-:W-:Y:S01]  /*4990*/  ISETP.GT.AND P6, PT, R142, 0x21, P0 ;  /* 0x000000218e00780c */ /* 0x000fe200007c4270 */
[--C-:B------:R-:W-:Y:S01]  /*49a0*/  FFMA.FTZ R3, R3, c[0x0][0x29c], -R151.reuse ;  /* 0x0000a70003037a23 */ /* 0x100fe20000010897 */
[----:B------:R-:W-:Y:S01]  /*49b0*/  F2FP.BF16.PACK_AB R135, R135, R144 ;  /* 0x000000908787723e */ /* 0x000fe200000010ff */
[----:B----4-:R-:W-:Y:S01]  /*49c0*/  FFMA.FTZ R16, -R249, R249, 1 ;  /* 0x3f800000f9107423 */ /* 0x010fe200000101f9 */
[----:B------:R-:W-:Y:S05]  /*49d0*/  ISETP.LT.OR P6, PT, R143, 0x22, P6 ;  /* 0x000000228f00780c */ /* 0x000fea00037c1670 */
[----:B------:R-:W-:Y:S01]  /*49e0*/  MUFU.EX2 R155, R148 ;  /* 0x00000094009b7308 */ /* 0x000fe20000000800 */
[----:B-1----:R-:W-:Y:S02]  /*49f0*/  FFMA.FTZ R0, -R241, R241, 1 ;  /* 0x3f800000f1007423 */ /* 0x002fe400000101f1 */
[----:B------:R-:W3:Y:S02]  /*4a00*/  LDL.LU R241, [R1+0xc] ;  /* 0x00000c0001f17983 */ /* 0x000ee40000300800 */
[----:B------:R-:W-:Y:S05]  /*4a10*/  FMUL.FTZ R147, R137, R0 ;  /* 0x0000000089937220 */ /* 0x000fea0000410000 */
[----:B------:R1:W-:Y:S01]  /*4a20*/  MUFU.EX2 R158, R32 ;  /* 0x00000020009e7308 */ /* 0x0003e20000000800 */
[----:B------:R-:W4:Y:S01]  /*4a30*/  LDS R0, [R87.X4+0xf2a0] ;  /* 0x00f2a00057007984 */ /* 0x000f220000004800 */
[--C-:B--2---:R-:W-:Y:S01]  /*4a40*/  FFMA.FTZ R4, R33, c[0x0][0x29c], -R151.reuse ;  /* 0x0000a70021047a23 */ /* 0x104fe20000010897 */
[----:B------:R-:W-:Y:S02]  /*4a50*/  MOV R33, R139 ;  /* 0x0000008b00217202 */ /* 0x000fe40000000f00 */
[----:B------:R-:W2:Y:S04]  /*4a60*/  LDL.LU R231, [R1+0x10] ;  /* 0x0000100001e77983 */ /* 0x000ea80000300800 */
[----:B------:R-:W2:Y:S01]  /*4a70*/  LDL.LU R232, [R1+0x1c] ;  /* 0x00001c0001e87983 */ /* 0x000ea20000300800 */
[----:B------:R4:W-:Y:S03]  /*4a80*/  MUFU.EX2 R148, R4 ;  /* 0x0000000400947308 */ /* 0x0009e60000000800 */
[----:B------:R-:W3:Y:S04]  /*4a90*/  LDL.LU R163, [R1+0x18] ;  /* 0x0000180001a37983 */ /* 0x000ee80000300800 */
[----:B------:R-:W3:Y:S03]  /*4aa0*/  LDL.LU R249, [R1+0x24] ;  /* 0x0000240001f97983 */ /* 0x000ee60000300800 */
[----:B------:R-:W4:Y:S01]  /*4ab0*/  MUFU.EX2 R233, R149 ;  /* 0x0000009500e97308 */ /* 0x000f220000000800 */
[----:B-1----:R-:W-:Y:S02]  /*4ac0*/  FSEL R32, R89, -INF , !P4 ;  /* 0xff80000059207808 */ /* 0x002fe40006000000 */
[----:B------:R-:W-:Y:S07]  /*4ad0*/  ISETP.GT.AND P4, PT, R141, 0x60, P0 ;  /* 0x000000608d00780c */ /* 0x000fee0000784270 */
[----:B------:R1:W1:Y:S01]  /*4ae0*/  MUFU.EX2 R152, R17 ;  /* 0x0000001100987308 */ /* 0x0002620000000800 */
[----:B------:R-:W-:Y:S01]  /*4af0*/  ISETP.LT.OR P4, PT, R145, 0x61, P4 ;  /* 0x000000619100780c */ /* 0x000fe20002781670 */
[----:B----4-:R-:W-:Y:S08]  /*4b00*/  FFMA.FTZ R4, -R247, R247, 1 ;  /* 0x3f800000f7047423 */ /* 0x010ff000000101f7 */
[----:B------:R4:W4:Y:S01]  /*4b10*/  MUFU.EX2 R162, R20 ;  /* 0x0000001400a27308 */ /* 0x0009220000000800 */
[--C-:B------:R-:W-:Y:S02]  /*4b20*/  FADD.FTZ R21, R6, -R0.reuse ;  /* 0x8000000006157221 */ /* 0x100fe40000010000 */
[----:B------:R-:W-:Y:S02]  /*4b30*/  FFMA.FTZ R6, -R248, R248, 1 ;  /* 0x3f800000f8067423 */ /* 0x000fe400000101f8 */
[----:B------:R-:W3:Y:S01]  /*4b40*/  LDL.LU R248, [R1+0x28] ;  /* 0x0000280001f87983 */ /* 0x000ee20000300800 */
[--C-:B------:R-:W-:Y:S02]  /*4b50*/  FADD.FTZ R35, R35, -R0.reuse ;  /* 0x8000000023237221 */ /* 0x100fe40000010000 */
[--C-:B------:R-:W-:Y:S01]  /*4b60*/  FADD.FTZ R23, R23, -R0.reuse ;  /* 0x8000000017177221 */ /* 0x100fe20000010000 */
[----:B------:R-:W3:Y:S01]  /*4b70*/  LDL.LU R247, [R1+0x20] ;  /* 0x0000200001f77983 */ /* 0x000ee20000300800 */
[----:B------:R-:W-:Y:S01]  /*4b80*/  FMUL.FTZ R140, R233, R140 ;  /* 0x0000008ce98c7220 */ /* 0x000fe20000410000 */
[----:B------:R-:W-:Y:S01]  /*4b90*/  MUFU.EX2 R159, R3 ;  /* 0x00000003009f7308 */ /* 0x000fe20000000800 */
[--C-:B------:R-:W-:Y:S01]  /*4ba0*/  FADD.FTZ R7, R7, -R0.reuse ;  /* 0x8000000007077221 */ /* 0x100fe20000010000 */
[----:B-1----:R-:W-:Y:S01]  /*4bb0*/  FSEL R17, R252, -INF , !P4 ;  /* 0xff800000fc117808 */ /* 0x002fe20006000000 */
[----:B------:R-:W-:Y:S01]  /*4bc0*/  FMUL.FTZ R134, R140, R2 ;  /* 0x000000028c867220 */ /* 0x000fe20000410000 */
[----:B------:R-:W-:Y:S01]  /*4bd0*/  ISETP.GT.AND P4, PT, R142, 0x1, P0 ;  /* 0x000000018e00780c */ /* 0x000fe20000784270 */
[--C-:B------:R-:W-:Y:S02]  /*4be0*/  FFMA.FTZ R2, R5, c[0x0][0x29c], -R151.reuse ;  /* 0x0000a70005027a23 */ /* 0x100fe40000010897 */
[--C-:B------:R-:W-:Y:S01]  /*4bf0*/  FFMA.FTZ R17, R17, c[0x0][0x29c], -R151.reuse ;  /* 0x0000a70011117a23 */ /* 0x100fe20000010897 */
[----:B------:R-:W-:Y:S02]  /*4c00*/  ISETP.LT.OR P4, PT, R143, 0x2, P4 ;  /* 0x000000028f00780c */ /* 0x000fe40002781670 */
[----:B------:R1:W1:Y:S01]  /*4c10*/  MUFU.EX2 R153, R2 ;  /* 0x0000000200997308 */ /* 0x0002620000000800 */
[----:B------:R-:W-:Y:S01]  /*4c20*/  FMUL.FTZ R7, R152, R7 ;  /* 0x0000000798077220 */ /* 0x000fe20000410000 */
[----:B------:R-:W-:Y:S01]  /*4c30*/  F2FP.BF16.PACK_AB R134, R134, R154 ;  /* 0x0000009a8686723e */ /* 0x000fe200000010ff */
[--C-:B------:R-:W-:Y:S01]  /*4c40*/  FFMA.FTZ R5, R32, c[0x0][0x29c], -R151.reuse ;  /* 0x0000a70020057a23 */ /* 0x100fe20000010897 */
[----:B----4-:R-:W-:Y:S01]  /*4c50*/  FSEL R20, R85, -INF , !P5 ;  /* 0xff80000055147808 */ /* 0x010fe20006800000 */
[----:B------:R-:W-:Y:S01]  /*4c60*/  FMUL.FTZ R32, R7, R6 ;  /* 0x0000000607207220 */ /* 0x000fe20000410000 */
[----:B------:R-:W-:Y:S01]  /*4c70*/  ISETP.GT.AND P5, PT, R142, RZ, P0 ;  /* 0x000000ff8e00720c */ /* 0x000fe200007a4270 */
[--C-:B------:R-:W-:Y:S02]  /*4c80*/  FADD.FTZ R22, R22, -R0.reuse ;  /* 0x8000000016167221 */ /* 0x100fe40000010000 */
[--C-:B------:R-:W-:Y:S01]  /*4c90*/  FFMA.FTZ R20, R20, c[0x0][0x29c], -R151.reuse ;  /* 0x0000a70014147a23 */ /* 0x100fe20000010897 */
[----:B------:R4:W-:Y:S01]  /*4ca0*/  MUFU.EX2 R145, R17 ;  /* 0x0000001100917308 */ /* 0x0009e20000000800 */
[----:B------:R-:W-:Y:S01]  /*4cb0*/  ISETP.LT.OR P5, PT, R143, 0x1, P5 ;  /* 0x000000018f00780c */ /* 0x000fe20002fa1670 */
[----:B------:R-:W-:Y:S02]  /*4cc0*/  FMUL.FTZ R22, R230, R22 ;  /* 0x00000016e6167220 */ /* 0x000fe40000410000 */
[----:B------:R-:W-:Y:S01]  /*4cd0*/  FMUL.FTZ R21, R162, R21 ;  /* 0x00000015a2157220 */ /* 0x000fe20000410000 */
[----:B------:R-:W-:Y:S01]  /*4ce0*/  FSEL R7, R156, -INF , !P5 ;  /* 0xff8000009c077808 */ /* 0x000fe20006800000 */
[----:B------:R-:W-:Y:S01]  /*4cf0*/  FADD.FTZ R18, R18, -R0 ;  /* 0x8000000012127221 */ /* 0x000fe20000010000 */
[----:B------:R-:W-:Y:S01]  /*4d00*/  ISETP.GT.AND P5, PT, R142, 0x40, P0 ;  /* 0x000000408e00780c */ /* 0x000fe200007a4270 */
[----:B------:R-:W-:Y:S01]  /*4d10*/  FMUL.FTZ R139, R21, R16 ;  /* 0x00000010158b7220 */ /* 0x000fe20000410000 */
[----:B------:R-:W-:Y:S01]  /*4d20*/  FSEL R16, R84, -INF , !P4 ;  /* 0xff80000054107808 */ /* 0x000fe20006000000 */
[----:B------:R-:W4:Y:S01]  /*4d30*/  MUFU.EX2 R149, R5 ;  /* 0x0000000500957308 */ /* 0x000f220000000800 */
[----:B------:R-:W-:Y:S01]  /*4d40*/  FFMA.FTZ R7, R7, c[0x0][0x29c], -R150 ;  /* 0x0000a70007077a23 */ /* 0x000fe20000010896 */
[----:B------:R-:W-:Y:S01]  /*4d50*/  ISETP.GT.AND P4, PT, R142, 0x41, P0 ;  /* 0x000000418e00780c */ /* 0x000fe20000784270 */
[----:B------:R-:W-:Y:S01]  /*4d60*/  FMUL.FTZ R18, R161, R18 ;  /* 0x00000012a1127220 */ /* 0x000fe20000410000 */
[----:B-1----:R-:W-:Y:S01]  /*4d70*/  FSEL R2, R251, -INF , !P3 ;  /* 0xff800000fb027808 */ /* 0x002fe20005800000 */
[--C-:B------:R-:W-:Y:S01]  /*4d80*/  FADD.FTZ R34, R34, -R0.reuse ;  /* 0x8000000022227221 */ /* 0x100fe20000010000 */
[----:B------:R-:W-:Y:S01]  /*4d90*/  ISETP.GT.AND P3, PT, R142, 0x20, P0 ;  /* 0x000000208e00780c */ /* 0x000fe20000764270 */
[----:B------:R-:W-:Y:S01]  /*4da0*/  FMUL.FTZ R140, R18, R4 ;  /* 0x00000004128c7220 */ /* 0x000fe20000410000 */
[C---:B------:R-:W-:Y:S01]  /*4db0*/  ISETP.LT.OR P5, PT, R143.reuse, 0x41, P5 ;  /* 0x000000418f00780c */ /* 0x040fe20002fa1670 */
[----:B------:R-:W-:Y:S01]  /*4dc0*/  FFMA.FTZ R151, R2, c[0x0][0x29c], -R151 ;  /* 0x0000a70002977a23 */ /* 0x000fe20000010897 */
[C---:B------:R-:W-:Y:S01]  /*4dd0*/  ISETP.LT.OR P3, PT, R143.reuse, 0x21, P3 ;  /* 0x000000218f00780c */ /* 0x040fe20001f61670 */
[----:B------:R-:W-:Y:S01]  /*4de0*/  FFMA.FTZ R2, -R242, R242, 1 ;  /* 0x3f800000f2027423 */ /* 0x000fe200000101f2 */
[----:B------:R-:W-:Y:S01]  /*4df0*/  ISETP.LT.OR P4, PT, R143, 0x42, P4 ;  /* 0x000000428f00780c */ /* 0x000fe20002781670 */
[----:B------:R-:W-:Y:S01]  /*4e00*/  FMUL.FTZ R34, R157, R34 ;  /* 0x000000229d227220 */ /* 0x000fe20000410000 */
[----:B----4-:R-:W-:Y:S01]  /*4e10*/  F2FP.BF16.PACK_AB R17, R152, R162 ;  /* 0x000000a29811723e */ /* 0x010fe200000010ff */
[----:B------:R-:W-:Y:S01]  /*4e20*/  FMUL.FTZ R141, R22, R2 ;  /* 0x00000002168d7220 */ /* 0x000fe20000410000 */
[----:B------:R1:W-:Y:S01]  /*4e30*/  MUFU.EX2 R152, R7 ;  /* 0x0000000700987308 */ /* 0x0003e20000000800 */
[----:B------:R-:W4:Y:S01]  /*4e40*/  LDS R2, [R87.X4+0xf300] ;  /* 0x00f3000057027984 */ /* 0x000f220000004800 */
[----:B------:R-:W-:Y:S01]  /*4e50*/  MOV R21, R133 ;  /* 0x0000008500157202 */ /* 0x000fe20000000f00 */
[----:B------:R-:W-:Y:S01]  /*4e60*/  FADD.FTZ R19, R19, -R0 ;  /* 0x8000000013137221 */ /* 0x000fe20000010000 */
[----:B------:R-:W-:Y:S01]  /*4e70*/  F2FP.BF16.PACK_AB R32, R32, R139 ;  /* 0x0000008b2020723e */ /* 0x000fe200000010ff */
[----:B------:R-:W-:Y:S01]  /*4e80*/  FFMA.FTZ R3, -R246, R246, 1 ;  /* 0x3f800000f6037423 */ /* 0x000fe200000101f6 */
[----:B------:R-:W-:Y:S01]  /*4e90*/  MOV R246, R33 ;  /* 0x0000002100f67202 */ /* 0x000fe20000000f00 */
[----:B------:R-:W-:Y:S01]  /*4ea0*/  FFMA.FTZ R16, R16, c[0x0][0x29c], -R150 ;  /* 0x0000a70010107a23 */ /* 0x000fe20000010896 */
[----:B------:R-:W-:Y:S01]  /*4eb0*/  F2FP.BF16.PACK_AB R18, R236, R240 ;  /* 0x000000f0ec12723e */ /* 0x000fe200000010ff */
[----:B------:R-:W-:Y:S01]  /*4ec0*/  FMUL.FTZ R139, R158, R23 ;  /* 0x000000179e8b7220 */ /* 0x000fe20000410000 */
[----:B------:R-:W4:Y:S01]  /*4ed0*/  MUFU.EX2 R151, R151 ;  /* 0x0000009700977308 */ /* 0x000f220000000800 */
[----:B------:R-:W-:Y:S02]  /*4ee0*/  F2FP.BF16.PACK_AB R23, R155, R157 ;  /* 0x0000009d9b17723e */ /* 0x000fe400000010ff */
[----:B------:R-:W-:Y:S07]  /*4ef0*/  F2FP.BF16.PACK_AB R33, R147, R229 ;  /* 0x000000e59321723e */ /* 0x000fee00000010ff */
[----:B------:R4:W-:Y:S01]  /*4f00*/  MUFU.EX2 R146, R16 ;  /* 0x0000001000927308 */ /* 0x0009e20000000800 */
[----:B-1----:R-:W-:Y:S02]  /*4f10*/  FMUL.FTZ R7, R155, R35 ;  /* 0x000000239b077220 */ /* 0x002fe40000410000 */
[--C-:B----4-:R-:W-:Y:S02]  /*4f20*/  FADD.FTZ R8, R8, -R2.reuse ;  /* 0x8000000208087221 */ /* 0x110fe40000010000 */
[--C-:B------:R-:W-:Y:S01]  /*4f30*/  FADD.FTZ R13, R13, -R2.reuse ;  /* 0x800000020d0d7221 */ /* 0x100fe20000010000 */
[----:B------:R-:W-:Y:S01]  /*4f40*/  F2FP.BF16.PACK_AB R16, R153, R160 ;  /* 0x000000a09910723e */ /* 0x000fe200000010ff */
[----:B------:R-:W-:Y:S02]  /*4f50*/  FMUL.FTZ R8, R160, R8 ;  /* 0x00000008a0087220 */ /* 0x000fe40000410000 */
[----:B------:R-:W-:Y:S02]  /*4f60*/  FMUL.FTZ R13, R148, R13 ;  /* 0x0000000d940d7220 */ /* 0x000fe40000410000 */
[--C-:B------:R-:W-:Y:S02]  /*4f70*/  FADD.FTZ R12, R12, -R2.reuse ;  /* 0x800000020c0c7221 */ /* 0x100fe40000010000 */
[--C-:B------:R-:W-:Y:S02]  /*4f80*/  FADD.FTZ R28, R28, -R2.reuse ;  /* 0x800000021c1c7221 */ /* 0x100fe40000010000 */
[----:B------:R-:W-:Y:S02]  /*4f90*/  FMUL.FTZ R12, R149, R12 ;  /* 0x0000000c950c7220 */ /* 0x000fe40000410000 */
[--C-:B------:R-:W-:Y:S02]  /*4fa0*/  FADD.FTZ R29, R29, -R2.reuse ;  /* 0x800000021d1d7221 */ /* 0x100fe40000010000 */
[--C-:B------:R-:W-:Y:S02]  /*4fb0*/  FADD.FTZ R24, R24, -R2.reuse ;  /* 0x8000000218187221 */ /* 0x100fe40000010000 */
[----:B------:R-:W-:Y:S02]  /*4fc0*/  FMUL.FTZ R29, R151, R29 ;  /* 0x0000001d971d7220 */ /* 0x000fe40000410000 */
[--C-:B------:R-:W-:Y:S02]  /*4fd0*/  FADD.FTZ R25, R25, -R2.reuse ;  /* 0x8000000219197221 */ /* 0x100fe40000010000 */
[----:B------:R-:W-:Y:S02]  /*4fe0*/  FADD.FTZ R9, R9, -R2 ;  /* 0x8000000209097221 */ /* 0x000fe40000010000 */
[----:B------:R-:W-:Y:S02]  /*4ff0*/  FFMA.FTZ R2, -R251, R251, 1 ;  /* 0x3f800000fb027423 */ /* 0x000fe400000101fb */
[----:B------:R-:W-:Y:S02]  /*5000*/  FMUL.FTZ R9, R153, R9 ;  /* 0x0000000999097220 */ /* 0x000fe40000410000 */
[----:B------:R-:W-:Y:S01]  /*5010*/  FMUL.FTZ R2, R29, R2 ;  /* 0x000000021d027220 */ /* 0x000fe20000410000 */
[----:B--2---:R-:W-:Y:S02]  /*5020*/  FSEL R4, R232, -INF , !P4 ;  /* 0xff800000e8047808 */ /* 0x004fe40006000000 */
[----:B---3--:R-:W-:Y:S03]  /*5030*/  FSEL R5, R163, -INF , !P5 ;  /* 0xff800000a3057808 */ /* 0x008fe60006800000 */
[--C-:B------:R-:W-:Y:S02]  /*5040*/  FFMA.FTZ R137, R4, c[0x0][0x29c], -R150.reuse ;  /* 0x0000a70004897a23 */ /* 0x100fe40000010896 */
[----:B------:R-:W-:Y:S01]  /*5050*/  FFMA.FTZ R4, -R243, R243, 1 ;  /* 0x3f800000f3047423 */ /* 0x000fe200000101f3 */
[----:B------:R-:W-:Y:S01]  /*5060*/  FSEL R6, R249, -INF , !P6 ;  /* 0xff800000f9067808 */ /* 0x000fe20007000000 */
[--C-:B------:R-:W-:Y:S02]  /*5070*/  FFMA.FTZ R136, R5, c[0x0][0x29c], -R150.reuse ;  /* 0x0000a70005887a23 */ /* 0x100fe40000010896 */
[----:B------:R-:W-:Y:S01]  /*5080*/  FFMA.FTZ R5, -R245, R245, 1 ;  /* 0x3f800000f5057423 */ /* 0x000fe200000101f5 */
[----:B------:R-:W-:Y:S01]  /*5090*/  MUFU.EX2 R137, R137 ;  /* 0x0000008900897308 */ /* 0x000fe20000000800 */
[----:B------:R-:W-:Y:S01]  /*50a0*/  FMUL.FTZ R4, R7, R4 ;  /* 0x0000000407047220 */ /* 0x000fe20000410000 */
[----:B------:R-:W-:Y:S01]  /*50b0*/  F2FP.BF16.PACK_AB R7, R148, R149 ;  /* 0x000000959407723e */ /* 0x000fe200000010ff */
[----:B------:R-:W-:Y:S02]  /*50c0*/  FMUL.FTZ R5, R34, R5 ;  /* 0x0000000522057220 */ /* 0x000fe40000410000 */
[--C-:B------:R-:W-:Y:S03]  /*50d0*/  FFMA.FTZ R6, R6, c[0x0][0x29c], -R150.reuse ;  /* 0x0000a70006067a23 */ /* 0x100fe60000010896 */
[----:B------:R-:W-:Y:S01]  /*50e0*/  F2FP.BF16.PACK_AB R34, R4, R5 ;  /* 0x000000050422723e */ /* 0x000fe200000010ff */
[----:B------:R-:W-:Y:S02]  /*50f0*/  FFMA.FTZ R4, -R89, R89, 1 ;  /* 0x3f80000059047423 */ /* 0x000fe40000010159 */
[----:B------:R1:W5:Y:S01]  /*5100*/  LDL.LU R89, [R1+0xb0] ;  /* 0x0000b00001597983 */ /* 0x0003620000300800 */
[----:B------:R-:W-:Y:S02]  /*5110*/  FSEL R133, R248, -INF , !P3 ;  /* 0xff800000f8857808 */ /* 0x000fe40005800000 */
[C---:B------:R-:W-:Y:S02]  /*5120*/  ISETP.GT.AND P3, PT, R142.reuse, 0x60, P0 ;  /* 0x000000608e00780c */ /* 0x040fe40000764270 */
[----:B------:R-:W-:Y:S01]  /*5130*/  ISETP.GT.AND P0, PT, R142, 0x61, P0 ;  /* 0x000000618e00780c */ /* 0x000fe20000704270 */
[--C-:B------:R-:W-:Y:S01]  /*5140*/  FFMA.FTZ R133, R133, c[0x0][0x29c], -R150.reuse ;  /* 0x0000a70085857a23 */ /* 0x100fe20000010896 */
[----:B------:R-:W-:Y:S01]  /*5150*/  ISETP.LT.OR P3, PT, R143, 0x61, P3 ;  /* 0x000000618f00780c */ /* 0x000fe20001f61670 */
[----:B------:R-:W-:Y:S01]  /*5160*/  FMUL.FTZ R19, R247, R19 ;  /* 0x00000013f7137220 */ /* 0x000fe20000410000 */
[----:B------:R-:W-:Y:S01]  /*5170*/  ISETP.LT.OR P0, PT, R143, 0x62, P0 ;  /* 0x000000628f00780c */ /* 0x000fe20000701670 */
[----:B------:R2:W-:Y:S01]  /*5180*/  MUFU.EX2 R144, R133 ;  /* 0x0000008500907308 */ /* 0x0005e20000000800 */
[----:B------:R-:W-:Y:S01]  /*5190*/  MOV R143, R156 ;  /* 0x0000009c008f7202 */ /* 0x000fe20000000f00 */
[----:B------:R-:W-:Y:S01]  /*51a0*/  FMUL.FTZ R142, R19, R3 ;  /* 0x00000003138e7220 */ /* 0x000fe20000410000 */
[----:B------:R-:W-:Y:S02]  /*51b0*/  F2FP.BF16.PACK_AB R22, R247, R161 ;  /* 0x000000a1f716723e */ /* 0x000fe400000010ff */
[----:B------:R-:W-:Y:S02]  /*51c0*/  MOV R247, R143 ;  /* 0x0000008f00f77202 */ /* 0x000fe40000000f00 */
[----:B------:R-:W-:Y:S02]  /*51d0*/  MOV R143, R21 ;  /* 0x00000015008f7202 */ /* 0x000fe40000000f00 */
[----:B------:R-:W-:Y:S01]  /*51e0*/  FSEL R3, R231, -INF , !P3 ;  /* 0xff800000e7037808 */ /* 0x000fe20005800000 */
[----:B------:R3:W4:Y:S01]  /*51f0*/  MUFU.EX2 R156, R20 ;  /* 0x00000014009c7308 */ /* 0x0007220000000800 */
[----:B------:R-:W-:Y:S01]  /*5200*/  FSEL R0, R241, -INF , !P0 ;  /* 0xff800000f1007808 */ /* 0x000fe20004000000 */
[----:B------:R-:W-:Y:S01]  /*5210*/  FFMA.FTZ R5, -R143, R143, 1 ;  /* 0x3f8000008f057423 */ /* 0x000fe2000001018f */
[----:B------:R-:W-:Y:S01]  /*5220*/  F2FP.BF16.PACK_AB R35, R142, R140 ;  /* 0x0000008c8e23723e */ /* 0x000fe200000010ff */
[--C-:B------:R-:W-:Y:S01]  /*5230*/  FFMA.FTZ R138, R3, c[0x0][0x29c], -R150.reuse ;  /* 0x0000a700038a7a23 */ /* 0x100fe20000010896 */
[----:B------:R-:W-:Y:S01]  /*5240*/  F2FP.BF16.PACK_AB R3, R235, R239 ;  /* 0x000000efeb03723e */ /* 0x000fe200000010ff */
[----:B------:R-:W-:Y:S01]  /*5250*/  FFMA.FTZ R150, R0, c[0x0][0x29c], -R150 ;  /* 0x0000a70000967a23 */ /* 0x000fe20000010896 */
[----:B------:R-:W-:Y:S01]  /*5260*/  F2FP.BF16.PACK_AB R21, R234, R238 ;  /* 0x000000eeea15723e */ /* 0x000fe200000010ff */
[----:B------:R-:W-:Y:S01]  /*5270*/  FFMA.FTZ R0, -R250, R250, 1 ;  /* 0x3f800000fa007423 */ /* 0x000fe200000101fa */
[----:B------:R-:W-:Y:S01]  /*5280*/  F2FP.BF16.PACK_AB R19, R233, R237 ;  /* 0x000000ede913723e */ /* 0x000fe200000010ff */
[----:B------:R1:W-:Y:S01]  /*5290*/  MUFU.EX2 R143, R136 ;  /* 0x00000088008f7308 */ /* 0x0003e20000000800 */
[----:B------:R-:W-:Y:S01]  /*52a0*/  FMUL.FTZ R140, R9, R5 ;  /* 0x00000005098c7220 */ /* 0x000fe20000410000 */
[----:B------:R-:W-:Y:S01]  /*52b0*/  F2FP.BF16.PACK_AB R5, R151, R145 ;  /* 0x000000919705723e */ /* 0x000fe200000010ff */
[----:B------:R-:W-:Y:S02]  /*52c0*/  FMUL.FTZ R0, R139, R0 ;  /* 0x000000008b007220 */ /* 0x000fe40000410000 */
[----:B------:R-:W-:Y:S02]  /*52d0*/  FMUL.FTZ R139, R12, R4 ;  /* 0x000000040c8b7220 */ /* 0x000fe40000410000 */
[----:B------:R-:W-:Y:S01]  /*52e0*/  FMUL.FTZ R12, R145, R28 ;  /* 0x0000001c910c7220 */ /* 0x000fe20000410000 */
[----:B--2---:R-:W-:Y:S01]  /*52f0*/  F2FP.BF16.PACK_AB R133, R0, R141 ;  /* 0x0000008d0085723e */ /* 0x004fe200000010ff */
[----:B------:R-:W-:Y:S01]  /*5300*/  FFMA.FTZ R0, -R246, R246, 1 ;  /* 0x3f800000f6007423 */ /* 0x000fe200000101f6 */
[----:B------:R2:W2:Y:S01]  /*5310*/  MUFU.EX2 R142, R6 ;  /* 0x00000006008e7308 */ /* 0x0004a20000000800 */
[----:B------:R-:W-:Y:S02]  /*5320*/  FFMA.FTZ R9, -R86, R86, 1 ;  /* 0x3f80000056097423 */ /* 0x000fe40000010156 */
[----:B------:R-:W-:Y:S01]  /*5330*/  FMUL.FTZ R141, R8, R0 ;  /* 0x00000000088d7220 */ /* 0x000fe20000410000 */
[----:B---3--:R-:W-:Y:S01]  /*5340*/  F2FP.BF16.PACK_AB R20, R158, R230 ;  /* 0x000000e69e14723e */ /* 0x008fe200000010ff */
[----:B------:R-:W-:Y:S01]  /*5350*/  FFMA.FTZ R0, -R88, R88, 1 ;  /* 0x3f80000058007423 */ /* 0x000fe20000010158 */
[C---:B----4-:R-:W-:Y:S01]  /*5360*/  F2FP.BF16.PACK_AB R4, R156.reuse, R159 ;  /* 0x0000009f9c04723e */ /* 0x050fe200000010ff */
[----:B------:R3:W5:Y:S01]  /*5370*/  LDL.LU R88, [R1+0xac] ;  /* 0x0000ac0001587983 */ /* 0x0007620000300800 */
[----:B------:R-:W-:Y:S02]  /*5380*/  FMUL.FTZ R25, R156, R25 ;  /* 0x000000199c197220 */ /* 0x000fe40000410000 */
[----:B------:R-:W4:Y:S01]  /*5390*/  MUFU.EX2 R138, R138 ;  /* 0x0000008a008a7308 */ /* 0x000f220000000800 */
[----:B------:R-:W-:Y:S02]  /*53a0*/  FFMA.FTZ R8, -R85, R85, 1 ;  /* 0x3f80000055087423 */ /* 0x000fe40000010155 */
[----:B-1----:R-:W-:Y:S02]  /*53b0*/  FMUL.FTZ R136, R13, R0 ;  /* 0x000000000d887220 */ /* 0x002fe40000410000 */
[----:B------:R1:W3:Y:S01]  /*53c0*/  LDS R0, [R87.X4+0xf320] ;  /* 0x00f3200057007984 */ /* 0x0002e20000004800 */
[----:B------:R-:W-:Y:S02]  /*53d0*/  FMUL.FTZ R13, R159, R24 ;  /* 0x000000189f0d7220 */ /* 0x000fe40000410000 */
[----:B------:R-:W-:Y:S01]  /*53e0*/  FMUL.FTZ R8, R25, R8 ;  /* 0x0000000819087220 */ /* 0x000fe20000410000 */
[----:B------:R-:W-:Y:S01]  /*53f0*/  STS [R227+0xf480], R18 ;  /* 0x00f48012e3007388 */ /* 0x000fe20000000800 */
[----:B------:R-:W3:Y:S01]  /*5400*/  MUFU.EX2 R150, R150 ;  /* 0x0000009600967308 */ /* 0x000ee20000000800 */
[----:B------:R-:W-:Y:S01]  /*5410*/  FMUL.FTZ R13, R13, R9 ;  /* 0x000000090d0d7220 */ /* 0x000fe20000410000 */
[----:B------:R-:W-:Y:S01]  /*5420*/  F2FP.BF16.PACK_AB R9, R136, R139 ;  /* 0x0000008b8809723e */ /* 0x000fe200000010ff */
[----:B------:R-:W-:Y:S01]  /*5430*/  STS [R227+0xf880], R17 ;  /* 0x00f88011e3007388 */ /* 0x000fe20000000800 */
[----:B--2---:R-:W-:Y:S02]  /*5440*/  FFMA.FTZ R6, -R252, R252, 1 ;  /* 0x3f800000fc067423 */ /* 0x004fe400000101fc */
[----:B------:R-:W-:Y:S01]  /*5450*/  F2FP.BF16.PACK_AB R8, R8, R13 ;  /* 0x0000000d0808723e */ /* 0x000fe200000010ff */
[----:B------:R2:W-:Y:S01]  /*5460*/  STS [R228], R3 ;  /* 0x00000003e4007388 */ /* 0x0005e20000000800 */
[----:B------:R-:W-:Y:S01]  /*5470*/  FMUL.FTZ R12, R12, R6 ;  /* 0x000000060c0c7220 */ /* 0x000fe20000410000 */
[----:B------:R-:W-:Y:S02]  /*5480*/  F2FP.BF16.PACK_AB R6, R140, R141 ;  /* 0x0000008d8c06723e */ /* 0x000fe400000010ff */
[----:B------:R-:W-:Y:S02]  /*5490*/  STS [R228+0x400], R22 ;  /* 0x00040016e4007388 */ /* 0x000fe40000000800 */
[----:B------:R-:W-:Y:S02]  /*54a0*/  F2FP.BF16.PACK_AB R12, R2, R12 ;  /* 0x0000000c020c723e */ /* 0x000fe400000010ff */
[----:B------:R-:W-:Y:S01]  /*54b0*/  F2FP.BF16.PACK_AB R2, R142, R144 ;  /* 0x000000908e02723e */ /* 0x000fe200000010ff */
[----:B------:R-:W-:Y:S04]  /*54c0*/  STS [R227+0x10480], R16 ;  /* 0x01048010e3007388 */ /* 0x000fe80000000800 */
[----:B-1----:R1:W5:Y:S04]  /*54d0*/  LDL.LU R87, [R1+0xa8] ;  /* 0x0000a80001577983 */ /* 0x0023680000300800 */
[----:B------:R1:W5:Y:S04]  /*54e0*/  LDL.LU R86, [R1+0xa4] ;  /* 0x0000a40001567983 */ /* 0x0003680000300800 */
[----:B------:R1:W5:Y:S01]  /*54f0*/  LDL.LU R85, [R1+0xa0] ;  /* 0x0000a00001557983 */ /* 0x0003620000300800 */
[----:B--2---:R-:W-:Y:S01]  /*5500*/  F2FP.BF16.PACK_AB R3, R146, R152 ;  /* 0x000000989203723e */ /* 0x004fe200000010ff */
[--C-:B---3--:R-:W-:Y:S04]  /*5510*/  FADD.FTZ R10, R10, -R0.reuse ;  /* 0x800000000a0a7221 */ /* 0x108fe80000010000 */
[----:B------:R2:W-:Y:S01]  /*5520*/  STS [R227+0x10880], R3 ;  /* 0x01088003e3007388 */ /* 0x0005e20000000800 */
[--C-:B------:R-:W-:Y:S02]  /*5530*/  FADD.FTZ R11, R11, -R0.reuse ;  /* 0x800000000b0b7221 */ /* 0x100fe40000010000 */
[----:B------:R-:W-:Y:S01]  /*5540*/  FMUL.FTZ R10, R152, R10 ;  /* 0x0000000a980a7220 */ /* 0x000fe20000410000 */
[----:B------:R3:W-:Y:S01]  /*5550*/  STS [R228+0x1400], R2 ;  /* 0x00140002e4007388 */ /* 0x0007e20000000800 */
[--C-:B------:R-:W-:Y:S02]  /*5560*/  FADD.FTZ R14, R14, -R0.reuse ;  /* 0x800000000e0e7221 */ /* 0x100fe40000010000 */
[--C-:B------:R-:W-:Y:S01]  /*5570*/  FADD.FTZ R15, R15, -R0.reuse ;  /* 0x800000000f0f7221 */ /* 0x100fe20000010000 */
[----:B------:R1:W-:Y:S01]  /*5580*/  STS [R228+0x1000], R7 ;  /* 0x00100007e4007388 */ /* 0x0003e20000000800 */
[----:B------:R-:W-:Y:S02]  /*5590*/  FMUL.FTZ R14, R144, R14 ;  /* 0x0000000e900e7220 */ /* 0x000fe40000410000 */
[----:B------:R-:W-:Y:S01]  /*55a0*/  FMUL.FTZ R15, R142, R15 ;  /* 0x0000000f8e0f7220 */ /* 0x000fe20000410000 */
[----:B------:R-:W-:Y:S01]  /*55b0*/  STS [R227+0x11480], R21 ;  /* 0x01148015e3007388 */ /* 0x000fe20000000800 */
[--C-:B------:R-:W-:Y:S02]  /*55c0*/  FADD.FTZ R26, R26, -R0.reuse ;  /* 0x800000001a1a7221 */ /* 0x100fe40000010000 */
[--C-:B------:R-:W-:Y:S01]  /*55d0*/  FADD.FTZ R27, R27, -R0.reuse ;  /* 0x800000001b1b7221 */ /* 0x100fe20000010000 */
[----:B------:R-:W-:Y:S01]  /*55e0*/  STS [R227+0x11880], R20 ;  /* 0x01188014e3007388 */ /* 0x000fe20000000800 */
[--C-:B------:R-:W-:Y:S02]  /*55f0*/  FADD.FTZ R30, R30, -R0.reuse ;  /* 0x800000001e1e7221 */ /* 0x100fe40000010000 */
[----:B------:R-:W-:Y:S01]  /*5600*/  FADD.FTZ R31, R31, -R0 ;  /* 0x800000001f1f7221 */ /* 0x000fe20000010000 */
[----:B------:R-:W-:Y:S01]  /*5610*/  STS [R228+0x2000], R19 ;  /* 0x00200013e4007388 */ /* 0x000fe20000000800 */
[----:B------:R-:W-:Y:S02]  /*5620*/  FFMA.FTZ R0, -R163, R163, 1 ;  /* 0x3f800000a3007423 */ /* 0x000fe400000101a3 */
[----:B----4-:R-:W-:Y:S01]  /*5630*/  FMUL.FTZ R30, R138, R30 ;  /* 0x0000001e8a1e7220 */ /* 0x010fe20000410000 */
[----:B------:R-:W-:Y:S01]  /*5640*/  STS [R228+0x2400], R23 ;  /* 0x00240017e4007388 */ /* 0x000fe20000000800 */
[----:B--2---:R-:W-:Y:S02]  /*5650*/  FFMA.FTZ R3, -R84, R84, 1 ;  /* 0x3f80000054037423 */ /* 0x004fe40000010154 */
[----:B------:R-:W-:Y:S01]  /*5660*/  FMUL.FTZ R31, R150, R31 ;  /* 0x0000001f961f7220 */ /* 0x000fe20000410000 */
[----:B------:R2:W-:Y:S01]  /*5670*/  STS [R227+0x12480], R4 ;  /* 0x01248004e3007388 */ /* 0x0005e20000000800 */
[----:B---3--:R-:W-:Y:S03]  /*5680*/  F2FP.BF16.PACK_AB R2, R137, R143 ;  /* 0x0000008f8902723e */ /* 0x008fe600000010ff */
[----:B------:R3:W5:Y:S01]  /*5690*/  LDL.LU R84, [R1+0x9c] ;  /* 0x00009c0001547983 */ /* 0x0007620000300800 */
[----:B-1----:R-:W-:Y:S03]  /*56a0*/  FMUL.FTZ R7, R146, R11 ;  /* 0x0000000b92077220 */ /* 0x002fe60000410000 */
[----:B------:R1:W-:Y:S01]  /*56b0*/  STS [R227+0x12880], R2 ;  /* 0x01288002e3007388 */ /* 0x0003e20000000800 */
[----:B------:R-:W-:Y:S02]  /*56c0*/  FMUL.FTZ R7, R7, R3 ;  /* 0x0000000307077220 */ /* 0x000fe40000410000 */
[----:B------:R-:W-:Y:S01]  /*56d0*/  FFMA.FTZ R3, -R249, R249, 1 ;  /* 0x3f800000f9037423 */ /* 0x000fe200000101f9 */
[----:B------:R4:W-:Y:S03]  /*56e0*/  STS [R228+0x3000], R5 ;  /* 0x00300005e4007388 */ /* 0x0009e60000000800 */
[----:B------:R-:W-:Y:S02]  /*56f0*/  FMUL.FTZ R3, R15, R3 ;  /* 0x000000030f037220 */ /* 0x000fe40000410000 */
[----:B--2---:R-:W-:Y:S04]  /*5700*/  FFMA.FTZ R4, -R248, R248, 1 ;  /* 0x3f800000f8047423 */ /* 0x004fe800000101f8 */
[----:B------:R-:W-:Y:S02]  /*5710*/  FMUL.FTZ R4, R14, R4 ;  /* 0x000000040e047220 */ /* 0x000fe40000410000 */
[----:B-1----:R-:W-:Y:S03]  /*5720*/  FFMA.FTZ R2, -R247, R247, 1 ;  /* 0x3f800000f7027423 */ /* 0x002fe600000101f7 */
[----:B------:R-:W-:Y:S01]  /*5730*/  F2FP.BF16.PACK_AB R4, R3, R4 ;  /* 0x000000040304723e */ /* 0x000fe200000010ff */
[----:B------:R-:W-:Y:S02]  /*5740*/  FFMA.FTZ R3, -R231, R231, 1 ;  /* 0x3f800000e7037423 */ /* 0x000fe400000101e7 */
[----:B------:R-:W-:Y:S01]  /*5750*/  FMUL.FTZ R10, R10, R2 ;  /* 0x000000020a0a7220 */ /* 0x000fe20000410000 */
[----:B------:R-:W-:Y:S01]  /*5760*/  F2FP.BF16.PACK_AB R2, R150, R138 ;  /* 0x0000008a9602723e */ /* 0x000fe200000010ff */
[----:B----4-:R-:W-:Y:S04]  /*5770*/  FFMA.FTZ R5, -R232, R232, 1 ;  /* 0x3f800000e8057423 */ /* 0x010fe800000101e8 */
        /* <DEDUP_REMOVED lines=32> */
[----:B------:R-:W4:Y:S08]  /*5980*/  LDSM.16.MT88.4 R16, [R0+0xd080] ;  /* 0x00d080000010783b */ /* 0x000f300000004200 */
[----:B------:R-:W3:Y:S08]  /*5990*/  LDSM.16.MT88.4 R20, [R0+0xe080] ;  /* 0x00e080000014783b */ /* 0x000ef00000004200 */
        /* <DEDUP_REMOVED lines=9> */
[-C--:B----4-:R-:W-:Y:S07]  /*5a30*/  HMMA.16816.F32.BF16 R52, R4, R16.reuse, R52 ;  /* 0x000000100434723c */ /* 0x090fee0000041834 */
[----:B------:R-:W-:Y:S01]  /*5a40*/  LDSM.16.MT88.4 R136, [R213+0x10c80] ;  /* 0x010c8000d588783b */ /* 0x000fe20000004200 */
[C---:B------:R-:W-:Y:S07]  /*5a50*/  HMMA.16816.F32.BF16 R56, R12.reuse, R16, R56 ;  /* 0x000000100c38723c */ /* 0x040fee0000041838 */
[----:B------:R-:W-:Y:S01]  /*5a60*/  LDSM.16.MT88.4 R140, [R0+0xcc80] ;  /* 0x00cc8000008c783b */ /* 0x000fe20000004200 */
[-C--:B------:R-:W-:Y:S08]  /*5a70*/  HMMA.16816.F32.BF16 R60, R12, R18.reuse, R60 ;  /* 0x000000120c3c723c */ /* 0x080ff0000004183c */
[C---:B------:R-:W-:Y:S01]  /*5a80*/  HMMA.16816.F32.BF16 R64, R4.reuse, R18, R64 ;  /* 0x000000120440723c */ /* 0x040fe20000041840 */
[----:B------:R-:W-:Y:S07]  /*5a90*/  LDSM.16.MT88.4 R16, [R0+0xc880] ;  /* 0x00c880000010783b */ /* 0x000fee0000004200 */
[-C--:B---3--:R-:W-:Y:S08]  /*5aa0*/  HMMA.16816.F32.BF16 R68, R4, R20.reuse, R68 ;  /* 0x000000140444723c */ /* 0x088ff00000041844 */
        /* <DEDUP_REMOVED lines=63> */
[----:B------:R-:W4:Y:S01]  /*5ea0*/  LDL R153, [R1+0x4c] ;  /* 0x00004c0001997983 */ /* 0x000f220000100800 */
[----:B------:R-:W-:Y:S01]  /*5eb0*/  IMAD.U32 R9, RZ, RZ, UR26 ;  /* 0x0000001aff097e24 */ /* 0x000fe2000f8e00ff */
[----:B------:R-:W-:Y:S02]  /*5ec0*/  UIMAD UR24, UR24, UR6, URZ ;  /* 0x00000006181872a4 */ /* 0x000fe4000f8e023f */
[----:B------:R-:W3:Y:S02]  /*5ed0*/  LDL.64 R156, [R1+0x68] ;  /* 0x00006800019c7983 */ /* 0x000ee40000100a00 */
[----:B------:R-:W-:Y:S02]  /*5ee0*/  UIMAD UR24, UR23, UR7, UR24 ;  /* 0x00000007171872a4 */ /* 0x000fe4000f8e0218 */
[----:B------:R-:W3:Y:S01]  /*5ef0*/  LDL.64 R248, [R1+0x38] ;  /* 0x0000380001f87983 */ /* 0x000ee20000100a00 */
[----:B------:R-:W-:Y:S02]  /*5f00*/  USHF.L.U32 UR7, UR23, 0x6, URZ ;  /* 0x0000000617077899 */ /* 0x000fe4000800063f */
[----:B------:R-:W-:Y:S01]  /*5f10*/  UIADD3 UR24, UR27, UR24, URZ ;  /* 0x000000181b187290 */ /* 0x000fe2000fffe03f */
[----:B------:R-:W3:Y:S01]  /*5f20*/  LDL R152, [R1+0x48] ;  /* 0x0000480001987983 */ /* 0x000ee20000100800 */
[----:B------:R-:W-:Y:S02]  /*5f30*/  USHF.R.S32.HI UR6, URZ, 0x1f, UR7 ;  /* 0x0000001f3f067899 */ /* 0x000fe40008011407 */
[----:B------:R-:W-:Y:S01]  /*5f40*/  IMAD.U32 R7, RZ, RZ, UR7 ;  /* 0x00000007ff077e24 */ /* 0x000fe2000f8e00ff */
[----:B------:R-:W3:Y:S01]  /*5f50*/  LDL.64 R154, [R1+0x58] ;  /* 0x00005800019a7983 */ /* 0x000ee20000100a00 */
[----:B------:R-:W-:Y:S01]  /*5f60*/  UIADD3 UR7, -UR7, UR11, URZ ;  /* 0x0000000b07077290 */ /* 0x000fe2000fffe13f */
[----:B------:R-:W-:Y:S02]  /*5f70*/  IMAD.U32 R8, RZ, RZ, UR24 ;  /* 0x00000018ff087e24 */ /* 0x000fe4000f8e00ff */
[----:B------:R-:W1:Y:S02]  /*5f80*/  S2R R0, SR_CTAID.Y ;  /* 0x0000000000007919 */ /* 0x000e640000002600 */
[----:B-1----:R-:W-:Y:S05]  /*5f90*/  SHF.R.S32.HI R6, RZ, 0x1f, R0 ;  /* 0x0000001fff067819 */ /* 0x002fea0000011400 */
[----:B------:R-:W-:Y:S04]  /*5fa0*/  IMAD R6, R6, c[0x0][0x288], RZ ;  /* 0x0000a20006067a24 */ /* 0x000fe800078e02ff */
[C---:B------:R-:W-:Y:S02]  /*5fb0*/  IMAD R6, R0.reuse, c[0x0][0x28c], R6 ;  /* 0x0000a30000067a24 */ /* 0x040fe400078e0206 */
[----:B--2---:R-:W-:Y:S02]  /*5fc0*/  IMAD.MOV.U32 R4, RZ, RZ, R246 ;  /* 0x000000ffff047224 */ /* 0x004fe400078e00f6 */
[----:B------:R-:W-:Y:S04]  /*5fd0*/  IMAD.MOV.U32 R5, RZ, RZ, R247 ;  /* 0x000000ffff057224 */ /* 0x000fe800078e00f7 */
[----:B------:R-:W-:Y:S01]  /*5fe0*/  IMAD.WIDE.U32 R4, R0, c[0x0][0x288], R4 ;  /* 0x0000a20000047a25 */ /* 0x000fe200078e0004 */
[C---:B----4-:R-:W-:Y:S02]  /*5ff0*/  LOP3.LUT P4, RZ, R153.reuse, 0x1, RZ, 0xc0, !PT ;  /* 0x0000000199ff7812 */ /* 0x050fe4000788c0ff */
[----:B------:R-:W-:Y:S01]  /*6000*/  LOP3.LUT P5, RZ, R153, 0x4, RZ, 0xc0, !PT ;  /* 0x0000000499ff7812 */ /* 0x000fe200078ac0ff */
[----:B------:R-:W-:Y:S01]  /*6010*/  IMAD.U32 R0, RZ, RZ, UR26 ;  /* 0x0000001aff007e24 */ /* 0x000fe2000f8e00ff */
[----:B------:R-:W-:Y:S01]  /*6020*/  IADD3 R7, P2, P0, R7, UR9, R4 ;  /* 0x0000000907077c10 */ /* 0x000fe2000f85e004 */
[----:B------:R-:W-:Y:S03]  /*6030*/  IMAD.IADD R4, R5, 0x1, R6 ;  /* 0x0000000105047824 */ /* 0x000fe600078e0206 */
[----:B---3--:R-:W-:Y:S02]  /*6040*/  LEA R0, P3, R0, R158, 0x6 ;  /* 0x0000009e00007211 */ /* 0x008fe400078630ff */
[C---:B------:R-:W-:Y:S02]  /*6050*/  ISETP.GE.OR P4, PT, R248.reuse, UR7, !P4 ;  /* 0x00000007f8007c0c */ /* 0x040fe4000e786670 */
[----:B------:R-:W-:Y:S01]  /*6060*/  LEA.HI.X R5, R9, R157, R8, 0x6, P3 ;  /* 0x0000009d09057211 */ /* 0x000fe200018f3408 */
[----:B------:R-:W-:Y:S01]  /*6070*/  IMAD.U32 R8, RZ, RZ, UR6 ;  /* 0x00000006ff087e24 */ /* 0x000fe2000f8e00ff */
[----:B------:R-:W-:Y:S02]  /*6080*/  LOP3.LUT P3, RZ, R153, 0x2, RZ, 0xc0, !PT ;  /* 0x0000000299ff7812 */ /* 0x000fe4000786c0ff */
[C---:B------:R-:W-:Y:S02]  /*6090*/  ISETP.GE.OR P5, PT, R248.reuse, UR7, !P5 ;  /* 0x00000007f8007c0c */ /* 0x040fe4000efa6670 */
[----:B------:R-:W-:Y:S02]  /*60a0*/  ISETP.GE.OR P3, PT, R248, UR7, !P3 ;  /* 0x00000007f8007c0c */ /* 0x000fe4000df66670 */
[----:B------:R-:W-:Y:S02]  /*60b0*/  IADD3.X R8, R8, UR20, R4, P2, P0 ;  /* 0x0000001408087c10 */ /* 0x000fe400097e0404 */
[C---:B------:R-:W-:Y:S02]  /*60c0*/  LEA R4, P2, R0.reuse, c[0x0][0x1f0], 0x1 ;  /* 0x00007c0000047a11 */ /* 0x040fe400078408ff */
[C---:B------:R-:W-:Y:S02]  /*60d0*/  LEA R6, P0, R7.reuse, c[0x0][0x280], 0x2 ;  /* 0x0000a00007067a11 */ /* 0x040fe400078010ff */
[----:B------:R-:W-:Y:S01]  /*60e0*/  LEA.HI.X R5, R0, c[0x0][0x1f4], R5, 0x1, P2 ;  /* 0x00007d0000057a11 */ /* 0x000fe200010f0c05 */
[----:B------:R-:W-:Y:S01]  /*60f0*/  @!P1 IMAD.SHL.U32 R0, R154, 0x10, RZ ;  /* 0x000000109a009824 */ /* 0x000fe200078e00ff */
[----:B------:R-:W-:Y:S03]  /*6100*/  LEA.HI.X R7, R7, c[0x0][0x284], R8, 0x2, P0 ;  /* 0x0000a10007077a11 */ /* 0x000fe600000f1408 */
[----:B------:R-:W-:Y:S01]  /*6110*/  @!PT LDS RZ, [RZ] ;  /* 0x00000000fffff984 */ /* 0x000fe20000000800 */
[----:B------:R-:W-:Y:S01]  /*6120*/  @!PT LDS RZ, [RZ] ;  /* 0x00000000fffff984 */ /* 0x000fe20000000800 */
[----:B------:R-:W-:Y:S01]  /*6130*/  @!PT LDS RZ, [RZ] ;  /* 0x00000000fffff984 */ /* 0x000fe20000000800 */
[----:B------:R1:W-:Y:S04]  /*6140*/  LDGSTS.E.BYPASS.LTC128B.128 [R152+0xc080], [R4.64], !P4 ;  /* 0x0c08000004987fae */ /* 0x0003e8000e101d52 */
[----:B------:R1:W-:Y:S04]  /*6150*/  LDGSTS.E.BYPASS.LTC128B.128 [R152+0xd080], [R4.64+0x40], !P3 ;  /* 0x0d08004004987fae */ /* 0x0003e8000d901d52 */
[----:B------:R1:W-:Y:S04]  /*6160*/  LDGSTS.E.BYPASS.LTC128B.128 [R152+0xe080], [R4.64+0x80], !P5 ;  /* 0x0e08008004987fae */ /* 0x0003e8000e901d52 */
[----:B------:R1:W-:Y:S02]  /*6170*/  @!P1 LDGSTS.E.BYPASS.LTC128B.128 [R0+0xf280], [R6.64] ;  /* 0x0f28000006009fae */ /* 0x0003e4000b901d52 */
.L_x_169:
        /* <DEDUP_REMOVED lines=241> */
.L_x_151:
[----:B------:R-:W-:Y:S01]  /*7090*/  USHF.L.U32 UR5, UR8, 0x7, URZ ;  /* 0x0000000708057899 */ /* 0x000fe2000800063f */
[----:B------:R-:W-:Y:S05]  /*70a0*/  @P1 BRA `(.L_x_171) ;  /* 0x0000106000001947 */ /* 0x000fea0003800000 */
[----:B------:R-:W2:Y:S01]  /*70b0*/  LDL.LU.64 R34, [R1+0x58] ;  /* 0x0000580001227983 */ /* 0x000ea20000300a00 */
[----:B------:R-:W-:Y:S01]  /*70c0*/  F2FP.BF16.PACK_AB R36, R37, R36 ;  /* 0x000000242524723e */ /* 0x000fe200000010ff */
[----:B------:R-:W-:Y:S01]  /*70d0*/  ULDC UR4, c[0x0][0x2f0] ;  /* 0x0000bc0000047ab9 */ /* 0x000fe20000000800 */
[----:B------:R-:W-:Y:S01]  /*70e0*/  F2FP.BF16.PACK_AB R38, R39, R38 ;  /* 0x000000262726723e */ /* 0x000fe200000010ff */
[----:B------:R-:W-:Y:S01]  /*70f0*/  UIADD3 UR4, -UR5, UR4, URZ ;  /* 0x0000000405047290 */ /* 0x000fe2000fffe13f */
[----:B------:R-:W-:Y:S01]  /*7100*/  F2FP.BF16.PACK_AB R48, R49, R48 ;  /* 0x000000303130723e */ /* 0x000fe200000010ff */
[----:B------:R-:W-:Y:S01]  /*7110*/  BSSY B0, `(.L_x_172) ;  /* 0x00000bd000007945 */ /* 0x000fe20003800000 */
[----:B------:R-:W-:Y:S01]  /*7120*/  F2FP.BF16.PACK_AB R50, R51, R50 ;  /* 0x000000323332723e */ /* 0x000fe200000010ff */
[----:B------:R-:W-:Y:S01]  /*7130*/  UISETP.LT.AND UP0, UPT, UR4, 0x80, UPT ;  /* 0x000000800400788c */ /* 0x000fe2000bf01270 */
[----:B------:R-:W-:-:S02]  /*7140*/  F2FP.BF16.PACK_AB R40, R41, R40 ;  /* 0x000000282928723e */ /* 0x000fc400000010ff */
[----:B------:R-:W-:Y:S01]  /*7150*/  F2FP.BF16.PACK_AB R42, R43, R42 ;  /* 0x0000002a2b2a723e */ /* 0x000fe200000010ff */
[----:B------:R-:W-:Y:S01]  /*7160*/  USEL UR4, UR4, 0x80, UP0 ;  /* 0x0000008004047887 */ /* 0x000fe20008000000 */
        /* <DEDUP_REMOVED lines=38> */
[----:B------:R-:W-:Y:S01]  /*73d0*/  F2FP.BF16.PACK_AB R13, R13, R122 ;  /* 0x0000007a0d0d723e */ /* 0x000fe200000010ff */
[----:B------:R-:W-:Y:S01]  /*73e0*/  BAR.SYNC.DEFER_BLOCKING 0x1, 0x100 ;  /* 0x0044000000007b1d */ /* 0x000fe20000010000 */
[----:B--2---:R-:W-:-:S04]  /*73f0*/  SHF.R.S32.HI R10, RZ, 0x1f, R34 ;  /* 0x0000001fff0a7819 */ /* 0x004fc80000011422 */
[CC--:B------:R-:W-:Y:S02]  /*7400*/  LEA.HI R7, R10.reuse, R34.reuse, RZ, 0x2 ;  /* 0x000000220a077211 */ /* 0x0c0fe400078f10ff */
[----:B------:R-:W-:Y:S02]  /*7410*/  LEA.HI R6, R10, R34, RZ, 0x7 ;  /* 0x000000220a067211 */ /* 0x000fe400078f38ff */
[--C-:B------:R-:W-:Y:S02]  /*7420*/  SHF.R.S32.HI R14, RZ, 0x2, R7.reuse ;  /* 0x00000002ff0e7819 */ /* 0x100fe40000011407 */
[----:B------:R-:W-:Y:S02]  /*7430*/  SHF.R.S32.HI R0, RZ, 0x1f, R7 ;  /* 0x0000001fff007819 */ /* 0x000fe40000011407 */
[----:B------:R-:W-:Y:S02]  /*7440*/  LOP3.LUT R3, R7, 0xfffffffc, RZ, 0xc0, !PT ;  /* 0xfffffffc07037812 */ /* 0x000fe400078ec0ff */
[----:B------:R-:W-:-:S02]  /*7450*/  LEA.HI R0, R0, R14, RZ, 0x3 ;  /* 0x0000000e00007211 */ /* 0x000fc400078f18ff */
[----:B------:R-:W-:Y:S01]  /*7460*/  SHF.R.U32.HI R6, RZ, 0x4, R6 ;  /* 0x00000004ff067819 */ /* 0x000fe20000011606 */
[----:B------:R-:W-:Y:S01]  /*7470*/  IMAD.IADD R9, R34, 0x1, -R3 ;  /* 0x0000000122097824 */ /* 0x000fe200078e0a03 */
[----:B------:R-:W-:Y:S02]  /*7480*/  LOP3.LUT R2, R0, 0xfffffff8, RZ, 0xc0, !PT ;  /* 0xfffffff800027812 */ /* 0x000fe400078ec0ff */
[----:B------:R-:W-:Y:S02]  /*7490*/  LEA.HI R0, R10, R34, RZ, 0x5 ;  /* 0x000000220a007211 */ /* 0x000fe400078f28ff */
[C---:B------:R-:W-:Y:S01]  /*74a0*/  ISETP.GE.AND P5, PT, R14.reuse, UR4, PT ;  /* 0x000000040e007c0c */ /* 0x040fe2000bfa6270 */
[----:B------:R-:W-:Y:S01]  /*74b0*/  IMAD.IADD R5, R14, 0x1, -R2 ;  /* 0x000000010e057824 */ /* 0x000fe200078e0a02 */
[--C-:B------:R-:W-:Y:S02]  /*74c0*/  SHF.R.S32.HI R11, RZ, 0x5, R0.reuse ;  /* 0x00000005ff0b7819 */ /* 0x100fe40000011400 */
[----:B------:R-:W-:-:S02]  /*74d0*/  SHF.R.S32.HI R0, RZ, 0x1f, R0 ;  /* 0x0000001fff007819 */ /* 0x000fc40000011400 */
[----:B------:R-:W-:Y:S02]  /*74e0*/  LEA.HI R2, R5, R5, RZ, 0x1 ;  /* 0x0000000505027211 */ /* 0x000fe400078f08ff */
[----:B------:R-:W-:Y:S02]  /*74f0*/  LEA.HI R0, R0, R11, RZ, 0x2 ;  /* 0x0000000b00007211 */ /* 0x000fe400078f10ff */
[----:B------:R-:W-:Y:S02]  /*7500*/  SHF.R.S32.HI R8, RZ, 0x1, R2 ;  /* 0x00000001ff087819 */ /* 0x000fe40000011402 */
[----:B------:R-:W-:Y:S02]  /*7510*/  LOP3.LUT R0, R0, 0x7ffffc, RZ, 0xc0, !PT ;  /* 0x007ffffc00007812 */ /* 0x000fe400078ec0ff */
[----:B------:R-:W-:Y:S01]  /*7520*/  LOP3.LUT R3, R2, 0x3fffffe, RZ, 0xc0, !PT ;  /* 0x03fffffe02037812 */ /* 0x000fe200078ec0ff */
[C---:B-1----:R-:W-:Y:S01]  /*7530*/  IMAD.SHL.U32 R4, R8.reuse, 0x40, RZ ;  /* 0x0000004008047824 */ /* 0x042fe200078e00ff */
[----:B------:R-:W-:Y:S01]  /*7540*/  LOP3.LUT P0, RZ, R8, 0x2, RZ, 0xc0, !PT ;  /* 0x0000000208ff7812 */ /* 0x000fe2000780c0ff */
[----:B------:R-:W-:-:S02]  /*7550*/  IMAD.IADD R0, R11, 0x1, -R0 ;  /* 0x000000010b007824 */ /* 0x000fc400078e0a00 */
[----:B------:R-:W-:Y:S01]  /*7560*/  IMAD.SHL.U32 R8, R9, 0x8, RZ ;  /* 0x0000000809087824 */ /* 0x000fe200078e00ff */
[----:B------:R-:W-:Y:S01]  /*7570*/  LOP3.LUT R2, R4, 0xc0, RZ, 0xc0, !PT ;  /* 0x000000c004027812 */ /* 0x000fe200078ec0ff */
[----:B------:R-:W-:Y:S02]  /*7580*/  IMAD.IADD R4, R5, 0x1, -R3 ;  /* 0x0000000105047824 */ /* 0x000fe400078e0a03 */
[----:B------:R-:W-:Y:S01]  /*7590*/  IMAD R3, R0, 0x100, R9 ;  /* 0x0000010000037824 */ /* 0x000fe200078e0209 */
[----:B------:R-:W-:Y:S02]  /*75a0*/  LEA.HI R0, R10, R34, RZ, 0x3 ;  /* 0x000000220a007211 */ /* 0x000fe400078f18ff */
[----:B------:R-:W-:Y:S01]  /*75b0*/  LOP3.LUT R6, R2, 0x8, R6, 0xf8, !PT ;  /* 0x0000000802067812 */ /* 0x000fe200078ef806 */
[----:B------:R-:W-:Y:S01]  /*75c0*/  IMAD R3, R4, 0x10, R3 ;  /* 0x0000001004037824 */ /* 0x000fe200078e0203 */
[----:B------:R-:W-:Y:S01]  /*75d0*/  SHF.R.U32.HI R2, RZ, 0x3, R2 ;  /* 0x00000003ff027819 */ /* 0x000fe20000011602 */
[----:B------:R-:W-:Y:S01]  /*75e0*/  IMAD.SHL.U32 R4, R0, 0x8, RZ ;  /* 0x0000000800047824 */ /* 0x000fe200078e00ff */
[----:B------:R-:W-:-:S02]  /*75f0*/  LEA.HI R0, R7, R14, RZ, 0x1 ;  /* 0x0000000e07007211 */ /* 0x000fc400078f08ff */
[----:B------:R-:W-:Y:S02]  /*7600*/  LOP3.LUT R2, R6, R2, RZ, 0x3c, !PT ;  /* 0x0000000206027212 */ /* 0x000fe400078e3cff */
[----:B------:R-:W-:Y:S02]  /*7610*/  LOP3.LUT R5, R4, 0xc0, RZ, 0xc0, !PT ;  /* 0x000000c004057812 */ /* 0x000fe400078ec0ff */
[----:B------:R-:W-:Y:S01]  /*7620*/  LOP3.LUT R4, R0, 0x3fffffe, RZ, 0xc0, !PT ;  /* 0x03fffffe00047812 */ /* 0x000fe200078ec0ff */
[----:B------:R-:W-:Y:S01]  /*7630*/  IMAD.U32 R0, R3, 0x2, R2 ;  /* 0x0000000203007824 */ /* 0x000fe200078e0002 */
[----:B------:R-:W-:Y:S02]  /*7640*/  SHF.R.U32.HI R6, RZ, 0x3, R5 ;  /* 0x00000003ff067819 */ /* 0x000fe40000011605 */
[----:B------:R-:W-:Y:S01]  /*7650*/  F2FP.BF16.PACK_AB R3, R131, R130 ;  /* 0x000000828303723e */ /* 0x000fe200000010ff */
[----:B------:R-:W-:Y:S01]  /*7660*/  IMAD.IADD R2, R14, 0x1, -R4 ;  /* 0x000000010e027824 */ /* 0x000fe200078e0a04 */
[----:B------:R-:W-:Y:S01]  /*7670*/  LOP3.LUT R4, R5, 0x18, R8, 0xf8, !PT ;  /* 0x0000001805047812 */ /* 0x000fe200078ef808 */
[----:B------:R-:W-:Y:S01]  /*7680*/  IMAD.SHL.U32 R0, R0, 0x2, RZ ;  /* 0x0000000200007824 */ /* 0x000fe200078e00ff */
[----:B------:R-:W-:Y:S01]  /*7690*/  F2FP.BF16.PACK_AB R5, R125, R124 ;  /* 0x0000007c7d05723e */ /* 0x000fe200000010ff */
[----:B------:R-:W-:Y:S01]  /*76a0*/  IMAD R7, R11, 0x8, R2 ;  /* 0x000000080b077824 */ /* 0x000fe200078e0202 */
[----:B------:R-:W-:-:S02]  /*76b0*/  LOP3.LUT R6, R4, R6, RZ, 0x3c, !PT ;  /* 0x0000000604067212 */ /* 0x000fc400078e3cff */
[C---:B------:R-:W-:Y:S01]  /*76c0*/  IADD3 R2, R0.reuse, 0x20, RZ ;  /* 0x0000002000027810 */ /* 0x040fe20007ffe0ff */
[----:B------:R-:W-:Y:S01]  /*76d0*/  STS [R0+0x6080], R36 ;  /* 0x0060802400007388 */ /* 0x000fe20000000800 */
[----:B------:R-:W-:Y:S01]  /*76e0*/  @P0 IADD3 R2, R0, -0x20, RZ ;  /* 0xffffffe000020810 */ /* 0x000fe20007ffe0ff */
[----:B------:R-:W-:Y:S01]  /*76f0*/  IMAD.U32 R6, R7, 0x20, R6 ;  /* 0x0000002007067824 */ /* 0x000fe200078e0006 */
[----:B------:R-:W-:Y:S01]  /*7700*/  F2FP.BF16.PACK_AB R4, R127, R126 ;  /* 0x0000007e7f04723e */ /* 0x000fe200000010ff */
[----:B------:R-:W-:Y:S01]  /*7710*/  STS [R0+0x6280], R38 ;  /* 0x0062802600007388 */ /* 0x000fe20000000800 */
[----:B------:R-:W-:-:S03]  /*7720*/  SHF.R.S32.HI R9, RZ, 0x1f, R8 ;  /* 0x0000001fff097819 */ /* 0x000fc60000011408 */
        /* <DEDUP_REMOVED lines=32> */
[----:B-1----:R-:W-:-:S03]  /*7930*/  IADD3 R28, R8, 0x20, RZ ;  /* 0x00000020081c7810 */ /* 0x002fc60007ffe0ff */
        /* <DEDUP_REMOVED lines=11> */
[----:B------:R3:W-:Y:S04]  /*79f0*/  STS [R0+0x5280], R13 ;  /* 0x0052800d00007388 */ /* 0x0007e80000000800 */
[----:B------:R-:W-:Y:S04]  /*7a00*/  STS [R2+0x5080], R5 ;  /* 0x0050800502007388 */ /* 0x000fe80000000800 */
[----:B------:R4:W-:Y:S04]  /*7a10*/  STS [R2+0x5280], R4 ;  /* 0x0052800402007388 */ /* 0x0009e80000000800 */
[----:B--2---:R-:W2:Y:S04]  /*7a20*/  S2R R30, SR_CTAID.Y ;  /* 0x00000000001e7919 */ /* 0x004ea80000002600 */
[----:B------:R-:W5:Y:S01]  /*7a30*/  S2R R29, SR_CTAID.Z ;  /* 0x00000000001d7919 */ /* 0x000f620000002700 */
[----:B-1----:R-:W-:Y:S01]  /*7a40*/  SHF.R.S32.HI R15, RZ, 0x1f, R14 ;  /* 0x0000001fff0f7819 */ /* 0x002fe2000001140e */
[----:B---3--:R-:W-:-:S02]  /*7a50*/  IMAD.SHL.U32 R0, R6, 0x2, RZ ;  /* 0x0000000206007824 */ /* 0x008fc400078e00ff */
[----:B------:R-:W-:Y:S01]  /*7a60*/  BAR.SYNC.DEFER_BLOCKING 0x1, 0x100 ;  /* 0x0044000000007b1d */ /* 0x000fe20000010000 */
[----:B------:R-:W-:-:S04]  /*7a70*/  IMAD.U32 R6, RZ, RZ, UR8 ;  /* 0x00000008ff067e24 */ /* 0x000fc8000f8e00ff */
[----:B------:R-:W-:Y:S01]  /*7a80*/  IMAD.WIDE R6, R6, 0x80, R14 ;  /* 0x0000008006067825 */ /* 0x000fe200078e020e */
[----:B--2---:R-:W-:-:S03]  /*7a90*/  SHF.R.S32.HI R31, RZ, 0x1f, R30 ;  /* 0x0000001fff1f7819 */ /* 0x004fc6000001141e */
[----:B----4-:R-:W-:Y:S01]  /*7aa0*/  IMAD.WIDE.U32 R2, R30, c[0x0][0x338], R8 ;  /* 0x0000ce001e027a25 */ /* 0x010fe200078e0008 */
[----:B-----5:R-:W-:-:S03]  /*7ab0*/  SHF.R.S32.HI R68, RZ, 0x1f, R29 ;  /* 0x0000001fff447819 */ /* 0x020fc6000001141d */
[----:B------:R-:W-:-:S04]  /*7ac0*/  IMAD R4, R31, c[0x0][0x338], RZ ;  /* 0x0000ce001f047a24 */ /* 0x000fc800078e02ff */
[----:B------:R-:W-:-:S04]  /*7ad0*/  IMAD R4, R30, c[0x0][0x33c], R4 ;  /* 0x0000cf001e047a24 */ /* 0x000fc800078e0204 */
[----:B------:R-:W-:Y:S01]  /*7ae0*/  IMAD.IADD R3, R3, 0x1, R4 ;  /* 0x0000000103037824 */ /* 0x000fe200078e0204 */
[----:B------:R1:W2:Y:S01]  /*7af0*/  LDS.128 R40, [R0+0x7080] ;  /* 0x0070800000287984 */ /* 0x0002a20000000c00 */
[----:B------:R-:W-:Y:S02]  /*7b00*/  IMAD R4, R68, c[0x0][0x340], RZ ;  /* 0x0000d00044047a24 */ /* 0x000fe400078e02ff */
[C---:B------:R-:W-:Y:S01]  /*7b10*/  IMAD.WIDE.U32 R12, R29.reuse, c[0x0][0x340], R2 ;  /* 0x0000d0001d0c7a25 */ /* 0x040fe200078e0002 */
[----:B------:R1:W3:Y:S03]  /*7b20*/  LDS.128 R36, [R0+0x9080] ;  /* 0x0090800000247984 */ /* 0x0002e60000000c00 */
[----:B------:R-:W-:Y:S01]  /*7b30*/  IMAD R4, R29, c[0x0][0x344], R4 ;  /* 0x0000d1001d047a24 */ /* 0x000fe200078e0204 */
[----:B------:R1:W4:Y:S03]  /*7b40*/  LDS.128 R32, [R0+0xb080] ;  /* 0x00b0800000207984 */ /* 0x0003260000000c00 */
[----:B------:R-:W-:Y:S01]  /*7b50*/  IMAD.IADD R5, R13, 0x1, R4 ;  /* 0x000000010d057824 */ /* 0x000fe200078e0204 */
[----:B------:R1:W1:Y:S04]  /*7b60*/  LDS.128 R52, [R0+0x80] ;  /* 0x0000800000347984 */ /* 0x0002680000000c00 */
[----:B------:R1:W1:Y:S04]  /*7b70*/  LDS.128 R48, [R0+0x2080] ;  /* 0x0020800000307984 */ /* 0x0002680000000c00 */
[----:B------:R1:W1:Y:S04]  /*7b80*/  LDS.128 R44, [R0+0x4080] ;  /* 0x00408000002c7984 */ /* 0x0002680000000c00 */
        /* <DEDUP_REMOVED lines=21> */
.L_x_173:
[----:B------:R-:W-:Y:S05]  /*7ce0*/  BSYNC B0 ;  /* 0x0000000000007941 */ /* 0x000fea0003800000 */
.L_x_172:
[----:B-1----:R-:W-:Y:S01]  /*7cf0*/  IADD3 R0, R14, 0x40, RZ ;  /* 0x000000400e007810 */ /* 0x002fe20007ffe0ff */
[----:B------:R-:W-:Y:S03]  /*7d00*/  BSSY B0, `(.L_x_174) ;  /* 0x0000014000007945 */ /* 0x000fe60003800000 */
[----:B------:R-:W-:-:S13]  /*7d10*/  ISETP.GE.AND P4, PT, R0, UR4, PT ;  /* 0x0000000400007c0c */ /* 0x000fda000bf86270 */
[----:B------:R-:W-:Y:S05]  /*7d20*/  @P4 BRA `(.L_x_175) ;  /* 0x0000011000004947 */ /* 0x000fea0003800000 */
[----:B------:R-:W-:Y:S01]  /*7d30*/  IADD3 R0, P0, R6, 0x40, RZ ;  /* 0x0000004006007810 */ /* 0x000fe20007f1e0ff */
        /* <DEDUP_REMOVED lines=16> */
.L_x_175:
[----:B------:R-:W-:Y:S05]  /*7e40*/  BSYNC B0 ;  /* 0x0000000000007941 */ /* 0x000fea0003800000 */
.L_x_174:
        /* <DEDUP_REMOVED lines=24> */
.L_x_177:
[----:B------:R-:W-:Y:S05]  /*7fd0*/  BSYNC B0 ;  /* 0x0000000000007941 */ /* 0x000fea0003800000 */
.L_x_176:
        /* <DEDUP_REMOVED lines=11> */
[----:B------:R-:W-:Y:S02]  /*8090*/  LEA.HI.X R3, R4, c[0x0][0x2ec], R0, 0x1, P2 ;  /* 0x0000bb0004037a11 */ /* 0x000fe400010f0c00 */
[----:B------:R-:W-:-:S03]  /*80a0*/  IADD3 R0, R8, 0x40, RZ ;  /* 0x0000004008007810 */ /* 0x000fc60007ffe0ff */
[----:B------:R1:W-:Y:S01]  /*80b0*/  @!P0 STG.E.128 [R2.64+0x40], R56 ;  /* 0x0000403802008986 */ /* 0x0003e2000c101d12 */
[----:B------:R-:W-:-:S03]  /*80c0*/  ISETP.GE.AND P0, PT, R0, c[0x0][0x2f4], PT ;  /* 0x0000bd0000007a0c */ /* 0x000fc60003f06270 */
[----:B------:R1:W-:Y:S10]  /*80d0*/  @!P1 STG.E.128 [R2.64], R60 ;  /* 0x0000003c02009986 */ /* 0x0003f4000c101d12 */
[----:B------:R-:W-:Y:S05]  /*80e0*/  @P0 EXIT ;  /* 0x000000000000094d */ /* 0x000fea0003800000 */
[----:B------:R-:W-:Y:S01]  /*80f0*/  STG.E.128 [R2.64+0x80], R64 ;  /* 0x0000804002007986 */ /* 0x000fe2000c101d12 */
[----:B------:R-:W-:Y:S05]  /*8100*/  EXIT ;  /* 0x000000000000794d */ /* 0x000fea0003800000 */
.L_x_171:
[----:B------:R-:W2:Y:S01]  /*8110*/  LDL.LU.64 R2, [R1+0x58] ;  /* 0x0000580001027983 */ /* 0x000ea20000300a00 */
[----:B------:R-:W-:Y:S01]  /*8120*/  ULDC UR4, c[0x0][0x2f0] ;  /* 0x0000bc0000047ab9 */ /* 0x000fe20000000800 */
[----:B------:R-:W-:Y:S01]  /*8130*/  IMAD.U32 R6, RZ, RZ, UR8 ;  /* 0x00000008ff067e24 */ /* 0x000fe2000f8e00ff */
[----:B------:R-:W-:Y:S01]  /*8140*/  UIADD3 UR4, -UR5, UR4, URZ ;  /* 0x0000000405047290 */ /* 0x000fe2000fffe13f */
[----:B------:R-:W3:Y:S01]  /*8150*/  S2R R18, SR_CTAID.Y ;  /* 0x0000000000127919 */ /* 0x000ee20000002600 */
[----:B------:R-:W-:Y:S03]  /*8160*/  BSSY B0, `(.L_x_178) ;  /* 0x0000026000007945 */ /* 0x000fe60003800000 */
[----:B------:R-:W4:Y:S01]  /*8170*/  S2R R19, SR_CTAID.Z ;  /* 0x0000000000137919 */ /* 0x000f220000002700 */
[----:B---3--:R-:W-:-:S02]  /*8180*/  SHF.R.S32.HI R20, RZ, 0x1f, R18 ;  /* 0x0000001fff147819 */ /* 0x008fc40000011412 */
[----:B----4-:R-:W-:Y:S02]  /*8190*/  SHF.R.S32.HI R21, RZ, 0x1f, R19 ;  /* 0x0000001fff157819 */ /* 0x010fe40000011413 */
[----:B--2---:R-:W-:-:S04]  /*81a0*/  SHF.R.S32.HI R0, RZ, 0x1f, R2 ;  /* 0x0000001fff007819 */ /* 0x004fc80000011402 */
[----:B------:R-:W-:-:S04]  /*81b0*/  LEA.HI R8, R0, R2, RZ, 0x2 ;  /* 0x0000000200087211 */ /* 0x000fc800078f10ff */
[----:B------:R-:W-:Y:S02]  /*81c0*/  LOP3.LUT R0, R8, 0x1ffffffc, RZ, 0xc0, !PT ;  /* 0x1ffffffc08007812 */ /* 0x000fe400078ec0ff */
[----:B------:R-:W-:-:S03]  /*81d0*/  SHF.R.S32.HI R8, RZ, 0x2, R8 ;  /* 0x00000002ff087819 */ /* 0x000fc60000011408 */
[----:B------:R-:W-:Y:S01]  /*81e0*/  IMAD.IADD R0, R2, 0x1, -R0 ;  /* 0x0000000102007824 */ /* 0x000fe200078e0a00 */
[----:B------:R-:W-:Y:S02]  /*81f0*/  ISETP.GE.AND P5, PT, R8, UR4, PT ;  /* 0x0000000408007c0c */ /* 0x000fe4000bfa6270 */
[--C-:B------:R-:W-:Y:S01]  /*8200*/  SHF.R.S32.HI R9, RZ, 0x1f, R8.reuse ;  /* 0x0000001fff097819 */ /* 0x100fe20000011408 */
[----:B------:R-:W-:Y:S02]  /*8210*/  IMAD.SHL.U32 R12, R0, 0x8, RZ ;  /* 0x00000008000c7824 */ /* 0x000fe400078e00ff */
[----:B------:R-:W-:Y:S02]  /*8220*/  IMAD R0, R20, c[0x0][0x308], RZ ;  /* 0x0000c20014007a24 */ /* 0x000fe400078e02ff */
[----:B------:R-:W-:Y:S01]  /*8230*/  IMAD.WIDE R6, R6, 0x80, R8 ;  /* 0x0000008006067825 */ /* 0x000fe200078e0208 */
[----:B------:R-:W-:Y:S02]  /*8240*/  SHF.R.S32.HI R13, RZ, 0x1f, R12 ;  /* 0x0000001fff0d7819 */ /* 0x000fe4000001140c */
[----:B------:R-:W-:Y:S01]  /*8250*/  IADD3 R16, R12, 0x20, RZ ;  /* 0x000000200c107810 */ /* 0x000fe20007ffe0ff */
[----:B------:R-:W-:Y:S01]  /*8260*/  IMAD R0, R18, c[0x0][0x30c], R0 ;  /* 0x0000c30012007a24 */ /* 0x000fe200078e0200 */
[----:B------:R-:W-:Y:S01]  /*8270*/  IADD3 R17, R12, 0x40, RZ ;  /* 0x000000400c117810 */ /* 0x000fe20007ffe0ff */
[----:B------:R-:W-:-:S05]  /*8280*/  IMAD.WIDE.U32 R2, R18, c[0x0][0x308], R12 ;  /* 0x0000c20012027a25 */ /* 0x000fca00078e000c */
[----:B------:R-:W-:Y:S01]  /*8290*/  IADD3 R3, R0, R3, RZ ;  /* 0x0000000300037210 */ /* 0x000fe20007ffe0ff */
[----:B------:R-:W-:-:S04]  /*82a0*/  IMAD R0, R21, c[0x0][0x310], RZ ;  /* 0x0000c40015007a24 */ /* 0x000fc800078e02ff */
[C---:B------:R-:W-:Y:S02]  /*82b0*/  IMAD R0, R19.reuse, c[0x0][0x314], R0 ;  /* 0x0000c50013007a24 */ /* 0x040fe400078e0200 */
[----:B------:R-:W-:-:S05]  /*82c0*/  IMAD.WIDE.U32 R14, R19, c[0x0][0x310], R2 ;  /* 0x0000c400130e7a25 */ /* 0x000fca00078e0002 */
[----:B------:R-:W-:Y:S01]  /*82d0*/  IADD3 R3, R0, R15, RZ ;  /* 0x0000000f00037210 */ /* 0x000fe20007ffe0ff */
[----:B------:R-:W-:Y:S05]  /*82e0*/  @P5 BRA `(.L_x_179) ;  /* 0x000000d000005947 */ /* 0x000fea0003800000 */
[----:B------:R-:W-:Y:S01]  /*82f0*/  IMAD R0, R7, c[0x0][0x300], RZ ;  /* 0x0000c00007007a24 */ /* 0x000fe200078e02ff */
[----:B------:R-:W-:Y:S01]  /*8300*/  ISETP.GE.AND P3, PT, R12, c[0x0][0x2f4], PT ;  /* 0x0000bd000c007a0c */ /* 0x000fe20003f66270 */
[----:B------:R-:W-:Y:S01]  /*8310*/  IMAD.MOV.U32 R2, RZ, RZ, R14 ;  /* 0x000000ffff027224 */ /* 0x000fe200078e000e */
[----:B------:R-:W-:Y:S01]  /*8320*/  ISETP.GE.AND P2, PT, R16, c[0x0][0x2f4], PT ;  /* 0x0000bd0010007a0c */ /* 0x000fe20003f46270 */
[C---:B------:R-:W-:Y:S01]  /*8330*/  IMAD R0, R6.reuse, c[0x0][0x304], R0 ;  /* 0x0000c10006007a24 */ /* 0x040fe200078e0200 */
[----:B------:R-:W-:Y:S01]  /*8340*/  ISETP.GE.AND P1, PT, R17, c[0x0][0x2f4], PT ;  /* 0x0000bd0011007a0c */ /* 0x000fe20003f26270 */
[----:B------:R-:W-:-:S04]  /*8350*/  IMAD.WIDE.U32 R10, R6, c[0x0][0x300], R2 ;  /* 0x0000c000060a7a25 */ /* 0x000fc800078e0002 */
[----:B------:R-:W-:Y:S01]  /*8360*/  IMAD.IADD R0, R0, 0x1, R11 ;  /* 0x0000000100007824 */ /* 0x000fe200078e020b */
[----:B-1----:R-:W-:-:S04]  /*8370*/  LEA R4, P0, R10, c[0x0][0x2e8], 0x1 ;  /* 0x0000ba000a047a11 */ /* 0x002fc800078008ff */
[----:B------:R-:W-:-:S05]  /*8380*/  LEA.HI.X R5, R10, c[0x0][0x2ec], R0, 0x1, P0 ;  /* 0x0000bb000a057a11 */ /* 0x000fca00000f0c00 */
[----:B------:R1:W-:Y:S04]  /*8390*/  @!P3 STG.E.128 [R4.64], RZ ;  /* 0x000000ff0400b986 */ /* 0x0003e8000c101d12 */
[----:B------:R1:W-:Y:S04]  /*83a0*/  @!P2 STG.E.128 [R4.64+0x40], RZ ;  /* 0x000040ff0400a986 */ /* 0x0003e8000c101d12 */
[----:B------:R1:W-:Y:S02]  /*83b0*/  @!P1 STG.E.128 [R4.64+0x80], RZ ;  /* 0x000080ff04009986 */ /* 0x0003e4000c101d12 */
.L_x_179:
[----:B------:R-:W-:Y:S05]  /*83c0*/  BSYNC B0 ;  /* 0x0000000000007941 */ /* 0x000fea0003800000 */
.L_x_178:
        /* <DEDUP_REMOVED lines=19> */
.L_x_181:
[----:B------:R-:W-:Y:S05]  /*8500*/  BSYNC B0 ;  /* 0x0000000000007941 */ /* 0x000fea0003800000 */
.L_x_180:
        /* <DEDUP_REMOVED lines=23> */
.L_x_183:
[----:B------:R-:W-:Y:S05]  /*8680*/  BSYNC B0 ;  /* 0x0000000000007941 */ /* 0x000fea0003800000 */
.L_x_182:
        /* <DEDUP_REMOVED lines=18> */
.L_x_184:
        /* <DEDUP_REMOVED lines=13> */
.L_x_1391:


//--------------------- .text._ZN7cutlass13device_kernelIN5flash19enable_sm80_to_sm89INS1_16FlashAttnBwdSm80INS1_25CollectiveMainloopBwdSm80ILi2ELi1EN4cute5tupleIJNS5_1CILi64EEENS7_ILi128EEENS7_ILi96EEEEEENS_10bfloat16_tEfNS_4arch4Sm80ELb0ELb1ELb1ELb0ELb1ELb0ELb0ELb0ELi2ELi2ELi4ELi2ELb1EEENS1_21CollectiveEpilogueBwdISB_SC_SE_Li256ELb0ELb0ELi2EEENS1_19SingleTileSchedulerILb0ELb0ELb0ELi128EEEEEEEEEvNT_6ParamsE --------------------------
	.section	.text._ZN7cutlass13device_kernelIN5flash19enable_sm80_to_sm89INS1_16FlashAttnBwdSm80INS1_25CollectiveMainloopBwdSm80ILi2ELi1EN4cute5tupleIJNS5_1CILi64EEENS7_ILi128EEENS7_ILi96EEEEEENS_10bfloat16_tEfNS_4arch4Sm80ELb0ELb1ELb1ELb0ELb1ELb0ELb0ELb0ELi2ELi2ELi4ELi2ELb1EEENS1_21CollectiveEpilogueBwdISB_SC_SE_Li256ELb0ELb0ELi2EEENS1_19SingleTileSchedulerILb0ELb0ELb0ELi128EEEEEEEEEvNT_6ParamsE,"ax",@progbits
	.sectioninfo	@"SHI_REGISTERS=255"
	.align	128
.text._ZN7cutlass13device_kernelIN5flash19enable_sm80_to_sm89INS1_16FlashAttnBwdSm80INS1_25CollectiveMainloopBwdSm80ILi2ELi1EN4cute5tupleIJNS5_1CILi64EEENS7_ILi128EEENS7_ILi96EEEEEENS_10bfloat16_tEfNS_4arch4Sm80ELb0ELb1ELb1ELb0ELb1ELb0ELb0ELb0ELi2ELi2ELi4ELi2ELb1EEENS1_21CollectiveEpilogueBwdISB_SC_SE_Li256ELb0ELb0ELi2EEENS1_19SingleTileSchedulerILb0ELb0ELb0ELi128EEEEEEEEEvNT_6ParamsE:
        .type           _ZN7cutlass13device_kernelIN5flash19enable_sm80_to_sm89INS1_16FlashAttnBwdSm80INS1_25CollectiveMainloopBwdSm80ILi2ELi1EN4cute5tupleIJNS5_1CILi64EEENS7_ILi128EEENS7_ILi96EEEEEENS_10bfloat16_tEfNS_4arch4Sm80ELb0ELb1ELb1ELb0ELb1ELb0ELb0ELb0ELi2ELi2ELi4ELi2ELb1EEENS1_21CollectiveEpilogueBwdISB_SC_SE_Li256ELb0ELb0ELi2EEENS1_19SingleTileSchedulerILb0ELb0ELb0ELi128EEEEEEEEEvNT_6ParamsE,@function
        .size           _ZN7cutlass13device_kernelIN5flash19enable_sm80_to_sm89INS1_16FlashAttnBwdSm80INS1_25CollectiveMainloopBwdSm80ILi2ELi1EN4cute5tupleIJNS5_1CILi64EEENS7_ILi128EEENS7_ILi96EEEEEENS_10bfloat16_tEfNS_4arch4Sm80ELb0ELb1ELb1ELb0ELb1ELb0ELb0ELb0ELi2ELi2ELi4ELi2ELb1EEENS1_21CollectiveEpilogueBwdISB_SC_SE_Li256ELb0ELb0ELi2EEENS1_19SingleTileSchedulerILb0ELb0ELb0ELi128EEEEEEEEEvNT_6ParamsE,(.L_x_1392 - _ZN7cutlass13device_kernelIN5flash19enable_sm80_to_sm89INS1_16FlashAttnBwdSm80INS1_25CollectiveMainloopBwdSm80ILi2ELi1EN4cute5tupleIJNS5_1CILi64EEENS7_ILi128EEENS7_ILi96EEEEEENS_10bfloat16_tEfNS_4arch4Sm80ELb0ELb1ELb1ELb0ELb1ELb0ELb0ELb0ELi2ELi2ELi4ELi2ELb1EEENS1_21CollectiveEpilogueBwdISB_SC_SE_Li256ELb0ELb0ELi2EEENS1_19SingleTileSchedulerILb0ELb0ELb0ELi128EEEEEEEEEvNT_6ParamsE)
        .other          _ZN7cutlass13device_kernelIN5flash19enable_sm80_to_sm89INS1_16FlashAttnBwdSm80INS1_25CollectiveMainloopBwdSm80ILi2ELi1EN4cute5tupleIJNS5_1CILi64EEENS7_ILi128EEENS7_ILi96EEEEEENS_10bfloat16_tEfNS_4arch4Sm80ELb0ELb1ELb1ELb0ELb1ELb0ELb0ELb0ELi2ELi2ELi4ELi2ELb1EEENS1_21CollectiveEpilogueBwdISB_SC_SE_Li256ELb0ELb0ELi2EEENS1_19SingleTileSchedulerILb0ELb0ELb0ELi128EEEEEEEEEvNT_6ParamsE,@"STO_CUDA_ENTRY STV_DEFAULT"
_ZN7cutlass13device_kernelIN5flash19enable_sm80_to_sm89INS1_16FlashAttnBwdSm80INS1_25CollectiveMainloopBwdSm80ILi2ELi1EN4cute5tupleIJNS5_1CILi64EEENS7_ILi128EEENS7_ILi96EEEEEENS_10bfloat16_tEfNS_4arch4Sm80ELb0ELb1ELb1ELb0ELb1ELb0ELb0ELb0ELi2ELi2ELi4ELi2ELb1EEENS1_21CollectiveEpilogueBwdISB_SC_SE_Li256ELb0ELb0ELi2EEENS1_19SingleTileSchedulerILb0ELb0ELb0ELi128EEEEEEEEEvNT_6ParamsE:
        /* <DEDUP_REMOVED lines=28> */
.L_x_185:
        /* <DEDUP_REMOVED lines=580> */
.L_x_205:
        /* <DEDUP_REMOVED lines=190> */
.L_x_189:
[----:B------:R-:W-:Y:S04]  /*31e0*/  MOV R3, 0x1 ;  /* 0x0000000100037802 */ /* 0x000fe80000000f00 */
[----:B------:R-:W-:Y:S11]  /*31f0*/  ISETP.NE.AND P2, PT, R3, c[0x0][0x2a8], PT ;  /* 0x0000aa0003007a0c */ /* 0x000ff60003f45270 */
[----:B------:R-:W-:Y:S02]  /*3200*/  @!UPT UIADD3 URZ, URZ, URZ, URZ ;  /* 0x0000003f3f3ff290 */ /* 0x000fe4000fffe03f */
[----:B------:R-:W-:Y:S05]  /*3210*/  @P2 IMAD.HI.U32 R3, R2, c[0x0][0x2ac], RZ ;  /* 0x0000ab0002032a27 */ /* 0x000fea00078e00ff */
[----:B------:R-:W-:Y:S02]  /*3220*/  @P2 SHF.R.U32.HI R2, RZ, c[0x0][0x2b0], R3 ;  /* 0x0000ac00ff022a19 */ /* 0x000fe40000011603 */
.L_x_190:
[----:B------:R-:W-:Y:S05]  /*3230*/  BSYNC B0 ;  /* 0x0000000000007941 */ /* 0x000fea0003800000 */
.L_x_188:
        /* <DEDUP_REMOVED lines=10> */
.L_x_187:
        /* <DEDUP_REMOVED lines=19> */
.L_x_193:
[----:B------:R-:W-:Y:S04]  /*3410*/  MOV R3, 0x1 ;  /* 0x0000000100037802 */ /* 0x000fe80000000f00 */
[----:B------:R-:W-:Y:S11]  /*3420*/  ISETP.NE.AND P2, PT, R3, c[0x0][0x2a8], PT ;  /* 0x0000aa0003007a0c */ /* 0x000ff60003f45270 */
[----:B------:R-:W-:Y:S02]  /*3430*/  @!UPT UIADD3 URZ, URZ, URZ, URZ ;  /* 0x0000003f3f3ff290 */ /* 0x000fe4000fffe03f */
[----:B------:R-:W-:Y:S05]  /*3440*/  @P2 IMAD.HI.U32 R3, R2, c[0x0][0x2ac], RZ ;  /* 0x0000ab0002032a27 */ /* 0x000fea00078e00ff */
[----:B------:R-:W-:Y:S02]  /*3450*/  @P2 SHF.R.U32.HI R2, RZ, c[0x0][0x2b0], R3 ;  /* 0x0000ac00ff022a19 */ /* 0x000fe40000011603 */
.L_x_194:
[----:B------:R-:W-:Y:S05]  /*3460*/  BSYNC B0 ;  /* 0x0000000000007941 */ /* 0x000fea0003800000 */
.L_x_192:
[----:B------:R-:W2:Y:S01]  /*3470*/  LDL R5, [R1+0x44] ;  /* 0x0000440001057983 */ /* 0x000ea20000100800 */
[----:B------:R-:W-:Y:S04]  /*3480*/  IMAD.MOV.U32 R3, RZ, RZ, c[0x0][0x2a8] ;  /* 0x0000aa00ff037624 */ /* 0x000fe800078e00ff */
[----:B------:R-:W-:Y:S04]  /*3490*/  IMAD R2, R2, R3, -UR5 ;  /* 0x8000000502027e24 */ /* 0x000fe8000f8e0203 */
[----:B--2---:R-:W-:Y:S05]  /*34a0*/  IMAD.IADD R2, R2, 0x1, -R5 ;  /* 0x0000000102027824 */ /* 0x004fea00078e0a05 */
[----:B------:R-:W-:Y:S02]  /*34b0*/  IADD3 R3, R2, c[0x0][0x2a8], RZ ;  /* 0x0000aa0002037a10 */ /* 0x000fe40007ffe0ff */
[----:B------:R-:W-:Y:S02]  /*34c0*/  IMNMX R140, R140, R2, !PT ;  /* 0x000000028c8c7217 */ /* 0x000fe40007800200 */
[----:B------:R-:W-:Y:S02]  /*34d0*/  IMNMX R144, R144, R3, PT ;  /* 0x0000000390907217 */ /* 0x000fe40003800200 */
.L_x_191:
        /* <DEDUP_REMOVED lines=19> */
.L_x_197:
[----:B------:R-:W-:Y:S04]  /*3610*/  MOV R3, 0x1 ;  /* 0x0000000100037802 */ /* 0x000fe80000000f00 */
[----:B------:R-:W-:Y:S11]  /*3620*/  ISETP.NE.AND P2, PT, R3, c[0x0][0x2a8], PT ;  /* 0x0000aa0003007a0c */ /* 0x000ff60003f45270 */
[----:B------:R-:W-:Y:S02]  /*3630*/  @!UPT UIADD3 URZ, URZ, URZ, URZ ;  /* 0x0000003f3f3ff290 */ /* 0x000fe4000fffe03f */
[----:B------:R-:W-:Y:S05]  /*3640*/  @P2 IMAD.HI.U32 R3, R2, c[0x0][0x2ac], RZ ;  /* 0x0000ab0002032a27 */ /* 0x000fea00078e00ff */
[----:B------:R-:W-:Y:S02]  /*3650*/  @P2 SHF.R.U32.HI R2, RZ, c[0x0][0x2b0], R3 ;  /* 0x0000ac00ff022a19 */ /* 0x000fe40000011603 */
.L_x_198:
[----:B------:R-:W-:Y:S05]  /*3660*/  BSYNC B0 ;  /* 0x0000000000007941 */ /* 0x000fea0003800000 */
.L_x_196:
[----:B------:R-:W2:Y:S01]  /*3670*/  LDL R5, [R1+0x44] ;  /* 0x0000440001057983 */ /* 0x000ea20000100800 */
[----:B------:R-:W-:Y:S04]  /*3680*/  IMAD.MOV.U32 R3, RZ, RZ, c[0x0][0x2a8] ;  /* 0x0000aa00ff037624 */ /* 0x000fe800078e00ff */
[----:B------:R-:W-:Y:S04]  /*3690*/  IMAD R2, R2, R3, -UR5 ;  /* 0x8000000502027e24 */ /* 0x000fe8000f8e0203 */
[----:B--2---:R-:W-:Y:S05]  /*36a0*/  IMAD.IADD R2, R2, 0x1, -R5 ;  /* 0x0000000102027824 */ /* 0x004fea00078e0a05 */
[----:B------:R-:W-:Y:S02]  /*36b0*/  IADD3 R3, R2, c[0x0][0x2a8], RZ ;  /* 0x0000aa0002037a10 */ /* 0x000fe40007ffe0ff */
[----:B------:R-:W-:Y:S02]  /*36c0*/  IMNMX R141, R141, R2, !PT ;  /* 0x000000028d8d7217 */ /* 0x000fe40007800200 */
[----:B------:R-:W-:Y:S02]  /*36d0*/  IMNMX R145, R145, R3, PT ;  /* 0x0000000391917217 */ /* 0x000fe40003800200 */
.L_x_195:
        /* <DEDUP_REMOVED lines=19> */
.L_x_201:
[----:B------:R-:W-:Y:S04]  /*3810*/  MOV R2, 0x1 ;  /* 0x0000000100027802 */ /* 0x000fe80000000f00 */
[----:B------:R-:W-:Y:S11]  /*3820*/  ISETP.NE.AND P0, PT, R2, c[0x0][0x2a8], PT ;  /* 0x0000aa0002007a0c */ /* 0x000ff60003f05270 */
[----:B------:R-:W-:Y:S02]  /*3830*/  @!UPT UIADD3 URZ, URZ, URZ, URZ ;  /* 0x0000003f3f3ff290 */ /* 0x000fe4000fffe03f */
[----:B------:R-:W-:Y:S05]  /*3840*/  @P0 IMAD.HI.U32 R2, R0, c[0x0][0x2ac], RZ ;  /* 0x0000ab0000020a27 */ /* 0x000fea00078e00ff */
[----:B------:R-:W-:Y:S02]  /*3850*/  @P0 SHF.R.U32.HI R0, RZ, c[0x0][0x2b0], R2 ;  /* 0x0000ac00ff000a19 */ /* 0x000fe40000011602 */
.L_x_202:
[----:B------:R-:W-:Y:S05]  /*3860*/  BSYNC B0 ;  /* 0x0000000000007941 */ /* 0x000fea0003800000 */
.L_x_200:
[----:B------:R-:W2:Y:S01]  /*3870*/  LDL R3, [R1+0x44] ;  /* 0x0000440001037983 */ /* 0x000ea20000100800 */
[----:B------:R-:W-:Y:S04]  /*3880*/  IMAD.MOV.U32 R2, RZ, RZ, c[0x0][0x2a8] ;  /* 0x0000aa00ff027624 */ /* 0x000fe800078e00ff */
[----:B------:R-:W-:Y:S04]  /*3890*/  IMAD R0, R0, R2, -UR5 ;  /* 0x8000000500007e24 */ /* 0x000fe8000f8e0202 */
[----:B--2---:R-:W-:Y:S05]  /*38a0*/  IMAD.IADD R0, R0, 0x1, -R3 ;  /* 0x0000000100007824 */ /* 0x004fea00078e0a03 */
[----:B------:R-:W-:Y:S02]  /*38b0*/  IADD3 R2, R0, c[0x0][0x2a8], RZ ;  /* 0x0000aa0000027a10 */ /* 0x000fe40007ffe0ff */
[----:B------:R-:W-:Y:S02]  /*38c0*/  IMNMX R142, R142, R0, !PT ;  /* 0x000000008e8e7217 */ /* 0x000fe40007800200 */
[----:B------:R-:W-:Y:S02]  /*38d0*/  IMNMX R143, R143, R2, PT ;  /* 0x000000028f8f7217 */ /* 0x000fe40003800200 */
.L_x_199:
        /* <DEDUP_REMOVED lines=64> */
.L_x_203:
        /* <DEDUP_REMOVED lines=586> */
.L_x_204:
        /* <DEDUP_REMOVED lines=241> */
.L_x_186:
        /* <DEDUP_REMOVED lines=197> */
.L_x_208:
[----:B------:R-:W-:Y:S05]  /*7ce0*/  BSYNC B0 ;  /* 0x0000000000007941 */ /* 0x000fea0003800000 */
.L_x_207:
        /* <DEDUP_REMOVED lines=21> */
.L_x_210:
[----:B------:R-:W-:Y:S05]  /*7e40*/  BSYNC B0 ;  /* 0x0000000000007941 */ /* 0x000fea0003800000 */
.L_x_209:
        /* <DEDUP_REMOVED lines=24> */
.L_x_212:
[----:B------:R-:W-:Y:S05]  /*7fd0*/  BSYNC B0 ;  /* 0x0000000000007941 */ /* 0x000fea0003800000 */
.L_x_211:
        /* <DEDUP_REMOVED lines=19> */
.L_x_206:
        /* <DEDUP_REMOVED lines=43> */
.L_x_214:
[----:B------:R-:W-:Y:S05]  /*83c0*/  BSYNC B0 ;  /* 0x0000000000007941 */ /* 0x000fea0003800000 */
.L_x_213:
        /* <DEDUP_REMOVED lines=19> */
.L_x_216:
[----:B------:R-:W-:Y:S05]  /*8500*/  BSYNC B0 ;  /* 0x0000000000007941 */ /* 0x000fea0003800000 */
.L_x_215:
        /* <DEDUP_REMOVED lines=23> */
.L_x_218:
[----:B------:R-:W-:Y:S05]  /*8680*/  BSYNC B0 ;  /* 0x0000000000007941 */ /* 0x000fea0003800000 */
.L_x_217:
        /* <DEDUP_REMOVED lines=18> */
.L_x_219:
        /* <DEDUP_REMOVED lines=13> */
.L_x_1392:


//--------------------- .text._ZN7cutlass13device_kernelIN5flash19enable_sm80_to_sm89INS1_16FlashAttnBwdSm80INS1_25CollectiveMainloopBwdSm80ILi2ELi1EN4cute5tupleIJNS5_1CILi64EEENS7_ILi128EEENS7_ILi96EEEEEENS_10bfloat16_tEfNS_4arch4Sm80ELb0ELb1ELb1ELb0ELb0ELb0ELb0ELb0ELi2ELi2ELi4ELi2ELb1EEENS1_24CollectiveEpilogueBwdGQAISB_fSE_Li256ELb0ELb0EEENS1_19SingleTileSchedulerILb0ELb0ELb0ELi128EEEEEEEEEvNT_6ParamsE --------------------------
	.section	.text._ZN7cutlass13device_kernelIN5flash19enable_sm80_to_sm89INS1_16FlashAttnBwdSm80INS1_25CollectiveMainloopBwdSm80ILi2ELi1EN4cute5tupleIJNS5_1CILi64EEENS7_ILi128EEENS7_ILi96EEEEEENS_10bfloat16_tEfNS_4arch4Sm80ELb0ELb1ELb1ELb0ELb0ELb0ELb0ELb0ELi2ELi2ELi4ELi2ELb1EEENS1_24CollectiveEpilogueBwdGQAISB_fSE_Li256ELb0ELb0EEENS1_19SingleTileSchedulerILb0ELb0ELb0ELi128EEEEEEEEEvNT_6ParamsE,"ax",@progbits
	.sectioninfo	@"SHI_REGISTERS=255"
	.align	128
.text._ZN7cutlass13device_kernelIN5flash19enable_sm80_to_sm89INS1_16FlashAttnBwdSm80INS1_25CollectiveMainloopBwdSm80ILi2ELi1EN4cute5tupleIJNS5_1CILi64EEENS7_ILi128EEENS7_ILi96EEEEEENS_10bfloat16_tEfNS_4arch4Sm80ELb0ELb1ELb1ELb0ELb0ELb0ELb0ELb0ELi2ELi2ELi4ELi2ELb1EEENS1_24CollectiveEpilogueBwdGQAISB_fSE_Li256ELb0ELb0EEENS1_19SingleTileSchedulerILb0ELb0ELb0ELi128EEEEEEEEEvNT_6ParamsE:
        .type           _ZN7cutlass13device_kernelIN5flash19enable_sm80_to_sm89INS1_16FlashAttnBwdSm80INS1_25CollectiveMainloopBwdSm80ILi2ELi1EN4cute5tupleIJNS5_1CILi64EEENS7_ILi128EEENS7_ILi96EEEEEENS_10bfloat16_tEfNS_4arch4Sm80ELb0ELb1ELb1ELb0ELb0ELb0ELb0ELb0ELi2ELi2ELi4ELi2ELb1EEENS1_24CollectiveEpilogueBwdGQAISB_fSE_Li256ELb0ELb0EEENS1_19SingleTileSchedulerILb0ELb0ELb0ELi128EEEEEEEEEvNT_6ParamsE,@function
        .size           _ZN7cutlass13device_kernelIN5flash19enable_sm80_to_sm89INS1_16FlashAttnBwdSm80INS1_25CollectiveMainloopBwdSm80ILi2ELi1EN4cute5tupleIJNS5_1CILi64EEENS7_ILi128EEENS7_ILi96EEEEEENS_10bfloat16_tEfNS_4arch4Sm80ELb0ELb1ELb1ELb0ELb0ELb0ELb0ELb0ELi2ELi2ELi4ELi2ELb1EEENS1_24CollectiveEpilogueBwdGQAISB_fSE_Li256ELb0ELb0EEENS1_19SingleTileSchedulerILb0ELb0ELb0ELi128EEEEEEEEEvNT_6ParamsE,(.L_x_1393 - _ZN7cutlass13device_kernelIN5flash19enable_sm80_to_sm89INS1_16FlashAttnBwdSm80INS1_25CollectiveMainloopBwdSm80ILi2ELi1EN4cute5tupleIJNS5_1CILi64EEENS7_ILi128EEENS7_ILi96EEEEEENS_10bfloat16_tEfNS_4arch4Sm80ELb0ELb1ELb1ELb0ELb0ELb0ELb0ELb0ELi2ELi2ELi4ELi2ELb1EEENS1_24CollectiveEpilogueBwdGQAISB_fSE_Li256ELb0ELb0EEENS1_19SingleTileSchedulerILb0ELb0ELb0ELi128EEEEEEEEEvNT_6ParamsE)
        .other          _ZN7cutlass13device_kernelIN5flash19enable_sm80_to_sm89INS1_16FlashAttnBwdSm80INS1_25CollectiveMainloopBwdSm80ILi2ELi1EN4cute5tupleIJNS5_1CILi64EEENS7_ILi128EEENS7_ILi96EEEEEENS_10bfloat16_tEfNS_4arch4Sm80ELb0ELb1ELb1ELb0ELb0ELb0ELb0ELb0ELi2ELi2ELi4ELi2ELb1EEENS1_24CollectiveEpilogueBwdGQAISB_fSE_Li256ELb0ELb0EEENS1_19SingleTileSchedulerILb0ELb0ELb0ELi128EEEEEEEEEvNT_6ParamsE,@"STO_CUDA_ENTRY STV_DEFAULT"
_ZN7cutlass13device_kernelIN5flash19enable_sm80_to_sm89INS1_16FlashAttnBwdSm80INS1_25CollectiveMainloopBwdSm80ILi2ELi1EN4cute5tupleIJNS5_1CILi64EEENS7_ILi128EEENS7_ILi96EEEEEENS_10bfloat16_tEfNS_4arch4Sm80ELb0ELb1ELb1ELb0ELb0ELb0ELb0ELb0ELi2ELi2ELi4ELi2ELb1EEENS1_24CollectiveEpilogueBwdGQAISB_fSE_Li256ELb0ELb0EEENS1_19SingleTileSchedulerILb0ELb0ELb0ELi128EEEEEEEEEvNT_6ParamsE:
        /* <DEDUP_REMOVED lines=28> */
.L_x_220:
        /* <DEDUP_REMOVED lines=11> */
[----:B------:R-:W-:Y:S01]  /*0270*/  CS2R R122, SRZ ;  /* 0x00000000007a7805 */ /* 0x000fe2000001ff00 */
[----:B------:R-:W-:Y:S01]  /*0280*/  CS2R R120, SRZ ;  /* 0x0000000000787805 */ /* 0x000fe2000001ff00 */
[----:B------:R-:W-:Y:S01]  /*0290*/  CS2R R118, SRZ ;  /* 0x0000000000767805 */ /* 0x000fe2000001ff00 */
[----:B------:R-:W-:Y:S01]  /*02a0*/  IMAD.U32 R0, RZ, RZ, UR4 ;  /* 0x00000004ff007e24 */ /* 0x000fe2000f8e00ff */
[----:B------:R-:W-:Y:S01]  /*02b0*/  CS2R R116, SRZ ;  /* 0x0000000000747805 */ /* 0x000fe2000001ff00 */
[----:B------:R-:W-:Y:S01]  /*02c0*/  CS2R R110, SRZ ;  /* 0x00000000006e7805 */ /* 0x000fe2000001ff00 */
[----:B------:R-:W-:Y:S01]  /*02d0*/  CS2R R108, SRZ ;  /* 0x00000000006c7805 */ /* 0x000fe2000001ff00 */
[----:B------:R-:W-:Y:S01]  /*02e0*/  CS2R R114, SRZ ;  /* 0x0000000000727805 */ /* 0x000fe2000001ff00 */
[----:B------:R-:W-:Y:S01]  /*02f0*/  IADD3 R0, R0, -c[0x0][0x2a4], RZ ;  /* 0x8000a90000007a10 */ /* 0x000fe20007ffe0ff */
[----:B------:R-:W-:Y:S01]  /*0300*/  CS2R R112, SRZ ;  /* 0x0000000000707805 */ /* 0x000fe2000001ff00 */
[----:B------:R-:W-:Y:S01]  /*0310*/  CS2R R106, SRZ ;  /* 0x00000000006a7805 */ /* 0x000fe2000001ff00 */
[----:B------:R-:W-:Y:S01]  /*0320*/  CS2R R104, SRZ ;  /* 0x0000000000687805 */ /* 0x000fe2000001ff00 */
[----:B------:R-:W-:Y:S01]  /*0330*/  SHF.R.S32.HI R2, RZ, 0x1f, R0 ;  /* 0x0000001fff027819 */ /* 0x000fe20000011400 */
[----:B------:R-:W-:Y:S01]  /*0340*/  CS2R R102, SRZ ;  /* 0x0000000000667805 */ /* 0x000fe2000001ff00 */
[----:B------:R-:W-:Y:S01]  /*0350*/  CS2R R100, SRZ ;  /* 0x0000000000647805 */ /* 0x000fe2000001ff00 */
[----:B------:R-:W-:Y:S01]  /*0360*/  CS2R R94, SRZ ;  /* 0x00000000005e7805 */ /* 0x000fe2000001ff00 */
[----:B------:R-:W-:Y:S01]  /*0370*/  LEA.HI R0, R2, R0, RZ, 0x6 ;  /* 0x0000000002007211 */ /* 0x000fe200078f30ff */
[----:B------:R-:W-:Y:S01]  /*0380*/  CS2R R92, SRZ ;  /* 0x00000000005c7805 */ /* 0x000fe2000001ff00 */
[----:B------:R-:W-:Y:S01]  /*0390*/  CS2R R98, SRZ ;  /* 0x0000000000627805 */ /* 0x000fe2000001ff00 */
[----:B------:R-:W-:Y:S01]  /*03a0*/  CS2R R96, SRZ ;  /* 0x0000000000607805 */ /* 0x000fe2000001ff00 */
[----:B------:R-:W2:Y:S01]  /*03b0*/  R2UR UR10, R0 ;  /* 0x00000000000a73c2 */ /* 0x000ea200000e0000 */
        /* <DEDUP_REMOVED lines=29> */
[----:B------:R-:W-:-:S02]  /*0590*/  CS2R R36, SRZ ;  /* 0x0000000000247805 */ /* 0x000fc4000001ff00 */
[----:B------:R-:W-:-:S04]  /*05a0*/  USEL UR10, URZ, UR10, !UP0 ;  /* 0x0000000a3f0a7287 */ /* 0x000fc8000c000000 */
[----:B------:R-:W-:-:S06]  /*05b0*/  UISETP.GT.AND UP0, UPT, UR12, UR10, UPT ;  /* 0x0000000a0c00728c */ /* 0x000fcc000bf04270 */
[----:B------:R-:W-:-:S13]  /*05c0*/  PLOP3.LUT P0, PT, PT, PT, UP0, 0x80, 0x0 ;  /* 0x000000000000781c */ /* 0x000fda0003f0f008 */
[----:B------:R-:W-:Y:S05]  /*05d0*/  @!P0 BRA `(.L_x_221) ;  /* 0x0000694000008947 */ /* 0x000fea0003800000 */
[----:B------:R-:W-:Y:S01]  /*05e0*/  IMAD.MOV.U32 R136, RZ, RZ, R4 ;  /* 0x000000ffff887224 */ /* 0x000fe200078e0004 */
[----:B------:R-:W-:Y:S01]  /*05f0*/  SHF.R.S32.HI R27, RZ, 0x1f, R28 ;  /* 0x0000001fff1b7819 */ /* 0x000fe2000001141c */
[----:B------:R-:W-:Y:S01]  /*0600*/  IMAD.MOV.U32 R136, RZ, RZ, R4 ;  /* 0x000000ffff887224 */ /* 0x000fe200078e0004 */
[----:B------:R-:W-:Y:S01]  /*0610*/  USHF.L.U32 UR13, UR10, 0x6, URZ ;  /* 0x000000060a0d7899 */ /* 0x000fe2000800063f */
[----:B------:R-:W-:Y:S01]  /*0620*/  IMAD.MOV.U32 R0, RZ, RZ, c[0x0][0x248] ;  /* 0x00009200ff007624 */ /* 0x000fe200078e00ff */
[----:B------:R-:W-:Y:S01]  /*0630*/  ULDC.64 UR6, c[0x0][0x278] ;  /* 0x00009e0000067ab9 */ /* 0x000fe20000000a00 */
[C---:B------:R-:W-:Y:S01]  /*0640*/  IMAD.SHL.U32 R10, R136.reuse, 0x4, RZ ;  /* 0x00000004880a7824 */ /* 0x040fe200078e00ff */
[----:B------:R-:W-:Y:S01]  /*0650*/  ISETP.GT.AND P1, PT, R136, 0xf, PT ;  /* 0x0000000f8800780c */ /* 0x000fe20003f24270 */
[----:B------:R-:W-:Y:S01]  /*0660*/  UIMAD.WIDE.U32 UR14, UR9, UR6, URZ ;  /* 0x00000006090e72a5 */ /* 0x000fe2000f8e003f */
[----:B------:R-:W-:Y:S01]  /*0670*/  ISETP.NE.AND P0, PT, R0, 0x1, PT ;  /* 0x000000010000780c */ /* 0x000fe20003f05270 */
[----:B------:R-:W-:Y:S01]  /*0680*/  IMAD R0, R27, c[0x0][0x270], RZ ;  /* 0x00009c001b007a24 */ /* 0x000fe200078e02ff */
[----:B------:R-:W-:Y:S01]  /*0690*/  SHF.R.S32.HI R11, RZ, 0x1f, R10 ;  /* 0x0000001fff0b7819 */ /* 0x000fe2000001140a */
[----:B------:R-:W-:Y:S01]  /*06a0*/  IMAD.MOV.U32 R137, RZ, RZ, R5 ;  /* 0x000000ffff897224 */ /* 0x000fe200078e0005 */
[----:B------:R-:W-:Y:S01]  /*06b0*/  SHF.R.S32.HI R25, RZ, 0x1f, R136 ;  /* 0x0000001fff197819 */ /* 0x000fe20000011488 */
[C---:B------:R-:W-:Y:S01]  /*06c0*/  IMAD R0, R28.reuse, c[0x0][0x274], R0 ;  /* 0x00009d001c007a24 */ /* 0x040fe200078e0200 */
[----:B------:R-:W-:Y:S01]  /*06d0*/  SHF.R.S32.HI R137, RZ, 0x1f, R136 ;  /* 0x0000001fff897819 */ /* 0x000fe20000011488 */
[----:B------:R-:W-:Y:S01]  /*06e0*/  IMAD.WIDE.U32 R2, R28, c[0x0][0x270], R10 ;  /* 0x00009c001c027a25 */ /* 0x000fe200078e000a */
[-C--:B------:R-:W-:Y:S01]  /*06f0*/  LEA.HI R7, R25, R136.reuse, RZ, 0x2 ;  /* 0x0000008819077211 */ /* 0x080fe200078f10ff */
[----:B------:R-:W-:Y:S01]  /*0700*/  ULDC.64 UR4, c[0x0][0x290] ;  /* 0x0000a40000047ab9 */ /* 0x000fe20000000a00 */
[----:B------:R2:W-:Y:S01]  /*0710*/  STL.64 [R1+0x50], R10 ;  /* 0x0000500a01007387 */ /* 0x0005e20000100a00 */
[----:B-1----:R-:W-:Y:S01]  /*0720*/  IMAD.U32 R4, RZ, RZ, UR13 ;  /* 0x0000000dff047e24 */ /* 0x002fe2000f8e00ff */
[----:B------:R-:W-:Y:S01]  /*0730*/  UIMAD.WIDE.U32 UR16, UR9, UR4, URZ ;  /* 0x00000004091072a5 */ /* 0x000fe2000f8e003f */
[----:B------:R-:W-:Y:S01]  /*0740*/  IMAD.IADD R12, R3, 0x1, R0 ;  /* 0x00000001030c7824 */ /* 0x000fe200078e0200 */
[----:B------:R-:W-:Y:S01]  /*0750*/  SHF.R.S32.HI R38, RZ, 0x2, R7 ;  /* 0x00000002ff267819 */ /* 0x000fe20000011407 */
[----:B------:R-:W-:Y:S01]  /*0760*/  IMAD R0, R27, c[0x0][0x238], RZ ;  /* 0x00008e001b007a24 */ /* 0x000fe200078e02ff */
[----:B------:R-:W-:Y:S01]  /*0770*/  @!P1 IADD3 R29, P4, P3, R4, UR14, R2 ;  /* 0x0000000e041d9c10 */ /* 0x000fe2000fb9e002 */
[C---:B------:R-:W-:Y:S01]  /*0780*/  @P0 IMAD.HI.U32 R5, R28.reuse, c[0x0][0x24c], RZ ;  /* 0x000093001c050a27 */ /* 0x040fe200078e00ff */
[----:B------:R-:W-:Y:S01]  /*0790*/  SHF.R.S32.HI R39, RZ, 0x1f, R38 ;  /* 0x0000001fff277819 */ /* 0x000fe20000011426 */
[----:B------:R-:W-:Y:S01]  /*07a0*/  UMOV UR20, 0x6 ;  /* 0x0000000600147882 */ /* 0x000fe20000000000 */
[CC--:B------:R-:W-:Y:S01]  /*07b0*/  LEA.HI R30, R25.reuse, R136.reuse, RZ, 0x3 ;  /* 0x00000088191e7211 */ /* 0x0c0fe200078f18ff */
[C---:B------:R-:W-:Y:S01]  /*07c0*/  IMAD.WIDE.U32 R2, R28.reuse, c[0x0][0x238], R136 ;  /* 0x00008e001c027a25 */ /* 0x040fe200078e0088 */
[----:B------:R-:W-:Y:S01]  /*07d0*/  LEA.HI R26, R25, R136, RZ, 0x5 ;  /* 0x00000088191a7211 */ /* 0x000fe200078f28ff */
[----:B------:R-:W-:Y:S01]  /*07e0*/  USHF.R.S32.HI UR22, URZ, 0x1f, UR10 ;  /* 0x0000001f3f167899 */ /* 0x000fe2000801140a */
[----:B------:R-:W-:Y:S01]  /*07f0*/  STL [R1+0x4c], R137 ;  /* 0x00004c8901007387 */ /* 0x000fe20000100800 */
[C---:B------:R-:W-:Y:S01]  /*0800*/  IMAD R0, R28.reuse, c[0x0][0x23c], R0 ;  /* 0x00008f001c007a24 */ /* 0x040fe200078e0200 */
[----:B------:R-:W-:Y:S01]  /*0810*/  SHF.R.S32.HI R24, RZ, 0x5, R26 ;  /* 0x00000005ff187819 */ /* 0x000fe2000001141a */
[----:B------:R-:W-:Y:S01]  /*0820*/  IMAD.MOV.U32 R8, RZ, RZ, R28 ;  /* 0x000000ffff087224 */ /* 0x000fe200078e001c */
[----:B------:R-:W-:Y:S01]  /*0830*/  @P0 SHF.R.U32.HI R8, RZ, c[0x0][0x250], R5 ;  /* 0x00009400ff080a19 */ /* 0x000fe20000011605 */
[----:B------:R-:W-:Y:S01]  /*0840*/  IMAD.IADD R23, R3, 0x1, R0 ;  /* 0x0000000103177824 */ /* 0x000fe200078e0200 */
[C---:B------:R-:W-:Y:S01]  /*0850*/  LEA.HI R3, R7.reuse, R38, RZ, 0x1 ;  /* 0x0000002607037211 */ /* 0x040fe200078f08ff */
[----:B------:R-:W-:Y:S01]  /*0860*/  IMAD.MOV.U32 R22, RZ, RZ, R2 ;  /* 0x000000ffff167224 */ /* 0x000fe200078e0002 */
[----:B------:R-:W-:Y:S01]  /*0870*/  LOP3.LUT R2, R7, 0xfffffffc, RZ, 0xc0, !PT ;  /* 0xfffffffc07027812 */ /* 0x000fe200078ec0ff */
[----:B------:R-:W-:Y:S01]  /*0880*/  IMAD.WIDE.U32 R4, R28, c[0x0][0x288], R10 ;  /* 0x0000a2001c047a25 */ /* 0x000fe200078e000a */
[----:B------:R-:W-:Y:S01]  /*0890*/  LOP3.LUT R3, R3, 0x7fffffe, RZ, 0xc0, !PT ;  /* 0x07fffffe03037812 */ /* 0x000fe200078ec0ff */
[----:B------:R-:W-:Y:S01]  /*08a0*/  STL.64 [R1+0x20], R38 ;  /* 0x0000202601007387 */ /* 0x000fe20000100a00 */
[----:B------:R-:W-:Y:S01]  /*08b0*/  CS2R R130, SRZ ;  /* 0x0000000000827805 */ /* 0x000fe2000001ff00 */
[----:B------:R-:W-:Y:S01]  /*08c0*/  IMAD.U32 R0, RZ, RZ, UR8 ;  /* 0x00000008ff007e24 */ /* 0x000fe2000f8e00ff */
[----:B------:R-:W-:Y:S01]  /*08d0*/  CS2R R128, SRZ ;  /* 0x0000000000807805 */ /* 0x000fe2000001ff00 */
[----:B--2---:R-:W-:Y:S01]  /*08e0*/  IMAD.U32 R10, RZ, RZ, UR16 ;  /* 0x00000010ff0a7e24 */ /* 0x004fe2000f8e00ff */
[----:B------:R-:W-:Y:S01]  /*08f0*/  USHF.R.S32.HI UR16, URZ, 0x1f, UR9 ;  /* 0x0000001f3f107899 */ /* 0x000fe20008011409 */
[----:B------:R-:W-:Y:S01]  /*0900*/  IMAD.WIDE R18, R0, 0x80, R38 ;  /* 0x0000008000127825 */ /* 0x000fe200078e0226 */
[----:B------:R-:W-:Y:S01]  /*0910*/  CS2R R126, SRZ ;  /* 0x00000000007e7805 */ /* 0x000fe2000001ff00 */
[----:B------:R-:W-:Y:S01]  /*0920*/  CS2R R124, SRZ ;  /* 0x00000000007c7805 */ /* 0x000fe2000001ff00 */
[----:B------:R-:W-:Y:S01]  /*0930*/  UIMAD UR4, UR16, UR4, URZ ;  /* 0x00000004100472a4 */ /* 0x000fe2000f8e023f */
[----:B------:R-:W-:Y:S01]  /*0940*/  IMAD R6, R27, c[0x0][0x288], RZ ;  /* 0x0000a2001b067a24 */ /* 0x000fe200078e02ff */
[----:B------:R-:W-:Y:S01]  /*0950*/  UIMAD UR6, UR16, UR6, URZ ;  /* 0x00000006100672a4 */ /* 0x000fe2000f8e023f */
[----:B------:R-:W-:Y:S01]  /*0960*/  IMAD.SHL.U32 R0, R30, 0x8, RZ ;  /* 0x000000081e007824 */ /* 0x000fe200078e00ff */
[----:B------:R-:W-:Y:S01]  /*0970*/  UIMAD UR5, UR9, UR5, UR4 ;  /* 0x00000005090572a4 */ /* 0x000fe2000f8e0204 */
[----:B------:R-:W-:Y:S01]  /*0980*/  IMAD.IADD R20, R136, 0x1, -R2 ;  /* 0x0000000188147824 */ /* 0x000fe200078e0a02 */
[----:B------:R-:W-:Y:S01]  /*0990*/  USHF.R.S32.HI UR4, URZ, 0x1f, UR13 ;  /* 0x0000001f3f047899 */ /* 0x000fe2000801140d */
[----:B------:R-:W-:Y:S01]  /*09a0*/  IMAD R6, R28, c[0x0][0x28c], R6 ;  /* 0x0000a3001c067a24 */ /* 0x000fe200078e0206 */
[----:B------:R-:W-:Y:S01]  /*09b0*/  LOP3.LUT R0, R0, 0xc0, RZ, 0xc0, !PT ;  /* 0x000000c000007812 */ /* 0x000fe200078ec0ff */
[----:B------:R-:W-:Y:S01]  /*09c0*/  IMAD.SHL.U32 R2, R20, 0x8, RZ ;  /* 0x0000000814027824 */ /* 0x000fe200078e00ff */
[----:B------:R-:W-:Y:S01]  /*09d0*/  UIMAD UR6, UR9, UR7, UR6 ;  /* 0x00000007090672a4 */ /* 0x000fe2000f8e0206 */
[----:B------:R-:W-:Y:S01]  /*09e0*/  IADD3 R31, P2, P0, R4, UR13, R10 ;  /* 0x0000000d041f7c10 */ /* 0x000fe2000f85e00a */
[----:B------:R-:W-:Y:S01]  /*09f0*/  IMAD.IADD R9, R5, 0x1, R6 ;  /* 0x0000000105097824 */ /* 0x000fe200078e0206 */
[----:B------:R-:W-:Y:S01]  /*0a00*/  SHF.R.U32.HI R6, RZ, 0x3, R0 ;  /* 0x00000003ff067819 */ /* 0x000fe20000011600 */
[----:B------:R-:W-:Y:S01]  /*0a10*/  UIADD3 UR6, UR15, UR6, URZ ;  /* 0x000000060f067290 */ /* 0x000fe2000fffe03f */
[----:B------:R-:W-:Y:S01]  /*0a20*/  LOP3.LUT R4, R0, 0x18, R2, 0xf8, !PT ;  /* 0x0000001800047812 */ /* 0x000fe200078ef802 */
[----:B------:R-:W-:Y:S01]  /*0a30*/  IMAD.IADD R0, R38, 0x1, -R3 ;  /* 0x0000000126007824 */ /* 0x000fe200078e0a03 */
[----:B------:R-:W-:Y:S01]  /*0a40*/  UIADD3 UR7, UR17, UR5, URZ ;  /* 0x0000000511077290 */ /* 0x000fe2000fffe03f */
[----:B------:R-:W-:Y:S01]  /*0a50*/  IMAD.U32 R5, RZ, RZ, UR4 ;  /* 0x00000004ff057e24 */ /* 0x000fe2000f8e00ff */
[----:B------:R-:W-:Y:S01]  /*0a60*/  LOP3.LUT R3, R4, R6, RZ, 0x3c, !PT ;  /* 0x0000000604037212 */ /* 0x000fe200078e3cff */
[----:B------:R-:W-:Y:S01]  /*0a70*/  IMAD R0, R24, 0x8, R0 ;  /* 0x0000000818007824 */ /* 0x000fe200078e0200 */
[----:B------:R-:W-:Y:S01]  /*0a80*/  SHF.R.S32.HI R6, RZ, 0x1f, R8 ;  /* 0x0000001fff067819 */ /* 0x000fe20000011408 */
[----:B------:R-:W-:Y:S01]  /*0a90*/  IMAD R4, R39, c[0x0][0x178], RZ ;  /* 0x00005e0027047a24 */ /* 0x000fe200078e02ff */
[C---:B------:R-:W-:Y:S01]  /*0aa0*/  @!P1 IADD3.X R33, R5.reuse, UR6, R12, P4, P3 ;  /* 0x0000000605219c10 */ /* 0x040fe2000a7e640c */
[----:B------:R-:W-:Y:S01]  /*0ab0*/  IMAD.U32 R21, R0, 0x20, R3 ;  /* 0x0000002000157824 */ /* 0x000fe200078e0003 */
[----:B------:R-:W-:Y:S01]  /*0ac0*/  IADD3.X R34, R5, UR7, R9, P2, P0 ;  /* 0x0000000705227c10 */ /* 0x000fe200097e0409 */
[----:B------:R-:W-:Y:S01]  /*0ad0*/  IMAD R0, R6, c[0x0][0x1e0], RZ ;  /* 0x0000780006007a24 */ /* 0x000fe200078e02ff */
[----:B------:R-:W-:Y:S01]  /*0ae0*/  SHF.R.S32.HI R5, RZ, 0x1f, R7 ;  /* 0x0000001fff057819 */ /* 0x000fe20000011407 */
[----:B------:R-:W-:Y:S01]  /*0af0*/  IMAD R12, R38, c[0x0][0x17c], R4 ;  /* 0x00005f00260c7a24 */ /* 0x000fe200078e0204 */
[----:B------:R-:W-:Y:S01]  /*0b00*/  SHF.R.S32.HI R3, RZ, 0x1f, R2 ;  /* 0x0000001fff037819 */ /* 0x000fe20000011402 */
[C---:B------:R-:W-:Y:S01]  /*0b10*/  IMAD R0, R8.reuse, c[0x0][0x1e4], R0 ;  /* 0x0000790008007a24 */ /* 0x040fe200078e0200 */
[----:B------:R-:W-:Y:S01]  /*0b20*/  LEA.HI R7, R5, R38, RZ, 0x3 ;  /* 0x0000002605077211 */ /* 0x000fe200078f18ff */
[----:B------:R-:W-:Y:S01]  /*0b30*/  IMAD R9, R39, c[0x0][0x208], RZ ;  /* 0x0000820027097a24 */ /* 0x000fe200078e02ff */
[----:B------:R-:W-:Y:S01]  /*0b40*/  ULDC.64 UR4, c[0x0][0x1e8] ;  /* 0x00007a0000047ab9 */ /* 0x000fe20000000a00 */
[----:B------:R-:W-:Y:S01]  /*0b50*/  IMAD.WIDE.U32 R4, R8, c[0x0][0x1e0], R2 ;  /* 0x0000780008047a25 */ /* 0x000fe200078e0002 */
[----:B------:R-:W-:Y:S01]  /*0b60*/  LOP3.LUT R17, R7, 0xfffffff8, RZ, 0xc0, !PT ;  /* 0xfffffff807117812 */ /* 0x000fe200078ec0ff */
[----:B------:R-:W-:Y:S01]  /*0b70*/  UIMAD UR4, UR16, UR4, URZ ;  /* 0x00000004100472a4 */ /* 0x000fe2000f8e023f */
[----:B------:R-:W-:Y:S01]  /*0b80*/  ISETP.GE.AND P5, PT, R2, c[0x0][0x1cc], PT ;  /* 0x0000730002007a0c */ /* 0x000fe20003fa6270 */
[----:B------:R-:W-:Y:S01]  /*0b90*/  IMAD R6, R6, c[0x0][0x1b0], RZ ;  /* 0x00006c0006067a24 */ /* 0x000fe200078e02ff */
[----:B------:R-:W-:Y:S01]  /*0ba0*/  IADD3 R37, R2, 0x40, RZ ;  /* 0x0000004002257810 */ /* 0x000fe20007ffe0ff */
[----:B------:R-:W-:Y:S01]  /*0bb0*/  IMAD.U32 R11, RZ, RZ, UR17 ;  /* 0x00000011ff0b7e24 */ /* 0x000fe2000f8e00ff */
[----:B------:R-:W-:Y:S01]  /*0bc0*/  UIMAD UR17, UR9, UR5, UR4 ;  /* 0x00000005091172a4 */ /* 0x000fe2000f8e0204 */
[----:B------:R-:W-:Y:S01]  /*0bd0*/  IMAD.IADD R7, R5, 0x1, R0 ;  /* 0x0000000105077824 */ /* 0x000fe200078e0200 */
[----:B------:R-:W-:Y:S01]  /*0be0*/  CS2R R122, SRZ ;  /* 0x00000000007a7805 */ /* 0x000fe2000001ff00 */
[----:B------:R-:W-:Y:S01]  /*0bf0*/  IMAD R16, R38, c[0x0][0x20c], R9 ;  /* 0x0000830026107a24 */ /* 0x000fe200078e0209 */
[----:B------:R-:W-:Y:S01]  /*0c00*/  ULDC.64 UR4, c[0x0][0x1b8] ;  /* 0x00006e0000047ab9 */ /* 0x000fe20000000a00 */
[C---:B------:R-:W-:Y:S01]  /*0c10*/  IMAD R5, R8.reuse, c[0x0][0x1b4], R6 ;  /* 0x00006d0008057a24 */ /* 0x040fe200078e0206 */
[----:B------:R-:W-:Y:S01]  /*0c20*/  UIMAD UR4, UR16, UR4, URZ ;  /* 0x00000004100472a4 */ /* 0x000fe2000f8e023f */
[--C-:B------:R-:W-:Y:S01]  /*0c30*/  IMAD.WIDE.U32 R14, R8, c[0x0][0x1b0], R2.reuse ;  /* 0x00006c00080e7a25 */ /* 0x100fe200078e0002 */
[----:B------:R-:W-:Y:S01]  /*0c40*/  CS2R R120, SRZ ;  /* 0x0000000000787805 */ /* 0x000fe2000001ff00 */
[----:B------:R-:W-:Y:S01]  /*0c50*/  CS2R R118, SRZ ;  /* 0x0000000000767805 */ /* 0x000fe2000001ff00 */
[----:B------:R-:W-:Y:S01]  /*0c60*/  UIMAD UR4, UR9, UR5, UR4 ;  /* 0x00000005090472a4 */ /* 0x000fe2000f8e0204 */
[C-C-:B------:R-:W-:Y:S01]  /*0c70*/  IMAD.WIDE.U32 R10, R38.reuse, c[0x0][0x178], R2.reuse ;  /* 0x00005e00260a7a25 */ /* 0x140fe200078e0002 */
[----:B------:R-:W-:Y:S01]  /*0c80*/  CS2R R116, SRZ ;  /* 0x0000000000747805 */ /* 0x000fe2000001ff00 */
[----:B------:R-:W-:Y:S01]  /*0c90*/  CS2R R114, SRZ ;  /* 0x0000000000727805 */ /* 0x000fe2000001ff00 */
[----:B------:R-:W-:Y:S01]  /*0ca0*/  CS2R R112, SRZ ;  /* 0x0000000000707805 */ /* 0x000fe2000001ff00 */
[C---:B------:R-:W-:Y:S01]  /*0cb0*/  IMAD.WIDE.U32 R8, R38.reuse, c[0x0][0x208], R2 ;  /* 0x0000820026087a25 */ /* 0x040fe200078e0002 */
[----:B------:R-:W-:Y:S01]  /*0cc0*/  LEA.HI R3, R25, R136, RZ, 0x6 ;  /* 0x0000008819037211 */ /* 0x000fe200078f30ff */
[----:B------:R-:W-:Y:S01]  /*0cd0*/  CS2R R110, SRZ ;  /* 0x00000000006e7805 */ /* 0x000fe2000001ff00 */
[----:B------:R-:W-:Y:S01]  /*0ce0*/  CS2R R108, SRZ ;  /* 0x00000000006c7805 */ /* 0x000fe2000001ff00 */
[----:B------:R-:W-:Y:S01]  /*0cf0*/  IMAD.IADD R0, R38, 0x1, -R17 ;  /* 0x0000000126007824 */ /* 0x000fe200078e0a11 */
[----:B------:R-:W-:Y:S01]  /*0d00*/  SHF.R.S32.HI R17, RZ, 0x6, R3 ;  /* 0x00000006ff117819 */ /* 0x000fe20000011403 */
[----:B------:R-:W-:Y:S01]  /*0d10*/  IMAD.IADD R13, R11, 0x1, R12 ;  /* 0x000000010b0d7824 */ /* 0x000fe200078e020c */
[----:B------:R-:W-:Y:S01]  /*0d20*/  CS2R R106, SRZ ;  /* 0x00000000006a7805 */ /* 0x000fe2000001ff00 */
[----:B------:R-:W-:Y:S01]  /*0d30*/  IMAD.MOV.U32 R12, RZ, RZ, R10 ;  /* 0x000000ffff0c7224 */ /* 0x000fe200078e000a */
[C---:B------:R-:W-:Y:S01]  /*0d40*/  LOP3.LUT P0, RZ, R0.reuse, 0x4, RZ, 0xc0, !PT ;  /* 0x0000000400ff7812 */ /* 0x040fe2000780c0ff */
[----:B------:R-:W-:Y:S01]  /*0d50*/  IMAD.SHL.U32 R0, R0, 0x40, RZ ;  /* 0x0000004000007824 */ /* 0x000fe200078e00ff */
[----:B------:R-:W-:Y:S01]  /*0d60*/  LEA.HI R10, R26, R24, RZ, 0x1 ;  /* 0x000000181a0a7211 */ /* 0x000fe200078f08ff */
[----:B------:R-:W-:Y:S01]  /*0d70*/  IMAD.SHL.U32 R3, R17, 0x8, RZ ;  /* 0x0000000811037824 */ /* 0x000fe200078e00ff */
[----:B------:R-:W-:Y:S01]  /*0d80*/  CS2R R104, SRZ ;  /* 0x0000000000687805 */ /* 0x000fe2000001ff00 */
[----:B------:R-:W-:Y:S01]  /*0d90*/  IMAD.IADD R9, R9, 0x1, R16 ;  /* 0x0000000109097824 */ /* 0x000fe200078e0210 */
[----:B------:R-:W-:Y:S01]  /*0da0*/  LOP3.LUT R0, R0, 0x1c0, RZ, 0xc0, !PT ;  /* 0x000001c000007812 */ /* 0x000fe200078ec0ff */
[----:B------:R-:W-:Y:S01]  /*0db0*/  IMAD R16, R27, c[0x0][0x210], RZ ;  /* 0x000084001b107a24 */ /* 0x000fe200078e02ff */
[----:B------:R-:W-:Y:S01]  /*0dc0*/  LOP3.LUT R212, R3, 0x18, RZ, 0xc0, !PT ;  /* 0x0000001803d47812 */ /* 0x000fe200078ec0ff */
[----:B------:R-:W-:Y:S01]  /*0dd0*/  IMAD.MOV.U32 R6, RZ, RZ, R4 ;  /* 0x000000ffff067224 */ /* 0x000fe200078e0004 */
[----:B------:R-:W-:Y:S01]  /*0de0*/  SHF.R.U32.HI R3, RZ, 0x3, R0 ;  /* 0x00000003ff037819 */ /* 0x000fe20000011600 */
[----:B------:R-:W-:Y:S01]  /*0df0*/  IMAD.MOV.U32 R4, RZ, RZ, R14 ;  /* 0x000000ffff047224 */ /* 0x000fe200078e000e */
[----:B------:R-:W-:Y:S01]  /*0e00*/  CS2R R102, SRZ ;  /* 0x0000000000667805 */ /* 0x000fe2000001ff00 */
[----:B------:R-:W-:Y:S01]  /*0e10*/  IMAD.IADD R5, R15, 0x1, R5 ;  /* 0x000000010f057824 */ /* 0x000fe200078e0205 */
[----:B------:R-:W-:Y:S01]  /*0e20*/  LOP3.LUT R227, R3, R0, R212, 0x1e, !PT ;  /* 0x0000000003e37212 */ /* 0x000fe200078e1ed4 */
[----:B------:R-:W-:Y:S01]  /*0e30*/  IMAD.U32 R11, RZ, RZ, UR9 ;  /* 0x00000009ff0b7e24 */ /* 0x000fe2000f8e00ff */
[----:B------:R-:W-:Y:S01]  /*0e40*/  LOP3.LUT R0, R10, 0xfffffffe, RZ, 0xc0, !PT ;  /* 0xfffffffe0a007812 */ /* 0x000fe200078ec0ff */
[----:B------:R-:W-:Y:S01]  /*0e50*/  IMAD.U32 R14, RZ, RZ, UR9 ;  /* 0x00000009ff0e7e24 */ /* 0x000fe2000f8e00ff */
[----:B------:R-:W-:Y:S01]  /*0e60*/  CS2R R100, SRZ ;  /* 0x0000000000647805 */ /* 0x000fe2000001ff00 */
[----:B------:R-:W-:Y:S01]  /*0e70*/  IMAD.WIDE.U32 R6, R11, c[0x0][0x1e8], R6 ;  /* 0x00007a000b067a25 */ /* 0x000fe200078e0006 */
[----:B------:R-:W-:Y:S01]  /*0e80*/  CS2R R98, SRZ ;  /* 0x0000000000627805 */ /* 0x000fe2000001ff00 */
[----:B------:R-:W-:Y:S01]  /*0e90*/  CS2R R96, SRZ ;  /* 0x0000000000607805 */ /* 0x000fe2000001ff00 */
[----:B------:R-:W-:Y:S01]  /*0ea0*/  CS2R R94, SRZ ;  /* 0x00000000005e7805 */ /* 0x000fe2000001ff00 */
[----:B------:R-:W-:Y:S01]  /*0eb0*/  IMAD.IADD R32, R24, 0x1, -R0 ;  /* 0x0000000118207824 */ /* 0x000fe200078e0a00 */
[----:B------:R-:W-:Y:S01]  /*0ec0*/  IADD3 R11, R7, UR17, RZ ;  /* 0x00000011070b7c10 */ /* 0x000fe2000fffe0ff */
[----:B------:R-:W-:Y:S01]  /*0ed0*/  IMAD R0, R27, c[0x0][0x180], RZ ;  /* 0x000060001b007a24 */ /* 0x000fe200078e02ff */
[----:B------:R-:W-:Y:S01]  /*0ee0*/  ULDC UR17, c[0x0][0x198] ;  /* 0x0000660000117ab9 */ /* 0x000fe20000000800 */
[----:B------:R-:W-:Y:S01]  /*0ef0*/  IMAD.SHL.U32 R27, R32, 0x400, RZ ;  /* 0x00000400201b7824 */ /* 0x000fe200078e00ff */
[----:B------:R-:W-:Y:S01]  /*0f00*/  UIADD3 UR17, -UR11, UR17, URZ ;  /* 0x000000110b117290 */ /* 0x000fe2000fffe13f */
[----:B------:R-:W-:Y:S01]  /*0f10*/  IMAD.WIDE.U32 R4, R14, c[0x0][0x1b8], R4 ;  /* 0x00006e000e047a25 */ /* 0x000fe200078e0004 */
[----:B------:R-:W-:Y:S01]  /*0f20*/  CS2R R92, SRZ ;  /* 0x00000000005c7805 */ /* 0x000fe2000001ff00 */
[----:B------:R-:W-:Y:S01]  /*0f30*/  CS2R R90, SRZ ;  /* 0x00000000005a7805 */ /* 0x000fe2000001ff00 */
[----:B------:R-:W-:Y:S01]  /*0f40*/  CS2R R88, SRZ ;  /* 0x0000000000587805 */ /* 0x000fe2000001ff00 */
[----:B------:R-:W-:Y:S01]  /*0f50*/  IMAD R3, R20, 0x2, R27 ;  /* 0x0000000214037824 */ /* 0x000fe200078e021b */
[----:B------:R-:W-:Y:S01]  /*0f60*/  IADD3 R5, R5, UR4, RZ ;  /* 0x0000000405057c10 */ /* 0x000fe2000fffe0ff */
[C---:B------:R-:W-:Y:S01]  /*0f70*/  IMAD R0, R28.reuse, c[0x0][0x184], R0 ;  /* 0x000061001c007a24 */ /* 0x040fe200078e0200 */
[----:B------:R-:W-:Y:S01]  /*0f80*/  ULDC.64 UR4, c[0x0][0x208] ;  /* 0x0000820000047ab9 */ /* 0x000fe20000000a00 */
[C---:B------:R-:W-:Y:S01]  /*0f90*/  IMAD.WIDE.U32 R14, R28.reuse, c[0x0][0x180], R12 ;  /* 0x000060001c0e7a25 */ /* 0x040fe200078e000c */
[----:B------:R-:W-:Y:S01]  /*0fa0*/  USHF.L.U64.HI UR20, UR4, UR20, UR5 ;  /* 0x0000001404147299 */ /* 0x000fe20008010205 */
[----:B------:R-:W-:Y:S01]  /*0fb0*/  CS2R R86, SRZ ;  /* 0x0000000000567805 */ /* 0x000fe2000001ff00 */
[----:B------:R-:W-:Y:S01]  /*0fc0*/  USHF.L.U32 UR21, UR4, 0x6, URZ ;  /* 0x0000000604157899 */ /* 0x000fe2000800063f */
[----:B------:R-:W-:Y:S01]  /*0fd0*/  IMAD.IADD R227, R3, 0x1, R227 ;  /* 0x0000000103e37824 */ /* 0x000fe200078e02e3 */
[----:B------:R-:W-:Y:S01]  /*0fe0*/  UIMAD UR20, UR20, UR10, URZ ;  /* 0x0000000a141472a4 */ /* 0x000fe2000f8e023f */
[C---:B------:R-:W-:Y:S01]  /*0ff0*/  IMAD.WIDE.U32 R12, R28.reuse, c[0x0][0x210], R8 ;  /* 0x000084001c0c7a25 */ /* 0x040fe200078e0008 */
[----:B------:R-:W-:Y:S01]  /*1000*/  ULDC.64 UR4, c[0x0][0x188] ;  /* 0x0000620000047ab9 */ /* 0x000fe20000000a00 */
[----:B------:R-:W-:Y:S01]  /*1010*/  CS2R R84, SRZ ;  /* 0x0000000000547805 */ /* 0x000fe2000001ff00 */
[----:B------:R-:W-:Y:S01]  /*1020*/  UIMAD UR4, UR16, UR4, URZ ;  /* 0x00000004100472a4 */ /* 0x000fe2000f8e023f */
[----:B------:R-:W-:Y:S01]  /*1030*/  IMAD R16, R28, c[0x0][0x214], R16 ;  /* 0x000085001c107a24 */ /* 0x000fe200078e0210 */
[----:B------:R-:W-:Y:S01]  /*1040*/  UIMAD UR20, UR22, UR21, UR20 ;  /* 0x00000015161472a4 */ /* 0x000fe2000f8e0214 */
[----:B------:R-:W-:Y:S01]  /*1050*/  IMAD.IADD R9, R15, 0x1, R0 ;  /* 0x000000010f097824 */ /* 0x000fe200078e0200 */
[----:B------:R-:W-:Y:S01]  /*1060*/  UIMAD UR24, UR9, UR5, UR4 ;  /* 0x00000005091872a4 */ /* 0x000fe2000f8e0204 */
[----:B------:R-:W-:Y:S01]  /*1070*/  IMAD.MOV.U32 R10, RZ, RZ, R6 ;  /* 0x000000ffff0a7224 */ /* 0x000fe200078e0006 */
[----:B------:R-:W-:Y:S01]  /*1080*/  IADD3 R15, R2, 0x20, RZ ;  /* 0x00000020020f7810 */ /* 0x000fe20007ffe0ff */
[----:B------:R-:W-:Y:S01]  /*1090*/  IMAD R0, R19, c[0x0][0x1a8], RZ ;  /* 0x00006a0013007a24 */ /* 0x000fe200078e02ff */
[----:B------:R-:W-:Y:S01]  /*10a0*/  ULDC.64 UR4, c[0x0][0x178] ;  /* 0x00005e0000047ab9 */ /* 0x000fe20000000a00 */
[----:B------:R-:W-:Y:S01]  /*10b0*/  IMAD.SHL.U32 R227, R227, 0x2, RZ ;  /* 0x00000002e3e37824 */ /* 0x000fe200078e00ff */
[----:B------:R-:W-:Y:S01]  /*10c0*/  UIMAD UR23, UR22, UR4, URZ ;  /* 0x00000004161772a4 */ /* 0x000fe2000f8e023f */
[----:B------:R-:W-:Y:S01]  /*10d0*/  IMAD R3, R19, c[0x0][0x1d8], RZ ;  /* 0x0000760013037a24 */ /* 0x000fe200078e02ff */
[----:B------:R-:W-:Y:S01]  /*10e0*/  UIMAD.WIDE.U32 UR26, UR10, UR4, URZ ;  /* 0x000000040a1a72a5 */ /* 0x000fe2000f8e003f */
[----:B------:R-:W-:Y:S01]  /*10f0*/  IMAD.IADD R7, R13, 0x1, R16 ;  /* 0x000000010d077824 */ /* 0x000fe200078e0210 */
[----:B------:R-:W-:Y:S01]  /*1100*/  IADD3 R228, R227, 0xf4c0, RZ ;  /* 0x0000f4c0e3e47810 */ /* 0x000fe20007ffe0ff */
[----:B------:R-:W-:Y:S01]  /*1110*/  IMAD.MOV.U32 R8, RZ, RZ, R14 ;  /* 0x000000ffff087224 */ /* 0x000fe200078e000e */
[----:B------:R-:W-:Y:S01]  /*1120*/  UIMAD UR5, UR10, UR5, UR23 ;  /* 0x000000050a0572a4 */ /* 0x000fe2000f8e0217 */
[----:B------:R-:W-:Y:S01]  /*1130*/  IMAD.MOV.U32 R6, RZ, RZ, R12 ;  /* 0x000000ffff067224 */ /* 0x000fe200078e000c */
[----:B------:R-:W-:Y:S01]  /*1140*/  ISETP.GE.AND P4, PT, R15, c[0x0][0x1cc], PT ;  /* 0x000073000f007a0c */ /* 0x000fe20003f86270 */
[C---:B------:R-:W-:Y:S01]  /*1150*/  IMAD R14, R18.reuse, c[0x0][0x1ac], R0 ;  /* 0x00006b00120e7a24 */ /* 0x040fe200078e0200 */
[----:B------:R-:W-:Y:S01]  /*1160*/  IADD3 R0, R227, 0xf480, RZ ;  /* 0x0000f480e3007810 */ /* 0x000fe20007ffe0ff */
[----:B------:R-:W-:Y:S01]  /*1170*/  IMAD.WIDE.U32 R12, R18, c[0x0][0x1d8], R10 ;  /* 0x00007600120c7a25 */ /* 0x000fe200078e000a */
[----:B------:R-:W-:Y:S01]  /*1180*/  UIADD3 UR5, UR27, UR5, URZ ;  /* 0x000000051b057290 */ /* 0x000fe2000fffe03f */
[----:B------:R-:W-:Y:S01]  /*1190*/  CS2R R82, SRZ ;  /* 0x0000000000527805 */ /* 0x000fe2000001ff00 */
[----:B------:R-:W-:Y:S01]  /*11a0*/  @P0 IADD3 R228, R0, -0x40, RZ ;  /* 0xffffffc000e40810 */ /* 0x000fe20007ffe0ff */
[C---:B------:R-:W-:Y:S01]  /*11b0*/  IMAD.WIDE.U32 R10, R18.reuse, c[0x0][0x1a8], R4 ;  /* 0x00006a00120a7a25 */ /* 0x040fe200078e0004 */
[----:B------:R-:W-:Y:S01]  /*11c0*/  ULDC UR23, c[0x0][0x198] ;  /* 0x0000660000177ab9 */ /* 0x000fe20000000800 */
[----:B------:R-:W-:Y:S01]  /*11d0*/  CS2R R80, SRZ ;  /* 0x0000000000507805 */ /* 0x000fe2000001ff00 */
[----:B------:R-:W-:Y:S01]  /*11e0*/  ULDC UR22, c[0x0][0x2a0] ;  /* 0x0000a80000167ab9 */ /* 0x000fe20000000800 */
[----:B------:R-:W-:Y:S01]  /*11f0*/  IMAD R3, R18, c[0x0][0x1dc], R3 ;  /* 0x0000770012037a24 */ /* 0x000fe200078e0203 */
[----:B------:R-:W-:Y:S01]  /*1200*/  ULOP3.LUT UR22, URZ, UR22, URZ, 0x33, !UPT ;  /* 0x000000163f167292 */ /* 0x000fe2000f8e333f */
[----:B------:R-:W-:Y:S01]  /*1210*/  IMAD.U32 R4, RZ, RZ, UR9 ;  /* 0x00000009ff047e24 */ /* 0x000fe2000f8e00ff */
[----:B------:R-:W-:Y:S01]  /*1220*/  CS2R R78, SRZ ;  /* 0x00000000004e7805 */ /* 0x000fe2000001ff00 */
[----:B------:R-:W-:Y:S01]  /*1230*/  IMAD.IADD R0, R13, 0x1, R3 ;  /* 0x000000010d007824 */ /* 0x000fe200078e0203 */
[----:B------:R-:W-:Y:S01]  /*1240*/  CS2R R76, SRZ ;  /* 0x00000000004c7805 */ /* 0x000fe2000001ff00 */
[----:B------:R-:W-:Y:S01]  /*1250*/  IMAD.WIDE.U32 R40, R4, c[0x0][0x218], R6 ;  /* 0x0000860004287a25 */ /* 0x000fe200078e0006 */
[----:B------:R-:W-:Y:S01]  /*1260*/  LEA R6, P2, R12, c[0x0][0x1c0], 0x1 ;  /* 0x000070000c067a11 */ /* 0x000fe200078408ff */
[----:B------:R-:W-:Y:S01]  /*1270*/  CS2R R74, SRZ ;  /* 0x00000000004a7805 */ /* 0x000fe2000001ff00 */
[----:B------:R-:W-:Y:S01]  /*1280*/  LEA R4, P0, R10, c[0x0][0x190], 0x1 ;  /* 0x000064000a047a11 */ /* 0x000fe200078008ff */
[----:B------:R-:W-:Y:S01]  /*1290*/  IMAD.U32 R5, RZ, RZ, UR9 ;  /* 0x00000009ff057e24 */ /* 0x000fe2000f8e00ff */
[----:B------:R-:W-:Y:S01]  /*12a0*/  LEA.HI.X R7, R12, c[0x0][0x1c4], R0, 0x1, P2 ;  /* 0x000071000c077a11 */ /* 0x000fe200010f0c00 */
[----:B------:R-:W-:Y:S01]  /*12b0*/  IMAD.IADD R3, R11, 0x1, R14 ;  /* 0x000000010b037824 */ /* 0x000fe200078e020e */
[----:B------:R-:W-:Y:S01]  /*12c0*/  IADD3 R0, -R38, UR17, RZ ;  /* 0x0000001126007c10 */ /* 0x000fe2000fffe1ff */
[----:B------:R-:W-:Y:S01]  /*12d0*/  IMAD.MOV.U32 R11, RZ, RZ, c[0x0][0x1a8] ;  /* 0x00006a00ff0b7624 */ /* 0x000fe200078e00ff */
[----:B------:R-:W-:Y:S01]  /*12e0*/  CS2R R72, SRZ ;  /* 0x0000000000487805 */ /* 0x000fe2000001ff00 */
[----:B------:R-:W-:Y:S01]  /*12f0*/  IMAD.WIDE.U32 R42, R5, c[0x0][0x188], R8 ;  /* 0x00006200052a7a25 */ /* 0x000fe200078e0008 */
[----:B------:R-:W-:Y:S01]  /*1300*/  ISETP.LT.OR P2, PT, R0, 0x1, P5 ;  /* 0x000000010000780c */ /* 0x000fe20002f41670 */
[----:B------:R-:W-:Y:S01]  /*1310*/  CS2R R70, SRZ ;  /* 0x0000000000467805 */ /* 0x000fe2000001ff00 */
[----:B------:R-:W-:Y:S01]  /*1320*/  LEA.HI.X R5, R10, c[0x0][0x194], R3, 0x1, P0 ;  /* 0x000065000a057a11 */ /* 0x000fe200000f0c03 */
[----:B------:R-:W-:Y:S01]  /*1330*/  IMAD.MOV.U32 R12, RZ, RZ, c[0x0][0x1ac] ;  /* 0x00006b00ff0c7624 */ /* 0x000fe200078e00ff */
[----:B------:R-:W-:Y:S01]  /*1340*/  LEA R10, P0, R11, R4, 0x7 ;  /* 0x000000040b0a7211 */ /* 0x000fe200078038ff */
[----:B------:R-:W-:Y:S01]  /*1350*/  IMAD.SHL.U32 R132, R21, 0x2, RZ ;  /* 0x0000000215847824 */ /* 0x000fe200078e00ff */
[C---:B------:R-:W-:Y:S01]  /*1360*/  ISETP.LT.OR P6, PT, R0.reuse, 0x1, P4 ;  /* 0x000000010000780c */ /* 0x040fe200027c1670 */
[----:B------:R-:W-:Y:S01]  /*1370*/  IMAD.MOV.U32 R3, RZ, RZ, c[0x0][0x1d8] ;  /* 0x00007600ff037624 */ /* 0x000fe200078e00ff */
[----:B------:R-:W-:Y:S01]  /*1380*/  LEA.HI.X R11, R11, R5, R12, 0x7, P0 ;  /* 0x000000050b0b7211 */ /* 0x000fe200000f3c0c */
[----:B------:R-:W-:Y:S01]  /*1390*/  IMAD.MOV.U32 R9, RZ, RZ, c[0x0][0x1dc] ;  /* 0x00007700ff097624 */ /* 0x000fe200078e00ff */
[----:B------:R-:W-:Y:S01]  /*13a0*/  ISETP.GE.AND P0, PT, R37, c[0x0][0x1cc], PT ;  /* 0x0000730025007a0c */ /* 0x000fe20003f06270 */
[----:B------:R-:W-:Y:S01]  /*13b0*/  IMAD.U32 R12, RZ, RZ, UR26 ;  /* 0x0000001aff0c7e24 */ /* 0x000fe2000f8e00ff */
[C---:B------:R-:W-:Y:S01]  /*13c0*/  LEA R8, P3, R3.reuse, R6, 0x7 ;  /* 0x0000000603087211 */ /* 0x040fe200078638ff */
[----:B------:R-:W-:Y:S01]  /*13d0*/  @!PT LDS RZ, [RZ] ;  /* 0x00000000fffff984 */ /* 0x000fe20000000800 */
[----:B------:R-:W-:Y:S01]  /*13e0*/  @!PT LDS RZ, [RZ] ;  /* 0x00000000fffff984 */ /* 0x000fe20000000800 */
[----:B------:R-:W-:Y:S01]  /*13f0*/  @!PT LDS RZ, [RZ] ;  /* 0x00000000fffff984 */ /* 0x000fe20000000800 */
[----:B------:R1:W-:Y:S01]  /*1400*/  LDGSTS.E.BYPASS.LTC128B.128 [R132+0x6080], [R6.64], !P2 ;  /* 0x0608000006847fae */ /* 0x0003e2000d101d52 */
[C---:B------:R-:W-:Y:S01]  /*1410*/  ISETP.LT.OR P2, PT, R0.reuse, 0x1, P0 ;  /* 0x000000010000780c */ /* 0x040fe20000741670 */
[----:B------:R-:W-:Y:S01]  /*1420*/  IMAD.U32 R13, RZ, RZ, UR27 ;  /* 0x0000001bff0d7e24 */ /* 0x000fe2000f8e00ff */
[C---:B------:R-:W-:Y:S01]  /*1430*/  ISETP.LT.OR P5, PT, R0.reuse, 0x41, P5 ;  /* 0x000000410000780c */ /* 0x040fe20002fa1670 */
[----:B------:R-:W-:Y:S01]  /*1440*/  IMAD.MOV.U32 R18, RZ, RZ, R40 ;  /* 0x000000ffff127224 */ /* 0x000fe200078e0028 */
[C---:B------:R-:W-:Y:S01]  /*1450*/  ISETP.LT.OR P4, PT, R0.reuse, 0x41, P4 ;  /* 0x000000410000780c */ /* 0x040fe20002781670 */
[----:B------:R1:W-:Y:S01]  /*1460*/  LDGSTS.E.BYPASS.LTC128B.128 [R132+0x8080], [R6.64+0x40], !P6 ;  /* 0x0808004006847fae */ /* 0x0003e2000f101d52 */
[----:B------:R-:W-:Y:S01]  /*1470*/  ISETP.LT.OR P0, PT, R0, 0x41, P0 ;  /* 0x000000410000780c */ /* 0x000fe20000701670 */
[----:B------:R-:W-:Y:S01]  /*1480*/  IMAD.MOV.U32 R223, RZ, RZ, 0x20 ;  /* 0x00000020ffdf7424 */ /* 0x000fe200078e00ff */
[----:B------:R-:W-:Y:S01]  /*1490*/  LEA.HI.X R9, R3, R7, R9, 0x7, P3 ;  /* 0x0000000703097211 */ /* 0x000fe200018f3c09 */
[----:B------:R-:W-:Y:S01]  /*14a0*/  IMAD.U32 R3, RZ, RZ, UR5 ;  /* 0x00000005ff037e24 */ /* 0x000fe2000f8e00ff */
[----:B------:R-:W-:Y:S01]  /*14b0*/  IADD3 R35, R43, UR24, RZ ;  /* 0x000000182b237c10 */ /* 0x000fe2000fffe0ff */
[----:B------:R-:W-:Y:S01]  /*14c0*/  ULDC.64 UR4, c[0x0][0x218] ;  /* 0x0000860000047ab9 */ /* 0x000fe20000000a00 */
[C---:B------:R-:W-:Y:S01]  /*14d0*/  LEA R13, P3, R12.reuse, R42, 0x6 ;  /* 0x0000002a0c0d7211 */ /* 0x040fe200078630ff */
[----:B------:R-:W-:Y:S01]  /*14e0*/  UIMAD UR4, UR16, UR4, URZ ;  /* 0x00000004100472a4 */ /* 0x000fe2000f8e023f */
[----:B------:R1:W-:Y:S01]  /*14f0*/  LDGSTS.E.BYPASS.LTC128B.128 [R132+0xa080], [R6.64+0x80], !P2 ;  /* 0x0a08008006847fae */ /* 0x0003e2000d101d52 */
[----:B------:R-:W-:Y:S01]  /*1500*/  UMOV UR24, 0x1 ;  /* 0x0000000100187882 */ /* 0x000fe20000000000 */
[----:B------:R-:W-:Y:S01]  /*1510*/  LEA.HI.X R14, R12, R35, R3, 0x6, P3 ;  /* 0x000000230c0e7211 */ /* 0x000fe200018f3403 */
[----:B------:R-:W-:Y:S01]  /*1520*/  UIMAD UR4, UR9, UR5, UR4 ;  /* 0x00000005090472a4 */ /* 0x000fe2000f8e0204 */
[----:B------:R-:W-:Y:S01]  /*1530*/  ISETP.GE.AND P3, PT, R2, c[0x0][0x19c], PT ;  /* 0x0000670002007a0c */ /* 0x000fe20003f66270 */
[----:B------:R2:W-:Y:S01]  /*1540*/  LDGSTS.E.BYPASS.LTC128B.128 [R132+0x7080], [R8.64], !P5 ;  /* 0x0708000008847fae */ /* 0x0005e2000e901d52 */
[----:B------:R-:W-:Y:S01]  /*1550*/  ISETP.GE.AND P5, PT, R37, c[0x0][0x19c], PT ;  /* 0x0000670025007a0c */ /* 0x000fe20003fa6270 */
[----:B------:R-:W-:Y:S01]  /*1560*/  UIADD3 UR23, -UR11, UR23, UR24 ;  /* 0x000000170b177290 */ /* 0x000fe2000fffe118 */
[C---:B------:R-:W-:Y:S01]  /*1570*/  ISETP.LT.OR P2, PT, R0.reuse, 0x1, P3 ;  /* 0x000000010000780c */ /* 0x040fe20001f41670 */
[----:B------:R2:W-:Y:S01]  /*1580*/  LDGSTS.E.BYPASS.LTC128B.128 [R132+0x9080], [R8.64+0x40], !P4 ;  /* 0x0908004008847fae */ /* 0x0005e2000e101d52 */
[----:B------:R-:W-:Y:S01]  /*1590*/  IADD3 R19, R41, UR4, RZ ;  /* 0x0000000429137c10 */ /* 0x000fe2000fffe0ff */
[----:B------:R-:W-:Y:S01]  /*15a0*/  ULDC UR4, c[0x0][0x168] ;  /* 0x00005a0000047ab9 */ /* 0x000fe20000000800 */
[C---:B------:R-:W-:Y:S01]  /*15b0*/  ISETP.LT.OR P4, PT, R0.reuse, 0x1, P5 ;  /* 0x000000010000780c */ /* 0x040fe20002f81670 */
[----:B------:R2:W-:Y:S01]  /*15c0*/  LDGSTS.E.BYPASS.LTC128B.128 [R132+0xb080], [R8.64+0x80], !P0 ;  /* 0x0b08008008847fae */ /* 0x0005e2000c101d52 */
[----:B------:R-:W-:Y:S01]  /*15d0*/  ISETP.GE.AND P0, PT, R15, c[0x0][0x19c], PT ;  /* 0x000067000f007a0c */ /* 0x000fe20003f06270 */
[----:B------:R-:W-:Y:S01]  /*15e0*/  UIADD3 UR4, -UR13, UR4, URZ ;  /* 0x000000040d047290 */ /* 0x000fe2000fffe13f */
[C---:B------:R-:W-:Y:S01]  /*15f0*/  ISETP.LT.OR P3, PT, R0.reuse, 0x41, P3 ;  /* 0x000000410000780c */ /* 0x040fe20001f61670 */
[----:B------:R-:W0:Y:S01]  /*1600*/  LDGDEPBAR ;  /* 0x00000000000079af */ /* 0x000e220000000000 */
[C---:B------:R-:W-:Y:S01]  /*1610*/  ISETP.LT.OR P6, PT, R0.reuse, 0x1, P0 ;  /* 0x000000010000780c */ /* 0x040fe200007c1670 */
[----:B------:R-:W-:Y:S01]  /*1620*/  IMAD.MOV.U32 R225, RZ, RZ, 0x10 ;  /* 0x00000010ffe17424 */ /* 0x000fe200078e00ff */
[C---:B------:R-:W-:Y:S01]  /*1630*/  ISETP.LT.OR P0, PT, R0.reuse, 0x41, P0 ;  /* 0x000000410000780c */ /* 0x040fe20000701670 */
[----:B------:R3:W-:Y:S01]  /*1640*/  LDGSTS.E.BYPASS.LTC128B.128 [R132+0x80], [R4.64], !P2 ;  /* 0x0008000004847fae */ /* 0x0007e2000d101d52 */
[CC--:B------:R-:W-:Y:S01]  /*1650*/  LEA.HI R12, R25.reuse, R136.reuse, RZ, 0x4 ;  /* 0x00000088190c7211 */ /* 0x0c0fe200078f20ff */
[----:B------:R-:W-:Y:S01]  /*1660*/  CS2R R68, SRZ ;  /* 0x0000000000447805 */ /* 0x000fe2000001ff00 */
[----:B------:R-:W-:Y:S01]  /*1670*/  ISETP.LT.OR P5, PT, R0, 0x41, P5 ;  /* 0x000000410000780c */ /* 0x000fe20002fa1670 */
[----:B------:R-:W-:Y:S01]  /*1680*/  IMAD.U32 R0, RZ, RZ, UR9 ;  /* 0x00000009ff007e24 */ /* 0x000fe2000f8e00ff */
[----:B------:R-:W-:Y:S01]  /*1690*/  STL.64 [R1+0x70], R42 ;  /* 0x0000702a01007387 */ /* 0x000fe20000100a00 */
[----:B-1----:R-:W-:Y:S01]  /*16a0*/  IMAD.U32 R6, RZ, RZ, UR21 ;  /* 0x00000015ff067e24 */ /* 0x002fe2000f8e00ff */
[----:B------:R-:W-:Y:S01]  /*16b0*/  SHF.R.S32.HI R3, RZ, 0x4, R12 ;  /* 0x00000004ff037819 */ /* 0x000fe2000001140c */
[----:B------:R-:W-:Y:S01]  /*16c0*/  IMAD.WIDE.U32 R134, R0, c[0x0][0x240], R22 ;  /* 0x0000900000867a25 */ /* 0x000fe200078e0016 */
[----:B------:R-:W-:Y:S01]  /*16d0*/  STL.64 [R1+0x68], R40 ;  /* 0x0000682801007387 */ /* 0x000fe20000100a00 */
[----:B------:R-:W-:Y:S01]  /*16e0*/  SHF.R.S32.HI R0, RZ, 0x1f, R17 ;  /* 0x0000001fff007819 */ /* 0x000fe20000011411 */
[----:B------:R-:W-:Y:S01]  /*16f0*/  ULDC UR21, c[0x0][0x2a8] ;  /* 0x0000aa0000157ab9 */ /* 0x000fe20000000800 */
[----:B------:R-:W-:Y:S01]  /*1700*/  IMAD.WIDE.U32 R6, R6, UR10, R18 ;  /* 0x0000000a06067c25 */ /* 0x000fe2000f8e0012 */
[----:B------:R3:W-:Y:S01]  /*1710*/  LDGSTS.E.BYPASS.LTC128B.128 [R132+0x2080], [R4.64+0x40], !P6 ;  /* 0x0208004004847fae */ /* 0x0007e2000f101d52 */
[----:B------:R-:W-:Y:S01]  /*1720*/  LEA.HI R0, R0, R17, RZ, 0x2 ;  /* 0x0000001100007211 */ /* 0x000fe200078f10ff */
[----:B------:R-:W-:Y:S01]  /*1730*/  CS2R R66, SRZ ;  /* 0x0000000000427805 */ /* 0x000fe2000001ff00 */
[----:B------:R-:W-:Y:S01]  /*1740*/  LEA.HI R25, R25, R136, RZ, 0x7 ;  /* 0x0000008819197211 */ /* 0x000fe200078f38ff */
[----:B------:R3:W-:Y:S01]  /*1750*/  LDGSTS.E.BYPASS.LTC128B.128 [R132+0x4080], [R4.64+0x80], !P4 ;  /* 0x0408008004847fae */ /* 0x0007e2000e101d52 */
[----:B------:R-:W-:Y:S01]  /*1760*/  IADD3 R7, R7, UR20, RZ ;  /* 0x0000001407077c10 */ /* 0x000fe2000fffe0ff */
[----:B------:R-:W-:Y:S01]  /*1770*/  CS2R R64, SRZ ;  /* 0x0000000000407805 */ /* 0x000fe2000001ff00 */
[----:B------:R-:W-:Y:S01]  /*1780*/  LEA R20, P2, R6, c[0x0][0x1f0], 0x1 ;  /* 0x00007c0006147a11 */ /* 0x000fe200078408ff */
[----:B------:R1:W-:Y:S01]  /*1790*/  LDGSTS.E.BYPASS.LTC128B.128 [R132+0x1080], [R10.64], !P3 ;  /* 0x010800000a847fae */ /* 0x0003e2000d901d52 */
[----:B------:R-:W-:Y:S01]  /*17a0*/  ISETP.GE.AND P4, PT, R2, c[0x0][0x16c], PT ;  /* 0x00005b0002007a0c */ /* 0x000fe20003f86270 */
[----:B------:R-:W-:Y:S01]  /*17b0*/  CS2R R62, SRZ ;  /* 0x00000000003e7805 */ /* 0x000fe2000001ff00 */
[----:B------:R-:W-:Y:S01]  /*17c0*/  LEA.HI.X R21, R6, c[0x0][0x1f4], R7, 0x1, P2 ;  /* 0x00007d0006157a11 */ /* 0x000fe200010f0c07 */
[----:B------:R1:W-:Y:S01]  /*17d0*/  LDGSTS.E.BYPASS.LTC128B.128 [R132+0x3080], [R10.64+0x40], !P0 ;  /* 0x030800400a847fae */ /* 0x0003e2000c101d52 */
[----:B------:R-:W-:Y:S01]  /*17e0*/  ISETP.LT.AND P2, PT, R38, UR4, PT ;  /* 0x0000000426007c0c */ /* 0x000fe2000bf41270 */
[----:B------:R-:W-:Y:S01]  /*17f0*/  CS2R R60, SRZ ;  /* 0x00000000003c7805 */ /* 0x000fe2000001ff00 */
[C---:B------:R-:W-:Y:S01]  /*1800*/  ISETP.GE.AND P0, PT, R2.reuse, c[0x0][0x1fc], PT ;  /* 0x00007f0002007a0c */ /* 0x040fe20003f06270 */
[----:B------:R-:W-:Y:S01]  /*1810*/  STL [R1+0x58], R37 ;  /* 0x0000582501007387 */ /* 0x000fe20000100800 */
[----:B------:R-:W-:Y:S01]  /*1820*/  ISETP.GE.OR P6, PT, R2, c[0x0][0x1fc], !P2 ;  /* 0x00007f0002007a0c */ /* 0x000fe200057c6670 */
[----:B------:R-:W-:Y:S01]  /*1830*/  CS2R R58, SRZ ;  /* 0x00000000003a7805 */ /* 0x000fe2000001ff00 */
[----:B------:R-:W-:Y:S01]  /*1840*/  LOP3.LUT R2, R30, 0xfffffff8, RZ, 0xc0, !PT ;  /* 0xfffffff81e027812 */ /* 0x000fe200078ec0ff */
[----:B------:R-:W-:Y:S01]  /*1850*/  STL [R1+0x34], R132 ;  /* 0x0000348401007387 */ /* 0x000fe20000100800 */
[----:B--2---:R-:W-:Y:S01]  /*1860*/  LEA.HI R8, R12, R3, RZ, 0x1 ;  /* 0x000000030c087211 */ /* 0x004fe200078f08ff */
[----:B------:R-:W-:Y:S01]  /*1870*/  CS2R R56, SRZ ;  /* 0x0000000000387805 */ /* 0x000fe2000001ff00 */
[----:B------:R-:W-:Y:S01]  /*1880*/  LOP3.LUT R0, R0, 0x1ffffffc, RZ, 0xc0, !PT ;  /* 0x1ffffffc00007812 */ /* 0x000fe200078ec0ff */
[----:B------:R2:W-:Y:S01]  /*1890*/  STL [R1+0x84], R35 ;  /* 0x0000842301007387 */ /* 0x0005e20000100800 */
[----:B------:R-:W-:Y:S01]  /*18a0*/  LOP3.LUT R8, R8, 0xfffffffe, RZ, 0xc0, !PT ;  /* 0xfffffffe08087812 */ /* 0x000fe200078ec0ff */
[----:B------:R-:W-:Y:S01]  /*18b0*/  CS2R R54, SRZ ;  /* 0x0000000000367805 */ /* 0x000fe2000001ff00 */
[----:B------:R-:W-:Y:S01]  /*18c0*/  LOP3.LUT R6, R12, 0xfffffff0, RZ, 0xc0, !PT ;  /* 0xfffffff00c067812 */ /* 0x000fe200078ec0ff */
[----:B------:R4:W-:Y:S01]  /*18d0*/  STL.64 [R1+0x60], R18 ;  /* 0x0000601201007387 */ /* 0x0009e20000100a00 */
[----:B------:R-:W-:Y:S01]  /*18e0*/  SEL R36, RZ, 0x1, P0 ;  /* 0x00000001ff247807 */ /* 0x000fe20000000000 */
[----:B------:R-:W-:Y:S01]  /*18f0*/  IMAD.IADD R16, R3, 0x1, -R8 ;  /* 0x0000000103107824 */ /* 0x000fe200078e0a08 */
[----:B------:R-:W-:Y:S01]  /*1900*/  LOP3.LUT R3, R26, 0xffffffe0, RZ, 0xc0, !PT ;  /* 0xffffffe01a037812 */ /* 0x000fe200078ec0ff */
[C---:B---3--:R-:W-:Y:S01]  /*1910*/  IMAD.IADD R5, R136.reuse, 0x1, -R2 ;  /* 0x0000000188057824 */ /* 0x048fe200078e0a02 */
[----:B------:R1:W-:Y:S01]  /*1920*/  LDGSTS.E.BYPASS.LTC128B.128 [R132+0x5080], [R10.64+0x80], !P5 ;  /* 0x050800800a847fae */ /* 0x0003e2000e901d52 */
[----:B------:R-:W-:Y:S01]  /*1930*/  ISETP.GE.AND P5, PT, R15, c[0x0][0x16c], PT ;  /* 0x00005b000f007a0c */ /* 0x000fe20003fa6270 */
[----:B------:R-:W-:Y:S01]  /*1940*/  CS2R R52, SRZ ;  /* 0x0000000000347805 */ /* 0x000fe2000001ff00 */
[----:B------:R-:W-:Y:S01]  /*1950*/  IMAD.IADD R7, R136, 0x1, -R3 ;  /* 0x0000000188077824 */ /* 0x000fe200078e0a03 */
[C---:B------:R-:W-:Y:S01]  /*1960*/  LEA.HI R9, R5.reuse, R5, RZ, 0x1 ;  /* 0x0000000505097211 */ /* 0x040fe200078f08ff */
[----:B------:R-:W0:Y:S01]  /*1970*/  LDGDEPBAR ;  /* 0x00000000000079af */ /* 0x000e220000000000 */
[----:B------:R-:W-:Y:S01]  /*1980*/  IMAD.SHL.U32 R3, R5, 0x40, RZ ;  /* 0x0000004005037824 */ /* 0x000fe200078e00ff */
[----:B------:R-:W-:Y:S01]  /*1990*/  LEA R22, P0, R31, c[0x0][0x280], 0x2 ;  /* 0x0000a0001f167a11 */ /* 0x000fe200078010ff */
[----:B------:R-:W-:Y:S01]  /*19a0*/  CS2R R50, SRZ ;  /* 0x0000000000327805 */ /* 0x000fe2000001ff00 */
[----:B------:R-:W-:Y:S01]  /*19b0*/  LOP3.LUT R2, R9, 0x7fffffe, RZ, 0xc0, !PT ;  /* 0x07fffffe09027812 */ /* 0x000fe200078ec0ff */
[----:B------:R-:W-:Y:S01]  /*19c0*/  STL.64 [R1+0x78], R134 ;  /* 0x0000788601007387 */ /* 0x000fe20000100a00 */
[----:B------:R-:W-:Y:S01]  /*19d0*/  LEA.HI.X R23, R31, c[0x0][0x284], R34, 0x2, P0 ;  /* 0x0000a1001f177a11 */ /* 0x000fe200000f1422 */
[----:B------:R-:W-:Y:S01]  /*19e0*/  CS2R R48, SRZ ;  /* 0x0000000000307805 */ /* 0x000fe2000001ff00 */
[----:B------:R-:W-:Y:S01]  /*19f0*/  SHF.R.U32.HI R25, RZ, 0x4, R25 ;  /* 0x00000004ff197819 */ /* 0x000fe20000011619 */
[----:B------:R-:W-:Y:S01]  /*1a00*/  IMAD.IADD R4, R5, 0x1, -R2 ;  /* 0x0000000105047824 */ /* 0x000fe200078e0a02 */
[----:B------:R-:W-:Y:S01]  /*1a10*/  CS2R R46, SRZ ;  /* 0x00000000002e7805 */ /* 0x000fe2000001ff00 */
[----:B------:R-:W-:Y:S01]  /*1a20*/  IMAD R2, R16, 0x4, R17 ;  /* 0x0000000410027824 */ /* 0x000fe200078e0211 */
[----:B--2---:R-:W-:Y:S01]  /*1a30*/  SEL R35, RZ, 0x1, P4 ;  /* 0x00000001ff237807 */ /* 0x004fe20002000000 */
[----:B------:R-:W-:Y:S01]  /*1a40*/  CS2R R44, SRZ ;  /* 0x00000000002c7805 */ /* 0x000fe2000001ff00 */
[----:B------:R-:W-:Y:S01]  /*1a50*/  ISETP.GE.AND P4, PT, R15, c[0x0][0x1fc], PT ;  /* 0x00007f000f007a0c */ /* 0x000fe20003f86270 */
[----:B------:R-:W-:Y:S01]  /*1a60*/  IMAD R12, R2, 0x8, R4 ;  /* 0x00000008020c7824 */ /* 0x000fe200078e0204 */
[----:B------:R-:W-:Y:S01]  /*1a70*/  CS2R R42, SRZ ;  /* 0x00000000002a7805 */ /* 0x000fe2000001ff00 */
[----:B----4-:R-:W-:Y:S01]  /*1a80*/  LEA R18, P3, R13, c[0x0][0x160], 0x1 ;  /* 0x000058000d127a11 */ /* 0x010fe200078608ff */
[----:B------:R-:W-:Y:S01]  /*1a90*/  CS2R R40, SRZ ;  /* 0x0000000000287805 */ /* 0x000fe2000001ff00 */
[----:B------:R-:W-:-:S02]  /*1aa0*/  UISETP.LE.AND UP3, UPT, UR24, UR21, UPT ;  /* 0x000000151800728c */ /* 0x000fc4000bf63270 */
[----:B------:R-:W-:Y:S01]  /*1ab0*/  LEA.HI.X R19, R13, c[0x0][0x164], R14, 0x1, P3 ;  /* 0x000059000d137a11 */ /* 0x000fe200018f0c0e */
[----:B-1----:R-:W-:Y:S01]  /*1ac0*/  IMAD.SHL.U32 R11, R24, 0x10, RZ ;  /* 0x00000010180b7824 */ /* 0x002fe200078e00ff */
[----:B------:R-:W-:Y:S01]  /*1ad0*/  @!P1 LEA R28, P3, R29, c[0x0][0x258], 0x2 ;  /* 0x000096001d1c9a11 */ /* 0x000fe200078610ff */
[----:B------:R-:W-:-:S04]  /*1ae0*/  DEPBAR.LE SB0, 0x1 ;  /* 0x000080400000791a */ /* 0x000fc80000000000 */
[----:B------:R-:W-:Y:S01]  /*1af0*/  @!P1 LEA.HI.X R29, R29, c[0x0][0x25c], R33, 0x2, P3 ;  /* 0x000097001d1d9a11 */ /* 0x000fe200018f1421 */
[----:B------:R-:W-:Y:S01]  /*1b00*/  IMAD.IADD R33, R17, 0x1, -R0 ;  /* 0x0000000111217824 */ /* 0x000fe200078e0a00 */
[----:B------:R-:W-:Y:S01]  /*1b10*/  ISETP.GE.AND P3, PT, R37, c[0x0][0x16c], PT ;  /* 0x00005b0025007a0c */ /* 0x000fe20003f66270 */
[----:B------:R-:W-:Y:S01]  /*1b20*/  IMAD.IADD R0, R136, 0x1, -R6 ;  /* 0x0000000188007824 */ /* 0x000fe200078e0a06 */
[----:B------:R-:W-:Y:S01]  /*1b30*/  SHF.R.S32.HI R10, RZ, 0x1f, R7 ;  /* 0x0000001fff0a7819 */ /* 0x000fe20000011407 */
[----:B------:R-:W-:Y:S01]  /*1b40*/  UISETP.GT.AND UP4, UPT, UR8, -0x1, UPT ;  /* 0xffffffff0800788c */ /* 0x000fe2000bf84270 */
[----:B------:R-:W-:Y:S01]  /*1b50*/  SEL R14, RZ, 0x4, P3 ;  /* 0x00000004ff0e7807 */ /* 0x000fe20001800000 */
[----:B------:R-:W-:Y:S01]  /*1b60*/  UMOV UR20, 0x1 ;  /* 0x0000000100147882 */ /* 0x000fe20000000000 */
[----:B------:R-:W-:Y:S01]  /*1b70*/  SHF.R.S32.HI R2, RZ, 0x1f, R0 ;  /* 0x0000001fff027819 */ /* 0x000fe20000011400 */
[----:B------:R-:W-:Y:S01]  /*1b80*/  ULDC UR13, c[0x0][0x168] ;  /* 0x00005a00000d7ab9 */ /* 0x000fe20000000800 */
[-C--:B------:R-:W-:Y:S01]  /*1b90*/  LEA.HI R8, R0, R0.reuse, RZ, 0x1 ;  /* 0x0000000000087211 */ /* 0x080fe200078f08ff */
[----:B------:R-:W-:Y:S01]  /*1ba0*/  ULDC UR21, c[0x0][0x168] ;  /* 0x00005a0000157ab9 */ /* 0x000fe20000000800 */
[----:B------:R-:W-:-:S02]  /*1bb0*/  LEA.HI R5, R2, R0, RZ, 0x3 ;  /* 0x0000000002057211 */ /* 0x000fc400078f18ff */
[----:B------:R-:W-:Y:S01]  /*1bc0*/  SHF.R.S32.HI R2, RZ, 0x1, R9 ;  /* 0x00000001ff027819 */ /* 0x000fe20000011409 */
[----:B------:R-:W-:Y:S01]  /*1bd0*/  BAR.SYNC.DEFER_BLOCKING 0x0 ;  /* 0x0000000000007b1d */ /* 0x000fe20000010000 */
[----:B------:R-:W-:Y:S02]  /*1be0*/  ISETP.GE.OR P3, PT, R15, c[0x0][0x1fc], !P2 ;  /* 0x00007f000f007a0c */ /* 0x000fe40005766670 */
[----:B------:R-:W-:Y:S01]  /*1bf0*/  LOP3.LUT R15, R3, 0x1c0, RZ, 0xc0, !PT ;  /* 0x000001c0030f7812 */ /* 0x000fe200078ec0ff */
[----:B------:R-:W-:Y:S01]  /*1c00*/  IMAD.SHL.U32 R4, R2, 0x40, RZ ;  /* 0x0000004002047824 */ /* 0x000fe200078e00ff */
[----:B------:R-:W-:Y:S02]  /*1c10*/  LOP3.LUT R6, R8, 0x7fffffe, RZ, 0xc0, !PT ;  /* 0x07fffffe08067812 */ /* 0x000fe400078ec0ff */
[----:B------:R-:W-:Y:S02]  /*1c20*/  LOP3.LUT R3, R5, 0xfffffff8, RZ, 0xc0, !PT ;  /* 0xfffffff805037812 */ /* 0x000fe400078ec0ff */
[----:B------:R-:W-:Y:S01]  /*1c30*/  LOP3.LUT P0, RZ, R2, 0x2, RZ, 0xc0, !PT ;  /* 0x0000000202ff7812 */ /* 0x000fe2000780c0ff */
[C---:B------:R-:W-:Y:S01]  /*1c40*/  IMAD.IADD R6, R0.reuse, 0x1, -R6 ;  /* 0x0000000100067824 */ /* 0x040fe200078e0a06 */
[----:B------:R-:W-:Y:S01]  /*1c50*/  LOP3.LUT R2, R15, 0x30, R11, 0xf8, !PT ;  /* 0x000000300f027812 */ /* 0x000fe200078ef80b */
[----:B------:R-:W-:Y:S01]  /*1c60*/  IMAD.IADD R13, R0, 0x1, -R3 ;  /* 0x00000001000d7824 */ /* 0x000fe200078e0a03 */
[----:B------:R-:W-:-:S02]  /*1c70*/  LOP3.LUT R0, R4, 0xc0, RZ, 0xc0, !PT ;  /* 0x000000c004007812 */ /* 0x000fc400078ec0ff */
[----:B------:R-:W-:Y:S02]  /*1c80*/  SHF.R.S32.HI R3, RZ, 0x3, R5 ;  /* 0x00000003ff037819 */ /* 0x000fe40000011405 */
[--C-:B------:R-:W-:Y:S02]  /*1c90*/  LOP3.LUT R5, R2, 0x8, R30.reuse, 0xf8, !PT ;  /* 0x0000000802057812 */ /* 0x100fe400078ef81e */
[----:B------:R-:W-:Y:S01]  /*1ca0*/  LOP3.LUT R4, R0, 0x8, R30, 0xf8, !PT ;  /* 0x0000000800047812 */ /* 0x000fe200078ef81e */
[C---:B------:R-:W-:Y:S01]  /*1cb0*/  IMAD R11, R3.reuse, 0x8, R6 ;  /* 0x00000008030b7824 */ /* 0x040fe200078e0206 */
[----:B------:R-:W-:Y:S01]  /*1cc0*/  SHF.R.U32.HI R2, RZ, 0x3, R0 ;  /* 0x00000003ff027819 */ /* 0x000fe20000011600 */
[----:B------:R-:W-:Y:S01]  /*1cd0*/  IMAD R218, R3, 0x200, R27 ;  /* 0x0000020003da7824 */ /* 0x000fe200078e021b */
[----:B------:R-:W-:Y:S02]  /*1ce0*/  LEA.HI R10, R10, R7, RZ, 0x2 ;  /* 0x000000070a0a7211 */ /* 0x000fe400078f10ff */
[----:B------:R-:W-:-:S02]  /*1cf0*/  LOP3.LUT R2, R4, R2, RZ, 0x3c, !PT ;  /* 0x0000000204027212 */ /* 0x000fc400078e3cff */
[----:B------:R-:W-:Y:S02]  /*1d00*/  LOP3.LUT R0, R10, 0x7ffffffc, RZ, 0xc0, !PT ;  /* 0x7ffffffc0a007812 */ /* 0x000fe400078ec0ff */
[----:B------:R-:W-:Y:S01]  /*1d10*/  SEL R9, RZ, 0x2, P5 ;  /* 0x00000002ff097807 */ /* 0x000fe20002800000 */
[----:B------:R-:W-:Y:S01]  /*1d20*/  IMAD.U32 R2, R12, 0x20, R2 ;  /* 0x000000200c027824 */ /* 0x000fe200078e0002 */
[----:B------:R-:W-:Y:S01]  /*1d30*/  SHF.R.S32.HI R4, RZ, 0x1, R8 ;  /* 0x00000001ff047819 */ /* 0x000fe20000011408 */
[----:B------:R-:W-:Y:S01]  /*1d40*/  IMAD.IADD R7, R7, 0x1, -R0 ;  /* 0x0000000107077824 */ /* 0x000fe200078e0a00 */
[----:B------:R-:W-:Y:S01]  /*1d50*/  SEL R0, R223, 0xffffffe0, !P0 ;  /* 0xffffffe0df007807 */ /* 0x000fe20004000000 */
[----:B------:R-:W-:Y:S01]  /*1d60*/  IMAD.SHL.U32 R214, R2, 0x2, RZ ;  /* 0x0000000202d67824 */ /* 0x000fe200078e00ff */
[----:B------:R-:W-:Y:S01]  /*1d70*/  IADD3 R3, R14, R9, R35 ;  /* 0x000000090e037210 */ /* 0x000fe20007ffe023 */
[----:B------:R-:W-:Y:S01]  /*1d80*/  IMAD R33, R33, 0x4, R7 ;  /* 0x0000000421217824 */ /* 0x000fe200078e0207 */
[----:B------:R-:W-:Y:S01]  /*1d90*/  SHF.R.S32.HI R8, RZ, 0x1f, R8 ;  /* 0x0000001fff087819 */ /* 0x000fe20000011408 */
[----:B------:R-:W-:Y:S01]  /*1da0*/  IMAD.IADD R215, R214, 0x1, R0 ;  /* 0x00000001d6d77824 */ /* 0x000fe200078e0200 */
[----:B------:R-:W1:Y:S01]  /*1db0*/  LDSM.16.M88.4 R164, [R214+0x6080] ;  /* 0x00608000d6a4783b */ /* 0x000e620000000200 */
[----:B------:R-:W-:Y:S01]  /*1dc0*/  LOP3.LUT P0, RZ, R3, 0x1, RZ, 0xc0, !PT ;  /* 0x0000000103ff7812 */ /* 0x000fe2000780c0ff */
[----:B------:R-:W-:Y:S01]  /*1dd0*/  IMAD.SHL.U32 R0, R16, 0x10, RZ ;  /* 0x0000001010007824 */ /* 0x000fe200078e00ff */
[----:B------:R-:W-:Y:S01]  /*1de0*/  SEL R6, RZ, 0xffffffff, P4 ;  /* 0xffffffffff067807 */ /* 0x000fe20002000000 */
[----:B------:R-:W2:Y:S01]  /*1df0*/  LDSM.16.M88.4 R168, [R214+0x7080] ;  /* 0x00708000d6a8783b */ /* 0x000ea20000000200 */
[----:B------:R-:W-:-:S02]  /*1e00*/  ISETP.GE.OR P0, PT, R38, UR4, !P0 ;  /* 0x0000000426007c0c */ /* 0x000fc4000c706670 */
[----:B------:R-:W-:Y:S01]  /*1e10*/  LOP3.LUT P4, RZ, R3, 0x2, RZ, 0xc0, !PT ;  /* 0x0000000203ff7812 */ /* 0x000fe2000788c0ff */
[----:B------:R-:W3:Y:S01]  /*1e20*/  LDSM.16.M88.4 R172, [R215+0x6080] ;  /* 0x00608000d7ac783b */ /* 0x000ee20000000200 */
[----:B------:R-:W-:Y:S02]  /*1e30*/  SEL R17, RZ, 0xffffffff, P5 ;  /* 0xffffffffff117807 */ /* 0x000fe40002800000 */
[----:B------:R-:W-:Y:S01]  /*1e40*/  ISETP.GE.OR P4, PT, R38, UR4, !P4 ;  /* 0x0000000426007c0c */ /* 0x000fe2000e786670 */
[----:B------:R-:W4:Y:S01]  /*1e50*/  LDSM.16.M88.4 R176, [R215+0x7080] ;  /* 0x00708000d7b0783b */ /* 0x000f220000000200 */
[----:B------:R-:W-:Y:S02]  /*1e60*/  LOP3.LUT R2, R0, 0x10, RZ, 0xc0, !PT ;  /* 0x0000001000027812 */ /* 0x000fe400078ec0ff */
[----:B------:R-:W-:Y:S01]  /*1e70*/  SHF.R.U32.HI R15, RZ, 0x3, R15 ;  /* 0x00000003ff0f7819 */ /* 0x000fe2000001160f */
[----:B------:R-:W1:Y:S01]  /*1e80*/  LDSM.16.M88.4 R180, [R214+0x8080] ;  /* 0x00808000d6b4783b */ /* 0x000e620000000200 */
[----:B------:R-:W-:-:S02]  /*1e90*/  ISETP.GE.OR P2, PT, R37, c[0x0][0x1fc], !P2 ;  /* 0x00007f0025007a0c */ /* 0x000fc40005746670 */
[----:B------:R-:W-:Y:S01]  /*1ea0*/  LOP3.LUT R15, R5, R15, RZ, 0x3c, !PT ;  /* 0x0000000f050f7212 */ /* 0x000fe200078e3cff */
[----:B------:R-:W1:Y:S01]  /*1eb0*/  LDSM.16.M88.4 R184, [R214+0x9080] ;  /* 0x00908000d6b8783b */ /* 0x000e620000000200 */
[----:B------:R-:W-:-:S03]  /*1ec0*/  LOP3.LUT P5, RZ, R13, 0x4, RZ, 0xc0, !PT ;  /* 0x000000040dff7812 */ /* 0x000fc600078ac0ff */
[----:B------:R-:W1:Y:S01]  /*1ed0*/  LDSM.16.M88.4 R188, [R215+0x8080] ;  /* 0x00808000d7bc783b */ /* 0x000e620000000200 */
[----:B------:R-:W-:Y:S01]  /*1ee0*/  SEL R223, R223, 0xffffffe0, !P5 ;  /* 0xffffffe0dfdf7807 */ /* 0x000fe20006800000 */
[----:B------:R-:W-:Y:S02]  /*1ef0*/  IMAD R213, R16, 0x200, R15 ;  /* 0x0000020010d57824 */ /* 0x000fe400078e020f */
[----:B------:R-:W1:Y:S02]  /*1f00*/  LDSM.16.M88.4 R192, [R215+0x9080] ;  /* 0x00908000d7c0783b */ /* 0x000e640000000200 */
[----:B------:R-:W-:Y:S02]  /*1f10*/  IMAD.SHL.U32 R213, R213, 0x2, RZ ;  /* 0x00000002d5d57824 */ /* 0x000fe400078e00ff */
        /* <DEDUP_REMOVED lines=10> */
[----:B------:R-:W-:Y:S01]  /*1fc0*/  LEA.HI R3, R8, R4, RZ, 0x2 ;  /* 0x0000000408037211 */ /* 0x000fe200078f10ff */
[----:B------:R1:W-:Y:S01]  /*1fd0*/  LDGSTS.E.BYPASS.LTC128B.128 [R132+0x7080], [R18.64+0x40], !P4 ;  /* 0x0708004012847fae */ /* 0x0003e2000e101d52 */
[----:B------:R-:W-:Y:S01]  /*1fe0*/  ISETP.GE.OR P0, PT, R38, UR4, !P0 ;  /* 0x0000000426007c0c */ /* 0x000fe2000c706670 */
[----:B------:R-:W-:Y:S01]  /*1ff0*/  ULDC.64 UR4, c[0x0][0x240] ;  /* 0x0000900000047ab9 */ /* 0x000fe20000000a00 */
[----:B------:R-:W-:Y:S01]  /*2000*/  LOP3.LUT R3, R3, 0xfffffffc, RZ, 0xc0, !PT ;  /* 0xfffffffc03037812 */ /* 0x000fe200078ec0ff */
[----:B------:R-:W-:Y:S01]  /*2010*/  UIMAD UR4, UR16, UR4, URZ ;  /* 0x00000004100472a4 */ /* 0x000fe2000f8e023f */
[----:B------:R-:W-:Y:S01]  /*2020*/  LOP3.LUT P4, RZ, R13, 0x2, RZ, 0xc0, !PT ;  /* 0x000000020dff7812 */ /* 0x000fe2000788c0ff */
[----:B------:R-:W-:Y:S01]  /*2030*/  CS2R R38, SRZ ;  /* 0x0000000000267805 */ /* 0x000fe2000001ff00 */
[----:B------:R-:W-:Y:S01]  /*2040*/  ULDC UR16, c[0x0][0x290] ;  /* 0x0000a40000107ab9 */ /* 0x000fe20000000800 */
[----:B------:R-:W-:Y:S01]  /*2050*/  IMAD.IADD R0, R4, 0x1, -R3 ;  /* 0x0000000104007824 */ /* 0x000fe200078e0a03 */
[----:B------:R-:W-:Y:S01]  /*2060*/  UIMAD UR25, UR9, UR5, UR4 ;  /* 0x00000005091972a4 */ /* 0x000fe2000f8e0204 */
[----:B------:R-:W-:Y:S01]  /*2070*/  IMAD.SHL.U32 R4, R17, 0x2, RZ ;  /* 0x0000000211047824 */ /* 0x000fe200078e00ff */
[----:B------:R-:W-:Y:S01]  /*2080*/  SEL R224, R225, 0xfffffff0, !P4 ;  /* 0xfffffff0e1e07807 */ /* 0x000fe20006000000 */
[----:B------:R-:W-:Y:S01]  /*2090*/  IMAD.SHL.U32 R3, R6, 0x2, RZ ;  /* 0x0000000206037824 */ /* 0x000fe200078e00ff */
[----:B------:R-:W-:Y:S01]  /*20a0*/  LOP3.LUT R6, R2, 0x8, R25, 0xf8, !PT ;  /* 0x0000000802067812 */ /* 0x000fe200078ef819 */
[----:B------:R-:W-:Y:S01]  /*20b0*/  @!P1 IMAD.SHL.U32 R2, R136, 0x10, RZ ;  /* 0x0000001088029824 */ /* 0x000fe200078e00ff */
[----:B------:R-:W-:Y:S01]  /*20c0*/  LOP3.LUT R4, R4, 0x2, R35, 0xe2, !PT ;  /* 0x0000000204047812 */ /* 0x000fe200078ee223 */
[----:B------:R1:W-:Y:S01]  /*20d0*/  LDGSTS.E.BYPASS.LTC128B.128 [R132+0x8080], [R18.64+0x80], !P0 ;  /* 0x0808008012847fae */ /* 0x0003e2000c101d52 */
[----:B------:R-:W-:Y:S01]  /*20e0*/  ISETP.GE.AND P0, PT, R37, c[0x0][0x1fc], PT ;  /* 0x00007f0025007a0c */ /* 0x000fe20003f06270 */
[----:B------:R-:W-:Y:S01]  /*20f0*/  UMOV UR4, URZ ;  /* 0x0000003f00047c82 */ /* 0x000fe20008000000 */
[----:B------:R-:W-:Y:S01]  /*2100*/  LOP3.LUT R7, R3, 0x2, R36, 0xe2, !PT ;  /* 0x0000000203077812 */ /* 0x000fe200078ee224 */
[----:B------:R5:W-:Y:S01]  /*2110*/  STL [R1+0x44], R4 ;  /* 0x0000440401007387 */ /* 0x000be20000100800 */
[----:B------:R-:W-:Y:S01]  /*2120*/  IMAD.SHL.U32 R3, R16, 0x8, RZ ;  /* 0x0000000810037824 */ /* 0x000fe200078e00ff */
[----:B------:R-:W-:Y:S01]  /*2130*/  CS2R R36, SRZ ;  /* 0x0000000000247805 */ /* 0x000fe2000001ff00 */
[----:B------:R-:W-:Y:S01]  /*2140*/  USHF.L.U32 UR5, UR8, 0x7, URZ ;  /* 0x0000000708057899 */ /* 0x000fe2000800063f */
[----:B------:R1:W-:Y:S01]  /*2150*/  @!P1 LDGSTS.E.BYPASS.LTC128B.128 [R2+0xf080], [R28.64] ;  /* 0x0f0800001c029fae */ /* 0x0003e2000b901d52 */
[----:B------:R-:W-:Y:S01]  /*2160*/  UIMAD UR11, UR9, UR16, URZ ;  /* 0x00000010090b72a4 */ /* 0x000fe2000f8e023f */
[----:B------:R-:W-:-:S02]  /*2170*/  LOP3.LUT R3, R3, 0x8, RZ, 0xc0, !PT ;  /* 0x0000000803037812 */ /* 0x000fc400078ec0ff */
[----:B------:R-:W0:Y:S04]  /*2180*/  LDGDEPBAR ;  /* 0x00000000000079af */ /* 0x000e280000000000 */
[----:B------:R2:W-:Y:S04]  /*2190*/  LDGSTS.E.BYPASS.LTC128B.128 [R132+0xc080], [R20.64], !P6 ;  /* 0x0c08000014847fae */ /* 0x0005e8000f101d52 */
[----:B------:R2:W-:Y:S01]  /*21a0*/  LDGSTS.E.BYPASS.LTC128B.128 [R132+0xd080], [R20.64+0x40], !P3 ;  /* 0x0d08004014847fae */ /* 0x0005e2000d901d52 */
[----:B------:R-:W-:-:S03]  /*21b0*/  ISETP.GE.AND P3, PT, R136, 0x10, PT ;  /* 0x000000108800780c */ /* 0x000fc60003f66270 */
[----:B------:R2:W-:Y:S01]  /*21c0*/  LDGSTS.E.BYPASS.LTC128B.128 [R132+0xe080], [R20.64+0x80], !P2 ;  /* 0x0e08008014847fae */ /* 0x0005e2000d101d52 */
[----:B-----5:R-:W-:Y:S02]  /*21d0*/  SEL R4, RZ, 0x4, P0 ;  /* 0x00000004ff047807 */ /* 0x020fe40000000000 */
[C---:B------:R-:W-:Y:S01]  /*21e0*/  LOP3.LUT P0, RZ, R0.reuse, 0x2, RZ, 0xc0, !PT ;  /* 0x0000000200ff7812 */ /* 0x040fe2000780c0ff */
[----:B------:R-:W-:Y:S01]  /*21f0*/  IMAD.SHL.U32 R0, R0, 0x40, RZ ;  /* 0x0000004000007824 */ /* 0x000fe200078e00ff */
[----:B------:R-:W-:Y:S01]  /*2200*/  LOP3.LUT R7, R7, R4, RZ, 0xfc, !PT ;  /* 0x0000000407077212 */ /* 0x000fe200078efcff */
[----:B-1----:R-:W-:Y:S01]  /*2210*/  IMAD.SHL.U32 R2, R13, 0x40, RZ ;  /* 0x000000400d027824 */ /* 0x002fe200078e00ff */
[----:B------:R-:W-:Y:S02]  /*2220*/  SEL R225, R225, 0xfffffff0, !P0 ;  /* 0xfffffff0e1e17807 */ /* 0x000fe40004000000 */
[----:B------:R-:W-:Y:S01]  /*2230*/  LOP3.LUT R0, R0, 0xc0, RZ, 0xc0, !PT ;  /* 0x000000c000007812 */ /* 0x000fe200078ec0ff */
[----:B------:R-:W-:Y:S01]  /*2240*/  STL [R1+0x40], R7 ;  /* 0x0000400701007387 */ /* 0x000fe20000100800 */
[----:B------:R-:W-:-:S02]  /*2250*/  LOP3.LUT R2, R2, 0x1c0, RZ, 0xc0, !PT ;  /* 0x000001c002027812 */ /* 0x000fc400078ec0ff */
[----:B------:R-:W-:Y:S02]  /*2260*/  SHF.R.U32.HI R4, RZ, 0x3, R0 ;  /* 0x00000003ff047819 */ /* 0x000fe40000011600 */
[----:B------:R-:W-:Y:S02]  /*2270*/  SHF.R.U32.HI R5, RZ, 0x3, R2 ;  /* 0x00000003ff057819 */ /* 0x000fe40000011602 */
[C---:B------:R-:W-:Y:S02]  /*2280*/  LOP3.LUT R212, R4.reuse, R0, R212, 0x1e, !PT ;  /* 0x0000000004d47212 */ /* 0x040fe400078e1ed4 */
[--C-:B------:R-:W-:Y:S02]  /*2290*/  LOP3.LUT R5, R5, R2, R3.reuse, 0x1e, !PT ;  /* 0x0000000205057212 */ /* 0x100fe400078e1e03 */
[C---:B------:R-:W-:Y:S02]  /*22a0*/  LOP3.LUT R2, R4.reuse, R6, R0, 0x1e, !PT ;  /* 0x0000000604027212 */ /* 0x040fe400078e1e00 */
[----:B------:R-:W-:Y:S01]  /*22b0*/  LOP3.LUT R3, R4, R0, R3, 0x1e, !PT ;  /* 0x0000000004037212 */ /* 0x000fe200078e1e03 */
[----:B------:R-:W-:Y:S01]  /*22c0*/  IMAD.SHL.U32 R0, R11, 0x20, RZ ;  /* 0x000000200b007824 */ /* 0x000fe200078e00ff */
[----:B------:R-:W-:Y:S01]  /*22d0*/  SHF.R.S32.HI R4, RZ, 0x2, R10 ;  /* 0x00000002ff047819 */ /* 0x000fe2000001140a */
[----:B------:R-:W-:-:S02]  /*22e0*/  IMAD.IADD R218, R218, 0x1, R5 ;  /* 0x00000001dada7824 */ /* 0x000fc400078e0205 */
[----:B------:R-:W-:Y:S02]  /*22f0*/  IMAD.IADD R221, R0, 0x1, R2 ;  /* 0x0000000100dd7824 */ /* 0x000fe400078e0202 */
[----:B------:R-:W-:Y:S01]  /*2300*/  IMAD R6, R32, 0x10, R4 ;  /* 0x0000001020067824 */ /* 0x000fe200078e0204 */
[----:B------:R-:W-:Y:S01]  /*2310*/  LEA R218, R218, 0x13480, 0x1 ;  /* 0x00013480dada7811 */ /* 0x000fe200078e08ff */
[----:B------:R-:W-:Y:S02]  /*2320*/  IMAD R4, R32, 0x200, R0 ;  /* 0x0000020020047824 */ /* 0x000fe400078e0200 */
[----:B------:R-:W-:Y:S01]  /*2330*/  IMAD.IADD R212, R0, 0x1, R212 ;  /* 0x0000000100d47824 */ /* 0x000fe200078e02d4 */
[----:B------:R-:W-:Y:S01]  /*2340*/  STL [R1+0x28], R6 ;  /* 0x0000280601007387 */ /* 0x000fe20000100800 */
[----:B------:R-:W-:Y:S02]  /*2350*/  @!P3 IMAD.SHL.U32 R0, R136, 0x10, RZ ;  /* 0x000000108800b824 */ /* 0x000fe400078e00ff */
[----:B------:R-:W-:Y:S01]  /*2360*/  IMAD.IADD R222, R4, 0x1, R3 ;  /* 0x0000000104de7824 */ /* 0x000fe200078e0203 */
[----:B------:R-:W-:Y:S01]  /*2370*/  IADD3 R3, R135, UR25, RZ ;  /* 0x0000001987037c10 */ /* 0x000fe2000fffe0ff */
[----:B------:R-:W-:Y:S01]  /*2380*/  IMAD.SHL.U32 R2, R33, 0x2, RZ ;  /* 0x0000000221027824 */ /* 0x000fe200078e00ff */
[----:B------:R1:W-:Y:S01]  /*2390*/  @!P3 LDGSTS.E.BYPASS.LTC128B.128 [R0+0xf280], [R22.64] ;  /* 0x0f2800001600bfae */ /* 0x0003e2000b901d52 */
[----:B------:R-:W-:Y:S01]  /*23a0*/  IMAD.SHL.U32 R216, R222, 0x2, RZ ;  /* 0x00000002ded87824 */ /* 0x000fe200078e00ff */
[----:B------:R-:W-:Y:S01]  /*23b0*/  LEA R212, R212, 0x80, 0x1 ;  /* 0x00000080d4d47811 */ /* 0x000fe200078e08ff */
[C-C-:B------:R-:W-:Y:S01]  /*23c0*/  IMAD R219, R223.reuse, 0x2, R218.reuse ;  /* 0x00000002dfdb7824 */ /* 0x140fe200078e02da */
[----:B------:R5:W-:Y:S01]  /*23d0*/  STL [R1+0x80], R3 ;  /* 0x0000800301007387 */ /* 0x000be20000100800 */
[----:B------:R-:W-:Y:S01]  /*23e0*/  IMAD R220, R224, 0x2, R218 ;  /* 0x00000002e0dc7824 */ /* 0x000fe200078e02da */
[----:B------:R-:W-:Y:S01]  /*23f0*/  IADD3 R217, R216, 0xc080, RZ ;  /* 0x0000c080d8d97810 */ /* 0x000fe20007ffe0ff */
[----:B------:R-:W-:Y:S01]  /*2400*/  IMAD R224, R224, 0x2, R219 ;  /* 0x00000002e0e07824 */ /* 0x000fe200078e02db */
[----:B------:R-:W-:Y:S01]  /*2410*/  STL [R1+0x30], R2 ;  /* 0x0000300201007387 */ /* 0x000fe20000100800 */
[----:B------:R-:W-:-:S02]  /*2420*/  IMAD R223, R223, 0x2, R220 ;  /* 0x00000002dfdf7824 */ /* 0x000fc400078e02dc */
[----:B------:R-:W-:Y:S01]  /*2430*/  IMAD R217, R225, 0x2, R217 ;  /* 0x00000002e1d97824 */ /* 0x000fe200078e02d9 */
[----:B------:R-:W0:Y:S01]  /*2440*/  LDGDEPBAR ;  /* 0x00000000000079af */ /* 0x000e220000000000 */
[----:B------:R-:W-:-:S03]  /*2450*/  IMAD.IADD R226, R222, 0x1, R225 ;  /* 0x00000001dee27824 */ /* 0x000fc600078e02e1 */
[----:B------:R-:W0:Y:S01]  /*2460*/  LDGDEPBAR ;  /* 0x00000000000079af */ /* 0x000e220000000000 */
[----:B-1----:R-:W-:Y:S01]  /*2470*/  IMAD.U32 R0, RZ, RZ, UR23 ;  /* 0x00000017ff007e24 */ /* 0x002fe2000f8e00ff */
[----:B-----5:R-:W-:-:S04]  /*2480*/  IADD3 R3, R132, 0x6080, RZ ;  /* 0x0000608084037810 */ /* 0x020fc80007ffe0ff */
[----:B------:R-:W-:Y:S01]  /*2490*/  IADD3 R0, R0, -c[0x0][0x168], -R2 ;  /* 0x80005a0000007a10 */ /* 0x000fe20007ffe802 */
[----:B------:R1:W-:Y:S02]  /*24a0*/  STL [R1+0x5c], R3 ;  /* 0x00005c0301007387 */ /* 0x0003e40000100800 */
[----:B-1----:R-:W-:Y:S02]  /*24b0*/  IADD3 R3, -R2, UR17, RZ ;  /* 0x0000001102037c10 */ /* 0x002fe4000fffe1ff */
[C---:B------:R-:W-:Y:S02]  /*24c0*/  IADD3 R2, R0.reuse, c[0x0][0x2a4], RZ ;  /* 0x0000a90000027a10 */ /* 0x040fe40007ffe0ff */
[----:B------:R-:W-:Y:S01]  /*24d0*/  IADD3 R0, R0, UR22, RZ ;  /* 0x0000001600007c10 */ /* 0x000fe2000fffe0ff */
[----:B------:R1:W-:Y:S04]  /*24e0*/  STL [R1+0x3c], R3 ;  /* 0x00003c0301007387 */ /* 0x0003e80000100800 */
[----:B------:R1:W-:Y:S04]  /*24f0*/  STL [R1+0x2c], R2 ;  /* 0x00002c0201007387 */ /* 0x0003e80000100800 */
[----:B--234-:R1:W-:Y:S02]  /*2500*/  STL [R1+0x38], R0 ;  /* 0x0000380001007387 */ /* 0x01c3e40000100800 */
.L_x_240:
        /* <DEDUP_REMOVED lines=56> */
[-C--:B-1----:R-:W-:Y:S01]  /*2890*/  HMMA.16816.F32.BF16 R4, R136, R140.reuse, R4 ;  /* 0x0000008c8804723c */ /* 0x082fe20000041804 */
[----:B------:R-:W-:Y:S07]  /*28a0*/  LDSM.16.M88.4 R152, [R215+0x4080] ;  /* 0x00408000d798783b */ /* 0x000fee0000000200 */
[C---:B------:R-:W-:Y:S08]  /*28b0*/  HMMA.16816.F32.BF16 R8, R144.reuse, R140, R8 ;  /* 0x0000008c9008723c */ /* 0x040ff00000041808 */
        /* <DEDUP_REMOVED lines=49> */
[-C--:B-1----:R-:W-:Y:S03]  /*2bd0*/  HMMA.16816.F32.BF16 R20, R144, R4.reuse, R20 ;  /* 0x000000049014723c */ /* 0x082fe60000041814 */
[----:B------:R1:W-:Y:S05]  /*2be0*/  STL [R1+0x18], R2 ;  /* 0x0000180201007387 */ /* 0x0003ea0000100800 */
[----:B------:R-:W-:Y:S01]  /*2bf0*/  MUFU.TANH R236, R12 ;  /* 0x0000000c00ec7308 */ /* 0x000fe20000002400 */
[C---:B------:R-:W-:Y:S09]  /*2c00*/  HMMA.16816.F32.BF16 R24, R136.reuse, R4, R24 ;  /* 0x000000048818723c */ /* 0x040ff20000041818 */
[----:B------:R-:W-:Y:S01]  /*2c10*/  MUFU.TANH R230, R16 ;  /* 0x0000001000e67308 */ /* 0x000fe20000002400 */
[-C--:B------:R-:W-:Y:S08]  /*2c20*/  HMMA.16816.F32.BF16 R28, R136, R6.reuse, R28 ;  /* 0x00000006881c723c */ /* 0x080ff0000004181c */
[----:B------:R-:W-:Y:S01]  /*2c30*/  HMMA.16816.F32.BF16 R32, R144, R6, R32 ;  /* 0x000000069020723c */ /* 0x000fe20000041820 */
[----:B--2---:R-:W2:Y:S01]  /*2c40*/  MUFU.TANH R0, R15 ;  /* 0x0000000f00007308 */ /* 0x004ea20000002400 */
[----:B-1----:R-:W3:Y:S02]  /*2c50*/  LDL R2, [R1+0x28] ;  /* 0x0000280001027983 */ /* 0x002ee40000100800 */
        /* <DEDUP_REMOVED lines=12> */
[----:B--2---:R1:W-:Y:S01]  /*2d20*/  STL [R1+0x14], R0 ;  /* 0x0000140001007387 */ /* 0x0043e20000100800 */
        /* <DEDUP_REMOVED lines=11> */
[----:B-1----:R1:W-:Y:S04]  /*2de0*/  STL [R1], R0 ;  /* 0x0000000001007387 */ /* 0x0023e80000100800 */
[----:B------:R-:W-:Y:S05]  /*2df0*/  STL [R1+0x8], R3 ;  /* 0x0000080301007387 */ /* 0x000fea0000100800 */
[----:B------:R-:W-:Y:S01]  /*2e00*/  MUFU.TANH R242, R22 ;  /* 0x0000001600f27308 */ /* 0x000fe20000002400 */
[----:B------:R-:W2:Y:S04]  /*2e10*/  LDL R8, [R1+0x2c] ;  /* 0x00002c0001087983 */ /* 0x000ea80000100800 */
[----:B------:R-:W4:Y:S05]  /*2e20*/  LDL R5, [R1+0x38] ;  /* 0x0000380001057983 */ /* 0x000f2a0000100800 */
[----:B------:R-:W-:Y:S10]  /*2e30*/  MUFU.TANH R249, R23 ;  /* 0x0000001700f97308 */ /* 0x000ff40000002400 */
[----:B-1----:R-:W1:Y:S10]  /*2e40*/  MUFU.TANH R0, R27 ;  /* 0x0000001b00007308 */ /* 0x002e740000002400 */
[----:B------:R2:W2:Y:S10]  /*2e50*/  MUFU.TANH R252, R25 ;  /* 0x0000001900fc7308 */ /* 0x0004b40000002400 */
[----:B------:R2:W2:Y:S01]  /*2e60*/  MUFU.TANH R251, R28 ;  /* 0x0000001c00fb7308 */ /* 0x0004a20000002400 */
[----:B-1----:R1:W-:Y:S04]  /*2e70*/  STL [R1+0xc], R0 ;  /* 0x00000c0001007387 */ /* 0x0023e80000100800 */
[----:B------:R-:W5:Y:S05]  /*2e80*/  LDL R4, [R1+0x3c] ;  /* 0x00003c0001047983 */ /* 0x000f6a0000100800 */
[----:B------:R2:W2:Y:S10]  /*2e90*/  MUFU.TANH R250, R29 ;  /* 0x0000001d00fa7308 */ /* 0x0004b40000002400 */
[----:B------:R2:W2:Y:S01]  /*2ea0*/  MUFU.TANH R233, R30 ;  /* 0x0000001e00e97308 */ /* 0x0004a20000002400 */
[----:B-1----:R-:W-:Y:S09]  /*2eb0*/  MOV R0, UR4 ;  /* 0x0000000400007c02 */ /* 0x002ff20008000f00 */
[----:B------:R1:W1:Y:S10]  /*2ec0*/  MUFU.TANH R163, R31 ;  /* 0x0000001f00a37308 */ /* 0x0002740000002400 */
[----:B------:R1:W1:Y:S10]  /*2ed0*/  MUFU.TANH R160, R32 ;  /* 0x0000002000a07308 */ /* 0x0002740000002400 */
[----:B------:R1:W1:Y:S10]  /*2ee0*/  MUFU.TANH R159, R33 ;  /* 0x00000021009f7308 */ /* 0x0002740000002400 */
[----:B------:R1:W1:Y:S10]  /*2ef0*/  MUFU.TANH R244, R34 ;  /* 0x0000002200f47308 */ /* 0x0002740000002400 */
[----:B------:R1:W1:Y:S01]  /*2f00*/  MUFU.TANH R243, R35 ;  /* 0x0000002300f37308 */ /* 0x0002620000002400 */
[-C--:B---3--:R-:W-:Y:S05]  /*2f10*/  LEA R0, R0, R2.reuse, 0x6 ;  /* 0x0000000200007211 */ /* 0x088fea00078e30ff */
[----:B------:R-:W3:Y:S04]  /*2f20*/  LDS R149, [R0.X4+0xf080] ;  /* 0x00f0800000957984 */ /* 0x000ee80000004800 */
[----:B------:R-:W1:Y:S04]  /*2f30*/  LDS R148, [R0.X4+0xf0a0] ;  /* 0x00f0a00000947984 */ /* 0x000e680000004800 */
[----:B------:R-:W1:Y:S04]  /*2f40*/  LDS R151, [R0.X4+0xf100] ;  /* 0x00f1000000977984 */ /* 0x000e680000004800 */
[----:B------:R3:W1:Y:S02]  /*2f50*/  LDS R150, [R0.X4+0xf120] ;  /* 0x00f1200000967984 */ /* 0x0006640000004800 */
[----:B---3--:R-:W-:Y:S04]  /*2f60*/  MOV R0, UR10 ;  /* 0x0000000a00007c02 */ /* 0x008fe80008000f00 */
[----:B------:R-:W-:Y:S04]  /*2f70*/  LEA R0, R0, R2, 0x6 ;  /* 0x0000000200007211 */ /* 0x000fe800078e30ff */
[C---:B--2---:R-:W-:Y:S02]  /*2f80*/  IADD3 R144, R0.reuse, R8, RZ ;  /* 0x0000000800907210 */ /* 0x044fe40007ffe0ff */
[----:B----4-:R-:W-:Y:S02]  /*2f90*/  IADD3 R140, R0, R5, RZ ;  /* 0x00000005008c7210 */ /* 0x010fe40007ffe0ff */
        /* <DEDUP_REMOVED lines=16> */
.L_x_224:
[----:B------:R-:W-:Y:S04]  /*30a0*/  MOV R3, 0x1 ;  /* 0x0000000100037802 */ /* 0x000fe80000000f00 */
[----:B------:R-:W-:Y:S11]  /*30b0*/  ISETP.NE.AND P2, PT, R3, c[0x0][0x2a8], PT ;  /* 0x0000aa0003007a0c */ /* 0x000ff60003f45270 */
[----:B------:R-:W-:Y:S02]  /*30c0*/  @!UPT UIADD3 URZ, URZ, URZ, URZ ;  /* 0x0000003f3f3ff290 */ /* 0x000fe4000fffe03f */
[----:B------:R-:W-:Y:S05]  /*30d0*/  @P2 IMAD.HI.U32 R3, R2, c[0x0][0x2ac], RZ ;  /* 0x0000ab0002032a27 */ /* 0x000fea00078e00ff */
[----:B------:R-:W-:Y:S02]  /*30e0*/  @P2 SHF.R.U32.HI R2, RZ, c[0x0][0x2b0], R3 ;  /* 0x0000ac00ff022a19 */ /* 0x000fe40000011603 */
.L_x_225:
[----:B------:R-:W-:Y:S05]  /*30f0*/  BSYNC B0 ;  /* 0x0000000000007941 */ /* 0x000fea0003800000 */
.L_x_223:
[----:B------:R-:W2:Y:S01]  /*3100*/  LDL R6, [R1+0x30] ;  /* 0x0000300001067983 */ /* 0x000ea20000100800 */
[----:B------:R-:W-:Y:S04]  /*3110*/  IMAD.MOV.U32 R3, RZ, RZ, c[0x0][0x2a8] ;  /* 0x0000aa00ff037624 */ /* 0x000fe800078e00ff */
[----:B------:R-:W-:Y:S04]  /*3120*/  IMAD R2, R2, R3, -UR5 ;  /* 0x8000000502027e24 */ /* 0x000fe8000f8e0203 */
[----:B--2---:R-:W-:Y:S05]  /*3130*/  IMAD.IADD R2, R2, 0x1, -R6 ;  /* 0x0000000102027824 */ /* 0x004fea00078e0a06 */
[----:B------:R-:W-:Y:S02]  /*3140*/  IADD3 R3, R2, c[0x0][0x2a8], RZ ;  /* 0x0000aa0002037a10 */ /* 0x000fe40007ffe0ff */
[----:B------:R-:W-:Y:S02]  /*3150*/  IMNMX R140, R140, R2, !PT ;  /* 0x000000028c8c7217 */ /* 0x000fe40007800200 */
[----:B------:R-:W-:Y:S02]  /*3160*/  IMNMX R144, R144, R3, PT ;  /* 0x0000000390907217 */ /* 0x000fe40003800200 */
.L_x_222:
[----:B-1----:R-:W-:Y:S05]  /*3170*/  IADD3 R2, R0, 0x8, RZ ;  /* 0x0000000800027810 */ /* 0x002fea0007ffe0ff */
[--C-:B------:R-:W-:Y:S02]  /*3180*/  IMAD.IADD R146, R8, 0x1, R2.reuse ;  /* 0x0000000108927824 */ /* 0x100fe400078e0202 */
[----:B------:R-:W-:Y:S03]  /*3190*/  IMAD.IADD R141, R5, 0x1, R2 ;  /* 0x00000001058d7824 */ /* 0x000fe600078e0202 */
        /* <DEDUP_REMOVED lines=16> */
.L_x_228:
[----:B------:R-:W-:Y:S04]  /*32a0*/  MOV R3, 0x1 ;  /* 0x0000000100037802 */ /* 0x000fe80000000f00 */
[----:B------:R-:W-:Y:S11]  /*32b0*/  ISETP.NE.AND P2, PT, R3, c[0x0][0x2a8], PT ;  /* 0x0000aa0003007a0c */ /* 0x000ff60003f45270 */
[----:B------:R-:W-:Y:S02]  /*32c0*/  @!UPT UIADD3 URZ, URZ, URZ, URZ ;  /* 0x0000003f3f3ff290 */ /* 0x000fe4000fffe03f */
[----:B------:R-:W-:Y:S05]  /*32d0*/  @P2 IMAD.HI.U32 R3, R2, c[0x0][0x2ac], RZ ;  /* 0x0000ab0002032a27 */ /* 0x000fea00078e00ff */
[----:B------:R-:W-:Y:S02]  /*32e0*/  @P2 SHF.R.U32.HI R2, RZ, c[0x0][0x2b0], R3 ;  /* 0x0000ac00ff022a19 */ /* 0x000fe40000011603 */
.L_x_229:
[----:B------:R-:W-:Y:S05]  /*32f0*/  BSYNC B0 ;  /* 0x0000000000007941 */ /* 0x000fea0003800000 */
.L_x_227:
[----:B------:R-:W2:Y:S01]  /*3300*/  LDL R6, [R1+0x30] ;  /* 0x0000300001067983 */ /* 0x000ea20000100800 */
[----:B------:R-:W-:Y:S04]  /*3310*/  IMAD.MOV.U32 R3, RZ, RZ, c[0x0][0x2a8] ;  /* 0x0000aa00ff037624 */ /* 0x000fe800078e00ff */
[----:B------:R-:W-:Y:S04]  /*3320*/  IMAD R2, R2, R3, -UR5 ;  /* 0x8000000502027e24 */ /* 0x000fe8000f8e0203 */
[----:B--2---:R-:W-:Y:S05]  /*3330*/  IMAD.IADD R2, R2, 0x1, -R6 ;  /* 0x0000000102027824 */ /* 0x004fea00078e0a06 */
[----:B------:R-:W-:Y:S02]  /*3340*/  IADD3 R3, R2, c[0x0][0x2a8], RZ ;  /* 0x0000aa0002037a10 */ /* 0x000fe40007ffe0ff */
[----:B------:R-:W-:Y:S02]  /*3350*/  IMNMX R141, R141, R2, !PT ;  /* 0x000000028d8d7217 */ /* 0x000fe40007800200 */
[----:B------:R-:W-:Y:S02]  /*3360*/  IMNMX R146, R146, R3, PT ;  /* 0x0000000392927217 */ /* 0x000fe40003800200 */
.L_x_226:
[----:B------:R-:W-:Y:S05]  /*3370*/  IADD3 R2, R0, 0x20, RZ ;  /* 0x0000002000027810 */ /* 0x000fea0007ffe0ff */
        /* <DEDUP_REMOVED lines=18> */
.L_x_232:
[----:B------:R-:W-:Y:S04]  /*34a0*/  MOV R3, 0x1 ;  /* 0x0000000100037802 */ /* 0x000fe80000000f00 */
[----:B------:R-:W-:Y:S11]  /*34b0*/  ISETP.NE.AND P2, PT, R3, c[0x0][0x2a8], PT ;  /* 0x0000aa0003007a0c */ /* 0x000ff60003f45270 */
[----:B------:R-:W-:Y:S02]  /*34c0*/  @!UPT UIADD3 URZ, URZ, URZ, URZ ;  /* 0x0000003f3f3ff290 */ /* 0x000fe4000fffe03f */
[----:B------:R-:W-:Y:S05]  /*34d0*/  @P2 IMAD.HI.U32 R3, R2, c[0x0][0x2ac], RZ ;  /* 0x0000ab0002032a27 */ /* 0x000fea00078e00ff */
[----:B------:R-:W-:Y:S02]  /*34e0*/  @P2 SHF.R.U32.HI R2, RZ, c[0x0][0x2b0], R3 ;  /* 0x0000ac00ff022a19 */ /* 0x000fe40000011603 */
.L_x_233:
[----:B------:R-:W-:Y:S05]  /*34f0*/  BSYNC B0 ;  /* 0x0000000000007941 */ /* 0x000fea0003800000 */
.L_x_231:
[----:B------:R-:W2:Y:S01]  /*3500*/  LDL R6, [R1+0x30] ;  /* 0x0000300001067983 */ /* 0x000ea20000100800 */
[----:B------:R-:W-:Y:S04]  /*3510*/  IMAD.MOV.U32 R3, RZ, RZ, c[0x0][0x2a8] ;  /* 0x0000aa00ff037624 */ /* 0x000fe800078e00ff */
[----:B------:R-:W-:Y:S04]  /*3520*/  IMAD R2, R2, R3, -UR5 ;  /* 0x8000000502027e24 */ /* 0x000fe8000f8e0203 */
[----:B--2---:R-:W-:Y:S05]  /*3530*/  IMAD.IADD R2, R2, 0x1, -R6 ;  /* 0x0000000102027824 */ /* 0x004fea00078e0a06 */
[----:B------:R-:W-:Y:S02]  /*3540*/  IADD3 R3, R2, c[0x0][0x2a8], RZ ;  /* 0x0000aa0002037a10 */ /* 0x000fe40007ffe0ff */
[----:B------:R-:W-:Y:S02]  /*3550*/  IMNMX R142, R142, R2, !PT ;  /* 0x000000028e8e7217 */ /* 0x000fe40007800200 */
[----:B------:R-:W-:Y:S02]  /*3560*/  IMNMX R147, R147, R3, PT ;  /* 0x0000000393937217 */ /* 0x000fe40003800200 */
.L_x_230:
        /* <DEDUP_REMOVED lines=19> */
.L_x_236:
[----:B------:R-:W-:Y:S04]  /*36a0*/  MOV R2, 0x1 ;  /* 0x0000000100027802 */ /* 0x000fe80000000f00 */
[----:B------:R-:W-:Y:S11]  /*36b0*/  ISETP.NE.AND P0, PT, R2, c[0x0][0x2a8], PT ;  /* 0x0000aa0002007a0c */ /* 0x000ff60003f05270 */
[----:B------:R-:W-:Y:S02]  /*36c0*/  @!UPT UIADD3 URZ, URZ, URZ, URZ ;  /* 0x0000003f3f3ff290 */ /* 0x000fe4000fffe03f */
[----:B------:R-:W-:Y:S05]  /*36d0*/  @P0 IMAD.HI.U32 R2, R0, c[0x0][0x2ac], RZ ;  /* 0x0000ab0000020a27 */ /* 0x000fea00078e00ff */
[----:B------:R-:W-:Y:S02]  /*36e0*/  @P0 SHF.R.U32.HI R0, RZ, c[0x0][0x2b0], R2 ;  /* 0x0000ac00ff000a19 */ /* 0x000fe40000011602 */
.L_x_237:
[----:B------:R-:W-:Y:S05]  /*36f0*/  BSYNC B0 ;  /* 0x0000000000007941 */ /* 0x000fea0003800000 */
.L_x_235:
[----:B------:R-:W2:Y:S01]  /*3700*/  LDL R3, [R1+0x30] ;  /* 0x0000300001037983 */ /* 0x000ea20000100800 */
[----:B------:R-:W-:Y:S04]  /*3710*/  IMAD.MOV.U32 R2, RZ, RZ, c[0x0][0x2a8] ;  /* 0x0000aa00ff027624 */ /* 0x000fe800078e00ff */
[----:B------:R-:W-:Y:S04]  /*3720*/  IMAD R0, R0, R2, -UR5 ;  /* 0x8000000500007e24 */ /* 0x000fe8000f8e0202 */
[----:B--2---:R-:W-:Y:S05]  /*3730*/  IMAD.IADD R0, R0, 0x1, -R3 ;  /* 0x0000000100007824 */ /* 0x004fea00078e0a03 */
[----:B------:R-:W-:Y:S02]  /*3740*/  IADD3 R2, R0, c[0x0][0x2a8], RZ ;  /* 0x0000aa0000027a10 */ /* 0x000fe40007ffe0ff */
[----:B------:R-:W-:Y:S02]  /*3750*/  IMNMX R143, R143, R0, !PT ;  /* 0x000000008f8f7217 */ /* 0x000fe40007800200 */
[----:B------:R-:W-:Y:S02]  /*3760*/  IMNMX R145, R145, R2, PT ;  /* 0x0000000291917217 */ /* 0x000fe40003800200 */
.L_x_234:
        /* <DEDUP_REMOVED lines=10> */
[----:B------:R-:W5:Y:S01]  /*3810*/  LDL R14, [R1+0x44] ;  /* 0x00004400010e7983 */ /* 0x000f620000100800 */
[----:B------:R-:W-:Y:S02]  /*3820*/  ULDC.64 UR16, c[0x0][0x178] ;  /* 0x00005e0000107ab9 */ /* 0x000fe40000000a00 */
[----:B------:R-:W-:Y:S01]  /*3830*/  UIMAD.WIDE.U32 UR24, UR22, UR16, URZ ;  /* 0x00000010161872a5 */ /* 0x000fe2000f8e003f */
[----:B----4-:R-:W4:Y:S01]  /*3840*/  LDL.64 R16, [R1+0x70] ;  /* 0x0000700001107983 */ /* 0x010f220000100a00 */
[----:B------:R-:W-:Y:S03]  /*3850*/  USHF.R.S32.HI UR23, URZ, 0x1f, UR22 ;  /* 0x0000001f3f177899 */ /* 0x000fe60008011416 */
[----:B---3--:R-:W3:Y:S01]  /*3860*/  LDL.64 R12, [R1+0x20] ;  /* 0x00002000010c7983 */ /* 0x008ee20000100a00 */
[----:B------:R-:W-:Y:S01]  /*3870*/  IMAD.U32 R2, RZ, RZ, UR24 ;  /* 0x00000018ff027e24 */ /* 0x000fe2000f8e00ff */
[----:B------:R-:W-:Y:S01]  /*3880*/  UIMAD UR23, UR23, UR16, URZ ;  /* 0x00000010171772a4 */ /* 0x000fe2000f8e023f */
[----:B------:R-:W-:Y:S01]  /*3890*/  IMAD.U32 R0, RZ, RZ, UR24 ;  /* 0x00000018ff007e24 */ /* 0x000fe2000f8e00ff */
[----:B--2---:R-:W2:Y:S01]  /*38a0*/  LDL R6, [R1+0x84] ;  /* 0x0000840001067983 */ /* 0x004ea20000100800 */
[----:B------:R-:W-:Y:S02]  /*38b0*/  UIMAD UR16, UR22, -0x40, UR13 ;  /* 0xffffffc0161078a4 */ /* 0x000fe4000f8e020d */
[----:B------:R-:W-:Y:S01]  /*38c0*/  UIMAD UR23, UR22, UR17, UR23 ;  /* 0x00000011161772a4 */ /* 0x000fe2000f8e0217 */
[----:B------:R-:W2:Y:S03]  /*38d0*/  LDL R5, [R1+0x58] ;  /* 0x0000580001057983 */ /* 0x000ea60000100800 */
[----:B------:R-:W-:Y:S01]  /*38e0*/  UIADD3 UR23, UR25, UR23, URZ ;  /* 0x0000001719177290 */ /* 0x000fe2000fffe03f */
[----:B------:R-:W2:Y:S04]  /*38f0*/  LDL R7, [R1+0x5c] ;  /* 0x00005c0001077983 */ /* 0x000ea80000100800 */
[----:B------:R-:W2:Y:S01]  /*3900*/  LDL.64 R10, [R1+0x50] ;  /* 0x00005000010a7983 */ /* 0x000ea20000100a00 */
[----:B------:R-:W-:Y:S03]  /*3910*/  IMAD.U32 R3, RZ, RZ, UR23 ;  /* 0x00000017ff037e24 */ /* 0x000fe6000f8e00ff */
[----:B------:R-:W2:Y:S04]  /*3920*/  LDL.64 R8, [R1+0x48] ;  /* 0x0000480001087983 */ /* 0x000ea80000100a00 */
[----:B------:R-:W1:Y:S01]  /*3930*/  @!P1 S2R R4, SR_CTAID.Y ;  /* 0x0000000000049919 */ /* 0x000e620000002600 */
[C---:B-----5:R-:W-:Y:S02]  /*3940*/  LOP3.LUT P5, RZ, R14.reuse, 0x1, RZ, 0xc0, !PT ;  /* 0x000000010eff7812 */ /* 0x060fe400078ac0ff */
[----:B------:R-:W-:Y:S02]  /*3950*/  LOP3.LUT P4, RZ, R14, 0x2, RZ, 0xc0, !PT ;  /* 0x000000020eff7812 */ /* 0x000fe4000788c0ff */
[----:B----4-:R-:W-:Y:S02]  /*3960*/  LEA R0, P0, R0, R16, 0x6 ;  /* 0x0000001000007211 */ /* 0x010fe400078030ff */
[C---:B---3--:R-:W-:Y:S02]  /*3970*/  ISETP.GE.OR P5, PT, R12.reuse, UR16, !P5 ;  /* 0x000000100c007c0c */ /* 0x048fe4000efa6670 */
[----:B------:R-:W-:Y:S02]  /*3980*/  ISETP.GE.OR P4, PT, R12, UR16, !P4 ;  /* 0x000000100c007c0c */ /* 0x000fe4000e786670 */
[----:B--2---:R-:W-:Y:S01]  /*3990*/  LEA.HI.X R3, R2, R6, R3, 0x6, P0 ;  /* 0x0000000602037211 */ /* 0x004fe200000f3403 */
[----:B------:R-:W-:Y:S01]  /*39a0*/  IMAD.U32 R6, RZ, RZ, UR20 ;  /* 0x00000014ff067e24 */ /* 0x000fe2000f8e00ff */
[----:B------:R-:W-:Y:S02]  /*39b0*/  LEA R2, P0, R0, c[0x0][0x160], 0x1 ;  /* 0x0000580000027a11 */ /* 0x000fe400078008ff */
[----:B------:R-:W-:Y:S02]  /*39c0*/  ISETP.LT.AND P3, PT, R12, UR16, PT ;  /* 0x000000100c007c0c */ /* 0x000fe4000bf61270 */
[----:B------:R-:W-:Y:S01]  /*39d0*/  LEA.HI.X R3, R0, c[0x0][0x164], R3, 0x1, P0 ;  /* 0x0000590000037a11 */ /* 0x000fe200000f0c03 */
[----:B------:R-:W-:Y:S01]  /*39e0*/  IMAD R0, R6, 0x3000, R7 ;  /* 0x0000300006007824 */ /* 0x000fe200078e0207 */
[----:B------:R-:W-:Y:S02]  /*39f0*/  ISETP.GE.OR P3, PT, R5, c[0x0][0x16c], !P3 ;  /* 0x00005b0005007a0c */ /* 0x000fe40005f66670 */
[----:B-1----:R-:W-:Y:S02]  /*3a00*/  @!P1 SHF.R.S32.HI R5, RZ, 0x1f, R4 ;  /* 0x0000001fff059819 */ /* 0x002fe40000011404 */
[----:B------:R-:W-:Y:S01]  /*3a10*/  @!PT LDS RZ, [RZ] ;  /* 0x00000000fffff984 */ /* 0x000fe20000000800 */
[----:B------:R-:W-:Y:S01]  /*3a20*/  @!PT LDS RZ, [RZ] ;  /* 0x00000000fffff984 */ /* 0x000fe20000000800 */
[----:B------:R-:W-:Y:S01]  /*3a30*/  @!PT LDS RZ, [RZ] ;  /* 0x00000000fffff984 */ /* 0x000fe20000000800 */
[----:B------:R1:W-:Y:S03]  /*3a40*/  LDGSTS.E.BYPASS.LTC128B.128 [R0], [R2.64], !P5 ;  /* 0x0000000002007fae */ /* 0x0003e6000e901d52 */
[----:B------:R-:W-:Y:S01]  /*3a50*/  @!P1 IMAD R5, R5, c[0x0][0x270], RZ ;  /* 0x00009c0005059a24 */ /* 0x000fe200078e02ff */
[----:B------:R1:W-:Y:S05]  /*3a60*/  LDGSTS.E.BYPASS.LTC128B.128 [R0+0x1000], [R2.64+0x40], !P4 ;  /* 0x0100004002007fae */ /* 0x0003ea000e101d52 */
[----:B------:R1:W-:Y:S02]  /*3a70*/  LDGSTS.E.BYPASS.LTC128B.128 [R0+0x2000], [R2.64+0x80], !P3 ;  /* 0x0200008002007fae */ /* 0x0003e4000d901d52 */
[----:B-1----:R-:W-:Y:S02]  /*3a80*/  IMAD.U32 R0, RZ, RZ, UR10 ;  /* 0x0000000aff007e24 */ /* 0x002fe4000f8e00ff */
[----:B------:R-:W-:Y:S02]  /*3a90*/  @!P1 IMAD.MOV.U32 R2, RZ, RZ, R10 ;  /* 0x000000ffff029224 */ /* 0x000fe400078e000a */
[----:B------:R-:W-:Y:S01]  /*3aa0*/  @!P1 IMAD.MOV.U32 R3, RZ, RZ, R11 ;  /* 0x000000ffff039224 */ /* 0x000fe200078e000b */
[----:B------:R-:W-:Y:S03]  /*3ab0*/  @!P1 LEA R0, R0, 0x40, 0x6 ;  /* 0x0000004000009811 */ /* 0x000fe600078e30ff */
[C---:B------:R-:W-:Y:S04]  /*3ac0*/  @!P1 IMAD.WIDE.U32 R2, R4.reuse, c[0x0][0x270], R2 ;  /* 0x00009c0004029a25 */ /* 0x040fe800078e0002 */
[----:B------:R-:W-:Y:S02]  /*3ad0*/  @!P1 IMAD R4, R4, c[0x0][0x274], R5 ;  /* 0x00009d0004049a24 */ /* 0x000fe400078e0205 */
[----:B------:R-:W-:Y:S02]  /*3ae0*/  IMAD.U32 R5, RZ, RZ, UR20 ;  /* 0x00000014ff057e24 */ /* 0x000fe4000f8e00ff */
[----:B------:R-:W-:Y:S01]  /*3af0*/  @!P1 IMAD.IADD R6, R3, 0x1, R4 ;  /* 0x0000000103069824 */ /* 0x000fe200078e0204 */
[----:B------:R-:W-:Y:S01]  /*3b00*/  @!P1 IADD3 R3, P3, P0, R0, UR14, R2 ;  /* 0x0000000e00039c10 */ /* 0x000fe2000f87e002 */
[----:B------:R-:W-:Y:S01]  /*3b10*/  @!P1 IMAD R4, R5, 0x10, R8 ;  /* 0x0000001005049824 */ /* 0x000fe200078e0208 */
[----:B------:R-:W-:Y:S03]  /*3b20*/  @!P1 SHF.R.S32.HI R0, RZ, 0x1f, R0 ;  /* 0x0000001fff009819 */ /* 0x000fe60000011400 */
[----:B------:R-:W-:Y:S01]  /*3b30*/  @!P1 IMAD.SHL.U32 R4, R4, 0x4, RZ ;  /* 0x0000000404049824 */ /* 0x000fe200078e00ff */
[----:B------:R-:W-:Y:S02]  /*3b40*/  @!P1 IADD3.X R0, R0, UR6, R6, P3, P0 ;  /* 0x0000000600009c10 */ /* 0x000fe40009fe0406 */
[C---:B------:R-:W-:Y:S04]  /*3b50*/  @!P1 LEA R2, P0, R3.reuse, c[0x0][0x258], 0x2 ;  /* 0x0000960003029a11 */ /* 0x040fe800078010ff */
[----:B------:R-:W-:Y:S01]  /*3b60*/  @!P1 LEA.HI.X R3, R3, c[0x0][0x25c], R0, 0x2, P0 ;  /* 0x0000970003039a11 */ /* 0x000fe200000f1400 */
[----:B------:R-:W-:Y:S05]  /*3b70*/  @!P1 IMAD.SHL.U32 R0, R4, 0x4, RZ ;  /* 0x0000000404009824 */ /* 0x000fea00078e00ff */
[----:B------:R1:W-:Y:S03]  /*3b80*/  @!P1 LDGSTS.E.BYPASS.LTC128B.128 [R0+0xf080], [R2.64] ;  /* 0x0f08000002009fae */ /* 0x0003e6000b901d52 */
.L_x_238:
[-C--:B--2---:R-:W-:Y:S01]  /*3b90*/  HMMA.16816.F32.BF16 R4, R32, R164.reuse, RZ ;  /* 0x000000a42004723c */ /* 0x084fe200000418ff */
[----:B------:R2:W-:Y:S01]  /*3ba0*/  STL [R1+0x90], R86 ;  /* 0x0000905601007387 */ /* 0x0005e20000100800 */
[----:B------:R-:W-:Y:S02]  /*3bb0*/  PLOP3.LUT P0, PT, PT, PT, UP4, 0x80, 0x0 ;  /* 0x000000000000781c */ /* 0x000fe40003f0f048 */
[----:B-1----:R-:W-:Y:S01]  /*3bc0*/  P2R R0, PR, RZ, 0x2 ;  /* 0x00000002ff007803 */ /* 0x002fe20000000000 */
[----:B------:R1:W-:Y:S01]  /*3bd0*/  STL [R1+0x8c], R85 ;  /* 0x00008c5501007387 */ /* 0x0003e20000100800 */
[----:B------:R-:W-:Y:S02]  /*3be0*/  ISETP.GT.AND P4, PT, R140, 0x21, P0 ;  /* 0x000000218c00780c */ /* 0x000fe40000784270 */
[C---:B---3--:R-:W-:Y:S01]  /*3bf0*/  HMMA.16816.F32.BF16 R8, R28.reuse, R164, RZ ;  /* 0x000000a41c08723c */ /* 0x048fe200000418ff */
[----:B------:R-:W0:Y:S01]  /*3c00*/  LDGDEPBAR ;  /* 0x00000000000079af */ /* 0x000e220000000000 */
[----:B------:R-:W-:Y:S02]  /*3c10*/  ISETP.LT.OR P4, PT, R144, 0x22, P4 ;  /* 0x000000229000780c */ /* 0x000fe40002781670 */
[C---:B------:R-:W-:Y:S02]  /*3c20*/  ISETP.GT.AND P6, PT, R140.reuse, RZ, P0 ;  /* 0x000000ff8c00720c */ /* 0x040fe400007c4270 */
[C---:B------:R-:W-:Y:S02]  /*3c30*/  ISETP.GT.AND P5, PT, R140.reuse, 0x1, P0 ;  /* 0x000000018c00780c */ /* 0x040fe400007a4270 */
[-C--:B------:R-:W-:Y:S01]  /*3c40*/  HMMA.16816.F32.BF16 R12, R28, R166.reuse, RZ ;  /* 0x000000a61c0c723c */ /* 0x080fe200000418ff */
[----:B------:R-:W-:Y:S02]  /*3c50*/  ISETP.GT.AND P3, PT, R140, 0x20, P0 ;  /* 0x000000208c00780c */ /* 0x000fe40000764270 */
[C---:B------:R-:W-:Y:S02]  /*3c60*/  ISETP.LT.OR P6, PT, R144.reuse, 0x1, P6 ;  /* 0x000000019000780c */ /* 0x040fe400037c1670 */
[C---:B------:R-:W-:Y:S02]  /*3c70*/  ISETP.LT.OR P5, PT, R144.reuse, 0x2, P5 ;  /* 0x000000029000780c */ /* 0x040fe40002fa1670 */
[----:B------:R-:W-:Y:S01]  /*3c80*/  ISETP.LT.OR P3, PT, R144, 0x21, P3 ;  /* 0x000000219000780c */ /* 0x000fe20001f61670 */
[C---:B------:R-:W-:Y:S04]  /*3c90*/  HMMA.16816.F32.BF16 R16, R32.reuse, R166, RZ ;  /* 0x000000a62010723c */ /* 0x040fe800000418ff */
[----:B--2---:R-:W-:Y:S01]  /*3ca0*/  MOV R86, R237 ;  /* 0x000000ed00567202 */ /* 0x004fe20000000f00 */
[----:B-1----:R-:W2:Y:S03]  /*3cb0*/  LDL R85, [R1+0x28] ;  /* 0x0000280001557983 */ /* 0x002ea60000100800 */
[-C--:B------:R-:W-:Y:S01]  /*3cc0*/  HMMA.16816.F32.BF16 R20, R32, R168.reuse, RZ ;  /* 0x000000a82014723c */ /* 0x080fe200000418ff */
[----:B------:R1:W-:Y:S07]  /*3cd0*/  STL [R1+0x88], R84 ;  /* 0x0000885401007387 */ /* 0x0003ee0000100800 */
[C---:B------:R-:W-:Y:S08]  /*3ce0*/  HMMA.16816.F32.BF16 R24, R28.reuse, R168, RZ ;  /* 0x000000a81c18723c */ /* 0x040ff000000418ff */
[-C--:B------:R-:W-:Y:S08]  /*3cf0*/  HMMA.16816.F32.BF16 R28, R28, R170.reuse, RZ ;  /* 0x000000aa1c1c723c */ /* 0x080ff000000418ff */
[----:B------:R-:W-:Y:S04]  /*3d00*/  HMMA.16816.F32.BF16 R32, R32, R170, RZ ;  /* 0x000000aa2020723c */ /* 0x000fe800000418ff */
[----:B-1----:R-:W-:Y:S04]  /*3d10*/  MOV R84, R236 ;  /* 0x000000ec00547202 */ /* 0x002fe80000000f00 */
[-C--:B----4-:R-:W-:Y:S08]  /*3d20*/  HMMA.16816.F32.BF16 R4, R132, R172.reuse, R4 ;  /* 0x000000ac8404723c */ /* 0x090ff00000041804 */
        /* <DEDUP_REMOVED lines=51> */
[----:B------:R-:W-:Y:S02]  /*4060*/  ISETP.LT.OR P4, PT, R144, 0x62, P4 ;  /* 0x000000629000780c */ /* 0x000fe40002781670 */
[----:B------:R-:W-:Y:S02]  /*4070*/  ISETP.GT.AND P6, PT, R140, 0x40, P0 ;  /* 0x000000408c00780c */ /* 0x000fe400007c4270 */
[----:B------:R-:W-:Y:S01]  /*4080*/  FSEL R2, R159, -INF , !P4 ;  /* 0xff8000009f027808 */ /* 0x000fe20006000000 */
[--C-:B------:R-:W-:Y:S01]  /*4090*/  FFMA.FTZ R158, R139, c[0x0][0x29c], -R149.reuse ;  /* 0x0000a7008b9e7a23 */ /* 0x100fe20000010895 */
[----:B------:R-:W-:Y:S02]  /*40a0*/  ISETP.GT.AND P4, PT, R141, 0x21, P0 ;  /* 0x000000218d00780c */ /* 0x000fe40000784270 */
[----:B------:R-:W-:Y:S01]  /*40b0*/  FSEL R138, R241, -INF , !P5 ;  /* 0xff800000f18a7808 */ /* 0x000fe20006800000 */
[----:B------:R-:W1:Y:S01]  /*40c0*/  MUFU.EX2 R240, R158 ;  /* 0x0000009e00f07308 */ /* 0x000e620000000800 */
[----:B------:R-:W-:Y:S02]  /*40d0*/  ISETP.LT.OR P1, PT, R146, 0x22, P4 ;  /* 0x000000229200780c */ /* 0x000fe40002721670 */
[----:B------:R-:W-:Y:S01]  /*40e0*/  ISETP.GT.AND P5, PT, R140, 0x41, P0 ;  /* 0x000000418c00780c */ /* 0x000fe200007a4270 */
[--C-:B------:R-:W-:Y:S01]  /*40f0*/  FFMA.FTZ R157, R138, c[0x0][0x29c], -R149.reuse ;  /* 0x0000a7008a9d7a23 */ /* 0x100fe20000010895 */
[----:B------:R-:W-:Y:S02]  /*4100*/  FSEL R152, R245, -INF , !P1 ;  /* 0xff800000f5987808 */ /* 0x000fe40004800000 */
[----:B------:R-:W-:Y:S02]  /*4110*/  ISETP.NE.AND P1, PT, R0, RZ, PT ;  /* 0x000000ff0000720c */ /* 0x000fe40003f25270 */
[----:B--2---:R-:W2:Y:S01]  /*4120*/  LDS R0, [R85.X4+0xf280] ;  /* 0x00f2800055007984 */ /* 0x004ea20000004800 */
[----:B------:R-:W-:Y:S01]  /*4130*/  FSEL R137, R230, -INF , !P3 ;  /* 0xff800000e6897808 */ /* 0x000fe20005800000 */
[----:B------:R-:W3:Y:S01]  /*4140*/  MUFU.EX2 R236, R157 ;  /* 0x0000009d00ec7308 */ /* 0x000ee20000000800 */
[----:B------:R-:W-:Y:S02]  /*4150*/  ISETP.GT.AND P3, PT, R140, 0x60, P0 ;  /* 0x000000608c00780c */ /* 0x000fe40000764270 */
[C---:B------:R-:W-:Y:S01]  /*4160*/  ISETP.LT.OR P6, PT, R144.reuse, 0x41, P6 ;  /* 0x000000419000780c */ /* 0x040fe200037c1670 */
[--C-:B------:R-:W-:Y:S01]  /*4170*/  FFMA.FTZ R156, R137, c[0x0][0x29c], -R149.reuse ;  /* 0x0000a700899c7a23 */ /* 0x100fe20000010895 */
[C---:B------:R-:W-:Y:S02]  /*4180*/  ISETP.LT.OR P5, PT, R144.reuse, 0x42, P5 ;  /* 0x000000429000780c */ /* 0x040fe40002fa1670 */
[----:B------:R-:W-:Y:S02]  /*4190*/  ISETP.LT.OR P3, PT, R144, 0x61, P3 ;  /* 0x000000619000780c */ /* 0x000fe40001f61670 */
[----:B------:R-:W-:Y:S01]  /*41a0*/  FSEL R133, R231, -INF , !P6 ;  /* 0xff800000e7857808 */ /* 0x000fe20007000000 */
[----:B------:R-:W-:Y:S01]  /*41b0*/  MUFU.EX2 R239, R156 ;  /* 0x0000009c00ef7308 */ /* 0x000fe20000000800 */
[----:B------:R-:W-:Y:S02]  /*41c0*/  FSEL R132, R161, -INF , !P5 ;  /* 0xff800000a1847808 */ /* 0x000fe40006800000 */
[C---:B------:R-:W-:Y:S02]  /*41d0*/  ISETP.GT.AND P6, PT, R141.reuse, RZ, P0 ;  /* 0x000000ff8d00720c */ /* 0x040fe400007c4270 */
[C---:B------:R-:W-:Y:S01]  /*41e0*/  ISETP.GT.AND P5, PT, R141.reuse, 0x1, P0 ;  /* 0x000000018d00780c */ /* 0x040fe200007a4270 */
[--C-:B------:R-:W-:Y:S01]  /*41f0*/  FFMA.FTZ R139, R132, c[0x0][0x29c], -R149.reuse ;  /* 0x0000a700848b7a23 */ /* 0x100fe20000010895 */
[----:B------:R-:W-:Y:S02]  /*4200*/  FSEL R3, R160, -INF , !P3 ;  /* 0xff800000a0037808 */ /* 0x000fe40005800000 */
[----:B------:R-:W-:Y:S02]  /*4210*/  ISETP.GT.AND P3, PT, R141, 0x20, P0 ;  /* 0x000000208d00780c */ /* 0x000fe40000764270 */
[C---:B------:R-:W-:Y:S01]  /*4220*/  ISETP.LT.OR P6, PT, R146.reuse, 0x1, P6 ;  /* 0x000000019200780c */ /* 0x040fe200037c1670 */
[--C-:B------:R-:W-:Y:S01]  /*4230*/  FFMA.FTZ R138, R3, c[0x0][0x29c], -R149.reuse ;  /* 0x0000a700038a7a23 */ /* 0x100fe20000010895 */
[C---:B------:R-:W-:Y:S02]  /*4240*/  ISETP.LT.OR P5, PT, R146.reuse, 0x2, P5 ;  /* 0x000000029200780c */ /* 0x040fe40002fa1670 */
[----:B------:R-:W-:Y:S01]  /*4250*/  ISETP.LT.OR P3, PT, R146, 0x21, P3 ;  /* 0x000000219200780c */ /* 0x000fe20001f61670 */
[----:B------:R4:W-:Y:S01]  /*4260*/  MUFU.EX2 R237, R138 ;  /* 0x0000008a00ed7308 */ /* 0x0009e20000000800 */
[----:B------:R-:W-:Y:S02]  /*4270*/  ISETP.GT.AND P4, PT, R141, 0x60, P0 ;  /* 0x000000608d00780c */ /* 0x000fe40000784270 */
[----:B------:R-:W-:Y:S02]  /*4280*/  FSEL R140, R248, -INF , !P6 ;  /* 0xff800000f88c7808 */ /* 0x000fe40007000000 */
[----:B------:R-:W-:Y:S02]  /*4290*/  FSEL R144, R247, -INF , !P5 ;  /* 0xff800000f7907808 */ /* 0x000fe40006800000 */
[----:B------:R-:W-:Y:S02]  /*42a0*/  ISETP.GT.AND P6, PT, R141, 0x40, P0 ;  /* 0x000000408d00780c */ /* 0x000fe400007c4270 */
[----:B------:R-:W-:Y:S02]  /*42b0*/  FSEL R153, R246, -INF , !P3 ;  /* 0xff800000f6997808 */ /* 0x000fe40005800000 */
[----:B------:R-:W-:Y:S01]  /*42c0*/  ISETP.LT.OR P4, PT, R146, 0x61, P4 ;  /* 0x000000619200780c */ /* 0x000fe20002781670 */
[----:B--2---:R-:W-:Y:S01]  /*42d0*/  FADD.FTZ R137, R5, -R0 ;  /* 0x8000000005897221 */ /* 0x004fe20000010000 */
[C---:B------:R-:W-:Y:S01]  /*42e0*/  ISETP.GT.AND P5, PT, R141.reuse, 0x41, P0 ;  /* 0x000000418d00780c */ /* 0x040fe200007a4270 */
[----:B------:R-:W-:Y:S01]  /*42f0*/  FFMA.FTZ R5, R152, c[0x0][0x29c], -R148 ;  /* 0x0000a70098057a23 */ /* 0x000fe20000010894 */
[----:B------:R-:W-:Y:S01]  /*4300*/  ISETP.GT.AND P3, PT, R141, 0x61, P0 ;  /* 0x000000618d00780c */ /* 0x000fe20000764270 */
[--C-:B------:R-:W-:Y:S01]  /*4310*/  FADD.FTZ R134, R21, -R0.reuse ;  /* 0x8000000015867221 */ /* 0x100fe20000010000 */
[----:B------:R-:W-:Y:S01]  /*4320*/  ISETP.LT.OR P6, PT, R146, 0x41, P6 ;  /* 0x000000419200780c */ /* 0x000fe200037c1670 */
[--C-:B------:R-:W-:Y:S01]  /*4330*/  FADD.FTZ R135, R16, -R0.reuse ;  /* 0x8000000010877221 */ /* 0x100fe20000010000 */
[C---:B------:R-:W-:Y:S01]  /*4340*/  ISETP.LT.OR P5, PT, R146.reuse, 0x42, P5 ;  /* 0x000000429200780c */ /* 0x040fe20002fa1670 */
[--C-:B------:R-:W-:Y:S01]  /*4350*/  FADD.FTZ R141, R33, -R0.reuse ;  /* 0x80000000218d7221 */ /* 0x100fe20000010000 */
[----:B------:R-:W-:Y:S01]  /*4360*/  ISETP.LT.OR P3, PT, R146, 0x62, P3 ;  /* 0x000000629200780c */ /* 0x000fe20001f61670 */
[--C-:B------:R-:W-:Y:S01]  /*4370*/  FFMA.FTZ R146, R133, c[0x0][0x29c], -R149.reuse ;  /* 0x0000a70085927a23 */ /* 0x100fe20000010895 */
[----:B------:R-:W-:Y:S01]  /*4380*/  FSEL R3, R249, -INF , !P5 ;  /* 0xff800000f9037808 */ /* 0x000fe20006800000 */
[----:B------:R-:W-:Y:S01]  /*4390*/  FFMA.FTZ R149, R2, c[0x0][0x29c], -R149 ;  /* 0x0000a70002957a23 */ /* 0x000fe20000010895 */
[----:B------:R-:W-:Y:S01]  /*43a0*/  FSEL R2, R244, -INF , !P4 ;  /* 0xff800000f4027808 */ /* 0x000fe20006000000 */
[--C-:B------:R-:W-:Y:S01]  /*43b0*/  FADD.FTZ R133, R4, -R0.reuse ;  /* 0x8000000004857221 */ /* 0x100fe20000010000 */
[----:B------:R-:W-:Y:S01]  /*43c0*/  FSEL R4, R242, -INF , !P6 ;  /* 0xff800000f2047808 */ /* 0x000fe20007000000 */
[----:B------:R-:W-:Y:S01]  /*43d0*/  FADD.FTZ R132, R17, -R0 ;  /* 0x8000000011847221 */ /* 0x000fe20000010000 */
[----:B----4-:R-:W-:Y:S01]  /*43e0*/  MOV R138, R84 ;  /* 0x00000054008a7202 */ /* 0x010fe20000000f00 */
[----:B------:R-:W-:Y:S01]  /*43f0*/  FFMA.FTZ R21, R2, c[0x0][0x29c], -R148 ;  /* 0x0000a70002157a23 */ /* 0x000fe20000010894 */
[----:B------:R-:W-:Y:S01]  /*4400*/  MOV R33, R235 ;  /* 0x000000eb00217202 */ /* 0x000fe20000000f00 */
[----:B------:R-:W2:Y:S01]  /*4410*/  MUFU.EX2 R2, R5 ;  /* 0x0000000500027308 */ /* 0x000ea20000000800 */
[--C-:B------:R-:W-:Y:S01]  /*4420*/  FADD.FTZ R136, R20, -R0.reuse ;  /* 0x8000000014887221 */ /* 0x100fe20000010000 */
[----:B------:R-:W-:Y:S01]  /*4430*/  ISETP.GT.AND P5, PT, R142, 0x1, P0 ;  /* 0x000000018e00780c */ /* 0x000fe200007a4270 */
[----:B------:R-:W-:Y:S01]  /*4440*/  FADD.FTZ R154, R32, -R0 ;  /* 0x80000000209a7221 */ /* 0x000fe20000010000 */
[----:B------:R-:W-:Y:S01]  /*4450*/  FSEL R0, R243, -INF , !P3 ;  /* 0xff800000f3007808 */ /* 0x000fe20005800000 */
[--C-:B------:R-:W-:Y:S01]  /*4460*/  FFMA.FTZ R16, R153, c[0x0][0x29c], -R148.reuse ;  /* 0x0000a70099107a23 */ /* 0x100fe20000010894 */
[----:B------:R-:W-:Y:S01]  /*4470*/  ISETP.LT.OR P5, PT, R147, 0x2, P5 ;  /* 0x000000029300780c */ /* 0x000fe20002fa1670 */
[----:B-1----:R-:W-:Y:S01]  /*4480*/  FMUL.FTZ R133, R240, R133 ;  /* 0x00000085f0857220 */ /* 0x002fe20000410000 */
[----:B------:R-:W-:Y:S01]  /*4490*/  MOV R156, R33 ;  /* 0x00000021009c7202 */ /* 0x000fe20000000f00 */
[--C-:B------:R-:W-:Y:S01]  /*44a0*/  FFMA.FTZ R20, R140, c[0x0][0x29c], -R148.reuse ;  /* 0x0000a7008c147a23 */ /* 0x100fe20000010894 */
[----:B------:R-:W1:Y:S01]  /*44b0*/  MUFU.EX2 R235, R155 ;  /* 0x0000009b00eb7308 */ /* 0x000e620000000800 */
[--C-:B------:R-:W-:Y:S01]  /*44c0*/  FFMA.FTZ R17, R144, c[0x0][0x29c], -R148.reuse ;  /* 0x0000a70090117a23 */ /* 0x100fe20000010894 */
[----:B------:R-:W-:Y:S01]  /*44d0*/  MOV R153, R232 ;  /* 0x000000e800997202 */ /* 0x000fe20000000f00 */
[--C-:B------:R-:W-:Y:S01]  /*44e0*/  FFMA.FTZ R4, R4, c[0x0][0x29c], -R148.reuse ;  /* 0x0000a70004047a23 */ /* 0x100fe20000010894 */
[----:B------:R-:W-:Y:S01]  /*44f0*/  MOV R144, R233 ;  /* 0x000000e900907202 */ /* 0x000fe20000000f00 */
[--C-:B------:R-:W-:Y:S01]  /*4500*/  FFMA.FTZ R32, R3, c[0x0][0x29c], -R148.reuse ;  /* 0x0000a70003207a23 */ /* 0x100fe20000010894 */
[----:B------:R-:W-:Y:S01]  /*4510*/  MOV R3, R163 ;  /* 0x000000a300037202 */ /* 0x000fe20000000f00 */
[----:B------:R-:W-:Y:S01]  /*4520*/  FFMA.FTZ R148, R0, c[0x0][0x29c], -R148 ;  /* 0x0000a70000947a23 */ /* 0x000fe20000010894 */
[----:B------:R-:W-:Y:S01]  /*4530*/  MOV R140, R234 ;  /* 0x000000ea008c7202 */ /* 0x000fe20000000f00 */
[----:B------:R-:W-:Y:S01]  /*4540*/  FFMA.FTZ R0, -R162, R162, 1 ;  /* 0x3f800000a2007423 */ /* 0x000fe200000101a2 */
[----:B------:R4:W4:Y:S01]  /*4550*/  MUFU.EX2 R233, R149 ;  /* 0x0000009500e97308 */ /* 0x0009220000000800 */
[----:B---3--:R-:W-:Y:S01]  /*4560*/  FMUL.FTZ R137, R236, R137 ;  /* 0x00000089ec897220 */ /* 0x008fe20000410000 */
[----:B------:R-:W-:Y:S01]  /*4570*/  ISETP.GT.AND P6, PT, R142, RZ, P0 ;  /* 0x000000ff8e00720c */ /* 0x000fe200007c4270 */
[----:B------:R-:W-:Y:S01]  /*4580*/  FMUL.FTZ R232, R133, R0 ;  /* 0x0000000085e87220 */ /* 0x000fe20000410000 */
[----:B--2---:R2:W-:Y:S01]  /*4590*/  STL [R1+0x10], R2 ;  /* 0x0000100201007387 */ /* 0x0045e20000100800 */
[----:B------:R-:W-:Y:S01]  /*45a0*/  MOV R133, R86 ;  /* 0x0000005600857202 */ /* 0x000fe20000000f00 */
[----:B------:R-:W-:Y:S01]  /*45b0*/  FFMA.FTZ R0, -R241, R241, 1 ;  /* 0x3f800000f1007423 */ /* 0x000fe200000101f1 */
[----:B------:R-:W-:Y:S01]  /*45c0*/  ISETP.LT.OR P6, PT, R147, 0x1, P6 ;  /* 0x000000019300780c */ /* 0x000fe200037c1670 */
[----:B------:R-:W3:Y:S01]  /*45d0*/  LDL.LU R86, [R1+0x4] ;  /* 0x0000040001567983 */ /* 0x000ee20000300800 */
[----:B------:R-:W-:Y:S01]  /*45e0*/  MOV R241, R3 ;  /* 0x0000000300f17202 */ /* 0x000fe20000000f00 */
[----:B------:R2:W2:Y:S01]  /*45f0*/  MUFU.EX2 R238, R146 ;  /* 0x0000009200ee7308 */ /* 0x0004a20000000800 */
[----:B------:R-:W-:Y:S01]  /*4600*/  FFMA.FTZ R3, -R230, R230, 1 ;  /* 0x3f800000e6037423 */ /* 0x000fe200000101e6 */
[----:B------:R-:W3:Y:S01]  /*4610*/  LDL.LU R84, [R1] ;  /* 0x0000000001547983 */ /* 0x000ee20000300800 */
[----:B------:R-:W-:Y:S01]  /*4620*/  FMUL.FTZ R135, R239, R135 ;  /* 0x00000087ef877220 */ /* 0x000fe20000410000 */
[----:B------:R-:W-:Y:S01]  /*4630*/  FSEL R5, R133, -INF , !P5 ;  /* 0xff80000085057808 */ /* 0x000fe20006800000 */
[----:B-1----:R-:W-:Y:S01]  /*4640*/  FMUL.FTZ R132, R235, R132 ;  /* 0x00000084eb847220 */ /* 0x002fe20000410000 */
[----:B------:R-:W-:Y:S01]  /*4650*/  MOV R230, R144 ;  /* 0x0000009000e67202 */ /* 0x000fe20000000f00 */
[----:B------:R-:W-:Y:S01]  /*4660*/  FMUL.FTZ R154, R237, R154 ;  /* 0x0000009aed9a7220 */ /* 0x000fe20000410000 */
[C---:B------:R-:W-:Y:S02]  /*4670*/  ISETP.GT.AND P4, PT, R142.reuse, 0x20, P0 ;  /* 0x000000208e00780c */ /* 0x040fe40000784270 */
[----:B------:R1:W-:Y:S01]  /*4680*/  MUFU.EX2 R162, R16 ;  /* 0x0000001000a27308 */ /* 0x0003e20000000800 */
[C---:B------:R-:W-:Y:S02]  /*4690*/  ISETP.GT.AND P3, PT, R142.reuse, 0x21, P0 ;  /* 0x000000218e00780c */ /* 0x040fe40000764270 */
[----:B------:R-:W-:Y:S01]  /*46a0*/  ISETP.LT.OR P4, PT, R147, 0x21, P4 ;  /* 0x000000219300780c */ /* 0x000fe20002781670 */
[----:B----4-:R-:W-:Y:S01]  /*46b0*/  FMUL.FTZ R149, R137, R0 ;  /* 0x0000000089957220 */ /* 0x010fe20000410000 */
[----:B------:R-:W-:Y:S01]  /*46c0*/  ISETP.LT.OR P3, PT, R147, 0x22, P3 ;  /* 0x000000229300780c */ /* 0x000fe20001f61670 */
[----:B------:R-:W4:Y:S01]  /*46d0*/  LDS R0, [R85.X4+0xf2a0] ;  /* 0x00f2a00055007984 */ /* 0x000f220000004800 */
[----:B------:R-:W-:Y:S01]  /*46e0*/  FMUL.FTZ R141, R233, R141 ;  /* 0x0000008de98d7220 */ /* 0x000fe20000410000 */
[----:B------:R-:W-:Y:S01]  /*46f0*/  ISETP.GT.AND P5, PT, R142, 0x41, P0 ;  /* 0x000000418e00780c */ /* 0x000fe200007a4270 */
[----:B--2---:R-:W-:Y:S01]  /*4700*/  FFMA.FTZ R2, -R229, R229, 1 ;  /* 0x3f800000e5027423 */ /* 0x004fe200000101e5 */
[----:B------:R4:W-:Y:S02]  /*4710*/  MUFU.EX2 R157, R21 ;  /* 0x00000015009d7308 */ /* 0x0009e40000000800 */
[----:B------:R-:W-:Y:S01]  /*4720*/  ISETP.LT.OR P5, PT, R147, 0x42, P5 ;  /* 0x000000429300780c */ /* 0x000fe20002fa1670 */
[----:B------:R-:W-:Y:S02]  /*4730*/  FMUL.FTZ R132, R132, R2 ;  /* 0x0000000284847220 */ /* 0x000fe40000410000 */
[----:B------:R-:W-:Y:S02]  /*4740*/  FMUL.FTZ R146, R135, R3 ;  /* 0x0000000387927220 */ /* 0x000fe40000410000 */
[----:B------:R-:W-:Y:S02]  /*4750*/  FFMA.FTZ R3, -R231, R231, 1 ;  /* 0x3f800000e7037423 */ /* 0x000fe400000101e7 */
[----:B------:R-:W2:Y:S01]  /*4760*/  LDL.LU R231, [R1+0xc] ;  /* 0x00000c0001e77983 */ /* 0x000ea20000300800 */
[----:B------:R-:W-:Y:S01]  /*4770*/  FFMA.FTZ R2, -R161, R161, 1 ;  /* 0x3f800000a1027423 */ /* 0x000fe200000101a1 */
[----:B------:R-:W-:Y:S01]  /*4780*/  F2FP.BF16.PACK_AB R132, R132, R146 ;  /* 0x000000928484723e */ /* 0x000fe200000010ff */
[----:B------:R4:W4:Y:S01]  /*4790*/  MUFU.EX2 R234, R139 ;  /* 0x0000008b00ea7308 */ /* 0x0009220000000800 */
[----:B------:R-:W2:Y:S01]  /*47a0*/  LDL.LU R161, [R1+0x8] ;  /* 0x0000080001a17983 */ /* 0x000ea20000300800 */
[----:B-1----:R-:W-:Y:S02]  /*47b0*/  FFMA.FTZ R16, -R248, R248, 1 ;  /* 0x3f800000f8107423 */ /* 0x002fe400000101f8 */
[----:B------:R-:W-:Y:S01]  /*47c0*/  FMUL.FTZ R136, R238, R136 ;  /* 0x00000088ee887220 */ /* 0x000fe20000410000 */
[----:B------:R-:W2:Y:S03]  /*47d0*/  LDL.LU R248, [R1+0x14] ;  /* 0x0000140001f87983 */ /* 0x000ea60000300800 */
[----:B------:R-:W-:Y:S02]  /*47e0*/  FMUL.FTZ R144, R136, R3 ;  /* 0x0000000388907220 */ /* 0x000fe40000410000 */
[----:B------:R1:W1:Y:S01]  /*47f0*/  MUFU.EX2 R229, R4 ;  /* 0x0000000400e57308 */ /* 0x0002620000000800 */
[----:B------:R-:W-:Y:S04]  /*4800*/  FFMA.FTZ R3, -R160, R160, 1 ;  /* 0x3f800000a0037423 */ /* 0x000fe800000101a0 */
[----:B------:R-:W-:Y:S05]  /*4810*/  FMUL.FTZ R154, R154, R3 ;  /* 0x000000039a9a7220 */ /* 0x000fea0000410000 */
[----:B------:R1:W-:Y:S01]  /*4820*/  MUFU.EX2 R158, R32 ;  /* 0x00000020009e7308 */ /* 0x0003e20000000800 */
[--C-:B----4-:R-:W-:Y:S01]  /*4830*/  FADD.FTZ R21, R6, -R0.reuse ;  /* 0x8000000006157221 */ /* 0x110fe20000010000 */
[----:B------:R-:W-:Y:S01]  /*4840*/  MOV R139, R153 ;  /* 0x00000099008b7202 */ /* 0x000fe20000000f00 */
[----:B------:R-:W-:Y:S02]  /*4850*/  FFMA.FTZ R6, -R247, R247, 1 ;  /* 0x3f800000f7067423 */ /* 0x000fe400000101f7 */
[----:B------:R-:W2:Y:S01]  /*4860*/  LDL.LU R247, [R1+0x18] ;  /* 0x0000180001f77983 */ /* 0x000ea20000300800 */
[----:B------:R-:W-:Y:S04]  /*4870*/  FMUL.FTZ R134, R234, R134 ;  /* 0x00000086ea867220 */ /* 0x000fe80000410000 */
[----:B------:R1:W1:Y:S01]  /*4880*/  MUFU.EX2 R163, R20 ;  /* 0x0000001400a37308 */ /* 0x0002620000000800 */
[--C-:B------:R-:W-:Y:S02]  /*4890*/  FADD.FTZ R7, R7, -R0.reuse ;  /* 0x8000000007077221 */ /* 0x100fe40000010000 */
[----:B------:R-:W-:Y:S01]  /*48a0*/  FMUL.FTZ R135, R134, R2 ;  /* 0x0000000286877220 */ /* 0x000fe20000410000 */
[----:B-1----:R-:W-:Y:S01]  /*48b0*/  FSEL R4, R139, -INF , !P6 ;  /* 0xff8000008b047808 */ /* 0x002fe20007000000 */
[----:B------:R-:W-:Y:S01]  /*48c0*/  FFMA.FTZ R2, -R159, R159, 1 ;  /* 0x3f8000009f027423 */ /* 0x000fe2000001019f */
[----:B------:R-:W-:Y:S01]  /*48d0*/  ISETP.GT.AND P6, PT, R142, 0x40, P0 ;  /* 0x000000408e00780c */ /* 0x000fe200007c4270 */
[--C-:B------:R-:W-:Y:S01]  /*48e0*/  FADD.FTZ R22, R22, -R0.reuse ;  /* 0x8000000016167221 */ /* 0x100fe20000010000 */
[----:B------:R-:W-:Y:S01]  /*48f0*/  F2FP.BF16.PACK_AB R135, R135, R144 ;  /* 0x000000908787723e */ /* 0x000fe200000010ff */
[----:B------:R-:W-:Y:S01]  /*4900*/  FMUL.FTZ R134, R141, R2 ;  /* 0x000000028d867220 */ /* 0x000fe20000410000 */
[----:B------:R1:W1:Y:S01]  /*4910*/  MUFU.EX2 R152, R17 ;  /* 0x0000001100987308 */ /* 0x0002620000000800 */
[--C-:B------:R-:W-:Y:S01]  /*4920*/  FFMA.FTZ R2, R5, c[0x0][0x29c], -R151.reuse ;  /* 0x0000a70005027a23 */ /* 0x100fe20000010897 */
[----:B------:R-:W-:Y:S01]  /*4930*/  ISETP.LT.OR P6, PT, R147, 0x41, P6 ;  /* 0x000000419300780c */ /* 0x000fe200037c1670 */
[--C-:B------:R-:W-:Y:S01]  /*4940*/  FFMA.FTZ R4, R4, c[0x0][0x29c], -R151.reuse ;  /* 0x0000a70004047a23 */ /* 0x100fe20000010897 */
[----:B------:R-:W-:Y:S01]  /*4950*/  FSEL R32, R138, -INF , !P4 ;  /* 0xff8000008a207808 */ /* 0x000fe20006000000 */
[----:B------:R-:W-:Y:S01]  /*4960*/  FMUL.FTZ R22, R229, R22 ;  /* 0x00000016e5167220 */ /* 0x000fe20000410000 */
[----:B------:R-:W-:Y:S01]  /*4970*/  ISETP.GT.AND P4, PT, R142, 0x60, P0 ;  /* 0x000000608e00780c */ /* 0x000fe20000784270 */
[--C-:B------:R-:W-:Y:S01]  /*4980*/  FADD.FTZ R18, R18, -R0.reuse ;  /* 0x8000000012127221 */ /* 0x100fe20000010000 */
[----:B------:R-:W-:Y:S01]  /*4990*/  F2FP.BF16.PACK_AB R134, R134, R154 ;  /* 0x0000009a8686723e */ /* 0x000fe200000010ff */
[--C-:B------:R-:W-:Y:S01]  /*49a0*/  FFMA.FTZ R5, R32, c[0x0][0x29c], -R151.reuse ;  /* 0x0000a70020057a23 */ /* 0x100fe20000010897 */
[----:B------:R-:W-:Y:S01]  /*49b0*/  MUFU.EX2 R153, R2 ;  /* 0x0000000200997308 */ /* 0x000fe20000000800 */
[----:B------:R-:W-:Y:S01]  /*49c0*/  ISETP.LT.OR P4, PT, R147, 0x61, P4 ;  /* 0x000000619300780c */ /* 0x000fe20002781670 */
[----:B------:R-:W-:Y:S01]  /*49d0*/  FMUL.FTZ R18, R162, R18 ;  /* 0x00000012a2127220 */ /* 0x000fe20000410000 */
[----:B------:R-:W-:Y:S01]  /*49e0*/  FSEL R20, R252, -INF , !P5 ;  /* 0xff800000fc147808 */ /* 0x000fe20006800000 */
[----:B------:R-:W-:Y:S01]  /*49f0*/  FMUL.FTZ R21, R163, R21 ;  /* 0x00000015a3157220 */ /* 0x000fe20000410000 */
[----:B------:R-:W-:Y:S01]  /*4a00*/  ISETP.GT.AND P5, PT, R143, RZ, P0 ;  /* 0x000000ff8f00720c */ /* 0x000fe200007a4270 */
[--C-:B------:R-:W-:Y:S02]  /*4a10*/  FADD.FTZ R35, R35, -R0.reuse ;  /* 0x8000000023237221 */ /* 0x100fe40000010000 */
[--C-:B------:R-:W-:Y:S02]  /*4a20*/  FFMA.FTZ R20, R20, c[0x0][0x29c], -R151.reuse ;  /* 0x0000a70014147a23 */ /* 0x100fe40000010897 */
[----:B------:R3:W-:Y:S01]  /*4a30*/  MUFU.EX2 R160, R4 ;  /* 0x0000000400a07308 */ /* 0x0007e20000000800 */
[----:B------:R-:W-:Y:S01]  /*4a40*/  ISETP.LT.OR P5, PT, R145, 0x1, P5 ;  /* 0x000000019100780c */ /* 0x000fe20002fa1670 */
[--C-:B------:R-:W-:Y:S01]  /*4a50*/  FADD.FTZ R34, R34, -R0.reuse ;  /* 0x8000000022227221 */ /* 0x100fe20000010000 */
[----:B-1----:R-:W-:Y:S01]  /*4a60*/  FSEL R17, R251, -INF , !P4 ;  /* 0xff800000fb117808 */ /* 0x002fe20006000000 */
[----:B------:R-:W-:Y:S01]  /*4a70*/  FMUL.FTZ R7, R152, R7 ;  /* 0x0000000798077220 */ /* 0x000fe20000410000 */
[----:B------:R-:W-:Y:S01]  /*4a80*/  ISETP.GT.AND P4, PT, R143, 0x1, P0 ;  /* 0x000000018f00780c */ /* 0x000fe20000784270 */
[----:B------:R-:W-:Y:S02]  /*4a90*/  FMUL.FTZ R34, R157, R34 ;  /* 0x000000229d227220 */ /* 0x000fe40000410000 */
[--C-:B------:R-:W-:Y:S01]  /*4aa0*/  FFMA.FTZ R17, R17, c[0x0][0x29c], -R151.reuse ;  /* 0x0000a70011117a23 */ /* 0x100fe20000010897 */
[----:B------:R-:W-:Y:S01]  /*4ab0*/  ISETP.LT.OR P4, PT, R145, 0x2, P4 ;  /* 0x000000029100780c */ /* 0x000fe20002781670 */
[----:B------:R-:W-:Y:S01]  /*4ac0*/  FMUL.FTZ R32, R7, R6 ;  /* 0x0000000607207220 */ /* 0x000fe20000410000 */
[----:B------:R-:W-:Y:S01]  /*4ad0*/  FSEL R7, R140, -INF , !P5 ;  /* 0xff8000008c077808 */ /* 0x000fe20006800000 */
[----:B------:R-:W1:Y:S01]  /*4ae0*/  MUFU.EX2 R155, R148 ;  /* 0x00000094009b7308 */ /* 0x000e620000000800 */
[----:B------:R-:W-:Y:S01]  /*4af0*/  ISETP.GT.AND P5, PT, R143, 0x40, P0 ;  /* 0x000000408f00780c */ /* 0x000fe200007a4270 */
[----:B------:R-:W-:Y:S02]  /*4b00*/  FADD.FTZ R19, R19, -R0 ;  /* 0x8000000013137221 */ /* 0x000fe40000010000 */
[----:B------:R-:W-:Y:S01]  /*4b10*/  FFMA.FTZ R7, R7, c[0x0][0x29c], -R150 ;  /* 0x0000a70007077a23 */ /* 0x000fe20000010896 */
[----:B------:R-:W-:Y:S01]  /*4b20*/  ISETP.LT.OR P5, PT, R145, 0x41, P5 ;  /* 0x000000419100780c */ /* 0x000fe20002fa1670 */
[----:B------:R-:W-:Y:S04]  /*4b30*/  FADD.FTZ R23, R23, -R0 ;  /* 0x8000000017177221 */ /* 0x000fe80000010000 */
[----:B------:R2:W-:Y:S01]  /*4b40*/  MUFU.EX2 R148, R5 ;  /* 0x0000000500947308 */ /* 0x0005e20000000800 */
[----:B---3--:R-:W-:Y:S02]  /*4b50*/  FSEL R33, R86, -INF , !P3 ;  /* 0xff80000056217808 */ /* 0x008fe40005800000 */
[----:B------:R-:W-:Y:S02]  /*4b60*/  ISETP.GT.AND P3, PT, R142, 0x61, P0 ;  /* 0x000000618e00780c */ /* 0x000fe40000764270 */
[----:B------:R-:W-:Y:S01]  /*4b70*/  FSEL R3, R84, -INF , !P6 ;  /* 0xff80000054037808 */ /* 0x000fe20007000000 */
[--C-:B------:R-:W-:Y:S01]  /*4b80*/  FFMA.FTZ R4, R33, c[0x0][0x29c], -R151.reuse ;  /* 0x0000a70021047a23 */ /* 0x100fe20000010897 */
[----:B------:R-:W-:Y:S02]  /*4b90*/  ISETP.LT.OR P3, PT, R147, 0x62, P3 ;  /* 0x000000629300780c */ /* 0x000fe40001f61670 */
[----:B------:R-:W-:Y:S01]  /*4ba0*/  MOV R33, R139 ;  /* 0x0000008b00217202 */ /* 0x000fe20000000f00 */
[--C-:B------:R-:W-:Y:S01]  /*4bb0*/  FFMA.FTZ R3, R3, c[0x0][0x29c], -R151.reuse ;  /* 0x0000a70003037a23 */ /* 0x100fe20000010897 */
[----:B------:R-:W-:Y:S01]  /*4bc0*/  FSEL R2, R250, -INF , !P3 ;  /* 0xff800000fa027808 */ /* 0x000fe20005800000 */
[----:B------:R-:W-:Y:S01]  /*4bd0*/  FMUL.FTZ R139, R21, R16 ;  /* 0x00000010158b7220 */ /* 0x000fe20000410000 */
[----:B------:R-:W-:Y:S01]  /*4be0*/  ISETP.GT.AND P3, PT, R143, 0x20, P0 ;  /* 0x000000208f00780c */ /* 0x000fe20000764270 */
[----:B------:R3:W2:Y:S01]  /*4bf0*/  MUFU.EX2 R147, R4 ;  /* 0x0000000400937308 */ /* 0x0006a20000000800 */
[----:B------:R-:W-:Y:S01]  /*4c00*/  MOV R21, R133 ;  /* 0x0000008500157202 */ /* 0x000fe20000000f00 */
[----:B------:R-:W-:Y:S01]  /*4c10*/  FFMA.FTZ R151, R2, c[0x0][0x29c], -R151 ;  /* 0x0000a70002977a23 */ /* 0x000fe20000010897 */
[----:B------:R-:W-:Y:S01]  /*4c20*/  ISETP.LT.OR P3, PT, R145, 0x21, P3 ;  /* 0x000000219100780c */ /* 0x000fe20001f61670 */
[----:B------:R-:W-:Y:S01]  /*4c30*/  FFMA.FTZ R2, -R242, R242, 1 ;  /* 0x3f800000f2027423 */ /* 0x000fe200000101f2 */
[----:B------:R-:W-:Y:S01]  /*4c40*/  F2FP.BF16.PACK_AB R32, R32, R139 ;  /* 0x0000008b2020723e */ /* 0x000fe200000010ff */
[----:B------:R-:W4:Y:S01]  /*4c50*/  LDL.LU R242, [R1+0x10] ;  /* 0x0000100001f27983 */ /* 0x000f220000300800 */
[C---:B------:R-:W-:Y:S01]  /*4c60*/  ISETP.GT.AND P6, PT, R143.reuse, 0x21, P0 ;  /* 0x000000218f00780c */ /* 0x040fe200007c4270 */
[----:B------:R-:W-:Y:S01]  /*4c70*/  FMUL.FTZ R141, R22, R2 ;  /* 0x00000002168d7220 */ /* 0x000fe20000410000 */
[----:B------:R-:W-:Y:S01]  /*4c80*/  FSEL R16, R156, -INF , !P4 ;  /* 0xff8000009c107808 */ /* 0x000fe20006000000 */
[----:B------:R-:W2:Y:S01]  /*4c90*/  LDS R2, [R85.X4+0xf300] ;  /* 0x00f3000055027984 */ /* 0x000ea20000004800 */
[----:B------:R-:W-:Y:S01]  /*4ca0*/  ISETP.GT.AND P4, PT, R143, 0x41, P0 ;  /* 0x000000418f00780c */ /* 0x000fe20000784270 */
[----:B------:R2:W-:Y:S01]  /*4cb0*/  MUFU.EX2 R159, R3 ;  /* 0x00000003009f7308 */ /* 0x0005e20000000800 */
[C---:B------:R-:W-:Y:S01]  /*4cc0*/  ISETP.LT.OR P6, PT, R145.reuse, 0x22, P6 ;  /* 0x000000229100780c */ /* 0x040fe200037c1670 */
[--C-:B------:R-:W-:Y:S01]  /*4cd0*/  FFMA.FTZ R16, R16, c[0x0][0x29c], -R150.reuse ;  /* 0x0000a70010107a23 */ /* 0x100fe20000010896 */
[----:B------:R-:W-:Y:S01]  /*4ce0*/  ISETP.LT.OR P4, PT, R145, 0x42, P4 ;  /* 0x000000429100780c */ /* 0x000fe20002781670 */
[----:B------:R-:W-:Y:S01]  /*4cf0*/  FMUL.FTZ R139, R158, R23 ;  /* 0x000000179e8b7220 */ /* 0x000fe20000410000 */
[----:B-1----:R-:W-:Y:S02]  /*4d00*/  F2FP.BF16.PACK_AB R23, R155, R157 ;  /* 0x0000009d9b17723e */ /* 0x002fe400000010ff */
[----:B--2---:R-:W-:Y:S03]  /*4d10*/  FSEL R5, R161, -INF , !P5 ;  /* 0xff800000a1057808 */ /* 0x004fe60006800000 */
[----:B------:R-:W1:Y:S01]  /*4d20*/  MUFU.EX2 R151, R151 ;  /* 0x0000009700977308 */ /* 0x000e620000000800 */
[----:B---3--:R-:W-:Y:S01]  /*4d30*/  FFMA.FTZ R4, -R246, R246, 1 ;  /* 0x3f800000f6047423 */ /* 0x008fe200000101f6 */
[----:B------:R-:W-:Y:S01]  /*4d40*/  MOV R246, R156 ;  /* 0x0000009c00f67202 */ /* 0x000fe20000000f00 */
[--C-:B------:R-:W-:Y:S01]  /*4d50*/  FFMA.FTZ R136, R5, c[0x0][0x29c], -R150.reuse ;  /* 0x0000a70005887a23 */ /* 0x100fe20000010896 */
[----:B------:R-:W-:Y:S01]  /*4d60*/  FSEL R6, R248, -INF , !P6 ;  /* 0xff800000f8067808 */ /* 0x000fe20007000000 */
[----:B------:R-:W-:Y:S04]  /*4d70*/  FFMA.FTZ R5, -R244, R244, 1 ;  /* 0x3f800000f4057423 */ /* 0x000fe800000101f4 */
[----:B------:R-:W-:Y:S01]  /*4d80*/  FMUL.FTZ R5, R34, R5 ;  /* 0x0000000522057220 */ /* 0x000fe20000410000 */
[----:B------:R2:W-:Y:S01]  /*4d90*/  MUFU.EX2 R146, R16 ;  /* 0x0000001000927308 */ /* 0x0005e20000000800 */
[--C-:B------:R-:W-:Y:S02]  /*4da0*/  FFMA.FTZ R6, R6, c[0x0][0x29c], -R150.reuse ;  /* 0x0000a70006067a23 */ /* 0x100fe40000010896 */
[----:B------:R-:W-:Y:S01]  /*4db0*/  FFMA.FTZ R3, -R245, R245, 1 ;  /* 0x3f800000f5037423 */ /* 0x000fe200000101f5 */
[----:B------:R-:W-:Y:S01]  /*4dc0*/  MOV R245, R140 ;  /* 0x0000008c00f57202 */ /* 0x000fe20000000f00 */
[----:B------:R-:W-:Y:S01]  /*4dd0*/  FMUL.FTZ R140, R18, R4 ;  /* 0x00000004128c7220 */ /* 0x000fe20000410000 */
[----:B------:R-:W-:Y:S02]  /*4de0*/  FSEL R4, R231, -INF , !P4 ;  /* 0xff800000e7047808 */ /* 0x000fe40006000000 */
[----:B------:R-:W-:Y:S02]  /*4df0*/  F2FP.BF16.PACK_AB R18, R236, R240 ;  /* 0x000000f0ec12723e */ /* 0x000fe400000010ff */
[----:B------:R-:W-:Y:S01]  /*4e00*/  MOV R236, R33 ;  /* 0x0000002100ec7202 */ /* 0x000fe20000000f00 */
[----:B------:R-:W-:Y:S01]  /*4e10*/  FFMA.FTZ R137, R4, c[0x0][0x29c], -R150 ;  /* 0x0000a70004897a23 */ /* 0x000fe20000010896 */
[----:B------:R3:W1:Y:S01]  /*4e20*/  MUFU.EX2 R156, R20 ;  /* 0x00000014009c7308 */ /* 0x0006620000000800 */
[----:B------:R-:W-:Y:S01]  /*4e30*/  FFMA.FTZ R4, -R243, R243, 1 ;  /* 0x3f800000f3047423 */ /* 0x000fe200000101f3 */
[----:B------:R-:W-:Y:S02]  /*4e40*/  F2FP.BF16.PACK_AB R33, R149, R232 ;  /* 0x000000e89521723e */ /* 0x000fe400000010ff */
[----:B------:R-:W-:Y:S01]  /*4e50*/  FSEL R133, R247, -INF , !P3 ;  /* 0xff800000f7857808 */ /* 0x000fe20005800000 */
[--C-:B------:R-:W-:Y:S01]  /*4e60*/  FADD.FTZ R8, R8, -R2.reuse ;  /* 0x8000000208087221 */ /* 0x100fe20000010000 */
[----:B------:R-:W-:Y:S01]  /*4e70*/  ISETP.GT.AND P3, PT, R143, 0x60, P0 ;  /* 0x000000608f00780c */ /* 0x000fe20000764270 */
[----:B------:R-:W-:Y:S01]  /*4e80*/  FADD.FTZ R13, R13, -R2 ;  /* 0x800000020d0d7221 */ /* 0x000fe20000010000 */
[----:B------:R-:W-:Y:S01]  /*4e90*/  ISETP.GT.AND P0, PT, R143, 0x61, P0 ;  /* 0x000000618f00780c */ /* 0x000fe20000704270 */
[----:B------:R-:W-:Y:S01]  /*4ea0*/  FFMA.FTZ R133, R133, c[0x0][0x29c], -R150 ;  /* 0x0000a70085857a23 */ /* 0x000fe20000010896 */
[C---:B------:R-:W-:Y:S01]  /*4eb0*/  ISETP.LT.OR P3, PT, R145.reuse, 0x61, P3 ;  /* 0x000000619100780c */ /* 0x040fe20001f61670 */
[----:B------:R-:W-:Y:S01]  /*4ec0*/  FMUL.FTZ R8, R160, R8 ;  /* 0x00000008a0087220 */ /* 0x000fe20000410000 */
[----:B------:R-:W-:Y:S01]  /*4ed0*/  ISETP.LT.OR P0, PT, R145, 0x62, P0 ;  /* 0x000000629100780c */ /* 0x000fe20000701670 */
[----:B------:R-:W-:Y:S01]  /*4ee0*/  MUFU.EX2 R144, R133 ;  /* 0x0000008500907308 */ /* 0x000fe20000000800 */
[----:B------:R-:W-:Y:S01]  /*4ef0*/  MOV R143, R138 ;  /* 0x0000008a008f7202 */ /* 0x000fe20000000f00 */
[----:B------:R-:W-:Y:S01]  /*4f00*/  FMUL.FTZ R13, R147, R13 ;  /* 0x0000000d930d7220 */ /* 0x000fe20000410000 */
[----:B------:R-:W-:Y:S01]  /*4f10*/  FSEL R0, R241, -INF , !P0 ;  /* 0xff800000f1007808 */ /* 0x000fe20004000000 */
[--C-:B------:R-:W-:Y:S01]  /*4f20*/  FADD.FTZ R12, R12, -R2.reuse ;  /* 0x800000020c0c7221 */ /* 0x100fe20000010000 */
[----:B--2---:R-:W-:Y:S01]  /*4f30*/  F2FP.BF16.PACK_AB R16, R153, R160 ;  /* 0x000000a09910723e */ /* 0x004fe200000010ff */
[--C-:B------:R-:W-:Y:S02]  /*4f40*/  FADD.FTZ R28, R28, -R2.reuse ;  /* 0x800000021c1c7221 */ /* 0x100fe40000010000 */
[----:B------:R-:W-:Y:S02]  /*4f50*/  FMUL.FTZ R12, R148, R12 ;  /* 0x0000000c940c7220 */ /* 0x000fe40000410000 */
[----:B------:R2:W2:Y:S01]  /*4f60*/  MUFU.EX2 R145, R17 ;  /* 0x0000001100917308 */ /* 0x0004a20000000800 */
[--C-:B------:R-:W-:Y:S01]  /*4f70*/  FADD.FTZ R29, R29, -R2.reuse ;  /* 0x800000021d1d7221 */ /* 0x100fe20000010000 */
[----:B---3--:R-:W-:Y:S01]  /*4f80*/  F2FP.BF16.PACK_AB R20, R158, R229 ;  /* 0x000000e59e14723e */ /* 0x008fe200000010ff */
[--C-:B------:R-:W-:Y:S02]  /*4f90*/  FADD.FTZ R24, R24, -R2.reuse ;  /* 0x8000000218187221 */ /* 0x100fe40000010000 */
[----:B-1----:R-:W-:Y:S02]  /*4fa0*/  FMUL.FTZ R29, R151, R29 ;  /* 0x0000001d971d7220 */ /* 0x002fe40000410000 */
[--C-:B------:R-:W-:Y:S02]  /*4fb0*/  FADD.FTZ R25, R25, -R2.reuse ;  /* 0x8000000219197221 */ /* 0x100fe40000010000 */
[----:B------:R-:W-:Y:S01]  /*4fc0*/  FADD.FTZ R9, R9, -R2 ;  /* 0x8000000209097221 */ /* 0x000fe20000010000 */
[----:B------:R-:W-:Y:S01]  /*4fd0*/  MUFU.EX2 R137, R137 ;  /* 0x0000008900897308 */ /* 0x000fe20000000800 */
[----:B------:R-:W-:Y:S02]  /*4fe0*/  FFMA.FTZ R2, -R250, R250, 1 ;  /* 0x3f800000fa027423 */ /* 0x000fe400000101fa */
[----:B------:R-:W-:Y:S02]  /*4ff0*/  FMUL.FTZ R9, R153, R9 ;  /* 0x0000000999097220 */ /* 0x000fe40000410000 */
[----:B------:R-:W-:Y:S02]  /*5000*/  FMUL.FTZ R2, R29, R2 ;  /* 0x000000021d027220 */ /* 0x000fe40000410000 */
[----:B------:R-:W-:Y:S01]  /*5010*/  FMUL.FTZ R25, R156, R25 ;  /* 0x000000199c197220 */ /* 0x000fe20000410000 */
[----:B--2---:R-:W-:Y:S02]  /*5020*/  F2FP.BF16.PACK_AB R17, R152, R163 ;  /* 0x000000a39811723e */ /* 0x004fe400000010ff */
[----:B------:R1:W-:Y:S02]  /*5030*/  MUFU.EX2 R152, R7 ;  /* 0x0000000700987308 */ /* 0x0003e40000000800 */
[----:B-1----:R-:W-:Y:S04]  /*5040*/  FMUL.FTZ R7, R155, R35 ;  /* 0x000000239b077220 */ /* 0x002fe80000410000 */
[----:B------:R-:W-:Y:S01]  /*5050*/  FMUL.FTZ R4, R7, R4 ;  /* 0x0000000407047220 */ /* 0x000fe20000410000 */
[----:B------:R-:W-:Y:S04]  /*5060*/  F2FP.BF16.PACK_AB R7, R147, R148 ;  /* 0x000000949307723e */ /* 0x000fe800000010ff */
[----:B------:R-:W-:Y:S01]  /*5070*/  F2FP.BF16.PACK_AB R34, R4, R5 ;  /* 0x000000050422723e */ /* 0x000fe200000010ff */
[----:B------:R-:W-:Y:S02]  /*5080*/  FFMA.FTZ R4, -R143, R143, 1 ;  /* 0x3f8000008f047423 */ /* 0x000fe4000001018f */
[----:B------:R1:W-:Y:S01]  /*5090*/  MUFU.EX2 R143, R136 ;  /* 0x00000088008f7308 */ /* 0x0003e20000000800 */
[C---:B----4-:R-:W-:Y:S01]  /*50a0*/  FMUL.FTZ R19, R242.reuse, R19 ;  /* 0x00000013f2137220 */ /* 0x050fe20000410000 */
[----:B------:R-:W-:Y:S02]  /*50b0*/  F2FP.BF16.PACK_AB R22, R242, R162 ;  /* 0x000000a2f216723e */ /* 0x000fe400000010ff */
[----:B------:R-:W-:Y:S01]  /*50c0*/  MOV R242, R21 ;  /* 0x0000001500f27202 */ /* 0x000fe20000000f00 */
[----:B------:R-:W-:Y:S01]  /*50d0*/  FMUL.FTZ R142, R19, R3 ;  /* 0x00000003138e7220 */ /* 0x000fe20000410000 */
[----:B------:R-:W-:Y:S02]  /*50e0*/  FSEL R3, R230, -INF , !P3 ;  /* 0xff800000e6037808 */ /* 0x000fe40005800000 */
[----:B------:R-:W-:Y:S01]  /*50f0*/  F2FP.BF16.PACK_AB R21, R234, R238 ;  /* 0x000000eeea15723e */ /* 0x000fe200000010ff */
[----:B------:R-:W-:Y:S01]  /*5100*/  FFMA.FTZ R5, -R242, R242, 1 ;  /* 0x3f800000f2057423 */ /* 0x000fe200000101f2 */
[----:B------:R-:W-:Y:S01]  /*5110*/  F2FP.BF16.PACK_AB R35, R142, R140 ;  /* 0x0000008c8e23723e */ /* 0x000fe200000010ff */
[--C-:B------:R-:W-:Y:S01]  /*5120*/  FFMA.FTZ R138, R3, c[0x0][0x29c], -R150.reuse ;  /* 0x0000a700038a7a23 */ /* 0x100fe20000010896 */
[----:B------:R-:W-:Y:S01]  /*5130*/  F2FP.BF16.PACK_AB R3, R235, R239 ;  /* 0x000000efeb03723e */ /* 0x000fe200000010ff */
[----:B------:R-:W-:Y:S01]  /*5140*/  FFMA.FTZ R150, R0, c[0x0][0x29c], -R150 ;  /* 0x0000a70000967a23 */ /* 0x000fe20000010896 */
[----:B------:R2:W3:Y:S01]  /*5150*/  MUFU.EX2 R142, R6 ;  /* 0x00000006008e7308 */ /* 0x0004e20000000800 */
[----:B------:R-:W-:Y:S01]  /*5160*/  FFMA.FTZ R0, -R249, R249, 1 ;  /* 0x3f800000f9007423 */ /* 0x000fe200000101f9 */
[----:B------:R-:W-:Y:S01]  /*5170*/  F2FP.BF16.PACK_AB R19, R233, R237 ;  /* 0x000000ede913723e */ /* 0x000fe200000010ff */
[----:B------:R-:W-:Y:S01]  /*5180*/  FMUL.FTZ R140, R9, R5 ;  /* 0x00000005098c7220 */ /* 0x000fe20000410000 */
[----:B------:R-:W-:Y:S01]  /*5190*/  F2FP.BF16.PACK_AB R5, R151, R145 ;  /* 0x000000919705723e */ /* 0x000fe200000010ff */
[----:B------:R-:W-:Y:S02]  /*51a0*/  FMUL.FTZ R0, R139, R0 ;  /* 0x000000008b007220 */ /* 0x000fe40000410000 */
[----:B------:R-:W-:Y:S01]  /*51b0*/  FMUL.FTZ R139, R12, R4 ;  /* 0x000000040c8b7220 */ /* 0x000fe20000410000 */
[----:B------:R-:W-:Y:S01]  /*51c0*/  F2FP.BF16.PACK_AB R4, R156, R159 ;  /* 0x0000009f9c04723e */ /* 0x000fe200000010ff */
[----:B------:R-:W-:Y:S01]  /*51d0*/  FMUL.FTZ R12, R145, R28 ;  /* 0x0000001c910c7220 */ /* 0x000fe20000410000 */
[----:B------:R-:W-:Y:S01]  /*51e0*/  F2FP.BF16.PACK_AB R133, R0, R141 ;  /* 0x0000008d0085723e */ /* 0x000fe200000010ff */
[----:B------:R-:W-:Y:S01]  /*51f0*/  FFMA.FTZ R0, -R236, R236, 1 ;  /* 0x3f800000ec007423 */ /* 0x000fe200000101ec */
[----:B------:R-:W4:Y:S01]  /*5200*/  MUFU.EX2 R138, R138 ;  /* 0x0000008a008a7308 */ /* 0x000f220000000800 */
[----:B------:R-:W-:Y:S02]  /*5210*/  FFMA.FTZ R9, -R84, R84, 1 ;  /* 0x3f80000054097423 */ /* 0x000fe40000010154 */
[----:B------:R-:W-:Y:S02]  /*5220*/  FMUL.FTZ R141, R8, R0 ;  /* 0x00000000088d7220 */ /* 0x000fe40000410000 */
[----:B------:R-:W-:Y:S02]  /*5230*/  FFMA.FTZ R0, -R86, R86, 1 ;  /* 0x3f80000056007423 */ /* 0x000fe40000010156 */
[----:B------:R4:W5:Y:S01]  /*5240*/  LDL.LU R86, [R1+0x90] ;  /* 0x0000900001567983 */ /* 0x0009620000300800 */
[----:B------:R-:W-:Y:S02]  /*5250*/  FFMA.FTZ R8, -R252, R252, 1 ;  /* 0x3f800000fc087423 */ /* 0x000fe400000101fc */
[----:B-1----:R-:W-:Y:S01]  /*5260*/  FMUL.FTZ R136, R13, R0 ;  /* 0x000000000d887220 */ /* 0x002fe20000410000 */
[----:B------:R-:W1:Y:S01]  /*5270*/  MUFU.EX2 R150, R150 ;  /* 0x0000009600967308 */ /* 0x000e620000000800 */
[----:B------:R1:W4:Y:S01]  /*5280*/  LDS R0, [R85.X4+0xf320] ;  /* 0x00f3200055007984 */ /* 0x0003220000004800 */
[----:B--2---:R-:W-:Y:S02]  /*5290*/  FFMA.FTZ R6, -R251, R251, 1 ;  /* 0x3f800000fb067423 */ /* 0x004fe400000101fb */
[----:B------:R-:W-:Y:S01]  /*52a0*/  FMUL.FTZ R13, R159, R24 ;  /* 0x000000189f0d7220 */ /* 0x000fe20000410000 */
[----:B------:R-:W-:Y:S01]  /*52b0*/  STS [R227+0xf480], R18 ;  /* 0x00f48012e3007388 */ /* 0x000fe20000000800 */
[----:B------:R-:W-:Y:S01]  /*52c0*/  FMUL.FTZ R12, R12, R6 ;  /* 0x000000060c0c7220 */ /* 0x000fe20000410000 */
[----:B------:R-:W-:Y:S01]  /*52d0*/  F2FP.BF16.PACK_AB R6, R140, R141 ;  /* 0x0000008d8c06723e */ /* 0x000fe200000010ff */
[----:B------:R-:W-:Y:S01]  /*52e0*/  FMUL.FTZ R13, R13, R9 ;  /* 0x000000090d0d7220 */ /* 0x000fe20000410000 */
[----:B------:R-:W-:Y:S01]  /*52f0*/  STS [R227+0xf880], R17 ;  /* 0x00f88011e3007388 */ /* 0x000fe20000000800 */
[----:B------:R-:W-:Y:S01]  /*5300*/  F2FP.BF16.PACK_AB R9, R136, R139 ;  /* 0x0000008b8809723e */ /* 0x000fe200000010ff */
[----:B------:R-:W-:Y:S01]  /*5310*/  FMUL.FTZ R8, R25, R8 ;  /* 0x0000000819087220 */ /* 0x000fe20000410000 */
[----:B------:R-:W-:Y:S01]  /*5320*/  F2FP.BF16.PACK_AB R12, R2, R12 ;  /* 0x0000000c020c723e */ /* 0x000fe200000010ff */
[----:B------:R2:W-:Y:S01]  /*5330*/  STS [R228], R3 ;  /* 0x00000003e4007388 */ /* 0x0005e20000000800 */
[----:B---3--:R-:W-:Y:S02]  /*5340*/  F2FP.BF16.PACK_AB R2, R142, R144 ;  /* 0x000000908e02723e */ /* 0x008fe400000010ff */
[----:B------:R-:W-:Y:S01]  /*5350*/  F2FP.BF16.PACK_AB R8, R8, R13 ;  /* 0x0000000d0808723e */ /* 0x000fe200000010ff */
[----:B------:R-:W-:Y:S04]  /*5360*/  STS [R228+0x400], R22 ;  /* 0x00040016e4007388 */ /* 0x000fe80000000800 */
[----:B------:R-:W-:Y:S04]  /*5370*/  STS [R227+0x10480], R16 ;  /* 0x01048010e3007388 */ /* 0x000fe80000000800 */
[----:B-1----:R1:W5:Y:S04]  /*5380*/  LDL.LU R85, [R1+0x8c] ;  /* 0x00008c0001557983 */ /* 0x0023680000300800 */
[----:B------:R1:W5:Y:S01]  /*5390*/  LDL.LU R84, [R1+0x88] ;  /* 0x0000880001547983 */ /* 0x0003620000300800 */
[----:B--2---:R-:W-:Y:S01]  /*53a0*/  F2FP.BF16.PACK_AB R3, R146, R152 ;  /* 0x000000989203723e */ /* 0x004fe200000010ff */
[--C-:B----4-:R-:W-:Y:S04]  /*53b0*/  FADD.FTZ R10, R10, -R0.reuse ;  /* 0x800000000a0a7221 */ /* 0x110fe80000010000 */
        /* <DEDUP_REMOVED lines=17> */
[----:B------:R-:W-:Y:S01]  /*54d0*/  FMUL.FTZ R30, R138, R30 ;  /* 0x0000001e8a1e7220 */ /* 0x000fe20000410000 */
[----:B------:R-:W-:Y:S01]  /*54e0*/  STS [R228+0x2400], R23 ;  /* 0x00240017e4007388 */ /* 0x000fe20000000800 */
[----:B--2---:R-:W-:Y:S02]  /*54f0*/  FFMA.FTZ R3, -R246, R246, 1 ;  /* 0x3f800000f6037423 */ /* 0x004fe400000101f6 */
[----:B------:R-:W-:Y:S01]  /*5500*/  FMUL.FTZ R31, R150, R31 ;  /* 0x0000001f961f7220 */ /* 0x000fe20000410000 */
[----:B------:R2:W-:Y:S01]  /*5510*/  STS [R227+0x12480], R4 ;  /* 0x01248004e3007388 */ /* 0x0005e20000000800 */
[----:B---3--:R-:W-:Y:S01]  /*5520*/  F2FP.BF16.PACK_AB R2, R137, R143 ;  /* 0x0000008f8902723e */ /* 0x008fe200000010ff */
[----:B----4-:R-:W-:Y:S04]  /*5530*/  FMUL.FTZ R7, R146, R11 ;  /* 0x0000000b92077220 */ /* 0x010fe80000410000 */
[----:B------:R3:W-:Y:S01]  /*5540*/  STS [R227+0x12880], R2 ;  /* 0x01288002e3007388 */ /* 0x0007e20000000800 */
[----:B------:R-:W-:Y:S03]  /*5550*/  FMUL.FTZ R7, R7, R3 ;  /* 0x0000000307077220 */ /* 0x000fe60000410000 */
[----:B------:R4:W-:Y:S01]  /*5560*/  STS [R228+0x3000], R5 ;  /* 0x00300005e4007388 */ /* 0x0009e20000000800 */
[----:B------:R-:W-:Y:S04]  /*5570*/  FFMA.FTZ R3, -R248, R248, 1 ;  /* 0x3f800000f8037423 */ /* 0x000fe800000101f8 */
[----:B------:R-:W-:Y:S02]  /*5580*/  FMUL.FTZ R3, R15, R3 ;  /* 0x000000030f037220 */ /* 0x000fe40000410000 */
[----:B--2---:R-:W-:Y:S04]  /*5590*/  FFMA.FTZ R4, -R247, R247, 1 ;  /* 0x3f800000f7047423 */ /* 0x004fe800000101f7 */
[----:B------:R-:W-:Y:S02]  /*55a0*/  FMUL.FTZ R4, R14, R4 ;  /* 0x000000040e047220 */ /* 0x000fe40000410000 */
[----:B---3--:R-:W-:Y:S03]  /*55b0*/  FFMA.FTZ R2, -R245, R245, 1 ;  /* 0x3f800000f5027423 */ /* 0x008fe600000101f5 */
[----:B------:R-:W-:Y:S01]  /*55c0*/  F2FP.BF16.PACK_AB R4, R3, R4 ;  /* 0x000000040304723e */ /* 0x000fe200000010ff */
[----:B------:R-:W-:Y:S01]  /*55d0*/  FMUL.FTZ R10, R10, R2 ;  /* 0x000000020a0a7220 */ /* 0x000fe20000410000 */
[----:B------:R-:W-:Y:S01]  /*55e0*/  F2FP.BF16.PACK_AB R2, R150, R138 ;  /* 0x0000008a9602723e */ /* 0x000fe200000010ff */
[----:B----4-:R-:W-:Y:S02]  /*55f0*/  FFMA.FTZ R5, -R231, R231, 1 ;  /* 0x3f800000e7057423 */ /* 0x010fe400000101e7 */
[----:B------:R-:W-:Y:S02]  /*5600*/  FFMA.FTZ R3, -R230, R230, 1 ;  /* 0x3f800000e6037423 */ /* 0x000fe400000101e6 */
[----:B------:R2:W-:Y:S04]  /*5610*/  STS [R228+0x3400], R2 ;  /* 0x00340002e4007388 */ /* 0x0005e80000000800 */
[----:B------:R-:W-:Y:S01]  /*5620*/  BAR.SYNC.DEFER_BLOCKING 0x0 ;  /* 0x0000000000007b1d */ /* 0x000fe20000010000 */
[----:B--2---:R-:W-:Y:S01]  /*5630*/  F2FP.BF16.PACK_AB R2, R7, R10 ;  /* 0x0000000a0702723e */ /* 0x004fe200000010ff */
        /* <DEDUP_REMOVED lines=19> */
[----:B--2---:R-:W-:Y:S02]  /*5770*/  F2FP.BF16.PACK_AB R2, R0, R5 ;  /* 0x000000050002723e */ /* 0x004fe400000010ff */
[----:B------:R-:W-:Y:S01]  /*5780*/  SHF.L.U32 R0, R221, 0x1, RZ ;  /* 0x00000001dd007819 */ /* 0x000fe200000006ff */
[----:B------:R-:W-:Y:S04]  /*5790*/  STS [R228+0x6400], R34 ;  /* 0x00640022e4007388 */ /* 0x000fe80000000800 */
[----:B------:R-:W-:Y:S04]  /*57a0*/  STS [R227+0x16480], R8 ;  /* 0x01648008e3007388 */ /* 0x000fe80000000800 */
[----:B------:R-:W-:Y:S04]  /*57b0*/  STS [R227+0x16880], R3 ;  /* 0x01688003e3007388 */ /* 0x000fe80000000800 */
[----:B------:R-:W-:Y:S04]  /*57c0*/  STS [R228+0x7000], R12 ;  /* 0x0070000ce4007388 */ /* 0x000fe80000000800 */
[----:B------:R-:W-:Y:S04]  /*57d0*/  STS [R228+0x7400], R2 ;  /* 0x00740002e4007388 */ /* 0x000fe80000000800 */
[----:B------:R-:W-:Y:S08]  /*57e0*/  LDSM.16.MT88.4 R4, [R213+0xf480] ;  /* 0x00f48000d504783b */ /* 0x000ff00000004200 */
[----:B------:R-:W2:Y:S08]  /*57f0*/  LDSM.16.MT88.4 R8, [R0+0xc080] ;  /* 0x00c080000008783b */ /* 0x000eb00000004200 */
[----:B------:R-:W3:Y:S08]  /*5800*/  LDSM.16.MT88.4 R12, [R213+0x11480] ;  /* 0x01148000d50c783b */ /* 0x000ef00000004200 */
[----:B------:R-:W4:Y:S08]  /*5810*/  LDSM.16.MT88.4 R16, [R0+0xd080] ;  /* 0x00d080000010783b */ /* 0x000f300000004200 */
[----:B------:R-:W1:Y:S08]  /*5820*/  LDSM.16.MT88.4 R20, [R0+0xe080] ;  /* 0x00e080000014783b */ /* 0x000e700000004200 */
[----:B------:R-:W-:Y:S01]  /*5830*/  LDSM.16.MT88.4 R24, [R213+0xfc80] ;  /* 0x00fc8000d518783b */ /* 0x000fe20000004200 */
[-C--:B--2---:R-:W-:Y:S07]  /*5840*/  HMMA.16816.F32.BF16 R36, R4, R8.reuse, R36 ;  /* 0x000000080424723c */ /* 0x084fee0000041824 */
[----:B------:R-:W2:Y:S01]  /*5850*/  LDSM.16.MT88.4 R28, [R0+0xc480] ;  /* 0x00c48000001c783b */ /* 0x000ea20000004200 */
[C---:B---3--:R-:W-:Y:S07]  /*5860*/  HMMA.16816.F32.BF16 R40, R12.reuse, R8, R40 ;  /* 0x000000080c28723c */ /* 0x048fee0000041828 */
[----:B------:R-:W3:Y:S01]  /*5870*/  LDSM.16.MT88.4 R32, [R213+0x11c80] ;  /* 0x011c8000d520783b */ /* 0x000ee20000004200 */
[-C--:B------:R-:W-:Y:S07]  /*5880*/  HMMA.16816.F32.BF16 R44, R12, R10.reuse, R44 ;  /* 0x0000000a0c2c723c */ /* 0x080fee000004182c */
[----:B------:R-:W1:Y:S01]  /*5890*/  LDSM.16.MT88.4 R132, [R0+0xd480] ;  /* 0x00d480000084783b */ /* 0x000e620000004200 */
[C---:B------:R-:W-:Y:S07]  /*58a0*/  HMMA.16816.F32.BF16 R48, R4.reuse, R10, R48 ;  /* 0x0000000a0430723c */ /* 0x040fee0000041830 */
[----:B------:R-:W2:Y:S01]  /*58b0*/  LDSM.16.MT88.4 R8, [R0+0xe480] ;  /* 0x00e480000008783b */ /* 0x000ea20000004200 */
[-C--:B----4-:R-:W-:Y:S07]  /*58c0*/  HMMA.16816.F32.BF16 R52, R4, R16.reuse, R52 ;  /* 0x000000100434723c */ /* 0x090fee0000041834 */
[----:B------:R-:W-:Y:S01]  /*58d0*/  LDSM.16.MT88.4 R136, [R213+0x10c80] ;  /* 0x010c8000d588783b */ /* 0x000fe20000004200 */
[C---:B------:R-:W-:Y:S07]  /*58e0*/  HMMA.16816.F32.BF16 R56, R12.reuse, R16, R56 ;  /* 0x000000100c38723c */ /* 0x040fee0000041838 */
[----:B------:R-:W-:Y:S01]  /*58f0*/  LDSM.16.MT88.4 R140, [R0+0xcc80] ;  /* 0x00cc8000008c783b */ /* 0x000fe20000004200 */
[-C--:B------:R-:W-:Y:S08]  /*5900*/  HMMA.16816.F32.BF16 R60, R12, R18.reuse, R60 ;  /* 0x000000120c3c723c */ /* 0x080ff0000004183c */
[C---:B------:R-:W-:Y:S01]  /*5910*/  HMMA.16816.F32.BF16 R64, R4.reuse, R18, R64 ;  /* 0x000000120440723c */ /* 0x040fe20000041840 */
[----:B------:R-:W-:Y:S07]  /*5920*/  LDSM.16.MT88.4 R16, [R0+0xc880] ;  /* 0x00c880000010783b */ /* 0x000fee0000004200 */
[-C--:B-1----:R-:W-:Y:S08]  /*5930*/  HMMA.16816.F32.BF16 R68, R4, R20.reuse, R68 ;  /* 0x000000140444723c */ /* 0x082ff00000041844 */
[C---:B------:R-:W-:Y:S08]  /*5940*/  HMMA.16816.F32.BF16 R72, R12.reuse, R20, R72 ;  /* 0x000000140c48723c */ /* 0x040ff00000041848 */
[-C--:B------:R-:W-:Y:S01]  /*5950*/  HMMA.16816.F32.BF16 R76, R12, R22.reuse, R76 ;  /* 0x000000160c4c723c */ /* 0x080fe2000004184c */
[----:B------:R-:W1:Y:S07]  /*5960*/  LDSM.16.MT88.4 R12, [R213+0x10480] ;  /* 0x01048000d50c783b */ /* 0x000e6e0000004200 */
[----:B------:R-:W-:Y:S01]  /*5970*/  HMMA.16816.F32.BF16 R80, R4, R22, R80 ;  /* 0x000000160450723c */ /* 0x000fe20000041850 */
[----:B------:R-:W4:Y:S07]  /*5980*/  LDSM.16.MT88.4 R4, [R213+0x12480] ;  /* 0x01248000d504783b */ /* 0x000f2e0000004200 */
[-C--:B--2---:R-:W-:Y:S01]  /*5990*/  HMMA.16816.F32.BF16 R36, R24, R28.reuse, R36 ;  /* 0x0000001c1824723c */ /* 0x084fe20000041824 */
[----:B------:R-:W2:Y:S07]  /*59a0*/  LDSM.16.MT88.4 R20, [R0+0xd880] ;  /* 0x00d880000014783b */ /* 0x000eae0000004200 */
[C---:B---3--:R-:W-:Y:S08]  /*59b0*/  HMMA.16816.F32.BF16 R40, R32.reuse, R28, R40 ;  /* 0x0000001c2028723c */ /* 0x048ff00000041828 */
[-C--:B------:R-:W-:Y:S08]  /*59c0*/  HMMA.16816.F32.BF16 R44, R32, R30.reuse, R44 ;  /* 0x0000001e202c723c */ /* 0x080ff0000004182c */
[C---:B------:R-:W-:Y:S01]  /*59d0*/  HMMA.16816.F32.BF16 R48, R24.reuse, R30, R48 ;  /* 0x0000001e1830723c */ /* 0x040fe20000041830 */
[----:B------:R-:W3:Y:S07]  /*59e0*/  LDSM.16.MT88.4 R28, [R0+0xe880] ;  /* 0x00e88000001c783b */ /* 0x000eee0000004200 */
[-C--:B------:R-:W-:Y:S08]  /*59f0*/  HMMA.16816.F32.BF16 R52, R24, R132.reuse, R52 ;  /* 0x000000841834723c */ /* 0x080ff00000041834 */
[C---:B------:R-:W-:Y:S08]  /*5a00*/  HMMA.16816.F32.BF16 R56, R32.reuse, R132, R56 ;  /* 0x000000842038723c */ /* 0x040ff00000041838 */
[-C--:B------:R-:W-:Y:S08]  /*5a10*/  HMMA.16816.F32.BF16 R60, R32, R134.reuse, R60 ;  /* 0x00000086203c723c */ /* 0x080ff0000004183c */
[C---:B------:R-:W-:Y:S01]  /*5a20*/  HMMA.16816.F32.BF16 R64, R24.reuse, R134, R64 ;  /* 0x000000861840723c */ /* 0x040fe20000041840 */
[----:B------:R-:W2:Y:S07]  /*5a30*/  LDSM.16.MT88.4 R132, [R213+0x12c80] ;  /* 0x012c8000d584783b */ /* 0x000eae0000004200 */
[-C--:B------:R-:W-:Y:S08]  /*5a40*/  HMMA.16816.F32.BF16 R68, R24, R8.reuse, R68 ;  /* 0x000000081844723c */ /* 0x080ff00000041844 */
[C---:B------:R-:W-:Y:S08]  /*5a50*/  HMMA.16816.F32.BF16 R72, R32.reuse, R8, R72 ;  /* 0x000000082048723c */ /* 0x040ff00000041848 */
[-C--:B------:R-:W-:Y:S08]  /*5a60*/  HMMA.16816.F32.BF16 R76, R32, R10.reuse, R76 ;  /* 0x0000000a204c723c */ /* 0x080ff0000004184c */
[----:B------:R-:W-:Y:S01]  /*5a70*/  HMMA.16816.F32.BF16 R80, R24, R10, R80 ;  /* 0x0000000a1850723c */ /* 0x000fe20000041850 */
[----:B------:R-:W3:Y:S07]  /*5a80*/  LDSM.16.MT88.4 R8, [R0+0xdc80] ;  /* 0x00dc80000008783b */ /* 0x000eee0000004200 */
[-C--:B-1----:R-:W-:Y:S08]  /*5a90*/  HMMA.16816.F32.BF16 R36, R12, R16.reuse, R36 ;  /* 0x000000100c24723c */ /* 0x082ff00000041824 */
[C---:B----4-:R-:W-:Y:S08]  /*5aa0*/  HMMA.16816.F32.BF16 R40, R4.reuse, R16, R40 ;  /* 0x000000100428723c */ /* 0x050ff00000041828 */
[-C--:B------:R-:W-:Y:S08]  /*5ab0*/  HMMA.16816.F32.BF16 R44, R4, R18.reuse, R44 ;  /* 0x00000012042c723c */ /* 0x080ff0000004182c */
[C---:B------:R-:W-:Y:S01]  /*5ac0*/  HMMA.16816.F32.BF16 R48, R12.reuse, R18, R48 ;  /* 0x000000120c30723c */ /* 0x040fe20000041830 */
[----:B------:R-:W1:Y:S07]  /*5ad0*/  LDSM.16.MT88.4 R16, [R0+0xec80] ;  /* 0x00ec80000010783b */ /* 0x000e6e0000004200 */
[-C--:B--2---:R-:W-:Y:S01]  /*5ae0*/  HMMA.16816.F32.BF16 R52, R12, R20.reuse, R52 ;  /* 0x000000140c34723c */ /* 0x084fe20000041834 */
[----:B------:R-:W-:Y:S07]  /*5af0*/  BAR.SYNC.DEFER_BLOCKING 0x0 ;  /* 0x0000000000007b1d */ /* 0x000fee0000010000 */
[C---:B------:R-:W-:Y:S08]  /*5b00*/  HMMA.16816.F32.BF16 R56, R4.reuse, R20, R56 ;  /* 0x000000140438723c */ /* 0x040ff00000041838 */
[-C--:B------:R-:W-:Y:S08]  /*5b10*/  HMMA.16816.F32.BF16 R60, R4, R22.reuse, R60 ;  /* 0x00000016043c723c */ /* 0x080ff0000004183c */
[C---:B------:R-:W-:Y:S01]  /*5b20*/  HMMA.16816.F32.BF16 R64, R12.reuse, R22, R64 ;  /* 0x000000160c40723c */ /* 0x040fe20000041840 */
[----:B------:R2:W4:Y:S06]  /*5b30*/  LDSM.16.MT88.2 R2, [R212] ;  /* 0x00000000d402783b */ /* 0x00052c0000004100 */
[----:B------:R2:W1:Y:S01]  /*5b40*/  LDSM.16.MT88.2 R148, [R212+0x2400] ;  /* 0x00240000d494783b */ /* 0x0004620000004100 */
[-C--:B---3--:R-:W-:Y:S05]  /*5b50*/  HMMA.16816.F32.BF16 R68, R12, R28.reuse, R68 ;  /* 0x0000001c0c44723c */ /* 0x088fea0000041844 */
[----:B------:R2:W3:Y:S03]  /*5b60*/  LDSM.16.MT88.2 R150, [R212+0x4400] ;  /* 0x00440000d496783b */ /* 0x0004e60000004100 */
        /* <DEDUP_REMOVED lines=18> */
[-C--:B-1----:R-:W-:Y:S08]  /*5c90*/  HMMA.16816.F32.BF16 R68, R136, R16.reuse, R68 ;  /* 0x000000108844723c */ /* 0x082ff00000041844 */
[C---:B------:R-:W-:Y:S08]  /*5ca0*/  HMMA.16816.F32.BF16 R72, R132.reuse, R16, R72 ;  /* 0x000000108448723c */ /* 0x040ff00000041848 */
[-C--:B------:R-:W-:Y:S08]  /*5cb0*/  HMMA.16816.F32.BF16 R76, R132, R18.reuse, R76 ;  /* 0x00000012844c723c */ /* 0x080ff0000004184c */
[----:B------:R-:W-:Y:S01]  /*5cc0*/  HMMA.16816.F32.BF16 R80, R136, R18, R80 ;  /* 0x000000128850723c */ /* 0x000fe20000041850 */
[----:B------:R-:W-:-:S07]  /*5cd0*/  @P2 BRA `(.L_x_239) ;  /* 0x0000033000002947 */ /* 0x000fce0003800000 */
[----:B--234-:R-:W2:Y:S01]  /*5ce0*/  LDL.64 R240, [R1+0x50] ;  /* 0x0000500001f07983 */ /* 0x01cea20000100a00 */
        /* <DEDUP_REMOVED lines=50> */
.L_x_239:
[-C--:B-1234-:R-:W-:Y:S01]  /*6010*/  HMMA.16816.F32.BF16 R4, R20, R2.reuse, RZ ;  /* 0x000000021404723c */ /* 0x09efe200000418ff */
        /* <DEDUP_REMOVED lines=240> */
.L_x_221:
[----:B------:R-:W-:Y:S05]  /*6f20*/  @P1 EXIT ;  /* 0x000000000000194d */ /* 0x000fea0003800000 */
[----:B-1----:R-:W2:Y:S01]  /*6f30*/  LDL.LU.64 R4, [R1+0x48] ;  /* 0x0000480001047983 */ /* 0x002ea20000300a00 */
[----:B------:R-:W-:Y:S01]  /*6f40*/  MOV R2, 0x1 ;  /* 0x0000000100027802 */ /* 0x000fe20000000f00 */
[----:B------:R-:W-:Y:S02]  /*6f50*/  UIMAD UR5, UR8, 0x3000, URZ ;  /* 0x00003000080578a4 */ /* 0x000fe4000f8e023f */
[----:B------:R-:W1:Y:S04]  /*6f60*/  S2R R0, SR_CTAID.Y ;  /* 0x0000000000007919 */ /* 0x000e680000002600 */
[----:B------:R-:W-:Y:S01]  /*6f70*/  BAR.SYNC.DEFER_BLOCKING 0x1, 0x100 ;  /* 0x0044000000007b1d */ /* 0x000fe20000010000 */
[----:B------:R-:W-:Y:S01]  /*6f80*/  ISETP.NE.AND P1, PT, R2, c[0x0][0x338], PT ;  /* 0x0000ce0002007a0c */ /* 0x000fe20003f25270 */
[----:B------:R-:W-:-:S04]  /*6f90*/  USHF.R.S32.HI UR4, URZ, 0x1f, UR5 ;  /* 0x0000001f3f047899 */ /* 0x000fc80008011405 */
[----:B------:R-:W3:Y:S08]  /*6fa0*/  S2R R11, SR_CTAID.Z ;  /* 0x00000000000b7919 */ /* 0x000ef00000002700 */
[----:B-1----:R-:W-:-:S05]  /*6fb0*/  @P1 IMAD.HI.U32 R3, R0, c[0x0][0x33c], RZ ;  /* 0x0000cf0000031a27 */ /* 0x002fca00078e00ff */
[----:B------:R-:W-:Y:S02]  /*6fc0*/  @P1 SHF.R.U32.HI R0, RZ, c[0x0][0x340], R3 ;  /* 0x0000d000ff001a19 */ /* 0x000fe40000011603 */
[----:B--2---:R-:W-:-:S04]  /*6fd0*/  IADD3 R2, P0, R4, UR5, RZ ;  /* 0x0000000504027c10 */ /* 0x004fc8000ff1e0ff */
[----:B------:R-:W-:Y:S02]  /*6fe0*/  LEA.HI.X.SX32 R3, R4, UR4, 0x1, P0 ;  /* 0x0000000404037c11 */ /* 0x000fe400080f0eff */
[----:B------:R-:W-:-:S05]  /*6ff0*/  SHF.R.S32.HI R4, RZ, 0x1f, R0 ;  /* 0x0000001fff047819 */ /* 0x000fca0000011400 */
[C---:B------:R-:W-:Y:S02]  /*7000*/  IMAD R6, R4.reuse, c[0x0][0x328], RZ ;  /* 0x0000ca0004067a24 */ /* 0x040fe400078e02ff */
[----:B------:R-:W-:Y:S02]  /*7010*/  IMAD R7, R4, c[0x0][0x300], RZ ;  /* 0x0000c00004077a24 */ /* 0x000fe400078e02ff */
[----:B------:R-:W-:-:S04]  /*7020*/  IMAD.WIDE.U32 R4, R0, c[0x0][0x328], R2 ;  /* 0x0000ca0000047a25 */ /* 0x000fc800078e0002 */
[----:B------:R-:W-:-:S04]  /*7030*/  IMAD.WIDE.U32 R2, R0, c[0x0][0x300], R2 ;  /* 0x0000c00000027a25 */ /* 0x000fc800078e0002 */
[C---:B------:R-:W-:Y:S02]  /*7040*/  IMAD R6, R0.reuse, c[0x0][0x32c], R6 ;  /* 0x0000cb0000067a24 */ /* 0x040fe400078e0206 */
[----:B------:R-:W-:Y:S01]  /*7050*/  IMAD R0, R0, c[0x0][0x304], R7 ;  /* 0x0000c10000007a24 */ /* 0x000fe200078e0207 */
[----:B---3--:R-:W-:Y:S02]  /*7060*/  SHF.R.S32.HI R7, RZ, 0x1f, R11 ;  /* 0x0000001fff077819 */ /* 0x008fe4000001140b */
[----:B------:R-:W-:Y:S02]  /*7070*/  IADD3 R5, R5, R6, RZ ;  /* 0x0000000605057210 */ /* 0x000fe40007ffe0ff */
[----:B------:R-:W-:Y:S01]  /*7080*/  IADD3 R3, R3, R0, RZ ;  /* 0x0000000003037210 */ /* 0x000fe20007ffe0ff */
[----:B------:R-:W-:Y:S02]  /*7090*/  IMAD R10, R7, c[0x0][0x330], RZ ;  /* 0x0000cc00070a7a24 */ /* 0x000fe400078e02ff */
[----:B------:R-:W-:-:S04]  /*70a0*/  IMAD.WIDE.U32 R8, R11, c[0x0][0x330], R4 ;  /* 0x0000cc000b087a25 */ /* 0x000fc800078e0004 */
[----:B------:R-:W-:Y:S01]  /*70b0*/  IMAD R10, R11, c[0x0][0x334], R10 ;  /* 0x0000cd000b0a7a24 */ /* 0x000fe200078e020a */
[----:B------:R-:W-:Y:S01]  /*70c0*/  LEA R4, P1, R8, c[0x0][0x310], 0x2 ;  /* 0x0000c40008047a11 */ /* 0x000fe200078210ff */
[----:B------:R-:W-:Y:S02]  /*70d0*/  IMAD R0, R7, c[0x0][0x308], RZ ;  /* 0x0000c20007007a24 */ /* 0x000fe400078e02ff */
[----:B------:R-:W-:Y:S01]  /*70e0*/  IMAD.WIDE.U32 R6, R11, c[0x0][0x308], R2 ;  /* 0x0000c2000b067a25 */ /* 0x000fe200078e0002 */
[----:B------:R-:W-:-:S03]  /*70f0*/  IADD3 R10, R9, R10, RZ ;  /* 0x0000000a090a7210 */ /* 0x000fc60007ffe0ff */
[----:B------:R-:W-:Y:S01]  /*7100*/  IMAD R0, R11, c[0x0][0x30c], R0 ;  /* 0x0000c3000b007a24 */ /* 0x000fe200078e0200 */
[----:B------:R-:W-:Y:S02]  /*7110*/  LEA.HI.X R5, R8, c[0x0][0x314], R10, 0x2, P1 ;  /* 0x0000c50008057a11 */ /* 0x000fe400008f140a */
[C---:B------:R-:W-:Y:S02]  /*7120*/  LEA R2, P0, R6.reuse, c[0x0][0x2e8], 0x2 ;  /* 0x0000ba0006027a11 */ /* 0x040fe400078010ff */
[----:B------:R-:W-:Y:S01]  /*7130*/  IADD3 R0, R7, R0, RZ ;  /* 0x0000000007007210 */ /* 0x000fe20007ffe0ff */
[----:B------:R-:W-:Y:S03]  /*7140*/  RED.E.ADD.F32.FTZ.RN.STRONG.GPU [R4.64], R36 ;  /* 0x000000240400798e */ /* 0x000fe6000c10e792 */
[----:B------:R-:W-:Y:S01]  /*7150*/  LEA.HI.X R3, R6, c[0x0][0x2ec], R0, 0x2, P0 ;  /* 0x0000bb0006037a11 */ /* 0x000fe200000f1400 */
        /* <DEDUP_REMOVED lines=96> */
.L_x_241:
        /* <DEDUP_REMOVED lines=10> */
.L_x_1393:


//--------------------- .text._ZN7cutlass13device_kernelIN5flash19enable_sm80_to_sm89INS1_16FlashAttnBwdSm80INS1_25CollectiveMainloopBwdSm80ILi2ELi1EN4cute5tupleIJNS5_1CILi64EEENS7_ILi128EEENS7_ILi96EEEEEENS_10bfloat16_tEfNS_4arch4Sm80ELb0ELb1ELb1ELb0ELb1ELb0ELb0ELb0ELi2ELi2ELi4ELi2ELb1EEENS1_24CollectiveEpilogueBwdGQAISB_fSE_Li256ELb0ELb1EEENS1_19SingleTileSchedulerILb0ELb0ELb0ELi128EEEEEEEEEvNT_6ParamsE --------------------------
	.section	.text._ZN7cutlass13device_kernelIN5flash19enable_sm80_to_sm89INS1_16FlashAttnBwdSm80INS1_25CollectiveMainloopBwdSm80ILi2ELi1EN4cute5tupleIJNS5_1CILi64EEENS7_ILi128EEENS7_ILi96EEEEEENS_10bfloat16_tEfNS_4arch4Sm80ELb0ELb1ELb1ELb0ELb1ELb0ELb0ELb0ELi2ELi2ELi4ELi2ELb1EEENS1_24CollectiveEpilogueBwdGQAISB_fSE_Li256ELb0ELb1EEENS1_19SingleTileSchedulerILb0ELb0ELb0ELi128EEEEEEEEEvNT_6ParamsE,"ax",@progbits
	.sectioninfo	@"SHI_REGISTERS=255"
	.align	128
.text._ZN7cutlass13device_kernelIN5flash19enable_sm80_to_sm89INS1_16FlashAttnBwdSm80INS1_25CollectiveMainloopBwdSm80ILi2ELi1EN4cute5tupleIJNS5_1CILi64EEENS7_ILi128EEENS7_ILi96EEEEEENS_10bfloat16_tEfNS_4arch4Sm80ELb0ELb1ELb1ELb0ELb1ELb0ELb0ELb0ELi2ELi2ELi4ELi2ELb1EEENS1_24CollectiveEpilogueBwdGQAISB_fSE_Li256ELb0ELb1EEENS1_19SingleTileSchedulerILb0ELb0ELb0ELi128EEEEEEEEEvNT_6ParamsE:
        .type           _ZN7cutlass13device_kernelIN5flash19enable_sm80_to_sm89INS1_16FlashAttnBwdSm80INS1_25CollectiveMainloopBwdSm80ILi2ELi1EN4cute5tupleIJNS5_1CILi64EEENS7_ILi128EEENS7_ILi96EEEEEENS_10bfloat16_tEfNS_4arch4Sm80ELb0ELb1ELb1ELb0ELb1ELb0ELb0ELb0ELi2ELi2ELi4ELi2ELb1EEENS1_24CollectiveEpilogueBwdGQAISB_fSE_Li256ELb0ELb1EEENS1_19SingleTileSchedulerILb0ELb0ELb0ELi128EEEEEEEEEvNT_6ParamsE,@function
        .size           _ZN7cutlass13device_kernelIN5flash19enable_sm80_to_sm89INS1_16FlashAttnBwdSm80INS1_25CollectiveMainloopBwdSm80ILi2ELi1EN4cute5tupleIJNS5_1CILi64EEENS7_ILi128EEENS7_ILi96EEEEEENS_10bfloat16_tEfNS_4arch4Sm80ELb0ELb1ELb1ELb0ELb1ELb0ELb0ELb0ELi2ELi2ELi4ELi2ELb1EEENS1_24CollectiveEpilogueBwdGQAISB_fSE_Li256ELb0ELb1EEENS1_19SingleTileSchedulerILb0ELb0ELb0ELi128EEEEEEEEEvNT_6ParamsE,(.L_x_1394 - _ZN7cutlass13device_kernelIN5flash19enable_sm80_to_sm89INS1_16FlashAttnBwdSm80INS1_25CollectiveMainloopBwdSm80ILi2ELi1EN4cute5tupleIJNS5_1CILi64EEENS7_ILi128EEENS7_ILi96EEEEEENS_10bfloat16_tEfNS_4arch4Sm80ELb0ELb1ELb1ELb0ELb1ELb0ELb0ELb0ELi2ELi2ELi4ELi2ELb1EEENS1_24CollectiveEpilogueBwdGQAISB_fSE_Li256ELb0ELb1EEENS1_19SingleTileSchedulerILb0ELb0ELb0ELi128EEEEEEEEEvNT_6ParamsE)
        .other          _ZN7cutlass13device_kernelIN5flash19enable_sm80_to_sm89INS1_16FlashAttnBwdSm80INS1_25CollectiveMainloopBwdSm80ILi2ELi1EN4cute5tupleIJNS5_1CILi64EEENS7_ILi128EEENS7_ILi96EEEEEENS_10bfloat16_tEfNS_4arch4Sm80ELb0ELb1ELb1ELb0ELb1ELb0ELb0ELb0ELi2ELi2ELi4ELi2ELb1EEENS1_24CollectiveEpilogueBwdGQAISB_fSE_Li256ELb0ELb1EEENS1_19SingleTileSchedulerILb0ELb0ELb0ELi128EEEEEEEEEvNT_6ParamsE,@"STO_CUDA_ENTRY STV_DEFAULT"
_ZN7cutlass13device_kernelIN5flash19enable_sm80_to_sm89INS1_16FlashAttnBwdSm80INS1_25CollectiveMainloopBwdSm80ILi2ELi1EN4cute5tupleIJNS5_1CILi64EEENS7_ILi128EEENS7_ILi96EEEEEENS_10bfloat16_tEfNS_4arch4Sm80ELb0ELb1ELb1ELb0ELb1ELb0ELb0ELb0ELi2ELi2ELi4ELi2ELb1EEENS1_24CollectiveEpilogueBwdGQAISB_fSE_Li256ELb0ELb1EEENS1_19SingleTileSchedulerILb0ELb0ELb0ELi128EEEEEEEEEvNT_6ParamsE:
        /* <DEDUP_REMOVED lines=28> */
.L_x_242:
        /* <DEDUP_REMOVED lines=324> */
[----:B------:R-:W-:Y:S01]  /*1600*/  ULDC UR23, c[0x0][0x2a8] ;  /* 0x0000aa0000177ab9 */ /* 0x000fe20000000800 */
        /* <DEDUP_REMOVED lines=36> */
[----:B------:R-:W-:Y:S01]  /*1850*/  CS2R R44, SRZ ;  /* 0x00000000002c7805 */ /* 0x000fe2000001ff00 */
[----:B------:R4:W-:Y:S01]  /*1860*/  LDGSTS.E.BYPASS.LTC128B.128 [R132+0x4080], [R4.64+0x80], !P4 ;  /* 0x0408008004847fae */ /* 0x0009e2000e101d52 */
[C---:B------:R-:W-:Y:S01]  /*1870*/  ISETP.GE.AND P4, PT, R2.reuse, c[0x0][0x16c], PT ;  /* 0x00005b0002007a0c */ /* 0x040fe20003f86270 */
[----:B-1----:R-:W-:Y:S01]  /*1880*/  CS2R R42, SRZ ;  /* 0x00000000002a7805 */ /* 0x002fe2000001ff00 */
[----:B---3--:R-:W-:Y:S01]  /*1890*/  CS2R R40, SRZ ;  /* 0x0000000000287805 */ /* 0x008fe2000001ff00 */
        /* <DEDUP_REMOVED lines=14> */
[----:B------:R-:W-:Y:S01]  /*1980*/  UISETP.LE.AND UP3, UPT, UR26, UR23, UPT ;  /* 0x000000171a00728c */ /* 0x000fe2000bf63270 */
[----:B------:R-:W-:Y:S01]  /*1990*/  LEA.HI.X R23, R12, c[0x0][0x1f4], R8, 0x1, P2 ;  /* 0x00007d000c177a11 */ /* 0x000fe200010f0c08 */
[----:B------:R-:W-:Y:S01]  /*19a0*/  STL.64 [R1+0x78], R134 ;  /* 0x0000788601007387 */ /* 0x000fe20000100a00 */
[----:B------:R-:W-:Y:S01]  /*19b0*/  LEA R18, P2, R15, c[0x0][0x160], 0x1 ;  /* 0x000058000f127a11 */ /* 0x000fe200078408ff */
[----:B------:R-:W-:Y:S01]  /*19c0*/  UISETP.GT.AND UP4, UPT, UR8, -0x1, UPT ;  /* 0xffffffff0800788c */ /* 0x000fe2000bf84270 */
[----:B------:R-:W-:Y:S01]  /*19d0*/  LOP3.LUT R8, R9, 0xfffffffe, RZ, 0xc0, !PT ;  /* 0xfffffffe09087812 */ /* 0x000fe200078ec0ff */
[----:B------:R-:W-:Y:S01]  /*19e0*/  ULDC UR13, c[0x0][0x168] ;  /* 0x00005a00000d7ab9 */ /* 0x000fe20000000800 */
        /* <DEDUP_REMOVED lines=11> */
[----:B------:R-:W-:Y:S01]  /*1aa0*/  UIMAD UR11, UR9, UR7, URZ ;  /* 0x00000007090b72a4 */ /* 0x000fe2000f8e023f */
[----:B------:R-:W-:Y:S01]  /*1ab0*/  LEA.HI R2, R2, R20, RZ, 0x2 ;  /* 0x0000001402027211 */ /* 0x000fe200078f10ff */
[----:B------:R-:W-:Y:S01]  /*1ac0*/  ULDC UR23, c[0x0][0x168] ;  /* 0x00005a0000177ab9 */ /* 0x000fe20000000800 */
        /* <DEDUP_REMOVED lines=116> */
[----:B------:R-:W-:-:S03]  /*2210*/  USHF.L.U32 UR5, UR8, 0x7, URZ ;  /* 0x0000000708057899 */ /* 0x000fc6000800063f */
        /* <DEDUP_REMOVED lines=51> */
.L_x_262:
        /* <DEDUP_REMOVED lines=129> */
[----:B------:R-:W-:Y:S01]  /*2d60*/  FMUL.FTZ R31, R31, c[0x0][0x2b4] ;  /* 0x0000ad001f1f7a20 */ /* 0x000fe20000410000 */
[----:B------:R2:W-:Y:S01]  /*2d70*/  STL [R1+0x20], R2 ;  /* 0x0000200201007387 */ /* 0x0005e20000100800 */
[----:B------:R-:W-:Y:S01]  /*2d80*/  FMUL.FTZ R32, R32, c[0x0][0x2b4] ;  /* 0x0000ad0020207a20 */ /* 0x000fe20000410000 */
[----:B------:R-:W-:Y:S01]  /*2d90*/  MUFU.TANH R232, R20 ;  /* 0x0000001400e87308 */ /* 0x000fe20000002400 */
[----:B------:R-:W-:Y:S01]  /*2da0*/  FMUL.FTZ R33, R33, c[0x0][0x2b4] ;  /* 0x0000ad0021217a20 */ /* 0x000fe20000410000 */
[----:B------:R-:W3:Y:S01]  /*2db0*/  LDL R9, [R1+0x28] ;  /* 0x0000280001097983 */ /* 0x000ee20000100800 */
[----:B------:R-:W-:Y:S02]  /*2dc0*/  FMUL.FTZ R34, R34, c[0x0][0x2b4] ;  /* 0x0000ad0022227a20 */ /* 0x000fe40000410000 */
[----:B------:R-:W-:Y:S05]  /*2dd0*/  FMUL.FTZ R35, R35, c[0x0][0x2b4] ;  /* 0x0000ad0023237a20 */ /* 0x000fea0000410000 */
        /* <DEDUP_REMOVED lines=8> */
[----:B------:R-:W-:Y:S10]  /*2e60*/  MUFU.TANH R251, R29 ;  /* 0x0000001d00fb7308 */ /* 0x000ff40000002400 */
[----:B------:R-:W-:Y:S01]  /*2e70*/  MUFU.TANH R162, R31 ;  /* 0x0000001f00a27308 */ /* 0x000fe20000002400 */
[----:B-1----:R1:W-:Y:S04]  /*2e80*/  STL [R1+0x4], R0 ;  /* 0x0000040001007387 */ /* 0x0023e80000100800 */
[----:B------:R2:W-:Y:S05]  /*2e90*/  STL [R1], R2 ;  /* 0x0000000201007387 */ /* 0x0005ea0000100800 */
[----:B------:R-:W-:Y:S01]  /*2ea0*/  MUFU.TANH R160, R32 ;  /* 0x0000002000a07308 */ /* 0x000fe20000002400 */
[----:B------:R-:W4:Y:S09]  /*2eb0*/  LDL R3, [R1+0x80] ;  /* 0x0000800001037983 */ /* 0x000f320000100800 */
[----:B------:R-:W-:Y:S10]  /*2ec0*/  MUFU.TANH R159, R33 ;  /* 0x00000021009f7308 */ /* 0x000ff40000002400 */
[----:B-1----:R-:W1:Y:S01]  /*2ed0*/  MUFU.TANH R0, R26 ;  /* 0x0000001a00007308 */ /* 0x002e620000002400 */
[----:B--2---:R-:W2:Y:S09]  /*2ee0*/  LDL R2, [R1+0x84] ;  /* 0x0000840001027983 */ /* 0x004eb20000100800 */
[----:B------:R-:W-:Y:S10]  /*2ef0*/  MUFU.TANH R245, R34 ;  /* 0x0000002200f57308 */ /* 0x000ff40000002400 */
[----:B------:R-:W-:Y:S01]  /*2f00*/  MUFU.TANH R243, R35 ;  /* 0x0000002300f37308 */ /* 0x000fe20000002400 */
[----:B-1----:R1:W-:Y:S04]  /*2f10*/  STL [R1+0x10], R0 ;  /* 0x0000100001007387 */ /* 0x0023e80000100800 */
[----:B------:R-:W5:Y:S05]  /*2f20*/  LDL R4, [R1+0x38] ;  /* 0x0000380001047983 */ /* 0x000f6a0000100800 */
[----:B-1----:R-:W1:Y:S02]  /*2f30*/  MUFU.TANH R0, R27 ;  /* 0x0000001b00007308 */ /* 0x002e640000002400 */
[----:B-1----:R1:W-:Y:S08]  /*2f40*/  STL [R1+0x14], R0 ;  /* 0x0000140001007387 */ /* 0x0023f00000100800 */
[----:B-1----:R-:W1:Y:S02]  /*2f50*/  MUFU.TANH R0, R30 ;  /* 0x0000001e00007308 */ /* 0x002e640000002400 */
[----:B-1----:R1:W-:Y:S02]  /*2f60*/  STL [R1+0xc], R0 ;  /* 0x00000c0001007387 */ /* 0x0023e40000100800 */
        /* <DEDUP_REMOVED lines=26> */
.L_x_246:
[----:B------:R-:W-:Y:S04]  /*3110*/  MOV R3, 0x1 ;  /* 0x0000000100037802 */ /* 0x000fe80000000f00 */
[----:B------:R-:W-:Y:S11]  /*3120*/  ISETP.NE.AND P2, PT, R3, c[0x0][0x2a8], PT ;  /* 0x0000aa0003007a0c */ /* 0x000ff60003f45270 */
[----:B------:R-:W-:Y:S02]  /*3130*/  @!UPT UIADD3 URZ, URZ, URZ, URZ ;  /* 0x0000003f3f3ff290 */ /* 0x000fe4000fffe03f */
[----:B------:R-:W-:Y:S05]  /*3140*/  @P2 IMAD.HI.U32 R3, R2, c[0x0][0x2ac], RZ ;  /* 0x0000ab0002032a27 */ /* 0x000fea00078e00ff */
[----:B------:R-:W-:Y:S02]  /*3150*/  @P2 SHF.R.U32.HI R2, RZ, c[0x0][0x2b0], R3 ;  /* 0x0000ac00ff022a19 */ /* 0x000fe40000011603 */
.L_x_247:
[----:B------:R-:W-:Y:S05]  /*3160*/  BSYNC B0 ;  /* 0x0000000000007941 */ /* 0x000fea0003800000 */
.L_x_245:
        /* <DEDUP_REMOVED lines=10> */
.L_x_244:
        /* <DEDUP_REMOVED lines=19> */
.L_x_250:
[----:B------:R-:W-:Y:S04]  /*3340*/  MOV R3, 0x1 ;  /* 0x0000000100037802 */ /* 0x000fe80000000f00 */
[----:B------:R-:W-:Y:S11]  /*3350*/  ISETP.NE.AND P2, PT, R3, c[0x0][0x2a8], PT ;  /* 0x0000aa0003007a0c */ /* 0x000ff60003f45270 */
[----:B------:R-:W-:Y:S02]  /*3360*/  @!UPT UIADD3 URZ, URZ, URZ, URZ ;  /* 0x0000003f3f3ff290 */ /* 0x000fe4000fffe03f */
[----:B------:R-:W-:Y:S05]  /*3370*/  @P2 IMAD.HI.U32 R3, R2, c[0x0][0x2ac], RZ ;  /* 0x0000ab0002032a27 */ /* 0x000fea00078e00ff */
[----:B------:R-:W-:Y:S02]  /*3380*/  @P2 SHF.R.U32.HI R2, RZ, c[0x0][0x2b0], R3 ;  /* 0x0000ac00ff022a19 */ /* 0x000fe40000011603 */
.L_x_251:
[----:B------:R-:W-:Y:S05]  /*3390*/  BSYNC B0 ;  /* 0x0000000000007941 */ /* 0x000fea0003800000 */
.L_x_249:
[----:B------:R-:W2:Y:S01]  /*33a0*/  LDL R5, [R1+0x3c] ;  /* 0x00003c0001057983 */ /* 0x000ea20000100800 */
[----:B------:R-:W-:Y:S04]  /*33b0*/  IMAD.MOV.U32 R3, RZ, RZ, c[0x0][0x2a8] ;  /* 0x0000aa00ff037624 */ /* 0x000fe800078e00ff */
[----:B------:R-:W-:Y:S04]  /*33c0*/  IMAD R2, R2, R3, -UR5 ;  /* 0x8000000502027e24 */ /* 0x000fe8000f8e0203 */
[----:B--2---:R-:W-:Y:S05]  /*33d0*/  IMAD.IADD R2, R2, 0x1, -R5 ;  /* 0x0000000102027824 */ /* 0x004fea00078e0a05 */
[----:B------:R-:W-:Y:S02]  /*33e0*/  IADD3 R3, R2, c[0x0][0x2a8], RZ ;  /* 0x0000aa0002037a10 */ /* 0x000fe40007ffe0ff */
[----:B------:R-:W-:Y:S02]  /*33f0*/  IMNMX R140, R140, R2, !PT ;  /* 0x000000028c8c7217 */ /* 0x000fe40007800200 */
[----:B------:R-:W-:Y:S02]  /*3400*/  IMNMX R144, R144, R3, PT ;  /* 0x0000000390907217 */ /* 0x000fe40003800200 */
.L_x_248:
        /* <DEDUP_REMOVED lines=19> */
.L_x_254:
[----:B------:R-:W-:Y:S04]  /*3540*/  MOV R3, 0x1 ;  /* 0x0000000100037802 */ /* 0x000fe80000000f00 */
[----:B------:R-:W-:Y:S11]  /*3550*/  ISETP.NE.AND P2, PT, R3, c[0x0][0x2a8], PT ;  /* 0x0000aa0003007a0c */ /* 0x000ff60003f45270 */
[----:B------:R-:W-:Y:S02]  /*3560*/  @!UPT UIADD3 URZ, URZ, URZ, URZ ;  /* 0x0000003f3f3ff290 */ /* 0x000fe4000fffe03f */
[----:B------:R-:W-:Y:S05]  /*3570*/  @P2 IMAD.HI.U32 R3, R2, c[0x0][0x2ac], RZ ;  /* 0x0000ab0002032a27 */ /* 0x000fea00078e00ff */
[----:B------:R-:W-:Y:S02]  /*3580*/  @P2 SHF.R.U32.HI R2, RZ, c[0x0][0x2b0], R3 ;  /* 0x0000ac00ff022a19 */ /* 0x000fe40000011603 */
.L_x_255:
[----:B------:R-:W-:Y:S05]  /*3590*/  BSYNC B0 ;  /* 0x0000000000007941 */ /* 0x000fea0003800000 */
.L_x_253:
[----:B------:R-:W2:Y:S01]  /*35a0*/  LDL R5, [R1+0x3c] ;  /* 0x00003c0001057983 */ /* 0x000ea20000100800 */
[----:B------:R-:W-:Y:S04]  /*35b0*/  IMAD.MOV.U32 R3, RZ, RZ, c[0x0][0x2a8] ;  /* 0x0000aa00ff037624 */ /* 0x000fe800078e00ff */
[----:B------:R-:W-:Y:S04]  /*35c0*/  IMAD R2, R2, R3, -UR5 ;  /* 0x8000000502027e24 */ /* 0x000fe8000f8e0203 */
[----:B--2---:R-:W-:Y:S05]  /*35d0*/  IMAD.IADD R2, R2, 0x1, -R5 ;  /* 0x0000000102027824 */ /* 0x004fea00078e0a05 */
[----:B------:R-:W-:Y:S02]  /*35e0*/  IADD3 R3, R2, c[0x0][0x2a8], RZ ;  /* 0x0000aa0002037a10 */ /* 0x000fe40007ffe0ff */
[----:B------:R-:W-:Y:S02]  /*35f0*/  IMNMX R141, R141, R2, !PT ;  /* 0x000000028d8d7217 */ /* 0x000fe40007800200 */
[----:B------:R-:W-:Y:S02]  /*3600*/  IMNMX R145, R145, R3, PT ;  /* 0x0000000391917217 */ /* 0x000fe40003800200 */
.L_x_252:
        /* <DEDUP_REMOVED lines=19> */
.L_x_258:
[----:B------:R-:W-:Y:S04]  /*3740*/  MOV R2, 0x1 ;  /* 0x0000000100027802 */ /* 0x000fe80000000f00 */
[----:B------:R-:W-:Y:S11]  /*3750*/  ISETP.NE.AND P0, PT, R2, c[0x0][0x2a8], PT ;  /* 0x0000aa0002007a0c */ /* 0x000ff60003f05270 */
[----:B------:R-:W-:Y:S02]  /*3760*/  @!UPT UIADD3 URZ, URZ, URZ, URZ ;  /* 0x0000003f3f3ff290 */ /* 0x000fe4000fffe03f */
[----:B------:R-:W-:Y:S05]  /*3770*/  @P0 IMAD.HI.U32 R2, R0, c[0x0][0x2ac], RZ ;  /* 0x0000ab0000020a27 */ /* 0x000fea00078e00ff */
[----:B------:R-:W-:Y:S02]  /*3780*/  @P0 SHF.R.U32.HI R0, RZ, c[0x0][0x2b0], R2 ;  /* 0x0000ac00ff000a19 */ /* 0x000fe40000011602 */
.L_x_259:
[----:B------:R-:W-:Y:S05]  /*3790*/  BSYNC B0 ;  /* 0x0000000000007941 */ /* 0x000fea0003800000 */
.L_x_257:
[----:B------:R-:W2:Y:S01]  /*37a0*/  LDL R3, [R1+0x3c] ;  /* 0x00003c0001037983 */ /* 0x000ea20000100800 */
[----:B------:R-:W-:Y:S04]  /*37b0*/  IMAD.MOV.U32 R2, RZ, RZ, c[0x0][0x2a8] ;  /* 0x0000aa00ff027624 */ /* 0x000fe800078e00ff */
[----:B------:R-:W-:Y:S04]  /*37c0*/  IMAD R0, R0, R2, -UR5 ;  /* 0x8000000500007e24 */ /* 0x000fe8000f8e0202 */
[----:B--2---:R-:W-:Y:S05]  /*37d0*/  IMAD.IADD R0, R0, 0x1, -R3 ;  /* 0x0000000100007824 */ /* 0x004fea00078e0a03 */
[----:B------:R-:W-:Y:S02]  /*37e0*/  IADD3 R2, R0, c[0x0][0x2a8], RZ ;  /* 0x0000aa0000027a10 */ /* 0x000fe40007ffe0ff */
[----:B------:R-:W-:Y:S02]  /*37f0*/  IMNMX R142, R142, R0, !PT ;  /* 0x000000008e8e7217 */ /* 0x000fe40007800200 */
[----:B------:R-:W-:Y:S02]  /*3800*/  IMNMX R143, R143, R2, PT ;  /* 0x000000028f8f7217 */ /* 0x000fe40003800200 */
.L_x_256:
        /* <DEDUP_REMOVED lines=64> */
.L_x_260:
[-C--:B--2---:R-:W-:Y:S01]  /*3c10*/  HMMA.16816.F32.BF16 R4, R32, R164.reuse, RZ ;  /* 0x000000a42004723c */ /* 0x084fe200000418ff */
[----:B------:R2:W-:Y:S01]  /*3c20*/  STL [R1+0xa4], R88 ;  /* 0x0000a45801007387 */ /* 0x0005e20000100800 */
[----:B------:R-:W-:Y:S02]  /*3c30*/  PLOP3.LUT P0, PT, PT, PT, UP4, 0x80, 0x0 ;  /* 0x000000000000781c */ /* 0x000fe40003f0f048 */
[----:B-1----:R-:W-:Y:S01]  /*3c40*/  P2R R0, PR, RZ, 0x2 ;  /* 0x00000002ff007803 */ /* 0x002fe20000000000 */
[----:B------:R1:W-:Y:S01]  /*3c50*/  STL [R1+0xa0], R87 ;  /* 0x0000a05701007387 */ /* 0x0003e20000100800 */
[C---:B------:R-:W-:Y:S02]  /*3c60*/  ISETP.GT.AND P4, PT, R146.reuse, 0x21, P0 ;  /* 0x000000219200780c */ /* 0x040fe40000784270 */
[C---:B------:R-:W-:Y:S01]  /*3c70*/  ISETP.GT.AND P6, PT, R146.reuse, RZ, P0 ;  /* 0x000000ff9200720c */ /* 0x040fe200007c4270 */
[----:B------:R-:W0:Y:S01]  /*3c80*/  LDGDEPBAR ;  /* 0x00000000000079af */ /* 0x000e220000000000 */
[C---:B------:R-:W-:Y:S02]  /*3c90*/  ISETP.LT.OR P4, PT, R147.reuse, 0x22, P4 ;  /* 0x000000229300780c */ /* 0x040fe40002781670 */
[C---:B------:R-:W-:Y:S02]  /*3ca0*/  ISETP.GT.AND P5, PT, R146.reuse, 0x1, P0 ;  /* 0x000000019200780c */ /* 0x040fe400007a4270 */
[----:B------:R-:W-:Y:S02]  /*3cb0*/  ISETP.GT.AND P3, PT, R146, 0x20, P0 ;  /* 0x000000209200780c */ /* 0x000fe40000764270 */
[C---:B------:R-:W-:Y:S02]  /*3cc0*/  ISETP.LT.OR P6, PT, R147.reuse, 0x1, P6 ;  /* 0x000000019300780c */ /* 0x040fe400037c1670 */
[C---:B------:R-:W-:Y:S02]  /*3cd0*/  ISETP.LT.OR P5, PT, R147.reuse, 0x2, P5 ;  /* 0x000000029300780c */ /* 0x040fe40002fa1670 */
[----:B------:R-:W-:Y:S02]  /*3ce0*/  ISETP.LT.OR P3, PT, R147, 0x21, P3 ;  /* 0x000000219300780c */ /* 0x000fe40001f61670 */
[----:B--2---:R-:W-:Y:S01]  /*3cf0*/  MOV R88, R234 ;  /* 0x000000ea00587202 */ /* 0x004fe20000000f00 */
[----:B-1----:R-:W2:Y:S04]  /*3d00*/  LDL R87, [R1+0x28] ;  /* 0x0000280001577983 */ /* 0x002ea80000100800 */
[----:B------:R1:W-:Y:S04]  /*3d10*/  STL [R1+0x9c], R86 ;  /* 0x00009c5601007387 */ /* 0x0003e80000100800 */
[----:B------:R4:W-:Y:S04]  /*3d20*/  STL [R1+0x98], R85 ;  /* 0x0000985501007387 */ /* 0x0009e80000100800 */
[----:B------:R3:W-:Y:S01]  /*3d30*/  STL [R1+0x94], R84 ;  /* 0x0000945401007387 */ /* 0x0007e20000100800 */
[----:B-1----:R-:W-:Y:S02]  /*3d40*/  MOV R86, R233 ;  /* 0x000000e900567202 */ /* 0x002fe40000000f00 */
[----:B----4-:R-:W-:Y:S02]  /*3d50*/  MOV R85, R8 ;  /* 0x0000000800557202 */ /* 0x010fe40000000f00 */
[C---:B---3--:R-:W-:Y:S02]  /*3d60*/  HMMA.16816.F32.BF16 R8, R28.reuse, R164, RZ ;  /* 0x000000a41c08723c */ /* 0x048fe400000418ff */
[----:B------:R-:W-:Y:S06]  /*3d70*/  MOV R84, R229 ;  /* 0x000000e500547202 */ /* 0x000fec0000000f00 */
[-C--:B------:R-:W-:Y:S08]  /*3d80*/  HMMA.16816.F32.BF16 R12, R28, R166.reuse, RZ ;  /* 0x000000a61c0c723c */ /* 0x080ff000000418ff */
[C---:B------:R-:W-:Y:S08]  /*3d90*/  HMMA.16816.F32.BF16 R16, R32.reuse, R166, RZ ;  /* 0x000000a62010723c */ /* 0x040ff000000418ff */
[-C--:B------:R-:W-:Y:S08]  /*3da0*/  HMMA.16816.F32.BF16 R20, R32, R168.reuse, RZ ;  /* 0x000000a82014723c */ /* 0x080ff000000418ff */
[C---:B------:R-:W-:Y:S08]  /*3db0*/  HMMA.16816.F32.BF16 R24, R28.reuse, R168, RZ ;  /* 0x000000a81c18723c */ /* 0x040ff000000418ff */
[-C--:B------:R-:W-:Y:S08]  /*3dc0*/  HMMA.16816.F32.BF16 R28, R28, R170.reuse, RZ ;  /* 0x000000aa1c1c723c */ /* 0x080ff000000418ff */
[----:B------:R-:W-:Y:S08]  /*3dd0*/  HMMA.16816.F32.BF16 R32, R32, R170, RZ ;  /* 0x000000aa2020723c */ /* 0x000ff000000418ff */
[-C--:B------:R-:W-:Y:S08]  /*3de0*/  HMMA.16816.F32.BF16 R4, R132, R172.reuse, R4 ;  /* 0x000000ac8404723c */ /* 0x080ff00000041804 */
        /* <DEDUP_REMOVED lines=59> */
[----:B------:R-:W-:Y:S01]  /*41a0*/  MUFU.EX2 R239, R156 ;  /* 0x0000009c00ef7308 */ /* 0x000fe20000000800 */
[----:B------:R-:W-:Y:S01]  /*41b0*/  ISETP.GT.AND P6, PT, R146, 0x40, P0 ;  /* 0x000000409200780c */ /* 0x000fe200007c4270 */
[--C-:B------:R-:W-:Y:S01]  /*41c0*/  FFMA.FTZ R158, R139, c[0x0][0x29c], -R149.reuse ;  /* 0x0000a7008b9e7a23 */ /* 0x100fe20000010895 */
[----:B------:R-:W-:Y:S02]  /*41d0*/  FSEL R152, R246, -INF , !P1 ;  /* 0xff800000f6987808 */ /* 0x000fe40004800000 */
[----:B------:R-:W-:Y:S02]  /*41e0*/  ISETP.NE.AND P1, PT, R0, RZ, PT ;  /* 0x000000ff0000720c */ /* 0x000fe40003f25270 */
[----:B--2---:R-:W1:Y:S01]  /*41f0*/  LDS R0, [R87.X4+0xf280] ;  /* 0x00f2800057007984 */ /* 0x004e620000004800 */
[----:B------:R-:W-:Y:S02]  /*4200*/  FSEL R138, R241, -INF , !P5 ;  /* 0xff800000f18a7808 */ /* 0x000fe40006800000 */
[----:B------:R-:W-:Y:S01]  /*4210*/  ISETP.GT.AND P5, PT, R146, 0x41, P0 ;  /* 0x000000419200780c */ /* 0x000fe200007a4270 */
[----:B------:R-:W2:Y:S01]  /*4220*/  MUFU.EX2 R240, R158 ;  /* 0x0000009e00f07308 */ /* 0x000ea20000000800 */
[C---:B------:R-:W-:Y:S01]  /*4230*/  ISETP.LT.OR P6, PT, R147.reuse, 0x41, P6 ;  /* 0x000000419300780c */ /* 0x040fe200037c1670 */
[--C-:B------:R-:W-:Y:S01]  /*4240*/  FFMA.FTZ R157, R138, c[0x0][0x29c], -R149.reuse ;  /* 0x0000a7008a9d7a23 */ /* 0x100fe20000010895 */
[C---:B------:R-:W-:Y:S02]  /*4250*/  ISETP.LT.OR P5, PT, R147.reuse, 0x42, P5 ;  /* 0x000000429300780c */ /* 0x040fe40002fa1670 */
[----:B------:R-:W-:Y:S02]  /*4260*/  ISETP.LT.OR P3, PT, R147, 0x61, P3 ;  /* 0x000000619300780c */ /* 0x000fe40001f61670 */
[----:B------:R-:W-:Y:S02]  /*4270*/  FSEL R133, R232, -INF , !P6 ;  /* 0xff800000e8857808 */ /* 0x000fe40007000000 */
[----:B------:R-:W-:Y:S01]  /*4280*/  FSEL R132, R163, -INF , !P5 ;  /* 0xff800000a3847808 */ /* 0x000fe20006800000 */
[----:B------:R-:W3:Y:S01]  /*4290*/  MUFU.EX2 R236, R157 ;  /* 0x0000009d00ec7308 */ /* 0x000ee20000000800 */
[C---:B------:R-:W-:Y:S02]  /*42a0*/  ISETP.GT.AND P6, PT, R140.reuse, RZ, P0 ;  /* 0x000000ff8c00720c */ /* 0x040fe400007c4270 */
[----:B------:R-:W-:Y:S01]  /*42b0*/  ISETP.GT.AND P5, PT, R140, 0x1, P0 ;  /* 0x000000018c00780c */ /* 0x000fe200007a4270 */
[--C-:B------:R-:W-:Y:S01]  /*42c0*/  FFMA.FTZ R139, R132, c[0x0][0x29c], -R149.reuse ;  /* 0x0000a700848b7a23 */ /* 0x100fe20000010895 */
[----:B------:R-:W-:Y:S02]  /*42d0*/  FSEL R3, R160, -INF , !P3 ;  /* 0xff800000a0037808 */ /* 0x000fe40005800000 */
[----:B------:R-:W-:Y:S02]  /*42e0*/  ISETP.GT.AND P3, PT, R140, 0x20, P0 ;  /* 0x000000208c00780c */ /* 0x000fe40000764270 */
[C---:B------:R-:W-:Y:S01]  /*42f0*/  ISETP.LT.OR P6, PT, R144.reuse, 0x1, P6 ;  /* 0x000000019000780c */ /* 0x040fe200037c1670 */
[--C-:B------:R-:W-:Y:S01]  /*4300*/  FFMA.FTZ R138, R3, c[0x0][0x29c], -R149.reuse ;  /* 0x0000a700038a7a23 */ /* 0x100fe20000010895 */
[C---:B------:R-:W-:Y:S01]  /*4310*/  ISETP.LT.OR P5, PT, R144.reuse, 0x2, P5 ;  /* 0x000000029000780c */ /* 0x040fe20002fa1670 */
[----:B------:R4:W-:Y:S01]  /*4320*/  MUFU.EX2 R234, R139 ;  /* 0x0000008b00ea7308 */ /* 0x0009e20000000800 */
[----:B------:R-:W-:Y:S02]  /*4330*/  ISETP.LT.OR P3, PT, R144, 0x21, P3 ;  /* 0x000000219000780c */ /* 0x000fe40001f61670 */
[----:B------:R-:W-:Y:S02]  /*4340*/  ISETP.GT.AND P4, PT, R140, 0x60, P0 ;  /* 0x000000608c00780c */ /* 0x000fe40000784270 */
[----:B------:R-:W-:Y:S02]  /*4350*/  FSEL R146, R249, -INF , !P6 ;  /* 0xff800000f9927808 */ /* 0x000fe40007000000 */
[----:B------:R-:W-:Y:S02]  /*4360*/  FSEL R147, R248, -INF , !P5 ;  /* 0xff800000f8937808 */ /* 0x000fe40006800000 */
[----:B------:R-:W-:Y:S01]  /*4370*/  FSEL R153, R247, -INF , !P3 ;  /* 0xff800000f7997808 */ /* 0x000fe20005800000 */
[----:B------:R2:W-:Y:S01]  /*4380*/  MUFU.EX2 R237, R138 ;  /* 0x0000008a00ed7308 */ /* 0x0005e20000000800 */
[----:B------:R-:W-:Y:S02]  /*4390*/  ISETP.LT.OR P4, PT, R144, 0x61, P4 ;  /* 0x000000619000780c */ /* 0x000fe40002781670 */
[C---:B------:R-:W-:Y:S01]  /*43a0*/  ISETP.GT.AND P6, PT, R140.reuse, 0x40, P0 ;  /* 0x000000408c00780c */ /* 0x040fe200007c4270 */
[----:B-1----:R-:W-:Y:S01]  /*43b0*/  FADD.FTZ R137, R5, -R0 ;  /* 0x8000000005897221 */ /* 0x002fe20000010000 */
[----:B------:R-:W-:Y:S01]  /*43c0*/  ISETP.GT.AND P5, PT, R140, 0x41, P0 ;  /* 0x000000418c00780c */ /* 0x000fe200007a4270 */
        /* <DEDUP_REMOVED lines=17> */
[----:B------:R-:W-:Y:S01]  /*44e0*/  MUFU.EX2 R238, R144 ;  /* 0x0000009000ee7308 */ /* 0x000fe20000000800 */
[--C-:B------:R-:W-:Y:S01]  /*44f0*/  FADD.FTZ R154, R32, -R0.reuse ;  /* 0x80000000209a7221 */ /* 0x100fe20000010000 */
[----:B--2---:R-:W-:Y:S01]  /*4500*/  MOV R138, R85 ;  /* 0x00000055008a7202 */ /* 0x004fe20000000f00 */
[----:B------:R-:W-:Y:S01]  /*4510*/  FADD.FTZ R140, R33, -R0 ;  /* 0x80000000218c7221 */ /* 0x000fe20000010000 */
[----:B------:R-:W-:Y:S01]  /*4520*/  FSEL R0, R243, -INF , !P3 ;  /* 0xff800000f3007808 */ /* 0x000fe20005800000 */
[--C-:B------:R-:W-:Y:S01]  /*4530*/  FFMA.FTZ R20, R146, c[0x0][0x29c], -R148.reuse ;  /* 0x0000a70092147a23 */ /* 0x100fe20000010894 */
[----:B------:R-:W-:Y:S01]  /*4540*/  ISETP.GT.AND P6, PT, R141, RZ, P0 ;  /* 0x000000ff8d00720c */ /* 0x000fe200007c4270 */
[--C-:B------:R-:W-:Y:S01]  /*4550*/  FFMA.FTZ R17, R147, c[0x0][0x29c], -R148.reuse ;  /* 0x0000a70093117a23 */ /* 0x100fe20000010894 */
[----:B------:R-:W-:Y:S01]  /*4560*/  MOV R156, R84 ;  /* 0x00000054009c7202 */ /* 0x000fe20000000f00 */
[--C-:B------:R-:W-:Y:S01]  /*4570*/  FFMA.FTZ R16, R153, c[0x0][0x29c], -R148.reuse ;  /* 0x0000a70099107a23 */ /* 0x100fe20000010894 */
[----:B------:R-:W1:Y:S01]  /*4580*/  MUFU.EX2 R2, R5 ;  /* 0x0000000500027308 */ /* 0x000e620000000800 */
[--C-:B------:R-:W-:Y:S01]  /*4590*/  FFMA.FTZ R32, R3, c[0x0][0x29c], -R148.reuse ;  /* 0x0000a70003207a23 */ /* 0x100fe20000010894 */
[----:B------:R-:W-:Y:S01]  /*45a0*/  ISETP.LT.OR P6, PT, R145, 0x1, P6 ;  /* 0x000000019100780c */ /* 0x000fe200037c1670 */
[----:B------:R-:W-:Y:S01]  /*45b0*/  FMUL.FTZ R133, R240, R133 ;  /* 0x00000085f0857220 */ /* 0x000fe20000410000 */
[C---:B------:R-:W-:Y:S01]  /*45c0*/  ISETP.GT.AND P4, PT, R141.reuse, 0x20, P0 ;  /* 0x000000208d00780c */ /* 0x040fe20000784270 */
[--C-:B------:R-:W-:Y:S01]  /*45d0*/  FFMA.FTZ R4, R4, c[0x0][0x29c], -R148.reuse ;  /* 0x0000a70004047a23 */ /* 0x100fe20000010894 */
[----:B------:R-:W-:Y:S01]  /*45e0*/  ISETP.GT.AND P5, PT, R141, 0x1, P0 ;  /* 0x000000018d00780c */ /* 0x000fe200007a4270 */
[----:B------:R-:W-:Y:S01]  /*45f0*/  FFMA.FTZ R148, R0, c[0x0][0x29c], -R148 ;  /* 0x0000a70000947a23 */ /* 0x000fe20000010894 */
[----:B------:R-:W-:Y:S01]  /*4600*/  ISETP.LT.OR P4, PT, R145, 0x21, P4 ;  /* 0x000000219100780c */ /* 0x000fe20002781670 */
[----:B------:R-:W-:Y:S01]  /*4610*/  FFMA.FTZ R0, -R161, R161, 1 ;  /* 0x3f800000a1007423 */ /* 0x000fe200000101a1 */
[----:B------:R-:W-:Y:S01]  /*4620*/  MUFU.EX2 R157, R21 ;  /* 0x00000015009d7308 */ /* 0x000fe20000000800 */
[----:B------:R-:W-:Y:S01]  /*4630*/  FFMA.FTZ R3, -R231, R231, 1 ;  /* 0x3f800000e7037423 */ /* 0x000fe200000101e7 */
[----:B------:R-:W-:Y:S01]  /*4640*/  MOV R33, R162 ;  /* 0x000000a200217202 */ /* 0x000fe20000000f00 */
[----:B------:R-:W-:Y:S01]  /*4650*/  FMUL.FTZ R229, R133, R0 ;  /* 0x0000000085e57220 */ /* 0x000fe20000410000 */
[----:B------:R-:W-:Y:S01]  /*4660*/  MOV R133, R88 ;  /* 0x0000005800857202 */ /* 0x000fe20000000f00 */
[----:B------:R-:W-:Y:S01]  /*4670*/  FFMA.FTZ R0, -R241, R241, 1 ;  /* 0x3f800000f1007423 */ /* 0x000fe200000101f1 */
[----:B------:R-:W-:Y:S01]  /*4680*/  ISETP.LT.OR P5, PT, R145, 0x2, P5 ;  /* 0x000000029100780c */ /* 0x000fe20002fa1670 */
[----:B---3--:R-:W-:Y:S01]  /*4690*/  FMUL.FTZ R137, R236, R137 ;  /* 0x00000089ec897220 */ /* 0x008fe20000410000 */
[----:B------:R-:W-:Y:S01]  /*46a0*/  ISETP.GT.AND P3, PT, R141, 0x21, P0 ;  /* 0x000000218d00780c */ /* 0x000fe20000764270 */
[----:B------:R-:W-:Y:S01]  /*46b0*/  FMUL.FTZ R135, R239, R135 ;  /* 0x00000087ef877220 */ /* 0x000fe20000410000 */
[----:B------:R2:W-:Y:S01]  /*46c0*/  MUFU.EX2 R161, R16 ;  /* 0x0000001000a17308 */ /* 0x0005e20000000800 */
[----:B------:R-:W-:Y:S01]  /*46d0*/  FMUL.FTZ R147, R137, R0 ;  /* 0x0000000089937220 */ /* 0x000fe20000410000 */
[----:B------:R-:W-:Y:S01]  /*46e0*/  ISETP.LT.OR P3, PT, R145, 0x22, P3 ;  /* 0x000000229100780c */ /* 0x000fe20001f61670 */
[----:B------:R-:W4:Y:S01]  /*46f0*/  LDS R0, [R87.X4+0xf2a0] ;  /* 0x00f2a00057007984 */ /* 0x000f220000004800 */
[----:B------:R-:W-:Y:S01]  /*4700*/  FMUL.FTZ R146, R135, R3 ;  /* 0x0000000387927220 */ /* 0x000fe20000410000 */
[----:B------:R-:W-:Y:S01]  /*4710*/  MOV R241, R33 ;  /* 0x0000002100f17202 */ /* 0x000fe20000000f00 */
[----:B------:R-:W-:Y:S01]  /*4720*/  FFMA.FTZ R3, -R232, R232, 1 ;  /* 0x3f800000e8037423 */ /* 0x000fe200000101e8 */
[----:B-1----:R1:W-:Y:S01]  /*4730*/  STL [R1+0x18], R2 ;  /* 0x0000180201007387 */ /* 0x0023e20000100800 */
[----:B------:R-:W-:Y:S01]  /*4740*/  FMUL.FTZ R136, R238, R136 ;  /* 0x00000088ee887220 */ /* 0x000fe20000410000 */
[----:B------:R-:W-:Y:S01]  /*4750*/  FSEL R5, R133, -INF , !P5 ;  /* 0xff80000085057808 */ /* 0x000fe20006800000 */
[----:B------:R4:W-:Y:S01]  /*4760*/  MUFU.EX2 R158, R32 ;  /* 0x00000020009e7308 */ /* 0x0009e20000000800 */
[----:B------:R-:W3:Y:S01]  /*4770*/  LDL.LU R88, [R1+0x8] ;  /* 0x0000080001587983 */ /* 0x000ee20000300800 */
[----:B------:R-:W-:Y:S01]  /*4780*/  FMUL.FTZ R144, R136, R3 ;  /* 0x0000000388907220 */ /* 0x000fe20000410000 */
[----:B------:R-:W-:Y:S01]  /*4790*/  ISETP.GT.AND P5, PT, R141, 0x41, P0 ;  /* 0x000000418d00780c */ /* 0x000fe200007a4270 */
[----:B------:R-:W-:Y:S01]  /*47a0*/  FFMA.FTZ R3, -R160, R160, 1 ;  /* 0x3f800000a0037423 */ /* 0x000fe200000101a0 */
[----:B------:R-:W3:Y:S01]  /*47b0*/  LDL.LU R86, [R1+0x4] ;  /* 0x0000040001567983 */ /* 0x000ee20000300800 */
[----:B------:R-:W-:Y:S01]  /*47c0*/  FMUL.FTZ R154, R237, R154 ;  /* 0x0000009aed9a7220 */ /* 0x000fe20000410000 */
[----:B------:R-:W-:Y:S01]  /*47d0*/  ISETP.LT.OR P5, PT, R145, 0x42, P5 ;  /* 0x000000429100780c */ /* 0x000fe20002fa1670 */
[----:B------:R-:W-:Y:S01]  /*47e0*/  FMUL.FTZ R132, R235, R132 ;  /* 0x00000084eb847220 */ /* 0x000fe20000410000 */
[----:B------:R-:W3:Y:S01]  /*47f0*/  LDL.LU R85, [R1] ;  /* 0x0000000001557983 */ /* 0x000ee20000300800 */
[----:B------:R-:W-:Y:S01]  /*4800*/  FMUL.FTZ R154, R154, R3 ;  /* 0x000000039a9a7220 */ /* 0x000fe20000410000 */
[----:B------:R-:W4:Y:S01]  /*4810*/  MUFU.EX2 R233, R149 ;  /* 0x0000009500e97308 */ /* 0x000f220000000800 */
[----:B------:R-:W-:Y:S01]  /*4820*/  FMUL.FTZ R134, R234, R134 ;  /* 0x00000086ea867220 */ /* 0x000fe20000410000 */
[----:B------:R-:W3:Y:S01]  /*4830*/  LDL.LU R84, [R1+0x24] ;  /* 0x0000240001547983 */ /* 0x000ee20000300800 */
[----:B--2---:R-:W-:Y:S03]  /*4840*/  FFMA.FTZ R16, -R249, R249, 1 ;  /* 0x3f800000f9107423 */ /* 0x004fe600000101f9 */
[----:B------:R-:W2:Y:S04]  /*4850*/  LDL.LU R231, [R1+0xc] ;  /* 0x00000c0001e77983 */ /* 0x000ea80000300800 */
[----:B------:R-:W2:Y:S01]  /*4860*/  LDL.LU R232, [R1+0x14] ;  /* 0x0000140001e87983 */ /* 0x000ea20000300800 */
[----:B-1----:R-:W-:Y:S01]  /*4870*/  FFMA.FTZ R2, -R230, R230, 1 ;  /* 0x3f800000e6027423 */ /* 0x002fe200000101e6 */
[----:B------:R1:W1:Y:S01]  /*4880*/  MUFU.EX2 R152, R17 ;  /* 0x0000001100987308 */ /* 0x0002620000000800 */
[----:B----4-:R-:W-:Y:S02]  /*4890*/  FSEL R32, R138, -INF , !P4 ;  /* 0xff8000008a207808 */ /* 0x010fe40006000000 */
[----:B------:R-:W-:Y:S01]  /*48a0*/  FMUL.FTZ R132, R132, R2 ;  /* 0x0000000284847220 */ /* 0x000fe20000410000 */
[----:B------:R-:W-:Y:S01]  /*48b0*/  ISETP.GT.AND P4, PT, R141, 0x60, P0 ;  /* 0x000000608d00780c */ /* 0x000fe20000784270 */
[----:B------:R-:W-:Y:S02]  /*48c0*/  FFMA.FTZ R2, -R163, R163, 1 ;  /* 0x3f800000a3027423 */ /* 0x000fe400000101a3 */
[----:B------:R-:W4:Y:S01]  /*48d0*/  LDL.LU R163, [R1+0x10] ;  /* 0x0000100001a37983 */ /* 0x000f220000300800 */
[----:B------:R-:W-:Y:S01]  /*48e0*/  F2FP.BF16.PACK_AB R132, R132, R146 ;  /* 0x000000928484723e */ /* 0x000fe200000010ff */
[----:B------:R-:W-:Y:S01]  /*48f0*/  FMUL.FTZ R135, R134, R2 ;  /* 0x0000000286877220 */ /* 0x000fe20000410000 */
[----:B------:R1:W1:Y:S01]  /*4900*/  MUFU.EX2 R230, R4 ;  /* 0x0000000400e67308 */ /* 0x0002620000000800 */
[----:B------:R-:W2:Y:S01]  /*4910*/  LDL.LU R249, [R1+0x1c] ;  /* 0x00001c0001f97983 */ /* 0x000ea20000300800 */
[----:B------:R-:W-:Y:S01]  /*4920*/  FFMA.FTZ R2, -R159, R159, 1 ;  /* 0x3f8000009f027423 */ /* 0x000fe2000001019f */
[----:B------:R-:W-:Y:S01]  /*4930*/  ISETP.LT.OR P4, PT, R145, 0x61, P4 ;  /* 0x000000619100780c */ /* 0x000fe20002781670 */
[--C-:B------:R-:W-:Y:S01]  /*4940*/  FADD.FTZ R21, R6, -R0.reuse ;  /* 0x8000000006157221 */ /* 0x100fe20000010000 */
[----:B------:R-:W-:Y:S01]  /*4950*/  F2FP.BF16.PACK_AB R135, R135, R144 ;  /* 0x000000908787723e */ /* 0x000fe200000010ff */
[----:B------:R-:W-:Y:S02]  /*4960*/  FFMA.FTZ R6, -R248, R248, 1 ;  /* 0x3f800000f8067423 */ /* 0x000fe400000101f8 */
[----:B------:R-:W2:Y:S01]  /*4970*/  LDL.LU R248, [R1+0x20] ;  /* 0x0000200001f87983 */ /* 0x000ea20000300800 */
[----:B------:R-:W-:Y:S01]  /*4980*/  FMUL.FTZ R140, R233, R140 ;  /* 0x0000008ce98c7220 */ /* 0x000fe20000410000 */
[----:B------:R-:W1:Y:S01]  /*4990*/  MUFU.EX2 R162, R20 ;  /* 0x0000001400a27308 */ /* 0x000e620000000800 */
[--C-:B------:R-:W-:Y:S02]  /*49a0*/  FADD.FTZ R7, R7, -R0.reuse ;  /* 0x8000000007077221 */ /* 0x100fe40000010000 */
[----:B------:R-:W-:Y:S01]  /*49b0*/  FMUL.FTZ R134, R140, R2 ;  /* 0x000000028c867220 */ /* 0x000fe20000410000 */
[----:B-1----:R-:W-:Y:S01]  /*49c0*/  FSEL R17, R252, -INF , !P4 ;  /* 0xff800000fc117808 */ /* 0x002fe20006000000 */
[--C-:B------:R-:W-:Y:S01]  /*49d0*/  FFMA.FTZ R2, R5, c[0x0][0x29c], -R151.reuse ;  /* 0x0000a70005027a23 */ /* 0x100fe20000010897 */
[----:B------:R-:W-:Y:S01]  /*49e0*/  ISETP.GT.AND P4, PT, R142, 0x1, P0 ;  /* 0x000000018e00780c */ /* 0x000fe20000784270 */
[----:B------:R-:W-:Y:S01]  /*49f0*/  FMUL.FTZ R7, R152, R7 ;  /* 0x0000000798077220 */ /* 0x000fe20000410000 */
[----:B------:R-:W-:Y:S01]  /*4a00*/  F2FP.BF16.PACK_AB R134, R134, R154 ;  /* 0x0000009a8686723e */ /* 0x000fe200000010ff */
[--C-:B------:R-:W-:Y:S01]  /*4a10*/  FFMA.FTZ R17, R17, c[0x0][0x29c], -R151.reuse ;  /* 0x0000a70011117a23 */ /* 0x100fe20000010897 */
[----:B------:R-:W-:Y:S01]  /*4a20*/  MUFU.EX2 R153, R2 ;  /* 0x0000000200997308 */ /* 0x000fe20000000800 */
[--C-:B------:R-:W-:Y:S01]  /*4a30*/  FFMA.FTZ R5, R32, c[0x0][0x29c], -R151.reuse ;  /* 0x0000a70020057a23 */ /* 0x100fe20000010897 */
[----:B------:R-:W-:Y:S01]  /*4a40*/  ISETP.LT.OR P4, PT, R143, 0x2, P4 ;  /* 0x000000028f00780c */ /* 0x000fe20002781670 */
[----:B------:R-:W-:Y:S01]  /*4a50*/  FMUL.FTZ R32, R7, R6 ;  /* 0x0000000607207220 */ /* 0x000fe20000410000 */
[----:B------:R-:W-:Y:S01]  /*4a60*/  FSEL R4, R139, -INF , !P6 ;  /* 0xff8000008b047808 */ /* 0x000fe20007000000 */
[--C-:B------:R-:W-:Y:S01]  /*4a70*/  FADD.FTZ R22, R22, -R0.reuse ;  /* 0x8000000016167221 */ /* 0x100fe20000010000 */
[----:B------:R-:W-:Y:S01]  /*4a80*/  ISETP.GT.AND P6, PT, R141, 0x40, P0 ;  /* 0x000000408d00780c */ /* 0x000fe200007c4270 */
[--C-:B------:R-:W-:Y:S02]  /*4a90*/  FADD.FTZ R18, R18, -R0.reuse ;  /* 0x8000000012127221 */ /* 0x100fe40000010000 */
[--C-:B------:R-:W-:Y:S01]  /*4aa0*/  FFMA.FTZ R4, R4, c[0x0][0x29c], -R151.reuse ;  /* 0x0000a70004047a23 */ /* 0x100fe20000010897 */
[----:B------:R-:W-:Y:S01]  /*4ab0*/  ISETP.LT.OR P6, PT, R145, 0x41, P6 ;  /* 0x000000419100780c */ /* 0x000fe200037c1670 */
[----:B------:R-:W1:Y:S01]  /*4ac0*/  MUFU.EX2 R155, R148 ;  /* 0x00000094009b7308 */ /* 0x000e620000000800 */
[----:B------:R-:W-:Y:S02]  /*4ad0*/  FMUL.FTZ R22, R230, R22 ;  /* 0x00000016e6167220 */ /* 0x000fe40000410000 */
[----:B------:R-:W-:Y:S02]  /*4ae0*/  FMUL.FTZ R21, R162, R21 ;  /* 0x00000015a2157220 */ /* 0x000fe40000410000 */
[----:B------:R-:W-:Y:S02]  /*4af0*/  FMUL.FTZ R18, R161, R18 ;  /* 0x00000012a1127220 */ /* 0x000fe40000410000 */
[--C-:B------:R-:W-:Y:S02]  /*4b00*/  FADD.FTZ R35, R35, -R0.reuse ;  /* 0x8000000023237221 */ /* 0x100fe40000010000 */
[--C-:B------:R-:W-:Y:S01]  /*4b10*/  FADD.FTZ R34, R34, -R0.reuse ;  /* 0x8000000022227221 */ /* 0x100fe20000010000 */
[----:B------:R1:W1:Y:S01]  /*4b20*/  MUFU.EX2 R160, R4 ;  /* 0x0000000400a07308 */ /* 0x0002620000000800 */
[--C-:B------:R-:W-:Y:S02]  /*4b30*/  FADD.FTZ R19, R19, -R0.reuse ;  /* 0x8000000013137221 */ /* 0x100fe40000010000 */
[----:B------:R-:W-:Y:S02]  /*4b40*/  FMUL.FTZ R34, R157, R34 ;  /* 0x000000229d227220 */ /* 0x000fe40000410000 */
[----:B------:R-:W-:Y:S05]  /*4b50*/  FADD.FTZ R23, R23, -R0 ;  /* 0x8000000017177221 */ /* 0x000fea0000010000 */
[----:B------:R-:W-:Y:S01]  /*4b60*/  MUFU.EX2 R149, R5 ;  /* 0x0000000500957308 */ /* 0x000fe20000000800 */
[----:B---3--:R-:W-:Y:S02]  /*4b70*/  FSEL R33, R88, -INF , !P3 ;  /* 0xff80000058217808 */ /* 0x008fe40005800000 */
[----:B------:R-:W-:Y:S02]  /*4b80*/  ISETP.GT.AND P3, PT, R141, 0x61, P0 ;  /* 0x000000618d00780c */ /* 0x000fe40000764270 */
[----:B------:R-:W-:Y:S01]  /*4b90*/  FSEL R3, R86, -INF , !P6 ;  /* 0xff80000056037808 */ /* 0x000fe20007000000 */
[--C-:B-1----:R-:W-:Y:S01]  /*4ba0*/  FFMA.FTZ R4, R33, c[0x0][0x29c], -R151.reuse ;  /* 0x0000a70021047a23 */ /* 0x102fe20000010897 */
[----:B------:R-:W-:Y:S03]  /*4bb0*/  ISETP.LT.OR P3, PT, R145, 0x62, P3 ;  /* 0x000000629100780c */ /* 0x000fe60001f61670 */
[----:B------:R1:W-:Y:S01]  /*4bc0*/  MUFU.EX2 R145, R17 ;  /* 0x0000001100917308 */ /* 0x0003e20000000800 */
[--C-:B------:R-:W-:Y:S01]  /*4bd0*/  FFMA.FTZ R3, R3, c[0x0][0x29c], -R151.reuse ;  /* 0x0000a70003037a23 */ /* 0x100fe20000010897 */
[----:B------:R-:W-:Y:S02]  /*4be0*/  FSEL R20, R85, -INF , !P5 ;  /* 0xff80000055147808 */ /* 0x000fe40006800000 */
[----:B------:R-:W-:Y:S02]  /*4bf0*/  ISETP.GT.AND P5, PT, R142, RZ, P0 ;  /* 0x000000ff8e00720c */ /* 0x000fe400007a4270 */
[----:B------:R-:W-:Y:S01]  /*4c00*/  FSEL R2, R251, -INF , !P3 ;  /* 0xff800000fb027808 */ /* 0x000fe20005800000 */
[--C-:B------:R-:W-:Y:S01]  /*4c10*/  FFMA.FTZ R20, R20, c[0x0][0x29c], -R151.reuse ;  /* 0x0000a70014147a23 */ /* 0x100fe20000010897 */
[----:B------:R-:W-:Y:S02]  /*4c20*/  ISETP.LT.OR P5, PT, R143, 0x1, P5 ;  /* 0x000000018f00780c */ /* 0x000fe40002fa1670 */
[----:B------:R3:W-:Y:S01]  /*4c30*/  MUFU.EX2 R159, R3 ;  /* 0x00000003009f7308 */ /* 0x0007e20000000800 */
[----:B------:R-:W-:Y:S01]  /*4c40*/  FFMA.FTZ R151, R2, c[0x0][0x29c], -R151 ;  /* 0x0000a70002977a23 */ /* 0x000fe20000010897 */
[----:B------:R-:W-:Y:S01]  /*4c50*/  FSEL R7, R156, -INF , !P5 ;  /* 0xff8000009c077808 */ /* 0x000fe20006800000 */
[----:B------:R-:W-:Y:S01]  /*4c60*/  FFMA.FTZ R2, -R242, R242, 1 ;  /* 0x3f800000f2027423 */ /* 0x000fe200000101f2 */
[C---:B------:R-:W-:Y:S02]  /*4c70*/  ISETP.GT.AND P3, PT, R142.reuse, 0x20, P0 ;  /* 0x000000208e00780c */ /* 0x040fe40000764270 */
[----:B------:R-:W-:Y:S01]  /*4c80*/  MOV R33, R139 ;  /* 0x0000008b00217202 */ /* 0x000fe20000000f00 */
[--C-:B------:R-:W-:Y:S01]  /*4c90*/  FFMA.FTZ R7, R7, c[0x0][0x29c], -R150.reuse ;  /* 0x0000a70007077a23 */ /* 0x100fe20000010896 */
[----:B------:R-:W-:Y:S01]  /*4ca0*/  ISETP.GT.AND P5, PT, R142, 0x40, P0 ;  /* 0x000000408e00780c */ /* 0x000fe200007a4270 */
[----:B------:R-:W-:Y:S01]  /*4cb0*/  FMUL.FTZ R141, R22, R2 ;  /* 0x00000002168d7220 */ /* 0x000fe20000410000 */
[----:B------:R4:W4:Y:S01]  /*4cc0*/  MUFU.EX2 R148, R4 ;  /* 0x0000000400947308 */ /* 0x0009220000000800 */
[----:B------:R-:W4:Y:S01]  /*4cd0*/  LDS R2, [R87.X4+0xf300] ;  /* 0x00f3000057027984 */ /* 0x000f220000004800 */
[----:B------:R-:W-:Y:S01]  /*4ce0*/  FMUL.FTZ R139, R21, R16 ;  /* 0x00000010158b7220 */ /* 0x000fe20000410000 */
[----:B------:R-:W-:Y:S02]  /*4cf0*/  FSEL R16, R84, -INF , !P4 ;  /* 0xff80000054107808 */ /* 0x000fe40006000000 */
[----:B-1----:R-:W-:Y:S02]  /*4d00*/  F2FP.BF16.PACK_AB R17, R152, R162 ;  /* 0x000000a29811723e */ /* 0x002fe400000010ff */
[----:B------:R-:W-:Y:S01]  /*4d10*/  ISETP.GT.AND P4, PT, R142, 0x41, P0 ;  /* 0x000000418e00780c */ /* 0x000fe20000784270 */
[--C-:B------:R-:W-:Y:S01]  /*4d20*/  FFMA.FTZ R16, R16, c[0x0][0x29c], -R150.reuse ;  /* 0x0000a70010107a23 */ /* 0x100fe20000010896 */
[C---:B------:R-:W-:Y:S01]  /*4d30*/  ISETP.LT.OR P3, PT, R143.reuse, 0x21, P3 ;  /* 0x000000218f00780c */ /* 0x040fe20001f61670 */
[----:B------:R1:W-:Y:S01]  /*4d40*/  MUFU.EX2 R152, R7 ;  /* 0x0000000700987308 */ /* 0x0003e20000000800 */
[C---:B------:R-:W-:Y:S02]  /*4d50*/  ISETP.LT.OR P5, PT, R143.reuse, 0x41, P5 ;  /* 0x000000418f00780c */ /* 0x040fe40002fa1670 */
[----:B------:R-:W-:Y:S01]  /*4d60*/  ISETP.LT.OR P4, PT, R143, 0x42, P4 ;  /* 0x000000428f00780c */ /* 0x000fe20002781670 */
[----:B---3--:R-:W-:Y:S01]  /*4d70*/  FFMA.FTZ R3, -R246, R246, 1 ;  /* 0x3f800000f6037423 */ /* 0x008fe200000101f6 */
[----:B------:R-:W-:Y:S01]  /*4d80*/  F2FP.BF16.PACK_AB R32, R32, R139 ;  /* 0x0000008b2020723e */ /* 0x000fe200000010ff */
[----:B------:R-:W3:Y:S01]  /*4d90*/  LDL.LU R246, [R1+0x18] ;  /* 0x0000180001f67983 */ /* 0x000ee20000300800 */
[----:B------:R-:W-:Y:S01]  /*4da0*/  MOV R21, R133 ;  /* 0x0000008500157202 */ /* 0x000fe20000000f00 */
[----:B------:R-:W-:Y:S01]  /*4db0*/  FMUL.FTZ R139, R158, R23 ;  /* 0x000000179e8b7220 */ /* 0x000fe20000410000 */
[----:B--2---:R-:W-:Y:S01]  /*4dc0*/  FSEL R133, R248, -INF , !P3 ;  /* 0xff800000f8857808 */ /* 0x004fe20005800000 */
[----:B------:R-:W2:Y:S01]  /*4dd0*/  MUFU.EX2 R151, R151 ;  /* 0x0000009700977308 */ /* 0x000ea20000000800 */
[----:B----4-:R-:W-:Y:S02]  /*4de0*/  FSEL R5, R163, -INF , !P5 ;  /* 0xff800000a3057808 */ /* 0x010fe40006800000 */
[C---:B------:R-:W-:Y:S01]  /*4df0*/  ISETP.GT.AND P6, PT, R142.reuse, 0x21, P0 ;  /* 0x000000218e00780c */ /* 0x040fe200007c4270 */
[----:B------:R-:W-:Y:S01]  /*4e00*/  FFMA.FTZ R4, -R247, R247, 1 ;  /* 0x3f800000f7047423 */ /* 0x000fe200000101f7 */
[C---:B------:R-:W-:Y:S01]  /*4e10*/  ISETP.GT.AND P3, PT, R142.reuse, 0x60, P0 ;  /* 0x000000608e00780c */ /* 0x040fe20000764270 */
[--C-:B------:R-:W-:Y:S01]  /*4e20*/  FFMA.FTZ R133, R133, c[0x0][0x29c], -R150.reuse ;  /* 0x0000a70085857a23 */ /* 0x100fe20000010896 */
[----:B------:R-:W-:Y:S01]  /*4e30*/  ISETP.GT.AND P0, PT, R142, 0x61, P0 ;  /* 0x000000618e00780c */ /* 0x000fe20000704270 */
[----:B------:R-:W-:Y:S01]  /*4e40*/  FMUL.FTZ R140, R18, R4 ;  /* 0x00000004128c7220 */ /* 0x000fe20000410000 */
[----:B------:R-:W-:Y:S01]  /*4e50*/  FSEL R4, R232, -INF , !P4 ;  /* 0xff800000e8047808 */ /* 0x000fe20006000000 */
[--C-:B------:R-:W-:Y:S01]  /*4e60*/  FFMA.FTZ R136, R5, c[0x0][0x29c], -R150.reuse ;  /* 0x0000a70005887a23 */ /* 0x100fe20000010896 */
[----:B------:R-:W-:Y:S01]  /*4e70*/  MUFU.EX2 R144, R133 ;  /* 0x0000008500907308 */ /* 0x000fe20000000800 */
[----:B------:R-:W-:Y:S01]  /*4e80*/  FFMA.FTZ R5, -R245, R245, 1 ;  /* 0x3f800000f5057423 */ /* 0x000fe200000101f5 */
[C---:B------:R-:W-:Y:S01]  /*4e90*/  ISETP.LT.OR P6, PT, R143.reuse, 0x22, P6 ;  /* 0x000000228f00780c */ /* 0x040fe200037c1670 */
[----:B------:R-:W-:Y:S01]  /*4ea0*/  FFMA.FTZ R137, R4, c[0x0][0x29c], -R150 ;  /* 0x0000a70004897a23 */ /* 0x000fe20000010896 */
[----:B------:R-:W-:Y:S01]  /*4eb0*/  ISETP.LT.OR P3, PT, R143, 0x61, P3 ;  /* 0x000000618f00780c */ /* 0x000fe20001f61670 */
[----:B-1----:R-:W-:Y:S01]  /*4ec0*/  FMUL.FTZ R7, R155, R35 ;  /* 0x000000239b077220 */ /* 0x002fe20000410000 */
[----:B------:R-:W-:Y:S01]  /*4ed0*/  ISETP.LT.OR P0, PT, R143, 0x62, P0 ;  /* 0x000000628f00780c */ /* 0x000fe20000701670 */
[----:B------:R-:W-:Y:S01]  /*4ee0*/  FFMA.FTZ R4, -R243, R243, 1 ;  /* 0x3f800000f3047423 */ /* 0x000fe200000101f3 */
[----:B------:R-:W-:Y:S01]  /*4ef0*/  MOV R143, R138 ;  /* 0x0000008a008f7202 */ /* 0x000fe20000000f00 */
[----:B------:R-:W-:Y:S01]  /*4f00*/  FMUL.FTZ R5, R34, R5 ;  /* 0x0000000522057220 */ /* 0x000fe20000410000 */
[----:B------:R-:W-:Y:S01]  /*4f10*/  FSEL R6, R249, -INF , !P6 ;  /* 0xff800000f9067808 */ /* 0x000fe20007000000 */
[----:B------:R-:W-:Y:S01]  /*4f20*/  FMUL.FTZ R4, R7, R4 ;  /* 0x0000000407047220 */ /* 0x000fe20000410000 */
[----:B------:R-:W-:Y:S01]  /*4f30*/  FSEL R0, R241, -INF , !P0 ;  /* 0xff800000f1007808 */ /* 0x000fe20004000000 */
[----:B------:R-:W-:Y:S01]  /*4f40*/  FADD.FTZ R8, R8, -R2 ;  /* 0x8000000208087221 */ /* 0x000fe20000010000 */
[----:B------:R-:W-:Y:S01]  /*4f50*/  MOV R242, R33 ;  /* 0x0000002100f27202 */ /* 0x000fe20000000f00 */
[----:B------:R-:W-:Y:S01]  /*4f60*/  FFMA.FTZ R6, R6, c[0x0][0x29c], -R150 ;  /* 0x0000a70006067a23 */ /* 0x000fe20000010896 */
[----:B------:R-:W-:Y:S01]  /*4f70*/  F2FP.BF16.PACK_AB R34, R4, R5 ;  /* 0x000000050422723e */ /* 0x000fe200000010ff */
[----:B------:R-:W-:Y:S01]  /*4f80*/  FFMA.FTZ R4, -R143, R143, 1 ;  /* 0x3f8000008f047423 */ /* 0x000fe2000001018f */
[----:B------:R-:W-:Y:S01]  /*4f90*/  F2FP.BF16.PACK_AB R18, R236, R240 ;  /* 0x000000f0ec12723e */ /* 0x000fe200000010ff */
[----:B------:R-:W-:Y:S01]  /*4fa0*/  MUFU.EX2 R143, R136 ;  /* 0x00000088008f7308 */ /* 0x000fe20000000800 */
[----:B------:R-:W-:Y:S01]  /*4fb0*/  FMUL.FTZ R8, R160, R8 ;  /* 0x00000008a0087220 */ /* 0x000fe20000410000 */
[----:B------:R-:W-:Y:S01]  /*4fc0*/  MOV R247, R156 ;  /* 0x0000009c00f77202 */ /* 0x000fe20000000f00 */
[--C-:B------:R-:W-:Y:S01]  /*4fd0*/  FADD.FTZ R13, R13, -R2.reuse ;  /* 0x800000020d0d7221 */ /* 0x100fe20000010000 */
[----:B------:R-:W-:Y:S01]  /*4fe0*/  F2FP.BF16.PACK_AB R7, R148, R149 ;  /* 0x000000959407723e */ /* 0x000fe200000010ff */
[--C-:B------:R-:W-:Y:S01]  /*4ff0*/  FADD.FTZ R12, R12, -R2.reuse ;  /* 0x800000020c0c7221 */ /* 0x100fe20000010000 */
[----:B------:R-:W-:Y:S01]  /*5000*/  F2FP.BF16.PACK_AB R23, R155, R157 ;  /* 0x0000009d9b17723e */ /* 0x000fe200000010ff */
[----:B------:R-:W-:Y:S01]  /*5010*/  FMUL.FTZ R13, R148, R13 ;  /* 0x0000000d940d7220 */ /* 0x000fe20000410000 */
[----:B------:R-:W-:Y:S01]  /*5020*/  F2FP.BF16.PACK_AB R33, R147, R229 ;  /* 0x000000e59321723e */ /* 0x000fe200000010ff */
[----:B------:R-:W-:Y:S01]  /*5030*/  FMUL.FTZ R12, R149, R12 ;  /* 0x0000000c950c7220 */ /* 0x000fe20000410000 */
[----:B------:R1:W-:Y:S01]  /*5040*/  MUFU.EX2 R146, R16 ;  /* 0x0000001000927308 */ /* 0x0003e20000000800 */
[--C-:B------:R-:W-:Y:S02]  /*5050*/  FADD.FTZ R28, R28, -R2.reuse ;  /* 0x800000021c1c7221 */ /* 0x100fe40000010000 */
[--C-:B------:R-:W-:Y:S02]  /*5060*/  FADD.FTZ R29, R29, -R2.reuse ;  /* 0x800000021d1d7221 */ /* 0x100fe40000010000 */
[--C-:B------:R-:W-:Y:S02]  /*5070*/  FADD.FTZ R24, R24, -R2.reuse ;  /* 0x8000000218187221 */ /* 0x100fe40000010000 */
[----:B--2---:R-:W-:Y:S02]  /*5080*/  FMUL.FTZ R29, R151, R29 ;  /* 0x0000001d971d7220 */ /* 0x004fe40000410000 */
[--C-:B------:R-:W-:Y:S01]  /*5090*/  FADD.FTZ R25, R25, -R2.reuse ;  /* 0x8000000219197221 */ /* 0x100fe20000010000 */
[----:B------:R2:W4:Y:S01]  /*50a0*/  MUFU.EX2 R156, R20 ;  /* 0x00000014009c7308 */ /* 0x0005220000000800 */
[----:B------:R-:W-:Y:S02]  /*50b0*/  FADD.FTZ R9, R9, -R2 ;  /* 0x8000000209097221 */ /* 0x000fe40000010000 */
[----:B------:R-:W-:Y:S02]  /*50c0*/  FFMA.FTZ R2, -R251, R251, 1 ;  /* 0x3f800000fb027423 */ /* 0x000fe400000101fb */
[----:B------:R-:W-:Y:S02]  /*50d0*/  FMUL.FTZ R9, R153, R9 ;  /* 0x0000000999097220 */ /* 0x000fe40000410000 */
[----:B------:R-:W-:Y:S03]  /*50e0*/  FMUL.FTZ R2, R29, R2 ;  /* 0x000000021d027220 */ /* 0x000fe60000410000 */
[----:B------:R-:W-:Y:S01]  /*50f0*/  MUFU.EX2 R137, R137 ;  /* 0x0000008900897308 */ /* 0x000fe20000000800 */
[----:B-1----:R-:W-:Y:S02]  /*5100*/  F2FP.BF16.PACK_AB R16, R153, R160 ;  /* 0x000000a09910723e */ /* 0x002fe400000010ff */
[----:B--2---:R-:W-:Y:S01]  /*5110*/  F2FP.BF16.PACK_AB R20, R158, R230 ;  /* 0x000000e69e14723e */ /* 0x004fe200000010ff */
[----:B----4-:R-:W-:Y:S02]  /*5120*/  FMUL.FTZ R25, R156, R25 ;  /* 0x000000199c197220 */ /* 0x010fe40000410000 */
[C---:B---3--:R-:W-:Y:S01]  /*5130*/  FMUL.FTZ R19, R246.reuse, R19 ;  /* 0x00000013f6137220 */ /* 0x048fe20000410000 */
        /* <DEDUP_REMOVED lines=10> */
[----:B------:R1:W2:Y:S01]  /*51e0*/  MUFU.EX2 R142, R6 ;  /* 0x00000006008e7308 */ /* 0x0002a20000000800 */
        /* <DEDUP_REMOVED lines=10> */
[----:B------:R-:W3:Y:S01]  /*5290*/  MUFU.EX2 R138, R138 ;  /* 0x0000008a008a7308 */ /* 0x000ee20000000800 */
[----:B------:R-:W-:Y:S02]  /*52a0*/  FFMA.FTZ R9, -R86, R86, 1 ;  /* 0x3f80000056097423 */ /* 0x000fe40000010156 */
[----:B------:R-:W-:Y:S02]  /*52b0*/  FMUL.FTZ R141, R8, R0 ;  /* 0x00000000088d7220 */ /* 0x000fe40000410000 */
[----:B------:R-:W-:Y:S02]  /*52c0*/  FFMA.FTZ R0, -R88, R88, 1 ;  /* 0x3f80000058007423 */ /* 0x000fe40000010158 */
[----:B------:R4:W5:Y:S01]  /*52d0*/  LDL.LU R88, [R1+0xa4] ;  /* 0x0000a40001587983 */ /* 0x0009620000300800 */
[----:B------:R-:W-:Y:S02]  /*52e0*/  FFMA.FTZ R8, -R85, R85, 1 ;  /* 0x3f80000055087423 */ /* 0x000fe40000010155 */
[----:B------:R-:W-:Y:S01]  /*52f0*/  FMUL.FTZ R136, R13, R0 ;  /* 0x000000000d887220 */ /* 0x000fe20000410000 */
[----:B------:R-:W3:Y:S01]  /*5300*/  MUFU.EX2 R150, R150 ;  /* 0x0000009600967308 */ /* 0x000ee20000000800 */
[----:B------:R3:W4:Y:S01]  /*5310*/  LDS R0, [R87.X4+0xf320] ;  /* 0x00f3200057007984 */ /* 0x0007220000004800 */
[----:B------:R-:W-:Y:S02]  /*5320*/  FMUL.FTZ R13, R159, R24 ;  /* 0x000000189f0d7220 */ /* 0x000fe40000410000 */
[----:B------:R-:W-:Y:S01]  /*5330*/  FMUL.FTZ R8, R25, R8 ;  /* 0x0000000819087220 */ /* 0x000fe20000410000 */
[----:B------:R-:W-:Y:S01]  /*5340*/  STS [R227+0xf480], R18 ;  /* 0x00f48012e3007388 */ /* 0x000fe20000000800 */
[----:B-1----:R-:W-:Y:S02]  /*5350*/  FFMA.FTZ R6, -R252, R252, 1 ;  /* 0x3f800000fc067423 */ /* 0x002fe400000101fc */
[----:B------:R-:W-:Y:S01]  /*5360*/  FMUL.FTZ R13, R13, R9 ;  /* 0x000000090d0d7220 */ /* 0x000fe20000410000 */
[----:B------:R-:W-:Y:S01]  /*5370*/  STS [R227+0xf880], R17 ;  /* 0x00f88011e3007388 */ /* 0x000fe20000000800 */
[----:B------:R-:W-:Y:S01]  /*5380*/  FMUL.FTZ R12, R12, R6 ;  /* 0x000000060c0c7220 */ /* 0x000fe20000410000 */
[----:B------:R-:W-:Y:S02]  /*5390*/  F2FP.BF16.PACK_AB R6, R140, R141 ;  /* 0x0000008d8c06723e */ /* 0x000fe400000010ff */
[----:B------:R1:W-:Y:S01]  /*53a0*/  STS [R228], R3 ;  /* 0x00000003e4007388 */ /* 0x0003e20000000800 */
[----:B------:R-:W-:Y:S02]  /*53b0*/  F2FP.BF16.PACK_AB R9, R136, R139 ;  /* 0x0000008b8809723e */ /* 0x000fe400000010ff */
[----:B------:R-:W-:Y:S01]  /*53c0*/  F2FP.BF16.PACK_AB R12, R2, R12 ;  /* 0x0000000c020c723e */ /* 0x000fe200000010ff */
[----:B------:R-:W-:Y:S01]  /*53d0*/  STS [R228+0x400], R22 ;  /* 0x00040016e4007388 */ /* 0x000fe20000000800 */
[----:B--2---:R-:W-:Y:S02]  /*53e0*/  F2FP.BF16.PACK_AB R2, R142, R144 ;  /* 0x000000908e02723e */ /* 0x004fe400000010ff */
[----:B------:R-:W-:Y:S01]  /*53f0*/  F2FP.BF16.PACK_AB R8, R8, R13 ;  /* 0x0000000d0808723e */ /* 0x000fe200000010ff */
[----:B------:R-:W-:Y:S04]  /*5400*/  STS [R227+0x10480], R16 ;  /* 0x01048010e3007388 */ /* 0x000fe80000000800 */
[----:B---3--:R2:W5:Y:S04]  /*5410*/  LDL.LU R87, [R1+0xa0] ;  /* 0x0000a00001577983 */ /* 0x0085680000300800 */
[----:B------:R2:W5:Y:S04]  /*5420*/  LDL.LU R86, [R1+0x9c] ;  /* 0x00009c0001567983 */ /* 0x0005680000300800 */
[----:B------:R2:W5:Y:S01]  /*5430*/  LDL.LU R85, [R1+0x98] ;  /* 0x0000980001557983 */ /* 0x0005620000300800 */
[----:B-1----:R-:W-:Y:S01]  /*5440*/  F2FP.BF16.PACK_AB R3, R146, R152 ;  /* 0x000000989203723e */ /* 0x002fe200000010ff */
        /* <DEDUP_REMOVED lines=20> */
[----:B-1----:R-:W-:Y:S02]  /*5590*/  FFMA.FTZ R3, -R84, R84, 1 ;  /* 0x3f80000054037423 */ /* 0x002fe40000010154 */
[----:B------:R-:W-:Y:S01]  /*55a0*/  FMUL.FTZ R31, R150, R31 ;  /* 0x0000001f961f7220 */ /* 0x000fe20000410000 */
[----:B------:R1:W-:Y:S01]  /*55b0*/  STS [R227+0x12480], R4 ;  /* 0x01248004e3007388 */ /* 0x0003e20000000800 */
[----:B---3--:R-:W-:Y:S03]  /*55c0*/  F2FP.BF16.PACK_AB R2, R137, R143 ;  /* 0x0000008f8902723e */ /* 0x008fe600000010ff */
[----:B------:R2:W5:Y:S01]  /*55d0*/  LDL.LU R84, [R1+0x94] ;  /* 0x0000940001547983 */ /* 0x0005620000300800 */
[----:B----4-:R-:W-:Y:S03]  /*55e0*/  FMUL.FTZ R7, R146, R11 ;  /* 0x0000000b92077220 */ /* 0x010fe60000410000 */
[----:B------:R3:W-:Y:S01]  /*55f0*/  STS [R227+0x12880], R2 ;  /* 0x01288002e3007388 */ /* 0x0007e20000000800 */
[----:B------:R-:W-:Y:S02]  /*5600*/  FMUL.FTZ R7, R7, R3 ;  /* 0x0000000307077220 */ /* 0x000fe40000410000 */
[----:B------:R-:W-:Y:S01]  /*5610*/  FFMA.FTZ R3, -R249, R249, 1 ;  /* 0x3f800000f9037423 */ /* 0x000fe200000101f9 */
[----:B------:R4:W-:Y:S03]  /*5620*/  STS [R228+0x3000], R5 ;  /* 0x00300005e4007388 */ /* 0x0009e60000000800 */
[----:B------:R-:W-:Y:S02]  /*5630*/  FMUL.FTZ R3, R15, R3 ;  /* 0x000000030f037220 */ /* 0x000fe40000410000 */
[----:B-1----:R-:W-:Y:S04]  /*5640*/  FFMA.FTZ R4, -R248, R248, 1 ;  /* 0x3f800000f8047423 */ /* 0x002fe800000101f8 */
[----:B------:R-:W-:Y:S02]  /*5650*/  FMUL.FTZ R4, R14, R4 ;  /* 0x000000040e047220 */ /* 0x000fe40000410000 */
[----:B---3--:R-:W-:Y:S03]  /*5660*/  FFMA.FTZ R2, -R247, R247, 1 ;  /* 0x3f800000f7027423 */ /* 0x008fe600000101f7 */
        /* <DEDUP_REMOVED lines=36> */
[----:B------:R-:W3:Y:S08]  /*58b0*/  LDSM.16.MT88.4 R12, [R213+0x11480] ;  /* 0x01148000d50c783b */ /* 0x000ef00000004200 */
[----:B------:R-:W4:Y:S08]  /*58c0*/  LDSM.16.MT88.4 R16, [R0+0xd080] ;  /* 0x00d080000010783b */ /* 0x000f300000004200 */
[----:B------:R-:W2:Y:S08]  /*58d0*/  LDSM.16.MT88.4 R20, [R0+0xe080] ;  /* 0x00e080000014783b */ /* 0x000eb00000004200 */
[----:B------:R-:W-:Y:S01]  /*58e0*/  LDSM.16.MT88.4 R24, [R213+0xfc80] ;  /* 0x00fc8000d518783b */ /* 0x000fe20000004200 */
[-C--:B-1----:R-:W-:Y:S07]  /*58f0*/  HMMA.16816.F32.BF16 R36, R4, R8.reuse, R36 ;  /* 0x000000080424723c */ /* 0x082fee0000041824 */
[----:B------:R-:W1:Y:S01]  /*5900*/  LDSM.16.MT88.4 R28, [R0+0xc480] ;  /* 0x00c48000001c783b */ /* 0x000e620000004200 */
[C---:B---3--:R-:W-:Y:S07]  /*5910*/  HMMA.16816.F32.BF16 R40, R12.reuse, R8, R40 ;  /* 0x000000080c28723c */ /* 0x048fee0000041828 */
[----:B------:R-:W3:Y:S01]  /*5920*/  LDSM.16.MT88.4 R32, [R213+0x11c80] ;  /* 0x011c8000d520783b */ /* 0x000ee20000004200 */
        /* <DEDUP_REMOVED lines=11> */
[-C--:B--2---:R-:W-:Y:S08]  /*59e0*/  HMMA.16816.F32.BF16 R68, R4, R20.reuse, R68 ;  /* 0x000000140444723c */ /* 0x084ff00000041844 */
[C---:B------:R-:W-:Y:S08]  /*59f0*/  HMMA.16816.F32.BF16 R72, R12.reuse, R20, R72 ;  /* 0x000000140c48723c */ /* 0x040ff00000041848 */
[-C--:B------:R-:W-:Y:S01]  /*5a00*/  HMMA.16816.F32.BF16 R76, R12, R22.reuse, R76 ;  /* 0x000000160c4c723c */ /* 0x080fe2000004184c */
[----:B------:R-:W2:Y:S07]  /*5a10*/  LDSM.16.MT88.4 R12, [R213+0x10480] ;  /* 0x01048000d50c783b */ /* 0x000eae0000004200 */
[----:B------:R-:W-:Y:S01]  /*5a20*/  HMMA.16816.F32.BF16 R80, R4, R22, R80 ;  /* 0x000000160450723c */ /* 0x000fe20000041850 */
[----:B------:R-:W4:Y:S07]  /*5a30*/  LDSM.16.MT88.4 R4, [R213+0x12480] ;  /* 0x01248000d504783b */ /* 0x000f2e0000004200 */
[-C--:B-1----:R-:W-:Y:S01]  /*5a40*/  HMMA.16816.F32.BF16 R36, R24, R28.reuse, R36 ;  /* 0x0000001c1824723c */ /* 0x082fe20000041824 */
[----:B------:R-:W1:Y:S07]  /*5a50*/  LDSM.16.MT88.4 R20, [R0+0xd880] ;  /* 0x00d880000014783b */ /* 0x000e6e0000004200 */
        /* <DEDUP_REMOVED lines=13> */
[----:B------:R-:W3:Y:S07]  /*5b30*/  LDSM.16.MT88.4 R8, [R0+0xdc80] ;  /* 0x00dc80000008783b */ /* 0x000eee0000004200 */
[-C--:B--2---:R-:W-:Y:S08]  /*5b40*/  HMMA.16816.F32.BF16 R36, R12, R16.reuse, R36 ;  /* 0x000000100c24723c */ /* 0x084ff00000041824 */
[C---:B----4-:R-:W-:Y:S08]  /*5b50*/  HMMA.16816.F32.BF16 R40, R4.reuse, R16, R40 ;  /* 0x000000100428723c */ /* 0x050ff00000041828 */
[-C--:B------:R-:W-:Y:S08]  /*5b60*/  HMMA.16816.F32.BF16 R44, R4, R18.reuse, R44 ;  /* 0x00000012042c723c */ /* 0x080ff0000004182c */
[C---:B------:R-:W-:Y:S01]  /*5b70*/  HMMA.16816.F32.BF16 R48, R12.reuse, R18, R48 ;  /* 0x000000120c30723c */ /* 0x040fe20000041830 */
[----:B------:R-:W2:Y:S07]  /*5b80*/  LDSM.16.MT88.4 R16, [R0+0xec80] ;  /* 0x00ec80000010783b */ /* 0x000eae0000004200 */
[-C--:B-1----:R-:W-:Y:S01]  /*5b90*/  HMMA.16816.F32.BF16 R52, R12, R20.reuse, R52 ;  /* 0x000000140c34723c */ /* 0x082fe20000041834 */
[----:B------:R-:W-:Y:S07]  /*5ba0*/  BAR.SYNC.DEFER_BLOCKING 0x0 ;  /* 0x0000000000007b1d */ /* 0x000fee0000010000 */
[C---:B------:R-:W-:Y:S08]  /*5bb0*/  HMMA.16816.F32.BF16 R56, R4.reuse, R20, R56 ;  /* 0x000000140438723c */ /* 0x040ff00000041838 */
[-C--:B------:R-:W-:Y:S08]  /*5bc0*/  HMMA.16816.F32.BF16 R60, R4, R22.reuse, R60 ;  /* 0x00000016043c723c */ /* 0x080ff0000004183c */
[C---:B------:R-:W-:Y:S01]  /*5bd0*/  HMMA.16816.F32.BF16 R64, R12.reuse, R22, R64 ;  /* 0x000000160c40723c */ /* 0x040fe20000041840 */
[----:B------:R1:W4:Y:S06]  /*5be0*/  LDSM.16.MT88.2 R2, [R212] ;  /* 0x00000000d402783b */ /* 0x00032c0000004100 */
[----:B------:R1:W1:Y:S01]  /*5bf0*/  LDSM.16.MT88.2 R148, [R212+0x2400] ;  /* 0x00240000d494783b */ /* 0x0002620000004100 */
[-C--:B---3--:R-:W-:Y:S05]  /*5c00*/  HMMA.16816.F32.BF16 R68, R12, R28.reuse, R68 ;  /* 0x0000001c0c44723c */ /* 0x088fea0000041844 */
        /* <DEDUP_REMOVED lines=19> */
[-C--:B--2---:R-:W-:Y:S08]  /*5d40*/  HMMA.16816.F32.BF16 R68, R136, R16.reuse, R68 ;  /* 0x000000108844723c */ /* 0x084ff00000041844 */
        /* <DEDUP_REMOVED lines=55> */
.L_x_261:
        /* <DEDUP_REMOVED lines=241> */
.L_x_243:
[----:B------:R-:W-:Y:S05]  /*6fd0*/  @P1 EXIT ;  /* 0x000000000000194d */ /* 0x000fea0003800000 */
[----:B-1----:R-:W2:Y:S01]  /*6fe0*/  LDL.64 R4, [R1+0x50] ;  /* 0x0000500001047983 */ /* 0x002ea20000100a00 */
[----:B------:R-:W-:Y:S01]  /*6ff0*/  IMAD.MOV.U32 R0, RZ, RZ, 0x1 ;  /* 0x00000001ff007424 */ /* 0x000fe200078e00ff */
[----:B------:R-:W-:Y:S01]  /*7000*/  ULDC UR5, c[0x0][0x358] ;  /* 0x0000d60000057ab9 */ /* 0x000fe20000000800 */
[----:B------:R-:W-:Y:S01]  /*7010*/  BSSY B0, `(.L_x_263) ;  /* 0x000001f000007945 */ /* 0x000fe20003800000 */
[----:B------:R-:W1:Y:S01]  /*7020*/  S2R R2, SR_CTAID.Y ;  /* 0x0000000000027919 */ /* 0x000e620000002600 */
[----:B------:R-:W-:-:S03]  /*7030*/  UIMAD UR5, UR8, UR5, URZ ;  /* 0x00000005080572a4 */ /* 0x000fc6000f8e023f */
[----:B------:R-:W-:Y:S01]  /*7040*/  BAR.SYNC.DEFER_BLOCKING 0x1, 0x100 ;  /* 0x0044000000007b1d */ /* 0x000fe20000010000 */
[----:B------:R-:W-:-:S05]  /*7050*/  ISETP.NE.AND P0, PT, R0, c[0x0][0x338], PT ;  /* 0x0000ce0000007a0c */ /* 0x000fca0003f05270 */
[----:B------:R-:W3:Y:S01]  /*7060*/  S2R R15, SR_CTAID.Z ;  /* 0x00000000000f7919 */ /* 0x000ee20000002700 */
[----:B------:R-:W-:Y:S02]  /*7070*/  ULDC UR4, c[0x0][0x2f4] ;  /* 0x0000bd0000047ab9 */ /* 0x000fe40000000800 */
[----:B------:R-:W-:-:S04]  /*7080*/  UIMAD UR5, UR5, UR4, URZ ;  /* 0x00000004050572a4 */ /* 0x000fc8000f8e023f */
[----:B------:R-:W-:Y:S01]  /*7090*/  USHF.R.S32.HI UR4, URZ, 0x1f, UR5 ;  /* 0x0000001f3f047899 */ /* 0x000fe20008011405 */
[----:B-1----:R-:W-:-:S04]  /*70a0*/  @P0 IMAD.HI.U32 R0, R2, c[0x0][0x33c], RZ ;  /* 0x0000cf0002000a27 */ /* 0x002fc800078e00ff */
[----:B------:R-:W-:Y:S01]  /*70b0*/  IMAD.MOV.U32 R7, RZ, RZ, R2 ;  /* 0x000000ffff077224 */ /* 0x000fe200078e0002 */
[----:B------:R-:W-:-:S04]  /*70c0*/  @P0 SHF.R.U32.HI R7, RZ, c[0x0][0x340], R0 ;  /* 0x0000d000ff070a19 */ /* 0x000fc80000011600 */
[----:B------:R-:W-:Y:S01]  /*70d0*/  SHF.R.S32.HI R10, RZ, 0x1f, R7 ;  /* 0x0000001fff0a7819 */ /* 0x000fe20000011407 */
[----:B---3--:R-:W-:Y:S01]  /*70e0*/  IMAD R3, R15, c[0x0][0x2f4], RZ ;  /* 0x0000bd000f037a24 */ /* 0x008fe200078e02ff */
[----:B------:R-:W-:Y:S01]  /*70f0*/  SHF.R.S32.HI R16, RZ, 0x1f, R15 ;  /* 0x0000001fff107819 */ /* 0x000fe2000001140f */
[----:B------:R-:W-:-:S03]  /*7100*/  IMAD.MOV R6, RZ, RZ, -R7 ;  /* 0x000000ffff067224 */ /* 0x000fc600078e0a07 */
[----:B------:R-:W-:Y:S01]  /*7110*/  SHF.R.S32.HI R14, RZ, 0x1f, R3 ;  /* 0x0000001fff0e7819 */ /* 0x000fe20000011403 */
[----:B------:R-:W-:Y:S01]  /*7120*/  IMAD R6, R6, c[0x0][0x338], R2 ;  /* 0x0000ce0006067a24 */ /* 0x000fe200078e0202 */
[----:B------:R-:W-:-:S04]  /*7130*/  IADD3 R0, P1, P0, R3, UR5, R7 ;  /* 0x0000000503007c10 */ /* 0x000fc8000f83e007 */
[----:B------:R-:W-:Y:S01]  /*7140*/  IADD3.X R14, R14, UR4, R10, P1, P0 ;  /* 0x000000040e0e7c10 */ /* 0x000fe20008fe040a */
[----:B------:R-:W-:-:S03]  /*7150*/  IMAD.SHL.U32 R11, R0, 0x4, RZ ;  /* 0x00000004000b7824 */ /* 0x000fc600078e00ff */
[----:B------:R-:W-:Y:S02]  /*7160*/  SHF.L.U64.HI R14, R0, 0x2, R14 ;  /* 0x00000002000e7819 */ /* 0x000fe4000001020e */
[----:B--2---:R-:W-:Y:S02]  /*7170*/  ISETP.NE.AND P1, PT, R4, RZ, PT ;  /* 0x000000ff0400720c */ /* 0x004fe40003f25270 */
[----:B------:R-:W-:-:S04]  /*7180*/  IADD3 R4, P0, R11, c[0x0][0x350], RZ ;  /* 0x0000d4000b047a10 */ /* 0x000fc80007f1e0ff */
[----:B------:R-:W-:-:S07]  /*7190*/  IADD3.X R5, R14, c[0x0][0x354], RZ, P0, !PT ;  /* 0x0000d5000e057a10 */ /* 0x000fce00007fe4ff */
[----:B------:R-:W-:Y:S05]  /*71a0*/  @P1 BRA `(.L_x_264) ;  /* 0x0000005000001947 */ /* 0x000fea0003800000 */
.L_x_265:
[----:B------:R-:W2:Y:S01]  /*71b0*/  LDG.E.STRONG.GPU R0, [R4.64] ;  /* 0x0000001204007981 */ /* 0x000ea2000c1ef900 */
[----:B------:R-:W-:Y:S01]  /*71c0*/  YIELD ;  /* 0x0000000000007946 */ /* 0x000fe20003800000 */
[----:B--2---:R-:W-:Y:S01]  /*71d0*/  ISETP.NE.AND P0, PT, R0, R6, PT ;  /* 0x000000060000720c */ /* 0x004fe20003f05270 */
[----:B------:R-:W-:-:S12]  /*71e0*/  CCTL.IVALL ;  /* 0x00000000ff00798f */ /* 0x000fd80002000000 */
[----:B------:R-:W-:Y:S05]  /*71f0*/  @P0 BRA `(.L_x_265) ;  /* 0xffffffb000000947 */ /* 0x000fea000383ffff */
.L_x_264:
[----:B------:R-:W-:Y:S05]  /*7200*/  BSYNC B0 ;  /* 0x0000000000007941 */ /* 0x000fea0003800000 */
.L_x_263:
[----:B------:R-:W-:Y:S01]  /*7210*/  MOV R17, 0xffffffff ;  /* 0xffffffff00117802 */ /* 0x000fe20000000f00 */
[----:B------:R-:W-:Y:S05]  /*7220*/  BRA.CONV ~URZ, `(.L_x_266) ;  /* 0x000000237f007947 */ /* 0x000fea000b800000 */
[----:B------:R-:W-:Y:S02]  /*7230*/  MOV R2, 0x7250 ;  /* 0x0000725000027802 */ /* 0x000fe40000000f00 */
[----:B------:R-:W-:Y:S05]  /*7240*/  CALL.REL.NOINC `($__internal_2_$__cuda_sm70_warpsync) ;  /* 0x00000a9000007944 */ /* 0x000fea0003c00000 */
.L_x_266:
[----:B------:R-:W2:Y:S01]  /*7250*/  LDL.LU.64 R2, [R1+0x50] ;  /* 0x0000500001027983 */ /* 0x000ea20000300a00 */
[----:B------:R-:W-:Y:S01]  /*7260*/  UIMAD UR5, UR8, 0x3000, URZ ;  /* 0x00003000080578a4 */ /* 0x000fe2000f8e023f */
[----:B------:R-:W-:Y:S02]  /*7270*/  IMAD R0, R10, c[0x0][0x328], RZ ;  /* 0x0000ca000a007a24 */ /* 0x000fe400078e02ff */
[----:B------:R-:W-:Y:S01]  /*7280*/  IMAD R12, R16, c[0x0][0x330], RZ ;  /* 0x0000cc00100c7a24 */ /* 0x000fe200078e02ff */
[----:B------:R-:W-:Y:S01]  /*7290*/  USHF.R.S32.HI UR4, URZ, 0x1f, UR5 ;  /* 0x0000001f3f047899 */ /* 0x000fe20008011405 */
[----:B------:R-:W-:Y:S01]  /*72a0*/  IMAD R0, R7, c[0x0][0x32c], R0 ;  /* 0x0000cb0007007a24 */ /* 0x000fe200078e0200 */
[----:B------:R-:W-:-:S06]  /*72b0*/  NOP ;  /* 0x0000000000007918 */ /* 0x000fcc0000000000 */
[----:B--2---:R-:W-:-:S04]  /*72c0*/  IADD3 R8, P0, R2, UR5, RZ ;  /* 0x0000000502087c10 */ /* 0x004fc8000ff1e0ff */
[----:B------:R-:W-:-:S05]  /*72d0*/  LEA.HI.X.SX32 R9, R2, UR4, 0x1, P0 ;  /* 0x0000000402097c11 */ /* 0x000fca00080f0eff */
        /* <DEDUP_REMOVED lines=57> */
[----:B------:R-:W-:Y:S05]  /*7670*/  CALL.REL.NOINC `($__internal_2_$__cuda_sm70_warpsync) ;  /* 0x0000066000007944 */ /* 0x000fea0003c00000 */
.L_x_267:
        /* <DEDUP_REMOVED lines=12> */
.L_x_269:
[----:B------:R-:W-:Y:S05]  /*7740*/  BSYNC B0 ;  /* 0x0000000000007941 */ /* 0x000fea0003800000 */
.L_x_268:
[----:B--2---:R-:W-:Y:S01]  /*7750*/  IADD3 R4, P0, R11, c[0x0][0x348], RZ ;  /* 0x0000d2000b047a10 */ /* 0x004fe20007f1e0ff */
[----:B------:R-:W-:Y:S03]  /*7760*/  BSSY B0, `(.L_x_270) ;  /* 0x0000008000007945 */ /* 0x000fe60003800000 */
[----:B------:R-:W-:Y:S01]  /*7770*/  IADD3.X R5, R14, c[0x0][0x34c], RZ, P0, !PT ;  /* 0x0000d3000e057a10 */ /* 0x000fe200007fe4ff */
[----:B------:R-:W-:Y:S05]  /*7780*/  @P1 BRA `(.L_x_271) ;  /* 0x0000005000001947 */ /* 0x000fea0003800000 */
.L_x_272:
[----:B------:R-:W2:Y:S01]  /*7790*/  LDG.E.STRONG.GPU R0, [R4.64] ;  /* 0x0000001204007981 */ /* 0x000ea2000c1ef900 */
[----:B------:R-:W-:Y:S01]  /*77a0*/  YIELD ;  /* 0x0000000000007946 */ /* 0x000fe20003800000 */
[----:B--2---:R-:W-:Y:S01]  /*77b0*/  ISETP.NE.AND P0, PT, R0, R6, PT ;  /* 0x000000060000720c */ /* 0x004fe20003f05270 */
[----:B------:R-:W-:-:S12]  /*77c0*/  CCTL.IVALL ;  /* 0x00000000ff00798f */ /* 0x000fd80002000000 */
[----:B------:R-:W-:Y:S05]  /*77d0*/  @P0 BRA `(.L_x_272) ;  /* 0xffffffb000000947 */ /* 0x000fea000383ffff */
.L_x_271:
[----:B------:R-:W-:Y:S05]  /*77e0*/  BSYNC B0 ;  /* 0x0000000000007941 */ /* 0x000fea0003800000 */
.L_x_270:
[----:B------:R-:W-:Y:S05]  /*77f0*/  BRA.CONV ~URZ, `(.L_x_273) ;  /* 0x000000237f007947 */ /* 0x000fea000b800000 */
[----:B-1----:R-:W-:Y:S02]  /*7800*/  MOV R2, 0x7820 ;  /* 0x0000782000027802 */ /* 0x002fe40000000f00 */
[----:B------:R-:W-:Y:S05]  /*7810*/  CALL.REL.NOINC `($__internal_2_$__cuda_sm70_warpsync) ;  /* 0x000004c000007944 */ /* 0x000fea0003c00000 */
.L_x_273:
        /* <DEDUP_REMOVED lines=64> */
.L_x_274:
        /* <DEDUP_REMOVED lines=12> */
        .weak           $__internal_2_$__cuda_sm70_warpsync
        .type           $__internal_2_$__cuda_sm70_warpsync,@function
        .size           $__internal_2_$__cuda_sm70_warpsync,(.L_x_1394 - $__internal_2_$__cuda_sm70_warpsync)
$__internal_2_$__cuda_sm70_warpsync:
[----:B------:R-:W-:Y:S01]  /*7ce0*/  MOV R3, 0x0 ;  /* 0x0000000000037802 */ /* 0x000fe20000000f00 */
[----:B------:R-:W-:Y:S04]  /*7cf0*/  WARPSYNC R17 ;  /* 0x0000001100007348 */ /* 0x000fe80003800000 */
[----:B------:R-:W-:Y:S05]  /*7d00*/  RET.REL.NODEC R2 `(_ZN7cutlass13device_kernelIN5flash19enable_sm80_to_sm89INS1_16FlashAttnBwdSm80INS1_25CollectiveMainloopBwdSm80ILi2ELi1EN4cute5tupleIJNS5_1CILi64EEENS7_ILi128EEENS7_ILi96EEEEEENS_10bfloat16_tEfNS_4arch4Sm80ELb0ELb1ELb1ELb0ELb1ELb0ELb0ELb0ELi2ELi2ELi4ELi2ELb1EEENS1_24CollectiveEpilogueBwdGQAISB_fSE_Li256ELb0ELb1EEENS1_19SingleTileSchedulerILb0ELb0ELb0ELi128EEEEEEEEEvNT_6ParamsE) ;  /* 0xffff82f002007950 */ /* 0x000fea0003c3ffff */
.L_x_275:
        /* <DEDUP_REMOVED lines=15> */
.L_x_1394:


//--------------------- .text._ZN7cutlass13device_kernelIN5flash19enable_sm80_to_sm89INS1_16FlashAttnBwdSm80INS1_25CollectiveMainloopBwdSm80ILi2ELi1EN4cute5tupleIJNS5_1CILi64EEENS7_ILi128EEENS7_ILi96EEEEEENS_10bfloat16_tEfNS_4arch4Sm80ELb0ELb1ELb1ELb1ELb0ELb0ELb0ELb0ELi2ELi2ELi4ELi2ELb1EEENS1_21CollectiveEpilogueBwdISB_SC_SE_Li256ELb1ELb0ELi2EEENS1_19SingleTileSchedulerILb1ELb0ELb0ELi128EEEEEEEEEvNT_6ParamsE --------------------------
	.section	.text._ZN7cutlass13device_kernelIN5flash19enable_sm80_to_sm89INS1_16FlashAttnBwdSm80INS1_25CollectiveMainloopBwdSm80ILi2ELi1EN4cute5tupleIJNS5_1CILi64EEENS7_ILi128EEENS7_ILi96EEEEEENS_10bfloat16_tEfNS_4arch4Sm80ELb0ELb1ELb1ELb1ELb0ELb0ELb0ELb0ELi2ELi2ELi4ELi2ELb1EEENS1_21CollectiveEpilogueBwdISB_SC_SE_Li256ELb1ELb0ELi2EEENS1_19SingleTileSchedulerILb1ELb0ELb0ELi128EEEEEEEEEvNT_6ParamsE,"ax",@progbits
	.sectioninfo	@"SHI_REGISTERS=255"
	.align	128
.text._ZN7cutlass13device_kernelIN5flash19enable_sm80_to_sm89INS1_16FlashAttnBwdSm80INS1_25CollectiveMainloopBwdSm80ILi2ELi1EN4cute5tupleIJNS5_1CILi64EEENS7_ILi128EEENS7_ILi96EEEEEENS_10bfloat16_tEfNS_4arch4Sm80ELb0ELb1ELb1ELb1ELb0ELb0ELb0ELb0ELi2ELi2ELi4ELi2ELb1EEENS1_21CollectiveEpilogueBwdISB_SC_SE_Li256ELb1ELb0ELi2EEENS1_19SingleTileSchedulerILb1ELb0ELb0ELi128EEEEEEEEEvNT_6ParamsE:
        .type           _ZN7cutlass13device_kernelIN5flash19enable_sm80_to_sm89INS1_16FlashAttnBwdSm80INS1_25CollectiveMainloopBwdSm80ILi2ELi1EN4cute5tupleIJNS5_1CILi64EEENS7_ILi128EEENS7_ILi96EEEEEENS_10bfloat16_tEfNS_4arch4Sm80ELb0ELb1ELb1ELb1ELb0ELb0ELb0ELb0ELi2ELi2ELi4ELi2ELb1EEENS1_21CollectiveEpilogueBwdISB_SC_SE_Li256ELb1ELb0ELi2EEENS1_19SingleTileSchedulerILb1ELb0ELb0ELi128EEEEEEEEEvNT_6ParamsE,@function
        .size           _ZN7cutlass13device_kernelIN5flash19enable_sm80_to_sm89INS1_16FlashAttnBwdSm80INS1_25CollectiveMainloopBwdSm80ILi2ELi1EN4cute5tupleIJNS5_1CILi64EEENS7_ILi128EEENS7_ILi96EEEEEENS_10bfloat16_tEfNS_4arch4Sm80ELb0ELb1ELb1ELb1ELb0ELb0ELb0ELb0ELi2ELi2ELi4ELi2ELb1EEENS1_21CollectiveEpilogueBwdISB_SC_SE_Li256ELb1ELb0ELi2EEENS1_19SingleTileSchedulerILb1ELb0ELb0ELi128EEEEEEEEEvNT_6ParamsE,(.L_x_1396 - _ZN7cutlass13device_kernelIN5flash19enable_sm80_to_sm89INS1_16FlashAttnBwdSm80INS1_25CollectiveMainloopBwdSm80ILi2ELi1EN4cute5tupleIJNS5_1CILi64EEENS7_ILi128EEENS7_ILi96EEEEEENS_10bfloat16_tEfNS_4arch4Sm80ELb0ELb1ELb1ELb1ELb0ELb0ELb0ELb0ELi2ELi2ELi4ELi2ELb1EEENS1_21CollectiveEpilogueBwdISB_SC_SE_Li256ELb1ELb0ELi2EEENS1_19SingleTileSchedulerILb1ELb0ELb0ELi128EEEEEEEEEvNT_6ParamsE)
        .other          _ZN7cutlass13device_kernelIN5flash19enable_sm80_to_sm89INS1_16FlashAttnBwdSm80INS1_25CollectiveMainloopBwdSm80ILi2ELi1EN4cute5tupleIJNS5_1CILi64EEENS7_ILi128EEENS7_ILi96EEEEEENS_10bfloat16_tEfNS_4arch4Sm80ELb0ELb1ELb1ELb1ELb0ELb0ELb0ELb0ELi2ELi2ELi4ELi2ELb1EEENS1_21CollectiveEpilogueBwdISB_SC_SE_Li256ELb1ELb0ELi2EEENS1_19SingleTileSchedulerILb1ELb0ELb0ELi128EEEEEEEEEvNT_6ParamsE,@"STO_CUDA_ENTRY STV_DEFAULT"
_ZN7cutlass13device_kernelIN5flash19enable_sm80_to_sm89INS1_16FlashAttnBwdSm80INS1_25CollectiveMainloopBwdSm80ILi2ELi1EN4cute5tupleIJNS5_1CILi64EEENS7_ILi128EEENS7_ILi96EEEEEENS_10bfloat16_tEfNS_4arch4Sm80ELb0ELb1ELb1ELb1ELb0ELb0ELb0ELb0ELi2ELi2ELi4ELi2ELb1EEENS1_21CollectiveEpilogueBwdISB_SC_SE_Li256ELb1ELb0ELi2EEENS1_19SingleTileSchedulerILb1ELb0ELb0ELi128EEEEEEEEEvNT_6ParamsE:
[----:B------:R-:W-:Y:S02]  /*0000*/  MOV R1, c[0x0][0x28] ;  /* 0x00000a0000017a02 */ /* 0x000fe40000000f00 */
[----:B------:R-:W1:Y:S01]  /*0010*/  S2R R87, SR_TID.X ;  /* 0x0000000000577919 */ /* 0x000e620000002100 */
[----:B------:R-:W-:Y:S01]  /*0020*/  IMAD.MOV.U32 R9, RZ, RZ, 0x4 ;  /* 0x00000004ff097424 */ /* 0x000fe200078e00ff */
[----:B------:R-:W2:Y:S01]  /*0030*/  S2UR UR5, SR_CTAID.X ;  /* 0x00000000000579c3 */ /* 0x000ea20000002500 */
[----:B------:R-:W-:Y:S01]  /*0040*/  ULDC.64 UR12, c[0x0][0x118] ;  /* 0x00004600000c7ab9 */ /* 0x000fe20000000a00 */
[----:B------:R-:W3:Y:S01]  /*0050*/  S2R R5, SR_CTAID.Z ;  /* 0x0000000000057919 */ /* 0x000ee20000002700 */
[----:B------:R-:W-:-:S03]  /*0060*/  IADD3 R1, R1, -0x88, RZ ;  /* 0xffffff7801017810 */ /* 0x000fc60007ffe0ff */
[----:B------:R-:W4:Y:S01]  /*0070*/  S2R R85, SR_CTAID.Y ;  /* 0x0000000000557919 */ /* 0x000f220000002600 */
[----:B-1----:R-:W-:Y:S01]  /*0080*/  SHF.R.U32.HI R0, RZ, 0x5, R87 ;  /* 0x00000005ff007819 */ /* 0x002fe20000011657 */
[----:B---3--:R-:W-:-:S05]  /*0090*/  IMAD.WIDE R2, R5, R9, c[0x0][0x3c0] ;  /* 0x0000f00005027625 */ /* 0x008fca00078e0209 */
[----:B------:R-:W1:Y:S02]  /*00a0*/  SHFL.IDX PT, R0, R0, RZ, 0x1f ;  /* 0x00001fff00007589 */ /* 0x000e6400000e0000 */
[----:B-1----:R-:W-:-:S13]  /*00b0*/  ISETP.NE.AND P0, PT, R0, RZ, PT ;  /* 0x000000ff0000720c */ /* 0x002fda0003f05270 */
[----:B------:R-:W-:Y:S05]  /*00c0*/  @!P0 BRA `(.L_x_276) ;  /* 0x0000013000008947 */ /* 0x000fea0003800000 */
[----:B--2-4-:R-:W-:-:S04]  /*00d0*/  ISETP.NE.U32.AND P0, PT, RZ, c[0x0][0x3c0], PT ;  /* 0x0000f000ff007a0c */ /* 0x014fc80003f05070 */
[----:B------:R-:W-:-:S13]  /*00e0*/  ISETP.NE.AND.EX P0, PT, RZ, c[0x0][0x3c4], PT, P0 ;  /* 0x0000f100ff007a0c */ /* 0x000fda0003f05300 */
[----:B------:R-:W-:Y:S05]  /*00f0*/  @!P0 BRA `(.L_x_277) ;  /* 0x0000002000008947 */ /* 0x000fea0003800000 */
[----:B------:R1:W5:Y:S01]  /*0100*/  LDG.E R0, [R2.64] ;  /* 0x0000000c02007981 */ /* 0x000362000c1e1900 */
[----:B------:R-:W-:Y:S05]  /*0110*/  BRA `(.L_x_278) ;  /* 0x0000009000007947 */ /* 0x000fea0003800000 */
.L_x_277:
        /* <DEDUP_REMOVED lines=8> */
.L_x_279:
[----:B------:R-:W-:Y:S02]  /*01a0*/  MOV R0, c[0x0][0x3a4] ;  /* 0x0000e90000007a02 */ /* 0x000fe40000000f00 */
.L_x_278:
[----:B------:R-:W-:-:S06]  /*01b0*/  USHF.L.U32 UR10, UR5, 0x7, URZ ;  /* 0x00000007050a7899 */ /* 0x000fcc000800063f */
[----:B-----5:R-:W-:-:S04]  /*01c0*/  ISETP.LE.AND P0, PT, R0, UR10, PT ;  /* 0x0000000a00007c0c */ /* 0x020fc8000bf03270 */
[----:B------:R-:W-:-:S05]  /*01d0*/  SEL R0, R5, 0xffffffff, !P0 ;  /* 0xffffffff05007807 */ /* 0x000fca0004000000 */
[----:B------:R2:W-:Y:S01]  /*01e0*/  STL [R1+0x80], R0 ;  /* 0x0000800001007387 */ /* 0x0005e20000100800 */
[----:B------:R-:W-:Y:S05]  /*01f0*/  BRA `(.L_x_280) ;  /* 0x0000012000007947 */ /* 0x000fea0003800000 */
.L_x_276:
[----:B--2-4-:R-:W-:-:S04]  /*0200*/  ISETP.NE.U32.AND P0, PT, RZ, c[0x0][0x3c0], PT ;  /* 0x0000f000ff007a0c */ /* 0x014fc80003f05070 */
[----:B------:R-:W-:-:S13]  /*0210*/  ISETP.NE.AND.EX P0, PT, RZ, c[0x0][0x3c4], PT, P0 ;  /* 0x0000f100ff007a0c */ /* 0x000fda0003f05300 */
[----:B------:R-:W-:Y:S05]  /*0220*/  @!P0 BRA `(.L_x_281) ;  /* 0x0000002000008947 */ /* 0x000fea0003800000 */
[----:B------:R1:W5:Y:S01]  /*0230*/  LDG.E R0, [R2.64] ;  /* 0x0000000c02007981 */ /* 0x000362000c1e1900 */
[----:B------:R-:W-:Y:S05]  /*0240*/  BRA `(.L_x_282) ;  /* 0x0000009000007947 */ /* 0x000fea0003800000 */
.L_x_281:
        /* <DEDUP_REMOVED lines=8> */
.L_x_283:
[----:B------:R-:W-:Y:S02]  /*02d0*/  MOV R0, c[0x0][0x3a4] ;  /* 0x0000e90000007a02 */ /* 0x000fe40000000f00 */
.L_x_282:
[----:B------:R-:W-:-:S06]  /*02e0*/  USHF.L.U32 UR10, UR5, 0x7, URZ ;  /* 0x00000007050a7899 */ /* 0x000fcc000800063f */
[----:B-----5:R-:W-:-:S04]  /*02f0*/  ISETP.LE.AND P0, PT, R0, UR10, PT ;  /* 0x0000000a00007c0c */ /* 0x020fc8000bf03270 */
[----:B------:R-:W-:-:S05]  /*0300*/  SEL R0, R5, 0xffffffff, !P0 ;  /* 0xffffffff05007807 */ /* 0x000fca0004000000 */
[----:B------:R2:W-:Y:S04]  /*0310*/  STL [R1+0x80], R0 ;  /* 0x0000800001007387 */ /* 0x0005e80000100800 */
.L_x_280:
[----:B------:R-:W3:Y:S02]  /*0320*/  LDL R89, [R1+0x80] ;  /* 0x0000800001597983 */ /* 0x000ee40000100800 */
[----:B---3--:R-:W-:-:S13]  /*0330*/  ISETP.GE.AND P0, PT, R89, RZ, PT ;  /* 0x000000ff5900720c */ /* 0x008fda0003f06270 */
[----:B------:R-:W-:Y:S05]  /*0340*/  @!P0 EXIT ;  /* 0x000000000000894d */ /* 0x000fea0003800000 */
[----:B------:R-:W-:Y:S01]  /*0350*/  ISETP.NE.U32.AND P0, PT, RZ, c[0x0][0x2d8], PT ;  /* 0x0000b600ff007a0c */ /* 0x000fe20003f05070 */
[----:B------:R-:W-:Y:S01]  /*0360*/  IMAD.WIDE R6, R89, R9, c[0x0][0x2c8] ;  /* 0x0000b20059067625 */ /* 0x000fe200078e0209 */
[----:B------:R-:W-:Y:S02]  /*0370*/  ISETP.NE.U32.AND P1, PT, RZ, c[0x0][0x2c8], PT ;  /* 0x0000b200ff007a0c */ /* 0x000fe40003f25070 */
[----:B------:R-:W-:Y:S02]  /*0380*/  ISETP.NE.AND.EX P0, PT, RZ, c[0x0][0x2dc], PT, P0 ;  /* 0x0000b700ff007a0c */ /* 0x000fe40003f05300 */
[----:B------:R-:W-:Y:S02]  /*0390*/  ISETP.NE.AND.EX P6, PT, RZ, c[0x0][0x2cc], PT, P1 ;  /* 0x0000b300ff007a0c */ /* 0x000fe40003fc5310 */
[----:B------:R-:W-:-:S09]  /*03a0*/  ISETP.NE.U32.AND P2, PT, RZ, c[0x0][0x2d0], PT ;  /* 0x0000b400ff007a0c */ /* 0x000fd20003f45070 */
[----:B-1----:R-:W-:Y:S02]  /*03b0*/  @P0 IMAD.WIDE R2, R89, R9, c[0x0][0x2d8] ;  /* 0x0000b60059020625 */ /* 0x002fe400078e0209 */
[----:B--2---:R-:W2:Y:S01]  /*03c0*/  @P6 LDG.E R0, [R6.64] ;  /* 0x0000000c06006981 */ /* 0x004ea2000c1e1900 */
[----:B------:R-:W-:-:S03]  /*03d0*/  ISETP.NE.AND.EX P2, PT, RZ, c[0x0][0x2d4], PT, P2 ;  /* 0x0000b500ff007a0c */ /* 0x000fc60003f45320 */
[----:B------:R-:W3:Y:S01]  /*03e0*/  @P0 LDG.E R2, [R2.64] ;  /* 0x0000000c02020981 */ /* 0x000ee2000c1e1900 */
[----:B------:R-:W-:Y:S02]  /*03f0*/  IMAD.MOV.U32 R8, RZ, RZ, RZ ;  /* 0x000000ffff087224 */ /* 0x000fe400078e00ff */
[----:B------:R-:W-:Y:S02]  /*0400*/  IMAD.MOV.U32 R12, RZ, RZ, RZ ;  /* 0x000000ffff0c7224 */ /* 0x000fe400078e00ff */
[----:B------:R-:W-:Y:S02]  /*0410*/  IMAD.WIDE R4, R89, R9, c[0x0][0x2d0] ;  /* 0x0000b40059047625 */ /* 0x000fe400078e0209 */
[----:B------:R1:W5:Y:S04]  /*0420*/  @P6 LDG.E R8, [R6.64] ;  /* 0x0000000c06086981 */ /* 0x000368000c1e1900 */
[----:B------:R1:W5:Y:S01]  /*0430*/  @P2 LDG.E R12, [R4.64] ;  /* 0x0000000c040c2981 */ /* 0x000362000c1e1900 */
[----:B------:R-:W-:-:S02]  /*0440*/  ULDC UR9, c[0x0][0x168] ;  /* 0x00005a0000097ab9 */ /* 0x000fc40000000800 */
[----:B------:R-:W-:Y:S01]  /*0450*/  ULDC UR17, c[0x0][0x198] ;  /* 0x0000660000117ab9 */ /* 0x000fe20000000800 */
[----:B------:R-:W-:Y:S02]  /*0460*/  IMAD.MOV.U32 R16, RZ, RZ, RZ ;  /* 0x000000ffff107224 */ /* 0x000fe400078e00ff */
[----:B--2---:R-:W-:Y:S01]  /*0470*/  @P6 IMAD R0, R89, 0x40, R0 ;  /* 0x0000004059006824 */ /* 0x004fe200078e0200 */
[----:B---3--:R2:W3:Y:S04]  /*0480*/  @P0 R2UR UR9, R2 ;  /* 0x00000000020903c2 */ /* 0x0084e800000e0000 */
[----:B--2---:R-:W-:-:S04]  /*0490*/  @P6 SHF.R.S32.HI R2, RZ, 0x1f, R0 ;  /* 0x0000001fff026819 */ /* 0x004fc80000011400 */
[----:B------:R-:W-:-:S04]  /*04a0*/  @P6 LEA.HI R0, R2, R0, RZ, 0x6 ;  /* 0x0000000002006211 */ /* 0x000fc800078f30ff */
[----:B------:R-:W-:Y:S01]  /*04b0*/  @P6 LOP3.LUT R16, R0, 0xffffffc0, RZ, 0xc0, !PT ;  /* 0xffffffc000106812 */ /* 0x000fe200078ec0ff */
[----:B------:R-:W-:Y:S05]  /*04c0*/  @P0 BRA `(.L_x_284) ;  /* 0x0000006000000947 */ /* 0x000fea0003800000 */
[----:B-1-3--:R-:W-:Y:S05]  /*04d0*/  @!P6 BRA `(.L_x_284) ;  /* 0x000000500000e947 */ /* 0x00afea0003800000 */
[----:B------:R-:W2:Y:S04]  /*04e0*/  LDG.E R2, [R6.64] ;  /* 0x0000000c06027981 */ /* 0x000ea8000c1e1900 */
[----:B------:R-:W3:Y:S01]  /*04f0*/  LDG.E R0, [R6.64+0x4] ;  /* 0x0000040c06007981 */ /* 0x000ee2000c1e1900 */
[----:B--2---:R-:W1:Y:S08]  /*0500*/  R2UR UR9, R2 ;  /* 0x00000000020973c2 */ /* 0x004e7000000e0000 */
[----:B---3--:R-:W1:Y:S02]  /*0510*/  R2UR UR4, R0 ;  /* 0x00000000000473c2 */ /* 0x008e6400000e0000 */
[----:B-1----:R-:W-:-:S06]  /*0520*/  UIADD3 UR9, -UR9, UR4, URZ ;  /* 0x0000000409097290 */ /* 0x002fcc000fffe13f */
.L_x_284:
[----:B-1-3--:R-:W-:-:S04]  /*0530*/  ISETP.NE.U32.AND P0, PT, RZ, c[0x0][0x2e0], PT ;  /* 0x0000b800ff007a0c */ /* 0x00afc80003f05070 */
[----:B------:R-:W-:-:S13]  /*0540*/  ISETP.NE.AND.EX P0, PT, RZ, c[0x0][0x2e4], PT, P0 ;  /* 0x0000b900ff007a0c */ /* 0x000fda0003f05300 */
[----:B------:R-:W-:Y:S05]  /*0550*/  @!P0 BRA `(.L_x_285) ;  /* 0x0000004000008947 */ /* 0x000fea0003800000 */
[----:B------:R-:W-:-:S05]  /*0560*/  IMAD.WIDE R2, R89, R9, c[0x0][0x2e0] ;  /* 0x0000b80059027625 */ /* 0x000fca00078e0209 */
[----:B------:R-:W2:Y:S02]  /*0570*/  LDG.E R0, [R2.64] ;  /* 0x0000000c02007981 */ /* 0x000ea4000c1e1900 */
[----:B--2---:R1:W2:Y:S02]  /*0580*/  R2UR UR17, R0 ;  /* 0x00000000001173c2 */ /* 0x0042a400000e0000 */
[----:B-12---:R-:W-:Y:S05]  /*0590*/  BRA `(.L_x_286) ;  /* 0x0000006000007947 */ /* 0x006fea0003800000 */
.L_x_285:
[----:B------:R-:W-:Y:S05]  /*05a0*/  @!P2 BRA `(.L_x_286) ;  /* 0x000000500000a947 */ /* 0x000fea0003800000 */
[----:B------:R-:W2:Y:S04]  /*05b0*/  LDG.E R2, [R4.64] ;  /* 0x0000000c04027981 */ /* 0x000ea8000c1e1900 */
[----:B------:R-:W3:Y:S01]  /*05c0*/  LDG.E R0, [R4.64+0x4] ;  /* 0x0000040c04007981 */ /* 0x000ee2000c1e1900 */
[----:B--2---:R-:W1:Y:S08]  /*05d0*/  R2UR UR17, R2 ;  /* 0x00000000021173c2 */ /* 0x004e7000000e0000 */
[----:B---3--:R-:W1:Y:S02]  /*05e0*/  R2UR UR4, R0 ;  /* 0x00000000000473c2 */ /* 0x008e6400000e0000 */
[----:B-1----:R-:W-:-:S06]  /*05f0*/  UIADD3 UR17, -UR17, UR4, URZ ;  /* 0x0000000411117290 */ /* 0x002fcc000fffe13f */
.L_x_286:
[----:B------:R-:W-:Y:S01]  /*0600*/  UIADD3 UR6, UR9, 0x3f, URZ ;  /* 0x0000003f09067890 */ /* 0x000fe2000fffe03f */
[----:B------:R-:W-:-:S03]  /*0610*/  ISETP.LE.AND P0, PT, RZ, UR5, PT ;  /* 0x00000005ff007c0c */ /* 0x000fc6000bf03270 */
[----:B------:R-:W-:-:S04]  /*0620*/  USHF.R.S32.HI UR4, URZ, 0x1f, UR6 ;  /* 0x0000001f3f047899 */ /* 0x000fc80008011406 */
[----:B------:R-:W-:-:S04]  /*0630*/  ULEA.HI UR4, UR4, UR6, URZ, 0x6 ;  /* 0x0000000604047291 */ /* 0x000fc8000f8f303f */
[----:B------:R-:W-:Y:S02]  /*0640*/  USHF.R.S32.HI UR8, URZ, 0x6, UR4 ;  /* 0x000000063f087899 */ /* 0x000fe40008011404 */
[----:B------:R-:W-:Y:S05]  /*0650*/  @!P0 BRA `(.L_x_287) ;  /* 0x0000009000008947 */ /* 0x000fea0003800000 */
[----:B------:R-:W-:Y:S02]  /*0660*/  UIADD3 UR4, -UR17, 0xbf, UR9 ;  /* 0x000000bf11047890 */ /* 0x000fe4000fffe109 */
[----:B------:R-:W-:Y:S02]  /*0670*/  ULDC UR6, c[0x0][0x2a0] ;  /* 0x0000a80000067ab9 */ /* 0x000fe40000000800 */
[----:B------:R-:W-:-:S04]  /*0680*/  ULEA UR4, UR5, UR4, 0x7 ;  /* 0x0000000405047291 */ /* 0x000fc8000f8e383f */
[----:B------:R-:W-:-:S04]  /*0690*/  UIADD3 UR6, UR4, UR6, URZ ;  /* 0x0000000604067290 */ /* 0x000fc8000fffe03f */
[----:B------:R-:W-:-:S04]  /*06a0*/  USHF.R.S32.HI UR4, URZ, 0x1f, UR6 ;  /* 0x0000001f3f047899 */ /* 0x000fc80008011406 */
[----:B------:R-:W-:-:S04]  /*06b0*/  ULEA.HI UR4, UR4, UR6, URZ, 0x6 ;  /* 0x0000000604047291 */ /* 0x000fc8000f8f303f */
[----:B------:R-:W-:-:S04]  /*06c0*/  USHF.R.S32.HI UR4, URZ, 0x6, UR4 ;  /* 0x000000063f047899 */ /* 0x000fc80008011404 */
[----:B------:R-:W-:-:S04]  /*06d0*/  UISETP.LT.AND UP0, UPT, UR8, UR4, UPT ;  /* 0x000000040800728c */ /* 0x000fc8000bf01270 */
[----:B------:R-:W-:Y:S02]  /*06e0*/  USEL UR8, UR8, UR4, UP0 ;  /* 0x0000000408087287 */ /* 0x000fe40008000000 */
.L_x_287:
[----:B------:R-:W-:Y:S01]  /*06f0*/  UIADD3 UR4, UR10, UR9, -UR17 ;  /* 0x000000090a047290 */ /* 0x000fe2000fffe811 */
[----:B------:R-:W-:Y:S01]  /*0700*/  PLOP3.LUT P0, PT, PT, PT, PT, 0x80, 0x0 ;  /* 0x000000000000781c */ /* 0x000fe20003f0f070 */
[----:B------:R-:W-:Y:S01]  /*0710*/  ULDC UR6, c[0x0][0x2a4] ;  /* 0x0000a90000067ab9 */ /* 0x000fe20000000800 */
[----:B------:R-:W-:Y:S01]  /*0720*/  CS2R R10, SRZ ;  /* 0x00000000000a7805 */ /* 0x000fe2000001ff00 */
[----:B------:R-:W-:Y:S01]  /*0730*/  UIADD3 UR6, UR4, -UR6, URZ ;  /* 0x8000000604067290 */ /* 0x000fe2000fffe03f */
[----:B------:R-:W-:Y:S01]  /*0740*/  IMAD.MOV.U32 R126, RZ, RZ, RZ ;  /* 0x000000ffff7e7224 */ /* 0x000fe200078e00ff */
[----:B------:R-:W-:Y:S01]  /*0750*/  CS2R R130, SRZ ;  /* 0x0000000000827805 */ /* 0x000fe2000001ff00 */
[----:B------:R-:W-:Y:S01]  /*0760*/  IMAD.MOV.U32 R124, RZ, RZ, RZ ;  /* 0x000000ffff7c7224 */ /* 0x000fe200078e00ff */
[----:B------:R-:W-:Y:S01]  /*0770*/  USHF.R.S32.HI UR4, URZ, 0x1f, UR6 ;  /* 0x0000001f3f047899 */ /* 0x000fe20008011406 */
[----:B------:R-:W-:Y:S01]  /*0780*/  CS2R R128, SRZ ;  /* 0x0000000000807805 */ /* 0x000fe2000001ff00 */
[----:B------:R-:W-:Y:S01]  /*0790*/  CS2R R122, SRZ ;  /* 0x00000000007a7805 */ /* 0x000fe2000001ff00 */
[----:B------:R-:W-:Y:S01]  /*07a0*/  CS2R R120, SRZ ;  /* 0x0000000000787805 */ /* 0x000fe2000001ff00 */
[----:B------:R-:W-:Y:S01]  /*07b0*/  ULEA.HI UR4, UR4, UR6, URZ, 0x6 ;  /* 0x0000000604047291 */ /* 0x000fe2000f8f303f */
[----:B------:R-:W-:Y:S01]  /*07c0*/  CS2R R118, SRZ ;  /* 0x0000000000767805 */ /* 0x000fe2000001ff00 */
[----:B------:R-:W-:Y:S01]  /*07d0*/  CS2R R116, SRZ ;  /* 0x0000000000747805 */ /* 0x000fe2000001ff00 */
[----:B------:R-:W-:Y:S01]  /*07e0*/  CS2R R110, SRZ ;  /* 0x00000000006e7805 */ /* 0x000fe2000001ff00 */
[----:B------:R-:W-:Y:S01]  /*07f0*/  USHF.R.S32.HI UR11, URZ, 0x6, UR4 ;  /* 0x000000063f0b7899 */ /* 0x000fe20008011404 */
[----:B------:R-:W-:Y:S01]  /*0800*/  MOV R9, RZ ;  /* 0x000000ff00097202 */ /* 0x000fe20000000f00 */
[----:B------:R-:W-:Y:S01]  /*0810*/  IMAD.MOV.U32 R108, RZ, RZ, RZ ;  /* 0x000000ffff6c7224 */ /* 0x000fe200078e00ff */
[----:B------:R-:W-:Y:S01]  /*0820*/  MOV R13, RZ ;  /* 0x000000ff000d7202 */ /* 0x000fe20000000f00 */
[----:B------:R-:W-:Y:S01]  /*0830*/  UISETP.LT.AND UP0, UPT, URZ, UR11, UPT ;  /* 0x0000000b3f00728c */ /* 0x000fe2000bf01270 */
[----:B------:R-:W-:Y:S01]  /*0840*/  IMAD.MOV.U32 R114, RZ, RZ, RZ ;  /* 0x000000ffff727224 */ /* 0x000fe200078e00ff */
[----:B------:R-:W-:Y:S01]  /*0850*/  CS2R R14, SRZ ;  /* 0x00000000000e7805 */ /* 0x000fe2000001ff00 */
[----:B------:R-:W-:Y:S01]  /*0860*/  MOV R112, RZ ;  /* 0x000000ff00707202 */ /* 0x000fe20000000f00 */
[----:B------:R-:W-:Y:S01]  /*0870*/  USEL UR11, URZ, UR11, !UP0 ;  /* 0x0000000b3f0b7287 */ /* 0x000fe2000c000000 */
[----:B------:R-:W-:Y:S01]  /*0880*/  IMAD.MOV.U32 R106, RZ, RZ, RZ ;  /* 0x000000ffff6a7224 */ /* 0x000fe200078e00ff */
[----:B------:R-:W-:Y:S01]  /*0890*/  CS2R R104, SRZ ;  /* 0x0000000000687805 */ /* 0x000fe2000001ff00 */
[----:B------:R-:W-:Y:S01]  /*08a0*/  MOV R17, RZ ;  /* 0x000000ff00117202 */ /* 0x000fe20000000f00 */
[----:B------:R-:W-:Y:S01]  /*08b0*/  UISETP.GT.AND UP0, UPT, UR8, UR11, UPT ;  /* 0x0000000b0800728c */ /* 0x000fe2000bf04270 */
[----:B------:R-:W-:Y:S01]  /*08c0*/  IMAD.MOV.U32 R102, RZ, RZ, RZ ;  /* 0x000000ffff667224 */ /* 0x000fe200078e00ff */
[----:B------:R-:W-:Y:S01]  /*08d0*/  CS2R R18, SRZ ;  /* 0x0000000000127805 */ /* 0x000fe2000001ff00 */
[----:B------:R-:W-:Y:S01]  /*08e0*/  MOV R100, RZ ;  /* 0x000000ff00647202 */ /* 0x000fe20000000f00 */
[----:B------:R-:W-:Y:S01]  /*08f0*/  IMAD.MOV.U32 R94, RZ, RZ, RZ ;  /* 0x000000ffff5e7224 */ /* 0x000fe200078e00ff */
[----:B------:R-:W-:Y:S01]  /*0900*/  CS2R R20, SRZ ;  /* 0x0000000000147805 */ /* 0x000fe2000001ff00 */
[----:B------:R-:W-:Y:S01]  /*0910*/  PLOP3.LUT P1, PT, PT, PT, UP0, 0x80, 0x0 ;  /* 0x000000000000781c */ /* 0x000fe20003f2f008 */
[----:B------:R-:W-:Y:S01]  /*0920*/  IMAD.MOV.U32 R98, RZ, RZ, RZ ;  /* 0x000000ffff627224 */ /* 0x000fe200078e00ff */
[----:B------:R-:W-:Y:S01]  /*0930*/  MOV R92, RZ ;  /* 0x000000ff005c7202 */ /* 0x000fe20000000f00 */
        /* <DEDUP_REMOVED lines=33> */
[----:B------:R-:W-:Y:S01]  /*0b50*/  IMAD.MOV.U32 R0, RZ, RZ, c[0x0][0x248] ;  /* 0x00009200ff007624 */ /* 0x000fe200078e00ff */
[----:B------:R-:W-:Y:S01]  /*0b60*/  SHF.R.S32.HI R34, RZ, 0x1f, R87 ;  /* 0x0000001fff227819 */ /* 0x000fe20000011457 */
[----:B------:R-:W-:Y:S01]  /*0b70*/  IMAD.MOV.U32 R6, RZ, RZ, R85 ;  /* 0x000000ffff067224 */ /* 0x000fe200078e0055 */
[----:B------:R-:W-:Y:S01]  /*0b80*/  SHF.R.S32.HI R4, RZ, 0x1f, R87 ;  /* 0x0000001fff047819 */ /* 0x000fe20000011457 */
[----:B------:R-:W-:Y:S01]  /*0b90*/  UIADD3 UR14, -UR10, UR17, URZ ;  /* 0x000000110a0e7290 */ /* 0x000fe2000fffe13f */
[----:B------:R-:W-:Y:S01]  /*0ba0*/  ISETP.NE.AND P1, PT, R0, 0x1, PT ;  /* 0x000000010000780c */ /* 0x000fe20003f25270 */
[----:B------:R-:W-:Y:S01]  /*0bb0*/  IMAD R0, R16, 0x60, RZ ;  /* 0x0000006010007824 */ /* 0x000fe200078e02ff */
[CC--:B------:R-:W-:Y:S01]  /*0bc0*/  LEA.HI R27, R34.reuse, R87.reuse, RZ, 0x2 ;  /* 0x00000057221b7211 */ /* 0x0c0fe200078f10ff */
[----:B------:R-:W-:Y:S01]  /*0bd0*/  IMAD.MOV.U32 R17, RZ, RZ, 0x1 ;  /* 0x00000001ff117424 */ /* 0x000fe200078e00ff */
[-C--:B------:R-:W-:Y:S01]  /*0be0*/  LEA.HI R37, R34, R87.reuse, RZ, 0x3 ;  /* 0x0000005722257211 */ /* 0x080fe200078f18ff */
[----:B------:R-:W-:Y:S01]  /*0bf0*/  USHF.L.U32 UR4, UR11, 0x6, URZ ;  /* 0x000000060b047899 */ /* 0x000fe2000800063f */
[----:B------:R-:W-:Y:S01]  /*0c00*/  LOP3.LUT R2, R27, 0xfffffffc, RZ, 0xc0, !PT ;  /* 0xfffffffc1b027812 */ /* 0x000fe200078ec0ff */
[----:B------:R-:W-:Y:S01]  /*0c10*/  USHF.R.S32.HI UR15, URZ, 0x1f, UR11 ;  /* 0x0000001f3f0f7899 */ /* 0x000fe2000801140b */
[C---:B------:R-:W-:Y:S01]  /*0c20*/  IADD3 R22, P0, R0.reuse, R87, RZ ;  /* 0x0000005700167210 */ /* 0x040fe20007f1e0ff */
[----:B------:R-:W-:Y:S01]  /*0c30*/  UIADD3 UR16, -UR4, UR9, URZ ;  /* 0x0000000904107290 */ /* 0x000fe2000fffe13f */
[----:B------:R-:W-:Y:S01]  /*0c40*/  SHF.R.S32.HI R39, RZ, 0x2, R27 ;  /* 0x00000002ff277819 */ /* 0x000fe2000001141b */
[----:B------:R-:W-:Y:S01]  /*0c50*/  IMAD.IADD R29, R87, 0x1, -R2 ;  /* 0x00000001571d7824 */ /* 0x000fe200078e0a02 */
[----:B------:R-:W-:Y:S01]  /*0c60*/  LEA.HI.X.SX32 R23, R0, R4, 0x1, P0 ;  /* 0x0000000400177211 */ /* 0x000fe200000f0eff */
[----:B------:R-:W-:Y:S01]  /*0c70*/  @P1 IMAD.HI.U32 R3, R85, c[0x0][0x24c], RZ ;  /* 0x0000930055031a27 */ /* 0x000fe200078e00ff */
[----:B------:R-:W-:Y:S01]  /*0c80*/  SHF.R.S32.HI R11, RZ, 0x1f, R39 ;  /* 0x0000001fff0b7819 */ /* 0x000fe20000011427 */
[----:B------:R-:W-:Y:S01]  /*0c90*/  ULDC.64 UR6, c[0x0][0x178] ;  /* 0x00005e0000067ab9 */ /* 0x000fe20000000a00 */
[----:B-----5:R-:W-:Y:S01]  /*0ca0*/  IADD3 R4, P0, R39, R12, RZ ;  /* 0x0000000c27047210 */ /* 0x020fe20007f1e0ff */
[----:B------:R-:W-:Y:S01]  /*0cb0*/  IMAD.SHL.U32 R0, R37, 0x8, RZ ;  /* 0x0000000825007824 */ /* 0x000fe200078e00ff */
[----:B------:R-:W-:Y:S01]  /*0cc0*/  @P1 SHF.R.U32.HI R6, RZ, c[0x0][0x250], R3 ;  /* 0x00009400ff061a19 */ /* 0x000fe20000011603 */
[----:B------:R-:W-:Y:S01]  /*0cd0*/  IMAD.SHL.U32 R2, R29, 0x8, RZ ;  /* 0x000000081d027824 */ /* 0x000fe200078e00ff */
[----:B------:R-:W-:Y:S01]  /*0ce0*/  IADD3 R18, P1, R39, R8, RZ ;  /* 0x0000000827127210 */ /* 0x000fe20007f3e0ff */
[----:B------:R-:W-:Y:S01]  /*0cf0*/  UIMAD UR18, UR15, UR6, URZ ;  /* 0x000000060f1272a4 */ /* 0x000fe2000f8e023f */
[----:B------:R-:W-:Y:S01]  /*0d00*/  SHF.R.S32.HI R10, RZ, 0x1f, R6 ;  /* 0x0000001fff0a7819 */ /* 0x000fe20000011406 */
[----:B------:R-:W-:Y:S01]  /*0d10*/  UIMAD.WIDE.U32 UR20, UR11, UR6, URZ ;  /* 0x000000060b1472a5 */ /* 0x000fe2000f8e003f */
[----:B------:R-:W-:Y:S01]  /*0d20*/  LOP3.LUT R0, R0, 0xc0, RZ, 0xc0, !PT ;  /* 0x000000c000007812 */ /* 0x000fe200078ec0ff */
[----:B------:R-:W-:Y:S01]  /*0d30*/  UIMAD UR18, UR11, UR7, UR18 ;  /* 0x000000070b1272a4 */ /* 0x000fe2000f8e0212 */
[--C-:B------:R-:W-:Y:S01]  /*0d40*/  SHF.R.S32.HI R3, RZ, 0x1f, R2.reuse ;  /* 0x0000001fff037819 */ /* 0x100fe20000011402 */
[----:B------:R-:W-:Y:S01]  /*0d50*/  IMAD R5, R10, c[0x0][0x1e0], RZ ;  /* 0x000078000a057a24 */ /* 0x000fe200078e02ff */
[-C--:B------:R-:W-:Y:S01]  /*0d60*/  LEA.HI.X.SX32 R21, R8, R11.reuse, 0x1, P1 ;  /* 0x0000000b08157211 */ /* 0x080fe200008f0eff */
[----:B------:R-:W-:Y:S01]  /*0d70*/  UIADD3 UR18, UR21, UR18, URZ ;  /* 0x0000001215127290 */ /* 0x000fe2000fffe03f */
[----:B------:R-:W-:Y:S01]  /*0d80*/  SHF.R.S32.HI R26, RZ, 0x1f, R89 ;  /* 0x0000001fff1a7819 */ /* 0x000fe20000011459 */
[----:B------:R-:W-:Y:S01]  /*0d90*/  IMAD R7, R6, c[0x0][0x1e4], R5 ;  /* 0x0000790006077a24 */ /* 0x000fe200078e0205 */
[----:B------:R-:W-:Y:S01]  /*0da0*/  LEA.HI.X.SX32 R5, R12, R11, 0x1, P0 ;  /* 0x0000000b0c057211 */ /* 0x000fe200000f0eff */
[----:B------:R-:W-:Y:S01]  /*0db0*/  IMAD.WIDE.U32 R8, R6, c[0x0][0x1e0], R2 ;  /* 0x0000780006087a25 */ /* 0x000fe200078e0002 */
[----:B------:R-:W-:Y:S01]  /*0dc0*/  SHF.R.U32.HI R11, RZ, 0x3, R0 ;  /* 0x00000003ff0b7819 */ /* 0x000fe20000011600 */
[----:B------:R-:W-:Y:S01]  /*0dd0*/  ULDC.64 UR6, c[0x0][0x208] ;  /* 0x0000820000067ab9 */ /* 0x000fe20000000a00 */
[----:B------:R-:W-:Y:S01]  /*0de0*/  LOP3.LUT R0, R0, 0x18, R2, 0xf8, !PT ;  /* 0x0000001800007812 */ /* 0x000fe200078ef802 */
[----:B------:R-:W-:Y:S01]  /*0df0*/  IMAD.U32 R12, RZ, RZ, UR5 ;  /* 0x00000005ff0c7e24 */ /* 0x000fe2000f8e00ff */
[----:B------:R-:W-:Y:S01]  /*0e00*/  LEA.HI R14, R27, R39, RZ, 0x1 ;  /* 0x000000271b0e7211 */ /* 0x000fe200078f08ff */
[----:B------:R-:W-:Y:S01]  /*0e10*/  IMAD.IADD R9, R9, 0x1, R7 ;  /* 0x0000000109097824 */ /* 0x000fe200078e0207 */
[----:B------:R-:W-:Y:S01]  /*0e20*/  LOP3.LUT R15, R0, R11, RZ, 0x3c, !PT ;  /* 0x0000000b000f7212 */ /* 0x000fe200078e3cff */
[----:B------:R-:W-:Y:S01]  /*0e30*/  IMAD R7, R10, c[0x0][0x1b0], RZ ;  /* 0x00006c000a077a24 */ /* 0x000fe200078e02ff */
[----:B------:R-:W-:Y:S01]  /*0e40*/  SEL R0, R26, RZ, !P2 ;  /* 0x000000ff1a007207 */ /* 0x000fe20005000000 */
[----:B------:R-:W-:Y:S01]  /*0e50*/  IMAD.WIDE R4, R12, 0x80, R4 ;  /* 0x000000800c047825 */ /* 0x000fe200078e0204 */
[----:B------:R-:W-:Y:S01]  /*0e60*/  SEL R12, R89, RZ, !P2 ;  /* 0x000000ff590c7207 */ /* 0x000fe20005000000 */
[----:B------:R-:W-:Y:S01]  /*0e70*/  USHF.L.U32 UR19, UR6, 0x6, URZ ;  /* 0x0000000606137899 */ /* 0x000fe2000800063f */
[-C--:B------:R-:W-:Y:S01]  /*0e80*/  LEA.HI R35, R34, R87.reuse, RZ, 0x5 ;  /* 0x0000005722237211 */ /* 0x080fe200078f28ff */
[----:B------:R-:W-:Y:S01]  /*0e90*/  IMAD R10, R6, c[0x0][0x1b4], R7 ;  /* 0x00006d00060a7a24 */ /* 0x000fe200078e0207 */
[----:B------:R-:W-:Y:S01]  /*0ea0*/  ISETP.GE.AND P2, PT, R2, c[0x0][0x1cc], PT ;  /* 0x0000730002007a0c */ /* 0x000fe20003f46270 */
[C---:B------:R-:W-:Y:S01]  /*0eb0*/  IMAD R11, R0.reuse, c[0x0][0x1e8], RZ ;  /* 0x00007a00000b7a24 */ /* 0x040fe200078e02ff */
[----:B------:R-:W-:Y:S01]  /*0ec0*/  SHF.R.S32.HI R31, RZ, 0x5, R35 ;  /* 0x00000005ff1f7819 */ /* 0x000fe20000011423 */
[----:B------:R-:W-:Y:S01]  /*0ed0*/  IMAD R13, R0, c[0x0][0x1b8], RZ ;  /* 0x00006e00000d7a24 */ /* 0x000fe200078e02ff */
[----:B------:R-:W-:Y:S01]  /*0ee0*/  LOP3.LUT R0, R14, 0x7fffffe, RZ, 0xc0, !PT ;  /* 0x07fffffe0e007812 */ /* 0x000fe200078ec0ff */
[----:B------:R-:W-:Y:S01]  /*0ef0*/  IMAD.WIDE.U32 R6, R6, c[0x0][0x1b0], R2 ;  /* 0x00006c0006067a25 */ /* 0x000fe200078e0002 */
[C---:B------:R-:W-:Y:S01]  /*0f00*/  IADD3 R30, R2.reuse, 0x20, RZ ;  /* 0x00000020021e7810 */ /* 0x040fe20007ffe0ff */
[----:B------:R-:W-:Y:S01]  /*0f10*/  CS2R R130, SRZ ;  /* 0x0000000000827805 */ /* 0x000fe2000001ff00 */
[----:B------:R-:W-:Y:S01]  /*0f20*/  IADD3 R38, R2, 0x40, RZ ;  /* 0x0000004002267810 */ /* 0x000fe20007ffe0ff */
[----:B------:R-:W-:Y:S01]  /*0f30*/  IMAD.IADD R7, R7, 0x1, R10 ;  /* 0x0000000107077824 */ /* 0x000fe200078e020a */
[----:B------:R-:W-:Y:S01]  /*0f40*/  ISETP.GE.AND P1, PT, R30, c[0x0][0x1cc], PT ;  /* 0x000073001e007a0c */ /* 0x000fe20003f26270 */
[----:B------:R-:W-:Y:S01]  /*0f50*/  IMAD R14, R12, c[0x0][0x1ec], R11 ;  /* 0x00007b000c0e7a24 */ /* 0x000fe200078e020b */
[----:B------:R-:W-:Y:S01]  /*0f60*/  LEA.HI R33, R34, R87, RZ, 0x4 ;  /* 0x0000005722217211 */ /* 0x000fe200078f20ff */
[C---:B------:R-:W-:Y:S01]  /*0f70*/  IMAD.IADD R0, R39.reuse, 0x1, -R0 ;  /* 0x0000000127007824 */ /* 0x040fe200078e0a00 */
[----:B------:R-:W-:Y:S01]  /*0f80*/  SHF.R.S32.HI R36, RZ, 0x1f, R85 ;  /* 0x0000001fff247819 */ /* 0x000fe20000011455 */
[C---:B------:R-:W-:Y:S01]  /*0f90*/  IMAD.WIDE.U32 R10, R12.reuse, c[0x0][0x1e8], R8 ;  /* 0x00007a000c0a7a25 */ /* 0x040fe200078e0008 */
[----:B------:R-:W-:Y:S01]  /*0fa0*/  STL [R1+0x34], R38 ;  /* 0x0000342601007387 */ /* 0x000fe20000100800 */
[----:B------:R-:W-:Y:S01]  /*0fb0*/  CS2R R128, SRZ ;  /* 0x0000000000807805 */ /* 0x000fe2000001ff00 */
[----:B------:R-:W-:Y:S01]  /*0fc0*/  CS2R R126, SRZ ;  /* 0x00000000007e7805 */ /* 0x000fe2000001ff00 */
[C---:B------:R-:W-:Y:S01]  /*0fd0*/  IMAD R13, R12.reuse, c[0x0][0x1bc], R13 ;  /* 0x00006f000c0d7a24 */ /* 0x040fe200078e020d */
[----:B------:R-:W-:Y:S01]  /*0fe0*/  CS2R R124, SRZ ;  /* 0x00000000007c7805 */ /* 0x000fe2000001ff00 */
[----:B------:R-:W-:Y:S01]  /*0ff0*/  IMAD.WIDE.U32 R8, R12, c[0x0][0x1b8], R6 ;  /* 0x00006e000c087a25 */ /* 0x000fe200078e0006 */
[----:B------:R-:W-:Y:S01]  /*1000*/  IADD3 R12, -R39, UR14, RZ ;  /* 0x0000000e270c7c10 */ /* 0x000fe2000fffe1ff */
[----:B------:R-:W-:Y:S01]  /*1010*/  CS2R R122, SRZ ;  /* 0x00000000007a7805 */ /* 0x000fe2000001ff00 */
[----:B------:R-:W-:Y:S01]  /*1020*/  CS2R R120, SRZ ;  /* 0x0000000000787805 */ /* 0x000fe2000001ff00 */
[----:B------:R-:W-:Y:S01]  /*1030*/  IMAD R0, R31, 0x8, R0 ;  /* 0x000000081f007824 */ /* 0x000fe200078e0200 */
[C---:B------:R-:W-:Y:S01]  /*1040*/  ISETP.LT.OR P4, PT, R12.reuse, 0x1, P2 ;  /* 0x000000010c00780c */ /* 0x040fe20001781670 */
[----:B------:R-:W-:Y:S01]  /*1050*/  IMAD.IADD R7, R11, 0x1, R14 ;  /* 0x000000010b077824 */ /* 0x000fe200078e020e */
[----:B------:R-:W-:Y:S01]  /*1060*/  ISETP.LT.OR P5, PT, R12, 0x1, P1 ;  /* 0x000000010c00780c */ /* 0x000fe20000fa1670 */
[----:B------:R-:W-:Y:S01]  /*1070*/  IMAD R11, R5, c[0x0][0x1d8], RZ ;  /* 0x00007600050b7a24 */ /* 0x000fe200078e02ff */
[----:B------:R-:W-:Y:S01]  /*1080*/  CS2R R118, SRZ ;  /* 0x0000000000767805 */ /* 0x000fe2000001ff00 */
[----:B------:R-:W-:Y:S01]  /*1090*/  IMAD.MOV.U32 R6, RZ, RZ, R10 ;  /* 0x000000ffff067224 */ /* 0x000fe200078e000a */
[----:B------:R-:W-:Y:S01]  /*10a0*/  CS2R R116, SRZ ;  /* 0x0000000000747805 */ /* 0x000fe2000001ff00 */
[----:B------:R-:W-:Y:S01]  /*10b0*/  IMAD.IADD R9, R9, 0x1, R13 ;  /* 0x0000000109097824 */ /* 0x000fe200078e020d */
[----:B------:R-:W-:Y:S01]  /*10c0*/  CS2R R114, SRZ ;  /* 0x0000000000727805 */ /* 0x000fe2000001ff00 */
[----:B------:R-:W-:Y:S01]  /*10d0*/  IMAD.U32 R13, R0, 0x20, R15 ;  /* 0x00000020000d7824 */ /* 0x000fe200078e000f */
[----:B------:R-:W-:Y:S01]  /*10e0*/  CS2R R112, SRZ ;  /* 0x0000000000707805 */ /* 0x000fe2000001ff00 */
[C---:B------:R-:W-:Y:S01]  /*10f0*/  IMAD R0, R4.reuse, c[0x0][0x1dc], R11 ;  /* 0x0000770004007a24 */ /* 0x040fe200078e020b */
[----:B------:R-:W-:Y:S01]  /*1100*/  CS2R R110, SRZ ;  /* 0x00000000006e7805 */ /* 0x000fe2000001ff00 */
        /* <DEDUP_REMOVED lines=10> */
[----:B------:R-:W-:Y:S01]  /*11b0*/  IMAD.MOV.U32 R9, RZ, RZ, c[0x0][0x1d8] ;  /* 0x00007600ff097624 */ /* 0x000fe200078e00ff */
[----:B------:R-:W-:Y:S01]  /*11c0*/  CS2R R98, SRZ ;  /* 0x0000000000627805 */ /* 0x000fe2000001ff00 */
[----:B------:R-:W-:Y:S01]  /*11d0*/  IMAD R5, R5, c[0x0][0x1a8], RZ ;  /* 0x00006a0005057a24 */ /* 0x000fe200078e02ff */
[----:B------:R-:W-:Y:S01]  /*11e0*/  CS2R R96, SRZ ;  /* 0x0000000000607805 */ /* 0x000fe2000001ff00 */
[----:B------:R-:W-:Y:S01]  /*11f0*/  IMAD.MOV.U32 R14, RZ, RZ, c[0x0][0x1dc] ;  /* 0x00007700ff0e7624 */ /* 0x000fe200078e00ff */
[----:B------:R-:W-:Y:S01]  /*1200*/  LEA R8, P0, R9, R6, 0x7 ;  /* 0x0000000609087211 */ /* 0x000fe200078038ff */
[----:B------:R-:W-:Y:S01]  /*1210*/  IMAD R5, R4, c[0x0][0x1ac], R5 ;  /* 0x00006b0004057a24 */ /* 0x000fe200078e0205 */
[----:B------:R-:W-:Y:S01]  /*1220*/  LEA R4, P3, R10, c[0x0][0x190], 0x1 ;  /* 0x000064000a047a11 */ /* 0x000fe200078608ff */
[----:B------:R-:W-:Y:S01]  /*1230*/  IMAD.SHL.U32 R132, R13, 0x2, RZ ;  /* 0x000000020d847824 */ /* 0x000fe200078e00ff */
[----:B------:R-:W-:Y:S01]  /*1240*/  LEA.HI.X R9, R9, R7, R14, 0x7, P0 ;  /* 0x0000000709097211 */ /* 0x000fe200000f3c0e */
[----:B------:R-:W-:Y:S01]  /*1250*/  IMAD.IADD R0, R11, 0x1, R5 ;  /* 0x000000010b007824 */ /* 0x000fe200078e0205 */
[----:B------:R-:W-:Y:S01]  /*1260*/  ISETP.GE.AND P0, PT, R38, c[0x0][0x1cc], PT ;  /* 0x0000730026007a0c */ /* 0x000fe20003f06270 */
[----:B------:R-:W-:Y:S01]  /*1270*/  IMAD.MOV.U32 R11, RZ, RZ, c[0x0][0x1ac] ;  /* 0x00006b00ff0b7624 */ /* 0x000fe200078e00ff */
[----:B------:R-:W-:Y:S01]  /*1280*/  @!PT LDS RZ, [RZ] ;  /* 0x00000000fffff984 */ /* 0x000fe20000000800 */
[----:B------:R-:W-:Y:S01]  /*1290*/  @!PT LDS RZ, [RZ] ;  /* 0x00000000fffff984 */ /* 0x000fe20000000800 */
[----:B------:R-:W-:Y:S01]  /*12a0*/  @!PT LDS RZ, [RZ] ;  /* 0x00000000fffff984 */ /* 0x000fe20000000800 */
[----:B------:R1:W-:Y:S01]  /*12b0*/  LDGSTS.E.BYPASS.LTC128B.128 [R132+0x6080], [R6.64], !P4 ;  /* 0x0608000006847fae */ /* 0x0003e2000e101d4c */
[----:B------:R-:W-:Y:S01]  /*12c0*/  IMAD.SHL.U32 R14, R87, 0x4, RZ ;  /* 0x00000004570e7824 */ /* 0x000fe200078e00ff */
[----:B------:R-:W-:Y:S01]  /*12d0*/  LEA.HI.X R5, R10, c[0x0][0x194], R0, 0x1, P3 ;  /* 0x000065000a057a11 */ /* 0x000fe200018f0c00 */
[----:B------:R-:W-:Y:S01]  /*12e0*/  IMAD.MOV.U32 R0, RZ, RZ, c[0x0][0x1a8] ;  /* 0x00006a00ff007624 */ /* 0x000fe200078e00ff */
[C---:B------:R-:W-:Y:S01]  /*12f0*/  ISETP.LT.OR P4, PT, R12.reuse, 0x1, P0 ;  /* 0x000000010c00780c */ /* 0x040fe20000781670 */
[----:B------:R1:W-:Y:S01]  /*1300*/  LDGSTS.E.BYPASS.LTC128B.128 [R132+0x8080], [R6.64+0x40], !P5 ;  /* 0x0808004006847fae */ /* 0x0003e2000e901d4c */
[----:B------:R-:W-:Y:S01]  /*1310*/  ISETP.LT.OR P3, PT, R12, 0x41, P2 ;  /* 0x000000410c00780c */ /* 0x000fe20001761670 */
[----:B------:R-:W-:Y:S01]  /*1320*/  IMAD R13, R36, c[0x0][0x270], RZ ;  /* 0x00009c00240d7a24 */ /* 0x000fe200078e02ff */
[C---:B------:R-:W-:Y:S01]  /*1330*/  ISETP.LT.OR P2, PT, R12.reuse, 0x41, P1 ;  /* 0x000000410c00780c */ /* 0x040fe20000f41670 */
[----:B------:R-:W-:Y:S01]  /*1340*/  STL [R1+0x28], R132 ;  /* 0x0000288401007387 */ /* 0x000fe20000100800 */
[----:B------:R-:W-:Y:S01]  /*1350*/  ISETP.LT.OR P1, PT, R12, 0x41, P0 ;  /* 0x000000410c00780c */ /* 0x000fe20000721670 */
[----:B------:R-:W-:Y:S01]  /*1360*/  IMAD R13, R85, c[0x0][0x274], R13 ;  /* 0x00009d00550d7a24 */ /* 0x000fe200078e020d */
[C---:B------:R-:W-:Y:S01]  /*1370*/  LEA R10, P0, R0.reuse, R4, 0x7 ;  /* 0x00000004000a7211 */ /* 0x040fe200078038ff */
[----:B------:R-:W-:Y:S01]  /*1380*/  IMAD.MOV.U32 R218, RZ, RZ, 0x20 ;  /* 0x00000020ffda7424 */ /* 0x000fe200078e00ff */
[----:B------:R-:W-:Y:S01]  /*1390*/  ISETP.LE.AND P5, PT, R17, c[0x0][0x2a8], PT ;  /* 0x0000aa0011007a0c */ /* 0x000fe20003fa3270 */
[----:B------:R-:W-:Y:S01]  /*13a0*/  IMAD.MOV.U32 R221, RZ, RZ, 0x10 ;  /* 0x00000010ffdd7424 */ /* 0x000fe200078e00ff */
[----:B------:R-:W-:Y:S01]  /*13b0*/  LEA.HI.X R11, R0, R5, R11, 0x7, P0 ;  /* 0x00000005000b7211 */ /* 0x000fe200000f3c0b */
[----:B------:R1:W-:Y:S01]  /*13c0*/  LDGSTS.E.BYPASS.LTC128B.128 [R132+0xa080], [R6.64+0x80], !P4 ;  /* 0x0a08008006847fae */ /* 0x0003e2000e101d4c */
[----:B------:R-:W-:Y:S01]  /*13d0*/  SHF.R.S32.HI R0, RZ, 0x1f, R16 ;  /* 0x0000001fff007819 */ /* 0x000fe20000011410 */
[----:B------:R-:W-:Y:S01]  /*13e0*/  CS2R R94, SRZ ;  /* 0x00000000005e7805 */ /* 0x000fe2000001ff00 */
[----:B------:R-:W-:Y:S01]  /*13f0*/  CS2R R92, SRZ ;  /* 0x00000000005c7805 */ /* 0x000fe2000001ff00 */
[----:B------:R2:W-:Y:S01]  /*1400*/  LDGSTS.E.BYPASS.LTC128B.128 [R132+0x7080], [R8.64], !P3 ;  /* 0x0708000008847fae */ /* 0x0005e2000d901d4c */
[----:B------:R-:W-:Y:S01]  /*1410*/  CS2R R90, SRZ ;  /* 0x00000000005a7805 */ /* 0x000fe2000001ff00 */
[----:B------:R-:W-:Y:S01]  /*1420*/  CS2R R82, SRZ ;  /* 0x0000000000527805 */ /* 0x000fe2000001ff00 */
[----:B------:R-:W-:Y:S01]  /*1430*/  CS2R R80, SRZ ;  /* 0x0000000000507805 */ /* 0x000fe2000001ff00 */
[----:B------:R2:W-:Y:S01]  /*1440*/  LDGSTS.E.BYPASS.LTC128B.128 [R132+0x9080], [R8.64+0x40], !P2 ;  /* 0x0908004008847fae */ /* 0x0005e2000d101d4c */
[----:B------:R-:W-:Y:S01]  /*1450*/  ISETP.GE.AND P2, PT, R2, c[0x0][0x19c], PT ;  /* 0x0000670002007a0c */ /* 0x000fe20003f46270 */
[----:B------:R-:W-:Y:S01]  /*1460*/  CS2R R78, SRZ ;  /* 0x00000000004e7805 */ /* 0x000fe2000001ff00 */
[----:B------:R-:W-:Y:S01]  /*1470*/  CS2R R76, SRZ ;  /* 0x00000000004c7805 */ /* 0x000fe2000001ff00 */
[----:B------:R2:W-:Y:S01]  /*1480*/  LDGSTS.E.BYPASS.LTC128B.128 [R132+0xb080], [R8.64+0x80], !P1 ;  /* 0x0b08008008847fae */ /* 0x0005e2000c901d4c */
[----:B------:R-:W-:Y:S01]  /*1490*/  ISETP.LT.OR P3, PT, R12, 0x1, P2 ;  /* 0x000000010c00780c */ /* 0x000fe20001761670 */
[----:B------:R-:W-:Y:S01]  /*14a0*/  CS2R R74, SRZ ;  /* 0x00000000004a7805 */ /* 0x000fe2000001ff00 */
[----:B------:R-:W-:Y:S01]  /*14b0*/  ISETP.GE.AND P1, PT, R30, c[0x0][0x19c], PT ;  /* 0x000067001e007a0c */ /* 0x000fe20003f26270 */
[----:B------:R-:W0:Y:S01]  /*14c0*/  LDGDEPBAR ;  /* 0x00000000000079af */ /* 0x000e220000000000 */
[C---:B------:R-:W-:Y:S01]  /*14d0*/  ISETP.LT.OR P2, PT, R12.reuse, 0x41, P2 ;  /* 0x000000410c00780c */ /* 0x040fe20001741670 */
[----:B------:R-:W-:Y:S01]  /*14e0*/  CS2R R72, SRZ ;  /* 0x0000000000487805 */ /* 0x000fe2000001ff00 */
[C---:B------:R-:W-:Y:S01]  /*14f0*/  ISETP.LT.OR P4, PT, R12.reuse, 0x1, P1 ;  /* 0x000000010c00780c */ /* 0x040fe20000f81670 */
[----:B------:R-:W-:Y:S01]  /*1500*/  CS2R R70, SRZ ;  /* 0x0000000000467805 */ /* 0x000fe2000001ff00 */
[----:B------:R-:W-:Y:S01]  /*1510*/  ISETP.LT.OR P1, PT, R12, 0x41, P1 ;  /* 0x000000410c00780c */ /* 0x000fe20000f21670 */
[----:B------:R-:W-:Y:S01]  /*1520*/  CS2R R68, SRZ ;  /* 0x0000000000447805 */ /* 0x000fe2000001ff00 */
[----:B------:R-:W-:Y:S01]  /*1530*/  CS2R R66, SRZ ;  /* 0x0000000000427805 */ /* 0x000fe2000001ff00 */
[----:B------:R-:W-:Y:S01]  /*1540*/  CS2R R64, SRZ ;  /* 0x0000000000407805 */ /* 0x000fe2000001ff00 */
[----:B------:R-:W-:Y:S01]  /*1550*/  CS2R R62, SRZ ;  /* 0x00000000003e7805 */ /* 0x000fe2000001ff00 */
[----:B------:R3:W-:Y:S01]  /*1560*/  LDGSTS.E.BYPASS.LTC128B.128 [R132+0x80], [R4.64], !P3 ;  /* 0x0008000004847fae */ /* 0x0007e2000d901d4c */
[C---:B-1----:R-:W-:Y:S01]  /*1570*/  IADD3 R6, P0, R14.reuse, R16, RZ ;  /* 0x000000100e067210 */ /* 0x042fe20007f1e0ff */
[----:B------:R-:W-:Y:S01]  /*1580*/  CS2R R60, SRZ ;  /* 0x00000000003c7805 */ /* 0x000fe2000001ff00 */
[----:B------:R-:W-:Y:S01]  /*1590*/  CS2R R58, SRZ ;  /* 0x00000000003a7805 */ /* 0x000fe2000001ff00 */
[----:B------:R-:W-:Y:S01]  /*15a0*/  CS2R R56, SRZ ;  /* 0x0000000000387805 */ /* 0x000fe2000001ff00 */
[----:B------:R-:W-:Y:S01]  /*15b0*/  LEA.HI.X.SX32 R7, R14, R0, 0x1, P0 ;  /* 0x000000000e077211 */ /* 0x000fe200000f0eff */
[----:B------:R3:W-:Y:S01]  /*15c0*/  LDGSTS.E.BYPASS.LTC128B.128 [R132+0x2080], [R4.64+0x40], !P4 ;  /* 0x0208004004847fae */ /* 0x0007e2000e101d4c */
[----:B------:R-:W-:Y:S01]  /*15d0*/  ISETP.GE.AND P0, PT, R38, c[0x0][0x19c], PT ;  /* 0x0000670026007a0c */ /* 0x000fe20003f06270 */
[----:B------:R-:W-:Y:S01]  /*15e0*/  CS2R R54, SRZ ;  /* 0x0000000000367805 */ /* 0x000fe2000001ff00 */
[----:B------:R-:W-:Y:S01]  /*15f0*/  ISETP.LT.AND P4, PT, R39, UR16, PT ;  /* 0x0000001027007c0c */ /* 0x000fe2000bf81270 */
[----:B------:R-:W-:Y:S01]  /*1600*/  CS2R R52, SRZ ;  /* 0x0000000000347805 */ /* 0x000fe2000001ff00 */
[C---:B------:R-:W-:Y:S01]  /*1610*/  ISETP.LT.OR P3, PT, R12.reuse, 0x1, P0 ;  /* 0x000000010c00780c */ /* 0x040fe20000761670 */
[----:B------:R-:W-:Y:S01]  /*1620*/  CS2R R50, SRZ ;  /* 0x0000000000327805 */ /* 0x000fe2000001ff00 */
[----:B--2---:R-:W-:Y:S01]  /*1630*/  SHF.R.S32.HI R8, RZ, 0x4, R33 ;  /* 0x00000004ff087819 */ /* 0x004fe20000011421 */
[----:B------:R-:W-:Y:S01]  /*1640*/  CS2R R48, SRZ ;  /* 0x0000000000307805 */ /* 0x000fe2000001ff00 */
[----:B------:R-:W-:Y:S01]  /*1650*/  ISETP.LT.OR P0, PT, R12, 0x41, P0 ;  /* 0x000000410c00780c */ /* 0x000fe20000701670 */
[----:B------:R-:W-:Y:S01]  /*1660*/  CS2R R46, SRZ ;  /* 0x00000000002e7805 */ /* 0x000fe2000001ff00 */
[----:B------:R-:W-:Y:S01]  /*1670*/  LEA.HI R9, R33, R8, RZ, 0x1 ;  /* 0x0000000821097211 */ /* 0x000fe200078f08ff */
[----:B------:R-:W-:Y:S01]  /*1680*/  CS2R R44, SRZ ;  /* 0x00000000002c7805 */ /* 0x000fe2000001ff00 */
[----:B------:R-:W-:Y:S01]  /*1690*/  ISETP.GE.OR P5, PT, R30, c[0x0][0x1fc], !P4 ;  /* 0x00007f001e007a0c */ /* 0x000fe200067a6670 */
[----:B------:R-:W-:Y:S01]  /*16a0*/  CS2R R42, SRZ ;  /* 0x00000000002a7805 */ /* 0x000fe2000001ff00 */
[----:B------:R-:W-:Y:S01]  /*16b0*/  LOP3.LUT R0, R9, 0xfffffffe, RZ, 0xc0, !PT ;  /* 0xfffffffe09007812 */ /* 0x000fe200078ec0ff */
[----:B------:R-:W-:Y:S01]  /*16c0*/  IMAD R9, R36, c[0x0][0x288], RZ ;  /* 0x0000a20024097a24 */ /* 0x000fe200078e02ff */
[----:B------:R-:W-:Y:S01]  /*16d0*/  UISETP.GT.AND UP3, UPT, UR5, -0x1, UPT ;  /* 0xffffffff0500788c */ /* 0x000fe2000bf64270 */
[----:B------:R3:W-:Y:S01]  /*16e0*/  LDGSTS.E.BYPASS.LTC128B.128 [R132+0x4080], [R4.64+0x80], !P3 ;  /* 0x0408008004847fae */ /* 0x0007e2000d901d4c */
[----:B------:R-:W-:Y:S01]  /*16f0*/  ISETP.GE.AND P3, PT, R2, c[0x0][0x16c], PT ;  /* 0x00005b0002007a0c */ /* 0x000fe20003f66270 */
[----:B------:R-:W-:-:S02]  /*1700*/  IMAD.IADD R28, R8, 0x1, -R0 ;  /* 0x00000001081c7824 */ /* 0x000fc400078e0a00 */
[C---:B------:R-:W-:Y:S01]  /*1710*/  IMAD R0, R85.reuse, c[0x0][0x28c], R9 ;  /* 0x0000a30055007a24 */ /* 0x040fe200078e0209 */
[----:B------:R1:W-:Y:S01]  /*1720*/  LDGSTS.E.BYPASS.LTC128B.128 [R132+0x1080], [R10.64], !P2 ;  /* 0x010800000a847fae */ /* 0x0003e2000d101d4c */
[C-C-:B------:R-:W-:Y:S01]  /*1730*/  IMAD.WIDE.U32 R8, R85.reuse, c[0x0][0x270], R6.reuse ;  /* 0x00009c0055087a25 */ /* 0x140fe200078e0006 */
[C---:B------:R-:W-:Y:S02]  /*1740*/  ISETP.GE.AND P2, PT, R2.reuse, c[0x0][0x1fc], PT ;  /* 0x00007f0002007a0c */ /* 0x040fe40003f46270 */
[----:B------:R1:W-:Y:S01]  /*1750*/  LDGSTS.E.BYPASS.LTC128B.128 [R132+0x3080], [R10.64+0x40], !P1 ;  /* 0x030800400a847fae */ /* 0x0003e2000c901d4c */
[----:B------:R-:W-:Y:S01]  /*1760*/  IMAD.WIDE.U32 R6, R85, c[0x0][0x288], R6 ;  /* 0x0000a20055067a25 */ /* 0x000fe200078e0006 */
[----:B------:R-:W-:Y:S02]  /*1770*/  ISETP.GE.OR P1, PT, R2, c[0x0][0x1fc], !P4 ;  /* 0x00007f0002007a0c */ /* 0x000fe40006726670 */
[----:B------:R1:W-:Y:S01]  /*1780*/  LDGSTS.E.BYPASS.LTC128B.128 [R132+0x5080], [R10.64+0x80], !P0 ;  /* 0x050800800a847fae */ /* 0x0003e2000c101d4c */
[----:B------:R-:W-:Y:S01]  /*1790*/  IMAD.MOV.U32 R16, RZ, RZ, R8 ;  /* 0x000000ffff107224 */ /* 0x000fe200078e0008 */
[----:B------:R-:W-:Y:S01]  /*17a0*/  LOP3.LUT R8, R37, 0xfffffff8, RZ, 0xc0, !PT ;  /* 0xfffffff825087812 */ /* 0x000fe200078ec0ff */
[----:B------:R-:W-:Y:S01]  /*17b0*/  IMAD.IADD R25, R7, 0x1, R0 ;  /* 0x0000000107197824 */ /* 0x000fe200078e0200 */
[----:B------:R-:W-:Y:S01]  /*17c0*/  P2R R20, PR, RZ, 0x4 ;  /* 0x00000004ff147803 */ /* 0x000fe20000000000 */
[----:B------:R-:W-:Y:S01]  /*17d0*/  IMAD R0, R21, c[0x0][0x208], RZ ;  /* 0x0000820015007a24 */ /* 0x000fe200078e02ff */
[----:B------:R-:W0:Y:S01]  /*17e0*/  LDGDEPBAR ;  /* 0x00000000000079af */ /* 0x000e220000000000 */
[----:B------:R-:W-:Y:S01]  /*17f0*/  IMAD.IADD R17, R9, 0x1, R13 ;  /* 0x0000000109117824 */ /* 0x000fe200078e020d */
[----:B------:R-:W-:Y:S01]  /*1800*/  P2R R32, PR, RZ, 0x2 ;  /* 0x00000002ff207803 */ /* 0x000fe20000000000 */
[----:B------:R-:W-:Y:S01]  /*1810*/  IMAD R9, R36, c[0x0][0x238], RZ ;  /* 0x00008e0024097a24 */ /* 0x000fe200078e02ff */
[----:B------:R-:W-:Y:S01]  /*1820*/  ISETP.GE.AND P1, PT, R30, c[0x0][0x16c], PT ;  /* 0x00005b001e007a0c */ /* 0x000fe20003f26270 */
[----:B------:R-:W-:Y:S01]  /*1830*/  IMAD R15, R18, c[0x0][0x20c], R0 ;  /* 0x00008300120f7a24 */ /* 0x000fe200078e0200 */
[----:B------:R-:W-:Y:S01]  /*1840*/  ISETP.GE.OR P4, PT, R38, c[0x0][0x1fc], !P4 ;  /* 0x00007f0026007a0c */ /* 0x000fe20006786670 */
[----:B------:R-:W-:-:S02]  /*1850*/  IMAD.MOV.U32 R24, RZ, RZ, R6 ;  /* 0x000000ffff187224 */ /* 0x000fc400078e0006 */
[----:B---3--:R-:W-:Y:S02]  /*1860*/  IMAD R4, R21, c[0x0][0x178], RZ ;  /* 0x00005e0015047a24 */ /* 0x008fe400078e02ff */
[----:B------:R-:W-:Y:S02]  /*1870*/  IMAD.IADD R21, R87, 0x1, -R8 ;  /* 0x0000000157157824 */ /* 0x000fe400078e0a08 */
[----:B------:R-:W-:Y:S01]  /*1880*/  IMAD R8, R85, c[0x0][0x23c], R9 ;  /* 0x00008f0055087a24 */ /* 0x000fe200078e0209 */
[----:B------:R-:W-:Y:S01]  /*1890*/  SHF.R.S32.HI R9, RZ, 0x1f, R27 ;  /* 0x0000001fff097819 */ /* 0x000fe2000001141b */
[C---:B------:R-:W-:Y:S01]  /*18a0*/  IMAD R14, R18.reuse, c[0x0][0x17c], R4 ;  /* 0x00005f00120e7a24 */ /* 0x040fe200078e0204 */
[----:B------:R-:W-:Y:S01]  /*18b0*/  LEA.HI R13, R21, R21, RZ, 0x1 ;  /* 0x00000015150d7211 */ /* 0x000fe200078f08ff */
[C-C-:B------:R-:W-:Y:S01]  /*18c0*/  IMAD.WIDE.U32 R4, R18.reuse, c[0x0][0x178], R2.reuse ;  /* 0x00005e0012047a25 */ /* 0x140fe200078e0002 */
[----:B------:R-:W-:Y:S02]  /*18d0*/  LEA.HI R12, R9, R39, RZ, 0x3 ;  /* 0x00000027090c7211 */ /* 0x000fe400078f18ff */
[----:B------:R-:W-:Y:S01]  /*18e0*/  LOP3.LUT R0, R13, 0x7fffffe, RZ, 0xc0, !PT ;  /* 0x07fffffe0d007812 */ /* 0x000fe200078ec0ff */
[----:B------:R-:W-:Y:S01]  /*18f0*/  IMAD.WIDE.U32 R6, R18, c[0x0][0x208], R2 ;  /* 0x0000820012067a25 */ /* 0x000fe200078e0002 */
[----:B------:R-:W-:-:S02]  /*1900*/  LEA.HI R18, R34, R87, RZ, 0x6 ;  /* 0x0000005722127211 */ /* 0x000fc400078f30ff */
[----:B-1----:R-:W-:Y:S01]  /*1910*/  SEL R11, R26, RZ, !P6 ;  /* 0x000000ff1a0b7207 */ /* 0x002fe20007000000 */
[----:B------:R-:W-:Y:S01]  /*1920*/  IMAD.IADD R9, R21, 0x1, -R0 ;  /* 0x0000000115097824 */ /* 0x000fe200078e0a00 */
[----:B------:R-:W-:Y:S01]  /*1930*/  LOP3.LUT R0, R12, 0xfffffff8, RZ, 0xc0, !PT ;  /* 0xfffffff80c007812 */ /* 0x000fe200078ec0ff */
[----:B------:R-:W-:Y:S01]  /*1940*/  IMAD.WIDE.U32 R2, R85, c[0x0][0x238], R22 ;  /* 0x00008e0055027a25 */ /* 0x000fe200078e0016 */
[----:B------:R-:W-:Y:S01]  /*1950*/  SHF.R.S32.HI R18, RZ, 0x6, R18 ;  /* 0x00000006ff127819 */ /* 0x000fe20000011412 */
[----:B------:R-:W-:-:S04]  /*1960*/  DEPBAR.LE SB0, 0x1 ;  /* 0x000080400000791a */ /* 0x000fc80000000000 */
[----:B------:R-:W-:Y:S02]  /*1970*/  IMAD.IADD R0, R39, 0x1, -R0 ;  /* 0x0000000127007824 */ /* 0x000fe400078e0a00 */
[----:B------:R-:W-:Y:S02]  /*1980*/  IMAD.IADD R23, R3, 0x1, R8 ;  /* 0x0000000103177824 */ /* 0x000fe400078e0208 */
[----:B------:R-:W-:Y:S01]  /*1990*/  IMAD R8, R28, 0x4, R18 ;  /* 0x000000041c087824 */ /* 0x000fe200078e0212 */
[----:B------:R-:W-:Y:S01]  /*19a0*/  BAR.SYNC.DEFER_BLOCKING 0x0 ;  /* 0x0000000000007b1d */ /* 0x000fe20000010000 */
[C---:B------:R-:W-:Y:S01]  /*19b0*/  LOP3.LUT P0, RZ, R0.reuse, 0x4, RZ, 0xc0, !PT ;  /* 0x0000000400ff7812 */ /* 0x040fe2000780c0ff */
[----:B------:R-:W-:Y:S02]  /*19c0*/  IMAD.IADD R5, R5, 0x1, R14 ;  /* 0x0000000105057824 */ /* 0x000fe400078e020e */
[----:B------:R-:W-:Y:S02]  /*19d0*/  IMAD.SHL.U32 R0, R0, 0x40, RZ ;  /* 0x0000004000007824 */ /* 0x000fe400078e00ff */
[----:B------:R-:W-:Y:S01]  /*19e0*/  IMAD R14, R8, 0x8, R9 ;  /* 0x00000008080e7824 */ /* 0x000fe200078e0209 */
[----:B------:R-:W-:Y:S01]  /*19f0*/  LEA.HI R8, R35, R31, RZ, 0x1 ;  /* 0x0000001f23087211 */ /* 0x000fe200078f08ff */
[----:B------:R-:W-:Y:S01]  /*1a00*/  IMAD.IADD R3, R7, 0x1, R15 ;  /* 0x0000000107037824 */ /* 0x000fe200078e020f */
[----:B------:R-:W-:Y:S01]  /*1a10*/  LOP3.LUT R0, R0, 0x1c0, RZ, 0xc0, !PT ;  /* 0x000001c000007812 */ /* 0x000fe200078ec0ff */
[----:B------:R-:W-:Y:S01]  /*1a20*/  IMAD.MOV.U32 R22, RZ, RZ, R2 ;  /* 0x000000ffff167224 */ /* 0x000fe200078e0002 */
[----:B------:R-:W-:Y:S01]  /*1a30*/  LOP3.LUT R8, R8, 0xfffffffe, RZ, 0xc0, !PT ;  /* 0xfffffffe08087812 */ /* 0x000fe200078ec0ff */
[----:B------:R-:W-:Y:S01]  /*1a40*/  IMAD.MOV.U32 R2, RZ, RZ, R6 ;  /* 0x000000ffff027224 */ /* 0x000fe200078e0006 */
[----:B------:R-:W-:Y:S01]  /*1a50*/  SHF.R.S32.HI R6, RZ, 0x1, R13 ;  /* 0x00000001ff067819 */ /* 0x000fe2000001140d */
[----:B------:R-:W-:Y:S01]  /*1a60*/  IMAD.SHL.U32 R7, R18, 0x8, RZ ;  /* 0x0000000812077824 */ /* 0x000fe200078e00ff */
[----:B------:R-:W-:Y:S01]  /*1a70*/  SEL R15, R89, RZ, !P6 ;  /* 0x000000ff590f7207 */ /* 0x000fe20007000000 */
[----:B------:R-:W-:Y:S01]  /*1a80*/  IMAD R10, R36, c[0x0][0x180], RZ ;  /* 0x00006000240a7a24 */ /* 0x000fe200078e02ff */
[C---:B------:R-:W-:Y:S01]  /*1a90*/  LOP3.LUT P2, RZ, R6.reuse, 0x2, RZ, 0xc0, !PT ;  /* 0x0000000206ff7812 */ /* 0x040fe2000784c0ff */
[----:B------:R-:W-:Y:S01]  /*1aa0*/  IMAD.SHL.U32 R6, R6, 0x40, RZ ;  /* 0x0000004006067824 */ /* 0x000fe200078e00ff */
[----:B------:R-:W-:Y:S01]  /*1ab0*/  LOP3.LUT R208, R7, 0x18, RZ, 0xc0, !PT ;  /* 0x0000001807d07812 */ /* 0x000fe200078ec0ff */
[----:B------:R-:W-:Y:S01]  /*1ac0*/  IMAD R36, R36, c[0x0][0x210], RZ ;  /* 0x0000840024247a24 */ /* 0x000fe200078e02ff */
[----:B------:R-:W-:Y:S01]  /*1ad0*/  SHF.R.U32.HI R7, RZ, 0x3, R0 ;  /* 0x00000003ff077819 */ /* 0x000fe20000011600 */
[----:B------:R-:W-:Y:S01]  /*1ae0*/  IMAD.WIDE.U32 R2, R85, c[0x0][0x210], R2 ;  /* 0x0000840055027a25 */ /* 0x000fe200078e0002 */
[----:B------:R-:W-:Y:S01]  /*1af0*/  ISETP.NE.AND P6, PT, R20, RZ, PT ;  /* 0x000000ff1400720c */ /* 0x000fe20003fc5270 */
[----:B------:R-:W-:Y:S01]  /*1b00*/  CS2R R88, SRZ ;  /* 0x0000000000587805 */ /* 0x000fe2000001ff00 */
[----:B------:R-:W-:Y:S01]  /*1b10*/  LOP3.LUT R9, R7, R0, R208, 0x1e, !PT ;  /* 0x0000000007097212 */ /* 0x000fe200078e1ed0 */
[----:B------:R-:W-:Y:S01]  /*1b20*/  IMAD.IADD R20, R31, 0x1, -R8 ;  /* 0x000000011f147824 */ /* 0x000fe200078e0a08 */
[----:B------:R-:W-:Y:S01]  /*1b30*/  LOP3.LUT R0, R6, 0xc0, RZ, 0xc0, !PT ;  /* 0x000000c006007812 */ /* 0x000fe200078ec0ff */
[----:B------:R-:W-:-:S02]  /*1b40*/  IMAD R7, R85, c[0x0][0x184], R10 ;  /* 0x0000610055077a24 */ /* 0x000fc400078e020a */
[----:B------:R-:W-:Y:S01]  /*1b50*/  IMAD.SHL.U32 R26, R20, 0x400, RZ ;  /* 0x00000400141a7824 */ /* 0x000fe200078e00ff */
[----:B------:R-:W-:Y:S01]  /*1b60*/  LOP3.LUT R8, R0, 0x8, R37, 0xf8, !PT ;  /* 0x0000000800087812 */ /* 0x000fe200078ef825 */
[----:B------:R-:W-:Y:S01]  /*1b70*/  IMAD.WIDE.U32 R4, R85, c[0x0][0x180], R4 ;  /* 0x0000600055047a25 */ /* 0x000fe200078e0004 */
[----:B------:R-:W-:-:S03]  /*1b80*/  SHF.R.U32.HI R6, RZ, 0x3, R0 ;  /* 0x00000003ff067819 */ /* 0x000fc60000011600 */
[----:B------:R-:W-:Y:S01]  /*1b90*/  IMAD R0, R29, 0x2, R26 ;  /* 0x000000021d007824 */ /* 0x000fe200078e021a */
[----:B------:R-:W-:Y:S01]  /*1ba0*/  LOP3.LUT R10, R8, R6, RZ, 0x3c, !PT ;  /* 0x00000006080a7212 */ /* 0x000fe200078e3cff */
[----:B------:R-:W-:Y:S01]  /*1bb0*/  IMAD.IADD R5, R5, 0x1, R7 ;  /* 0x0000000105057824 */ /* 0x000fe200078e0207 */
[----:B------:R-:W-:Y:S01]  /*1bc0*/  SEL R29, RZ, 0xffffffff, P1 ;  /* 0xffffffffff1d7807 */ /* 0x000fe20000800000 */
[----:B------:R-:W-:Y:S01]  /*1bd0*/  IMAD.IADD R6, R0, 0x1, R9 ;  /* 0x0000000100067824 */ /* 0x000fe200078e0209 */
[----:B------:R-:W-:Y:S01]  /*1be0*/  SEL R9, RZ, 0x2, P1 ;  /* 0x00000002ff097807 */ /* 0x000fe20000800000 */
[----:B------:R-:W-:Y:S01]  /*1bf0*/  IMAD R0, R85, c[0x0][0x214], R36 ;  /* 0x0000850055007a24 */ /* 0x000fe200078e0224 */
[----:B------:R-:W-:Y:S01]  /*1c00*/  SEL R36, RZ, 0x1, P3 ;  /* 0x00000001ff247807 */ /* 0x000fe20001800000 */
[----:B------:R-:W-:Y:S01]  /*1c10*/  IMAD.SHL.U32 R223, R6, 0x2, RZ ;  /* 0x0000000206df7824 */ /* 0x000fe200078e00ff */
[----:B------:R-:W-:Y:S01]  /*1c20*/  ISETP.GT.AND P3, PT, R87, 0xf, PT ;  /* 0x0000000f5700780c */ /* 0x000fe20003f64270 */
[----:B------:R-:W-:Y:S01]  /*1c30*/  IMAD.IADD R3, R3, 0x1, R0 ;  /* 0x0000000103037824 */ /* 0x000fe200078e0200 */
[----:B------:R-:W-:Y:S01]  /*1c40*/  CS2R R84, SRZ ;  /* 0x0000000000547805 */ /* 0x000fe2000001ff00 */
[----:B------:R-:W-:Y:S01]  /*1c50*/  IMAD R8, R11, c[0x0][0x188], RZ ;  /* 0x000062000b087a24 */ /* 0x000fe200078e02ff */
[C---:B------:R-:W-:Y:S01]  /*1c60*/  IADD3 R0, R223.reuse, 0xf480, RZ ;  /* 0x0000f480df007810 */ /* 0x040fe20007ffe0ff */
[----:B------:R-:W-:Y:S01]  /*1c70*/  IMAD.U32 R6, RZ, RZ, UR20 ;  /* 0x00000014ff067e24 */ /* 0x000fe2000f8e00ff */
[----:B------:R-:W-:Y:S01]  /*1c80*/  IADD3 R224, R223, 0xf4c0, RZ ;  /* 0x0000f4c0dfe07810 */ /* 0x000fe20007ffe0ff */
[----:B------:R-:W-:Y:S01]  /*1c90*/  IMAD R8, R15, c[0x0][0x18c], R8 ;  /* 0x000063000f087a24 */ /* 0x000fe200078e0208 */
[----:B------:R-:W-:Y:S01]  /*1ca0*/  @P0 IADD3 R224, R0, -0x40, RZ ;  /* 0xffffffc000e00810 */ /* 0x000fe20007ffe0ff */
[----:B------:R-:W-:Y:S01]  /*1cb0*/  IMAD R0, R11, c[0x0][0x218], RZ ;  /* 0x000086000b007a24 */ /* 0x000fe200078e02ff */
[----:B------:R-:W-:Y:S01]  /*1cc0*/  ISETP.GE.AND P0, PT, R38, c[0x0][0x16c], PT ;  /* 0x00005b0026007a0c */ /* 0x000fe20003f06270 */
[----:B------:R-:W-:-:S04]  /*1cd0*/  IMAD.WIDE.U32 R40, R15, c[0x0][0x188], R4 ;  /* 0x000062000f287a25 */ /* 0x000fc800078e0004 */
[----:B------:R-:W-:Y:S01]  /*1ce0*/  IMAD.U32 R7, RZ, RZ, UR21 ;  /* 0x00000015ff077e24 */ /* 0x000fe2000f8e00ff */
[----:B------:R1:W-:Y:S01]  /*1cf0*/  STL.64 [R1+0x60], R40 ;  /* 0x0000602801007387 */ /* 0x0003e20000100a00 */
[----:B------:R-:W-:Y:S01]  /*1d00*/  IMAD R7, R15, c[0x0][0x21c], R0 ;  /* 0x000087000f077a24 */ /* 0x000fe200078e0200 */
[----:B------:R-:W-:Y:S01]  /*1d10*/  SEL R0, RZ, 0x4, P0 ;  /* 0x00000004ff007807 */ /* 0x000fe20000000000 */
[----:B------:R-:W-:Y:S01]  /*1d20*/  IMAD.U32 R5, RZ, RZ, UR18 ;  /* 0x00000012ff057e24 */ /* 0x000fe2000f8e00ff */
[----:B------:R-:W-:Y:S01]  /*1d30*/  LEA R4, P0, R6, R40, 0x6 ;  /* 0x0000002806047211 */ /* 0x000fe200078030ff */
[----:B------:R-:W-:Y:S01]  /*1d40*/  IMAD.IADD R19, R41, 0x1, R8 ;  /* 0x0000000129137824 */ /* 0x000fe200078e0208 */
[----:B------:R-:W-:Y:S01]  /*1d50*/  IADD3 R12, R0, R9, R36 ;  /* 0x00000009000c7210 */ /* 0x000fe20007ffe024 */
[----:B------:R-:W-:Y:S01]  /*1d60*/  UMOV UR18, 0x6 ;  /* 0x0000000600127882 */ /* 0x000fe20000000000 */
[C---:B------:R-:W-:Y:S01]  /*1d70*/  IMAD.WIDE.U32 R16, R15.reuse, c[0x0][0x278], R16 ;  /* 0x00009e000f107a25 */ /* 0x040fe200078e0010 */
[----:B------:R-:W-:Y:S01]  /*1d80*/  USHF.L.U64.HI UR7, UR6, UR18, UR7 ;  /* 0x0000001206077299 */ /* 0x000fe20008010207 */
[----:B------:R-:W-:Y:S01]  /*1d90*/  LEA.HI.X R0, R6, R19, R5, 0x6, P0 ;  /* 0x0000001306007211 */ /* 0x000fe200000f3405 */
[----:B------:R-:W-:Y:S01]  /*1da0*/  STL [R1+0x7c], R19 ;  /* 0x00007c1301007387 */ /* 0x000fe20000100800 */
[----:B------:R-:W-:Y:S01]  /*1db0*/  LEA R6, P0, R4, c[0x0][0x160], 0x1 ;  /* 0x0000580004067a11 */ /* 0x000fe200078008ff */
[----:B------:R-:W-:Y:S01]  /*1dc0*/  UIMAD UR7, UR7, UR11, URZ ;  /* 0x0000000b070772a4 */ /* 0x000fe2000f8e023f */
[----:B------:R-:W-:Y:S01]  /*1dd0*/  LOP3.LUT P1, RZ, R12, 0x1, RZ, 0xc0, !PT ;  /* 0x000000010cff7812 */ /* 0x000fe2000782c0ff */
[----:B------:R-:W-:Y:S01]  /*1de0*/  USHF.R.S32.HI UR6, URZ, 0x1f, UR4 ;  /* 0x0000001f3f067899 */ /* 0x000fe20008011404 */
[----:B------:R-:W-:Y:S01]  /*1df0*/  IMAD.WIDE.U32 R24, R15, c[0x0][0x290], R24 ;  /* 0x0000a4000f187a25 */ /* 0x000fe200078e0018 */
[----:B------:R-:W-:Y:S01]  /*1e00*/  UIMAD UR7, UR15, UR19, UR7 ;  /* 0x000000130f0772a4 */ /* 0x000fe2000f8e0207 */
[----:B------:R-:W-:-:S02]  /*1e10*/  ISETP.GE.OR P1, PT, R39, UR16, !P1 ;  /* 0x0000001027007c0c */ /* 0x000fc4000cf26670 */
[----:B------:R-:W-:Y:S01]  /*1e20*/  IMAD.WIDE.U32 R22, R15, c[0x0][0x240], R22 ;  /* 0x000090000f167a25 */ /* 0x000fe200078e0016 */
[----:B------:R-:W-:-:S03]  /*1e30*/  UMOV UR15, 0x1 ;  /* 0x00000001000f7882 */ /* 0x000fc60000000000 */
[----:B-1----:R-:W-:-:S04]  /*1e40*/  IMAD.WIDE.U32 R40, R15, c[0x0][0x218], R2 ;  /* 0x000086000f287a25 */ /* 0x002fc800078e0002 */
[----:B------:R-:W-:Y:S01]  /*1e50*/  IMAD.IADD R9, R41, 0x1, R7 ;  /* 0x0000000129097824 */ /* 0x000fe200078e0207 */
[----:B------:R-:W-:Y:S01]  /*1e60*/  LEA.HI.X R7, R4, c[0x0][0x164], R0, 0x1, P0 ;  /* 0x0000590004077a11 */ /* 0x000fe200000f0c00 */
[----:B------:R-:W-:Y:S01]  /*1e70*/  IMAD R0, R11, c[0x0][0x278], RZ ;  /* 0x00009e000b007a24 */ /* 0x000fe200078e02ff */
[----:B------:R-:W-:Y:S01]  /*1e80*/  LOP3.LUT P0, RZ, R12, 0x2, RZ, 0xc0, !PT ;  /* 0x000000020cff7812 */ /* 0x000fe2000780c0ff */
[----:B------:R-:W-:Y:S01]  /*1e90*/  IMAD.U32 R2, R14, 0x20, R10 ;  /* 0x000000200e027824 */ /* 0x000fe200078e000a */
[----:B------:R1:W-:Y:S01]  /*1ea0*/  STL.64 [R1+0x58], R40 ;  /* 0x0000582801007387 */ /* 0x0003e20000100a00 */
[----:B------:R-:W-:Y:S01]  /*1eb0*/  IMAD R4, R15, c[0x0][0x27c], R0 ;  /* 0x00009f000f047a24 */ /* 0x000fe200078e0200 */
[----:B------:R-:W-:Y:S01]  /*1ec0*/  SEL R0, R218, 0xffffffe0, !P2 ;  /* 0xffffffe0da007807 */ /* 0x000fe20005000000 */
[----:B------:R-:W-:Y:S01]  /*1ed0*/  IMAD.SHL.U32 R210, R2, 0x2, RZ ;  /* 0x0000000202d27824 */ /* 0x000fe200078e00ff */
[----:B------:R-:W-:Y:S01]  /*1ee0*/  ISETP.GE.OR P0, PT, R39, UR16, !P0 ;  /* 0x0000001027007c0c */ /* 0x000fe2000c706670 */
[----:B------:R-:W-:Y:S01]  /*1ef0*/  IMAD.MOV.U32 R8, RZ, RZ, R40 ;  /* 0x000000ffff087224 */ /* 0x000fe200078e0028 */
[----:B------:R-:W-:Y:S01]  /*1f00*/  ISETP.GE.AND P2, PT, R30, c[0x0][0x1fc], PT ;  /* 0x00007f001e007a0c */ /* 0x000fe20003f46270 */
[----:B------:R-:W-:Y:S01]  /*1f10*/  IMAD.IADD R211, R210, 0x1, R0 ;  /* 0x00000001d2d37824 */ /* 0x000fe200078e0200 */
[----:B------:R-:W2:Y:S01]  /*1f20*/  LDSM.16.M88.4 R160, [R210+0x6080] ;  /* 0x00608000d2a0783b */ /* 0x000ea20000000200 */
[----:B------:R-:W-:-:S02]  /*1f30*/  IMAD.U32 R3, RZ, RZ, UR19 ;  /* 0x00000013ff037e24 */ /* 0x000fc4000f8e00ff */
[----:B------:R-:W-:Y:S01]  /*1f40*/  IMAD.IADD R5, R17, 0x1, R4 ;  /* 0x0000000111057824 */ /* 0x000fe200078e0204 */
[----:B------:R-:W3:Y:S01]  /*1f50*/  LDSM.16.M88.4 R164, [R210+0x7080] ;  /* 0x00708000d2a4783b */ /* 0x000ee20000000200 */
[C---:B------:R-:W-:Y:S02]  /*1f60*/  IMAD R4, R11.reuse, c[0x0][0x290], RZ ;  /* 0x0000a4000b047a24 */ /* 0x040fe400078e02ff */
[----:B------:R-:W-:Y:S01]  /*1f70*/  IMAD R11, R11, c[0x0][0x240], RZ ;  /* 0x000090000b0b7a24 */ /* 0x000fe200078e02ff */
[----:B------:R-:W4:Y:S01]  /*1f80*/  LDSM.16.M88.4 R168, [R211+0x6080] ;  /* 0x00608000d3a8783b */ /* 0x000f220000000200 */
[C---:B------:R-:W-:Y:S02]  /*1f90*/  IMAD R27, R15.reuse, c[0x0][0x294], R4 ;  /* 0x0000a5000f1b7a24 */ /* 0x040fe400078e0204 */
[----:B------:R-:W-:Y:S01]  /*1fa0*/  IMAD R30, R15, c[0x0][0x244], R11 ;  /* 0x000091000f1e7a24 */ /* 0x000fe200078e020b */
[----:B------:R-:W2:Y:S01]  /*1fb0*/  LDSM.16.M88.4 R172, [R211+0x7080] ;  /* 0x00708000d3ac783b */ /* 0x000ea20000000200 */
[----:B------:R-:W-:-:S03]  /*1fc0*/  IMAD.SHL.U32 R14, R31, 0x10, RZ ;  /* 0x000000101f0e7824 */ /* 0x000fc600078e00ff */
[----:B------:R-:W2:Y:S01]  /*1fd0*/  LDSM.16.M88.4 R176, [R210+0x8080] ;  /* 0x00808000d2b0783b */ /* 0x000ea20000000200 */
[----:B-1----:R-:W-:-:S03]  /*1fe0*/  CS2R R40, SRZ ;  /* 0x0000000000287805 */ /* 0x002fc6000001ff00 */
        /* <DEDUP_REMOVED lines=8> */
[----:B------:R2:W-:Y:S04]  /*2070*/  STL.64 [R1+0x40], R8 ;  /* 0x0000400801007387 */ /* 0x0005e80000100a00 */
[----:B------:R-:W-:Y:S04]  /*2080*/  STL.64 [R1+0x50], R16 ;  /* 0x0000501001007387 */ /* 0x000fe80000100a00 */
[----:B------:R1:W-:Y:S04]  /*2090*/  STL [R1+0x70], R5 ;  /* 0x0000700501007387 */ /* 0x0003e80000100800 */
[----:B------:R-:W-:Y:S04]  /*20a0*/  STL.64 [R1+0x48], R24 ;  /* 0x0000481801007387 */ /* 0x000fe80000100a00 */
[----:B------:R-:W-:Y:S04]  /*20b0*/  STL.64 [R1+0x68], R22 ;  /* 0x0000681601007387 */ /* 0x000fe80000100a00 */
[----:B------:R-:W-:Y:S01]  /*20c0*/  @!PT LDS RZ, [RZ] ;  /* 0x00000000fffff984 */ /* 0x000fe20000000800 */
[----:B------:R-:W-:Y:S01]  /*20d0*/  @!PT LDS RZ, [RZ] ;  /* 0x00000000fffff984 */ /* 0x000fe20000000800 */
[----:B------:R-:W-:Y:S01]  /*20e0*/  @!PT LDS RZ, [RZ] ;  /* 0x00000000fffff984 */ /* 0x000fe20000000800 */
[----:B------:R1:W-:Y:S04]  /*20f0*/  LDGSTS.E.BYPASS.LTC128B.128 [R132+0x6080], [R6.64], !P1 ;  /* 0x0608000006847fae */ /* 0x0003e8000c901d4c */
[----:B------:R3:W-:Y:S01]  /*2100*/  LDGSTS.E.BYPASS.LTC128B.128 [R132+0x7080], [R6.64+0x40], !P0 ;  /* 0x0708004006847fae */ /* 0x0007e2000c101d4c */
[----:B------:R-:W-:Y:S01]  /*2110*/  @!P3 IADD3 R10, P0, R16, UR4, RZ ;  /* 0x00000004100abc10 */ /* 0x000fe2000ff1e0ff */
[----:B--2---:R-:W-:Y:S01]  /*2120*/  IMAD.WIDE.U32 R8, R3, UR11, R8 ;  /* 0x0000000b03087c25 */ /* 0x004fe2000f8e0008 */
[----:B------:R-:W-:-:S04]  /*2130*/  SHF.R.S32.HI R3, RZ, 0x1f, R18 ;  /* 0x0000001fff037819 */ /* 0x000fc80000011412 */
[----:B------:R-:W-:Y:S02]  /*2140*/  LEA.HI R3, R3, R18, RZ, 0x2 ;  /* 0x0000001203037211 */ /* 0x000fe400078f10ff */
[----:B------:R-:W-:Y:S01]  /*2150*/  IADD3 R0, R9, UR7, RZ ;  /* 0x0000000709007c10 */ /* 0x000fe2000fffe0ff */
[----:B------:R-:W-:Y:S01]  /*2160*/  IMAD.SHL.U32 R9, R21, 0x40, RZ ;  /* 0x0000004015097824 */ /* 0x000fe200078e00ff */
[----:B------:R-:W-:Y:S01]  /*2170*/  LOP3.LUT R3, R3, 0x1ffffffc, RZ, 0xc0, !PT ;  /* 0x1ffffffc03037812 */ /* 0x000fe200078ec0ff */
[----:B------:R-:W-:Y:S01]  /*2180*/  UIADD3 UR7, UR17, 0x1, -UR10 ;  /* 0x0000000111077890 */ /* 0x000fe2000fffe80a */
[----:B------:R-:W-:Y:S01]  /*2190*/  LEA R2, P1, R8, c[0x0][0x1f0], 0x1 ;  /* 0x00007c0008027a11 */ /* 0x000fe200078208ff */
[----:B------:R-:W-:Y:S01]  /*21a0*/  UIADD3 UR17, UR17, -UR9, URZ ;  /* 0x8000000911117290 */ /* 0x000fe2000fffe03f */
[----:B------:R-:W-:Y:S01]  /*21b0*/  LOP3.LUT R9, R9, 0x1c0, RZ, 0xc0, !PT ;  /* 0x000001c009097812 */ /* 0x000fe200078ec0ff */
[----:B------:R-:W-:Y:S01]  /*21c0*/  IMAD.IADD R19, R18, 0x1, -R3 ;  /* 0x0000000112137824 */ /* 0x000fe200078e0a03 */
[----:B------:R-:W-:-:S02]  /*21d0*/  LEA.HI.X R3, R8, c[0x0][0x1f4], R0, 0x1, P1 ;  /* 0x00007d0008037a11 */ /* 0x000fc400008f0c00 */
[----:B------:R-:W-:Y:S02]  /*21e0*/  LOP3.LUT R0, R33, 0xfffffff0, RZ, 0xc0, !PT ;  /* 0xfffffff021007812 */ /* 0x000fe400078ec0ff */
[----:B------:R-:W-:Y:S02]  /*21f0*/  @!P3 IADD3.X R18, R5, UR6, RZ, P0, !PT ;  /* 0x000000060512bc10 */ /* 0x000fe400087fe4ff */
[----:B-1----:R-:W-:Y:S01]  /*2200*/  LOP3.LUT R5, R35, 0xffffffe0, RZ, 0xc0, !PT ;  /* 0xffffffe023057812 */ /* 0x002fe200078ec0ff */
[----:B------:R-:W-:Y:S01]  /*2210*/  IMAD.IADD R0, R87, 0x1, -R0 ;  /* 0x0000000157007824 */ /* 0x000fe200078e0a00 */
[----:B------:R-:W-:Y:S02]  /*2220*/  LOP3.LUT R15, R9, 0x30, R14, 0xf8, !PT ;  /* 0x00000030090f7812 */ /* 0x000fe400078ef80e */
[----:B------:R-:W-:Y:S01]  /*2230*/  LOP3.LUT P0, RZ, R12, 0x4, RZ, 0xc0, !PT ;  /* 0x000000040cff7812 */ /* 0x000fe2000780c0ff */
[----:B------:R-:W-:Y:S01]  /*2240*/  IMAD.IADD R4, R87, 0x1, -R5 ;  /* 0x0000000157047824 */ /* 0x000fe200078e0a05 */
[----:B------:R-:W-:-:S02]  /*2250*/  LEA.HI R5, R0, R0, RZ, 0x1 ;  /* 0x0000000000057211 */ /* 0x000fc400078f08ff */
[----:B------:R-:W-:Y:S02]  /*2260*/  SHF.R.S32.HI R8, RZ, 0x1f, R0 ;  /* 0x0000001fff087819 */ /* 0x000fe40000011400 */
[----:B------:R-:W-:Y:S02]  /*2270*/  SHF.R.S32.HI R11, RZ, 0x1f, R4 ;  /* 0x0000001fff0b7819 */ /* 0x000fe40000011404 */
[----:B------:R-:W-:Y:S02]  /*2280*/  LOP3.LUT R13, R5, 0x7fffffe, RZ, 0xc0, !PT ;  /* 0x07fffffe050d7812 */ /* 0x000fe400078ec0ff */
[----:B------:R-:W-:Y:S02]  /*2290*/  LEA.HI R8, R8, R0, RZ, 0x3 ;  /* 0x0000000008087211 */ /* 0x000fe400078f18ff */
[----:B------:R-:W-:Y:S01]  /*22a0*/  LEA.HI R11, R11, R4, RZ, 0x2 ;  /* 0x000000040b0b7211 */ /* 0x000fe200078f10ff */
[----:B------:R-:W-:Y:S01]  /*22b0*/  IMAD.IADD R16, R0, 0x1, -R13 ;  /* 0x0000000100107824 */ /* 0x000fe200078e0a0d */
[----:B------:R-:W-:-:S02]  /*22c0*/  LOP3.LUT R14, R8, 0xfffffff8, RZ, 0xc0, !PT ;  /* 0xfffffff8080e7812 */ /* 0x000fc400078ec0ff */
[----:B------:R-:W-:Y:S02]  /*22d0*/  SHF.R.S32.HI R8, RZ, 0x3, R8 ;  /* 0x00000003ff087819 */ /* 0x000fe40000011408 */
[----:B------:R-:W-:Y:S01]  /*22e0*/  LOP3.LUT R13, R11, 0x7ffffffc, RZ, 0xc0, !PT ;  /* 0x7ffffffc0b0d7812 */ /* 0x000fe200078ec0ff */
[----:B------:R-:W-:Y:S01]  /*22f0*/  IMAD.IADD R0, R0, 0x1, -R14 ;  /* 0x0000000100007824 */ /* 0x000fe200078e0a0e */
[----:B------:R-:W-:Y:S01]  /*2300*/  ISETP.GE.OR P1, PT, R39, UR16, !P0 ;  /* 0x0000001027007c0c */ /* 0x000fe2000c726670 */
[C---:B------:R-:W-:Y:S01]  /*2310*/  IMAD R17, R8.reuse, 0x8, R16 ;  /* 0x0000000808117824 */ /* 0x040fe200078e0210 */
[----:B------:R-:W-:Y:S01]  /*2320*/  SEL R16, RZ, 0xffffffff, P2 ;  /* 0xffffffffff107807 */ /* 0x000fe20001000000 */
[----:B------:R-:W-:Y:S01]  /*2330*/  IMAD R214, R8, 0x200, R26 ;  /* 0x0000020008d67824 */ /* 0x000fe200078e021a */
[----:B------:R-:W-:Y:S01]  /*2340*/  SHF.R.S32.HI R8, RZ, 0x1f, R5 ;  /* 0x0000001fff087819 */ /* 0x000fe20000011405 */
[----:B------:R-:W-:Y:S01]  /*2350*/  IMAD.IADD R14, R4, 0x1, -R13 ;  /* 0x00000001040e7824 */ /* 0x000fe200078e0a0d */
[----:B------:R-:W-:-:S02]  /*2360*/  SHF.R.S32.HI R4, RZ, 0x1, R5 ;  /* 0x00000001ff047819 */ /* 0x000fc40000011405 */
[----:B------:R-:W-:Y:S01]  /*2370*/  LEA.HI R5, R34, R87, RZ, 0x7 ;  /* 0x0000005722057211 */ /* 0x000fe200078f38ff */
[----:B------:R-:W-:Y:S01]  /*2380*/  IMAD R14, R19, 0x4, R14 ;  /* 0x00000004130e7824 */ /* 0x000fe200078e020e */
[----:B------:R-:W-:Y:S02]  /*2390*/  LEA.HI R8, R8, R4, RZ, 0x2 ;  /* 0x0000000408087211 */ /* 0x000fe400078f10ff */
[----:B------:R-:W-:Y:S01]  /*23a0*/  SHF.R.U32.HI R12, RZ, 0x4, R5 ;  /* 0x00000004ff0c7819 */ /* 0x000fe20000011605 */
[----:B------:R-:W-:Y:S01]  /*23b0*/  IMAD.SHL.U32 R5, R28, 0x10, RZ ;  /* 0x000000101c057824 */ /* 0x000fe200078e00ff */
[----:B------:R-:W-:Y:S01]  /*23c0*/  LOP3.LUT R8, R8, 0xfffffffc, RZ, 0xc0, !PT ;  /* 0xfffffffc08087812 */ /* 0x000fe200078ec0ff */
[----:B------:R3:W-:Y:S01]  /*23d0*/  LDGSTS.E.BYPASS.LTC128B.128 [R132+0x8080], [R6.64+0x80], !P1 ;  /* 0x0808008006847fae */ /* 0x0007e2000c901d4c */
[----:B------:R-:W-:Y:S02]  /*23e0*/  LOP3.LUT R15, R15, 0x8, R37, 0xf8, !PT ;  /* 0x000000080f0f7812 */ /* 0x000fe400078ef825 */
[----:B------:R-:W-:Y:S01]  /*23f0*/  LOP3.LUT R5, R5, 0x10, RZ, 0xc0, !PT ;  /* 0x0000001005057812 */ /* 0x000fe200078ec0ff */
[----:B------:R-:W-:Y:S01]  /*2400*/  IMAD.IADD R8, R4, 0x1, -R8 ;  /* 0x0000000104087824 */ /* 0x000fe200078e0a08 */
[----:B------:R-:W-:-:S02]  /*2410*/  SEL R13, RZ, 0x1, P6 ;  /* 0x00000001ff0d7807 */ /* 0x000fc40003000000 */
[----:B------:R-:W-:Y:S01]  /*2420*/  LOP3.LUT R12, R5, 0x8, R12, 0xf8, !PT ;  /* 0x00000008050c7812 */ /* 0x000fe200078ef80c */
[----:B------:R-:W-:Y:S01]  /*2430*/  IMAD.SHL.U32 R5, R16, 0x2, RZ ;  /* 0x0000000210057824 */ /* 0x000fe200078e00ff */
[----:B------:R-:W-:Y:S02]  /*2440*/  SHF.R.U32.HI R9, RZ, 0x3, R9 ;  /* 0x00000003ff097819 */ /* 0x000fe40000011609 */
[C---:B------:R-:W-:Y:S02]  /*2450*/  @!P3 LEA R4, P0, R10.reuse, c[0x0][0x258], 0x2 ;  /* 0x000096000a04ba11 */ /* 0x040fe400078010ff */
[----:B------:R-:W-:Y:S01]  /*2460*/  LOP3.LUT R9, R15, R9, RZ, 0x3c, !PT ;  /* 0x000000090f097212 */ /* 0x000fe200078e3cff */
[----:B------:R-:W-:Y:S01]  /*2470*/  IMAD.SHL.U32 R15, R29, 0x2, RZ ;  /* 0x000000021d0f7824 */ /* 0x000fe200078e00ff */
[----:B------:R-:W-:Y:S02]  /*2480*/  LOP3.LUT R13, R5, 0x2, R13, 0xe2, !PT ;  /* 0x00000002050d7812 */ /* 0x000fe400078ee20d */
[----:B------:R-:W-:Y:S01]  /*2490*/  @!P3 LEA.HI.X R5, R10, c[0x0][0x25c], R18, 0x2, P0 ;  /* 0x000097000a05ba11 */ /* 0x000fe200000f1412 */
[----:B------:R-:W-:Y:S01]  /*24a0*/  IMAD R209, R28, 0x200, R9 ;  /* 0x000002001cd17824 */ /* 0x000fe200078e0209 */
[----:B------:R-:W-:-:S02]  /*24b0*/  LOP3.LUT R15, R15, 0x2, R36, 0xe2, !PT ;  /* 0x000000020f0f7812 */ /* 0x000fc400078ee224 */
[----:B------:R-:W-:Y:S01]  /*24c0*/  ISETP.GE.AND P0, PT, R38, c[0x0][0x1fc], PT ;  /* 0x00007f0026007a0c */ /* 0x000fe20003f06270 */
[----:B------:R-:W-:Y:S01]  /*24d0*/  CS2R R36, SRZ ;  /* 0x0000000000247805 */ /* 0x000fe2000001ff00 */
[----:B------:R-:W-:Y:S01]  /*24e0*/  LOP3.LUT P2, RZ, R0, 0x2, RZ, 0xc0, !PT ;  /* 0x0000000200ff7812 */ /* 0x000fe2000784c0ff */
[----:B------:R-:W-:Y:S01]  /*24f0*/  STL [R1+0x30], R15 ;  /* 0x0000300f01007387 */ /* 0x000fe20000100800 */
[----:B------:R-:W-:Y:S01]  /*2500*/  ISETP.NE.AND P6, PT, R32, RZ, PT ;  /* 0x000000ff2000720c */ /* 0x000fe20003fc5270 */
[----:B------:R-:W-:Y:S01]  /*2510*/  CS2R R38, SRZ ;  /* 0x0000000000267805 */ /* 0x000fe2000001ff00 */
[----:B---3--:R-:W-:Y:S01]  /*2520*/  @!P3 IMAD.SHL.U32 R7, R87, 0x10, RZ ;  /* 0x000000105707b824 */ /* 0x008fe200078e00ff */
[----:B------:R-:W-:Y:S01]  /*2530*/  SEL R9, RZ, 0x4, P0 ;  /* 0x00000004ff097807 */ /* 0x000fe20000000000 */
[----:B------:R-:W-:Y:S01]  /*2540*/  IMAD.SHL.U32 R6, R28, 0x8, RZ ;  /* 0x000000081c067824 */ /* 0x000fe200078e00ff */
[----:B------:R-:W-:Y:S01]  /*2550*/  LOP3.LUT P0, RZ, R8, 0x2, RZ, 0xc0, !PT ;  /* 0x0000000208ff7812 */ /* 0x000fe2000780c0ff */
[----:B------:R-:W-:Y:S01]  /*2560*/  IMAD.SHL.U32 R209, R209, 0x2, RZ ;  /* 0x00000002d1d17824 */ /* 0x000fe200078e00ff */
[----:B------:R1:W-:Y:S01]  /*2570*/  @!P3 LDGSTS.E.BYPASS.LTC128B.128 [R7+0xf080], [R4.64] ;  /* 0x0f0800000407bfae */ /* 0x0003e2000b901d4c */
[----:B------:R-:W-:-:S02]  /*2580*/  LOP3.LUT P3, RZ, R0, 0x4, RZ, 0xc0, !PT ;  /* 0x0000000400ff7812 */ /* 0x000fc4000786c0ff */
[----:B------:R-:W-:Y:S01]  /*2590*/  LOP3.LUT R6, R6, 0x8, RZ, 0xc0, !PT ;  /* 0x0000000806067812 */ /* 0x000fe200078ec0ff */
[----:B------:R-:W0:Y:S01]  /*25a0*/  LDGDEPBAR ;  /* 0x00000000000079af */ /* 0x000e220000000000 */
[----:B------:R-:W-:Y:S02]  /*25b0*/  LOP3.LUT R13, R13, R9, RZ, 0xfc, !PT ;  /* 0x000000090d0d7212 */ /* 0x000fe400078efcff */
[----:B------:R-:W-:Y:S01]  /*25c0*/  SHF.R.S32.HI R11, RZ, 0x2, R11 ;  /* 0x00000002ff0b7819 */ /* 0x000fe2000001140b */
[----:B------:R2:W-:Y:S01]  /*25d0*/  LDGSTS.E.BYPASS.LTC128B.128 [R132+0xc080], [R2.64], !P6 ;  /* 0x0c08000002847fae */ /* 0x0005e2000f101d4c */
[----:B------:R-:W-:Y:S02]  /*25e0*/  SEL R218, R218, 0xffffffe0, !P3 ;  /* 0xffffffe0dada7807 */ /* 0x000fe40005800000 */
[C---:B------:R-:W-:Y:S01]  /*25f0*/  SEL R219, R221.reuse, 0xfffffff0, !P2 ;  /* 0xfffffff0dddb7807 */ /* 0x040fe20005000000 */
[----:B------:R2:W-:Y:S01]  /*2600*/  LDGSTS.E.BYPASS.LTC128B.128 [R132+0xd080], [R2.64+0x40], !P5 ;  /* 0x0d08004002847fae */ /* 0x0005e2000e901d4c */
[----:B------:R-:W-:-:S03]  /*2610*/  SEL R221, R221, 0xfffffff0, !P0 ;  /* 0xfffffff0dddd7807 */ /* 0x000fc60004000000 */
[----:B------:R2:W-:Y:S01]  /*2620*/  LDGSTS.E.BYPASS.LTC128B.128 [R132+0xe080], [R2.64+0x80], !P4 ;  /* 0x0e08008002847fae */ /* 0x0005e2000e101d4c */
[----:B-1----:R-:W-:Y:S02]  /*2630*/  IMAD.IADD R7, R25, 0x1, R27 ;  /* 0x0000000119077824 */ /* 0x002fe400078e021b */
[----:B------:R-:W-:Y:S01]  /*2640*/  IMAD.SHL.U32 R5, R0, 0x40, RZ ;  /* 0x0000004000057824 */ /* 0x000fe200078e00ff */
[----:B------:R-:W-:Y:S01]  /*2650*/  IADD3 R0, P1, R24, UR4, RZ ;  /* 0x0000000418007c10 */ /* 0x000fe2000ff3e0ff */
[----:B------:R-:W-:Y:S01]  /*2660*/  IMAD.SHL.U32 R4, R8, 0x40, RZ ;  /* 0x0000004008047824 */ /* 0x000fe200078e00ff */
[----:B------:R1:W-:Y:S01]  /*2670*/  STL [R1+0x38], R7 ;  /* 0x0000380701007387 */ /* 0x0003e20000100800 */
[----:B------:R-:W-:Y:S01]  /*2680*/  UMOV UR4, URZ ;  /* 0x0000003f00047c82 */ /* 0x000fe20008000000 */
[----:B------:R-:W-:Y:S02]  /*2690*/  LOP3.LUT R5, R5, 0x1c0, RZ, 0xc0, !PT ;  /* 0x000001c005057812 */ /* 0x000fe400078ec0ff */
[----:B------:R-:W-:Y:S01]  /*26a0*/  LOP3.LUT R4, R4, 0xc0, RZ, 0xc0, !PT ;  /* 0x000000c004047812 */ /* 0x000fe200078ec0ff */
[----:B------:R-:W-:Y:S01]  /*26b0*/  STL [R1+0x2c], R13 ;  /* 0x00002c0d01007387 */ /* 0x000fe20000100800 */
[----:B------:R-:W-:-:S04]  /*26c0*/  SHF.R.U32.HI R10, RZ, 0x3, R5 ;  /* 0x00000003ff0a7819 */ /* 0x000fc80000011605 */
[----:B------:R-:W-:Y:S02]  /*26d0*/  LOP3.LUT R10, R10, R5, R6, 0x1e, !PT ;  /* 0x000000050a0a7212 */ /* 0x000fe400078e1e06 */
[----:B------:R-:W-:-:S03]  /*26e0*/  SHF.R.U32.HI R5, RZ, 0x3, R4 ;  /* 0x00000003ff057819 */ /* 0x000fc60000011604 */
[----:B------:R-:W-:Y:S01]  /*26f0*/  IMAD.IADD R214, R214, 0x1, R10 ;  /* 0x00000001d6d67824 */ /* 0x000fe200078e020a */
[C---:B--2---:R-:W-:Y:S02]  /*2700*/  LOP3.LUT R2, R5.reuse, R12, R4, 0x1e, !PT ;  /* 0x0000000c05027212 */ /* 0x044fe400078e1e04 */
[CC--:B------:R-:W-:Y:S02]  /*2710*/  LOP3.LUT R3, R5.reuse, R4.reuse, R6, 0x1e, !PT ;  /* 0x0000000405037212 */ /* 0x0c0fe400078e1e06 */
[----:B------:R-:W-:Y:S01]  /*2720*/  LOP3.LUT R208, R5, R4, R208, 0x1e, !PT ;  /* 0x0000000405d07212 */ /* 0x000fe200078e1ed0 */
[----:B------:R-:W-:Y:S01]  /*2730*/  IMAD R5, R20, 0x10, R11 ;  /* 0x0000001014057824 */ /* 0x000fe200078e020b */
[----:B------:R-:W-:Y:S02]  /*2740*/  LEA R214, R214, 0x13480, 0x1 ;  /* 0x00013480d6d67811 */ /* 0x000fe400078e08ff */
[----:B-1----:R-:W-:Y:S02]  /*2750*/  IADD3.X R7, R7, UR6, RZ, P1, !PT ;  /* 0x0000000607077c10 */ /* 0x002fe40008ffe4ff */
[----:B------:R-:W-:Y:S01]  /*2760*/  STL [R1+0x14], R5 ;  /* 0x0000140501007387 */ /* 0x000fe20000100800 */
[----:B------:R-:W-:Y:S01]  /*2770*/  LEA R8, P1, R0, c[0x0][0x280], 0x2 ;  /* 0x0000a00000087a11 */ /* 0x000fe200078210ff */
[----:B------:R-:W-:Y:S01]  /*2780*/  ULDC UR6, c[0x0][0x2a0] ;  /* 0x0000a80000067ab9 */ /* 0x000fe20000000800 */
[--C-:B------:R-:W-:Y:S01]  /*2790*/  IMAD R215, R218, 0x2, R214.reuse ;  /* 0x00000002dad77824 */ /* 0x100fe200078e02d6 */
[----:B------:R-:W-:Y:S01]  /*27a0*/  ULOP3.LUT UR6, URZ, UR6, URZ, 0x33, !UPT ;  /* 0x000000063f067292 */ /* 0x000fe2000f8e333f */
[----:B------:R-:W-:Y:S01]  /*27b0*/  LEA.HI.X R9, R0, c[0x0][0x284], R7, 0x2, P1 ;  /* 0x0000a10000097a11 */ /* 0x000fe200008f1407 */
[----:B------:R-:W-:Y:S01]  /*27c0*/  IMAD.SHL.U32 R0, R17, 0x20, RZ ;  /* 0x0000002011007824 */ /* 0x000fe200078e00ff */
[----:B------:R-:W-:Y:S01]  /*27d0*/  ISETP.GE.AND P1, PT, R87, 0x10, PT ;  /* 0x000000105700780c */ /* 0x000fe20003f26270 */
[----:B------:R-:W-:-:S02]  /*27e0*/  IMAD R216, R219, 0x2, R214 ;  /* 0x00000002dbd87824 */ /* 0x000fc400078e02d6 */
[----:B------:R-:W-:Y:S02]  /*27f0*/  IMAD R4, R20, 0x200, R0 ;  /* 0x0000020014047824 */ /* 0x000fe400078e0200 */
[----:B------:R-:W-:Y:S02]  /*2800*/  IMAD.IADD R220, R0, 0x1, R2 ;  /* 0x0000000100dc7824 */ /* 0x000fe400078e0202 */
[----:B------:R-:W-:Y:S02]  /*2810*/  IMAD.IADD R217, R4, 0x1, R3 ;  /* 0x0000000104d97824 */ /* 0x000fe400078e0203 */
[----:B------:R-:W-:Y:S02]  /*2820*/  IMAD.IADD R208, R0, 0x1, R208 ;  /* 0x0000000100d07824 */ /* 0x000fe400078e02d0 */
[----:B------:R-:W-:Y:S02]  /*2830*/  IMAD.U32 R0, RZ, RZ, UR7 ;  /* 0x00000007ff007e24 */ /* 0x000fe4000f8e00ff */
[----:B------:R-:W-:Y:S01]  /*2840*/  @!P1 IMAD.SHL.U32 R3, R87, 0x10, RZ ;  /* 0x0000001057039824 */ /* 0x000fe200078e00ff */
[----:B------:R-:W-:Y:S01]  /*2850*/  LEA R208, R208, 0x80, 0x1 ;  /* 0x00000080d0d07811 */ /* 0x000fe200078e08ff */
[----:B------:R-:W-:Y:S01]  /*2860*/  IMAD.SHL.U32 R2, R14, 0x2, RZ ;  /* 0x000000020e027824 */ /* 0x000fe200078e00ff */
[----:B------:R-:W-:Y:S01]  /*2870*/  CS2R R86, SRZ ;  /* 0x0000000000567805 */ /* 0x000fe2000001ff00 */
[----:B------:R-:W-:Y:S01]  /*2880*/  IMAD.SHL.U32 R212, R217, 0x2, RZ ;  /* 0x00000002d9d47824 */ /* 0x000fe200078e00ff */
[----:B------:R1:W-:Y:S01]  /*2890*/  @!P1 LDGSTS.E.BYPASS.LTC128B.128 [R3+0xf280], [R8.64] ;  /* 0x0f28000008039fae */ /* 0x0003e2000b901d4c */
[----:B------:R-:W-:Y:S01]  /*28a0*/  IMAD R219, R219, 0x2, R215 ;  /* 0x00000002dbdb7824 */ /* 0x000fe200078e02d7 */
[----:B------:R-:W-:Y:S01]  /*28b0*/  IADD3 R0, R0, -UR9, -R2 ;  /* 0x8000000900007c10 */ /* 0x000fe2000fffe802 */
[----:B------:R-:W-:Y:S01]  /*28c0*/  IMAD R218, R218, 0x2, R216 ;  /* 0x00000002dada7824 */ /* 0x000fe200078e02d8 */
[----:B------:R-:W0:Y:S01]  /*28d0*/  LDGDEPBAR ;  /* 0x00000000000079af */ /* 0x000e220000000000 */
[----:B------:R-:W-:Y:S01]  /*28e0*/  IADD3 R213, R212, 0xc080, RZ ;  /* 0x0000c080d4d57810 */ /* 0x000fe20007ffe0ff */
[----:B------:R-:W-:-:S02]  /*28f0*/  IMAD.IADD R222, R217, 0x1, R221 ;  /* 0x00000001d9de7824 */ /* 0x000fc400078e02dd */
[----:B------:R-:W0:Y:S02]  /*2900*/  LDGDEPBAR ;  /* 0x00000000000079af */ /* 0x000e240000000000 */
[----:B------:R-:W-:Y:S02]  /*2910*/  IMAD R213, R221, 0x2, R213 ;  /* 0x00000002ddd57824 */ /* 0x000fe400078e02d5 */
[----:B-1----:R-:W-:-:S05]  /*2920*/  IMAD.IADD R3, R23, 0x1, R30 ;  /* 0x0000000117037824 */ /* 0x002fca00078e021e */
[----:B------:R1:W-:Y:S04]  /*2930*/  STL [R1+0x78], R3 ;  /* 0x0000780301007387 */ /* 0x0003e80000100800 */
[----:B------:R-:W-:Y:S01]  /*2940*/  STL [R1+0x20], R2 ;  /* 0x0000200201007387 */ /* 0x000fe20000100800 */
[----:B-1----:R-:W-:-:S05]  /*2950*/  IADD3 R3, R132, 0x6080, RZ ;  /* 0x0000608084037810 */ /* 0x002fca0007ffe0ff */
[----:B------:R1:W-:Y:S02]  /*2960*/  STL [R1+0x74], R3 ;  /* 0x0000740301007387 */ /* 0x0003e40000100800 */
[----:B-1----:R-:W-:Y:S02]  /*2970*/  IADD3 R3, -R2, UR14, RZ ;  /* 0x0000000e02037c10 */ /* 0x002fe4000fffe1ff */
[C---:B------:R-:W-:Y:S02]  /*2980*/  IADD3 R2, R0.reuse, c[0x0][0x2a4], RZ ;  /* 0x0000a90000027a10 */ /* 0x040fe40007ffe0ff */
[----:B------:R-:W-:Y:S01]  /*2990*/  IADD3 R0, R0, UR6, RZ ;  /* 0x0000000600007c10 */ /* 0x000fe2000fffe0ff */
[----:B------:R1:W-:Y:S04]  /*29a0*/  STL [R1+0x24], R3 ;  /* 0x0000240301007387 */ /* 0x0003e80000100800 */
[----:B------:R1:W-:Y:S04]  /*29b0*/  STL [R1+0x1c], R2 ;  /* 0x00001c0201007387 */ /* 0x0003e80000100800 */
[----:B----4-:R1:W-:Y:S02]  /*29c0*/  STL [R1+0x18], R0 ;  /* 0x0000180001007387 */ /* 0x0103e40000100800 */
.L_x_307:
[----:B------:R-:W-:Y:S04]  /*29d0*/  DEPBAR.LE SB0, 0x1 ;  /* 0x000080400000791a */ /* 0x000fe80000000000 */
[----:B------:R-:W-:Y:S01]  /*29e0*/  BAR.SYNC.DEFER_BLOCKING 0x0 ;  /* 0x0000000000007b1d */ /* 0x000fe20000010000 */
[----:B-1----:R-:W-:Y:S02]  /*29f0*/  MOV R0, UR4 ;  /* 0x0000000400007c02 */ /* 0x002fe40008000f00 */
[----:B------:R-:W-:Y:S03]  /*2a00*/  MOV R2, UR4 ;  /* 0x0000000400027c02 */ /* 0x000fe60008000f00 */
[----:B------:R-:W-:Y:S02]  /*2a10*/  IMAD R0, R0, 0x1800, R217 ;  /* 0x0000180000007824 */ /* 0x000fe400078e02d9 */
[----:B------:R-:W-:Y:S03]  /*2a20*/  IMAD R2, R2, 0x1800, R221 ;  /* 0x0000180002027824 */ /* 0x000fe600078e02dd */
[----:B------:R-:W-:Y:S02]  /*2a30*/  SHF.L.U32 R0, R0, 0x1, RZ ;  /* 0x0000000100007819 */ /* 0x000fe400000006ff */
[----:B------:R-:W-:Y:S02]  /*2a40*/  IADD3 R156, R217, R2, RZ ;  /* 0x00000002d99c7210 */ /* 0x000fe40007ffe0ff */
[----:B------:R-:W-:Y:S02]  /*2a50*/  MOV R2, UR4 ;  /* 0x0000000400027c02 */ /* 0x000fe40008000f00 */
[----:B------:R-:W-:Y:S03]  /*2a60*/  SHF.L.U32 R156, R156, 0x1, RZ ;  /* 0x000000019c9c7819 */ /* 0x000fe600000006ff */
[----:B------:R-:W-:Y:S01]  /*2a70*/  IMAD R2, R2, 0x1800, R222 ;  /* 0x0000180002027824 */ /* 0x000fe200078e02de */
[----:B------:R-:W-:Y:S04]  /*2a80*/  LDSM.16.M88.4 R16, [R210+0x80] ;  /* 0x00008000d210783b */ /* 0x000fe80000000200 */
[----:B------:R-:W-:Y:S04]  /*2a90*/  SHF.L.U32 R2, R2, 0x1, RZ ;  /* 0x0000000102027819 */ /* 0x000fe800000006ff */
        /* <DEDUP_REMOVED lines=8> */
[----:B------:R-:W-:Y:S01]  /*2b20*/  LDSM.16.M88.4 R152, [R210+0x2080] ;  /* 0x00208000d298783b */ /* 0x000fe20000000200 */
[-C--:B------:R-:W-:Y:S07]  /*2b30*/  HMMA.16816.F32.BF16 R12, R28, R18.reuse, RZ ;  /* 0x000000121c0c723c */ /* 0x080fee00000418ff */
[----:B------:R-:W-:Y:S01]  /*2b40*/  LDSM.16.M88.4 R148, [R0+0x7080] ;  /* 0x007080000094783b */ /* 0x000fe20000000200 */
[C---:B------:R-:W-:Y:S07]  /*2b50*/  HMMA.16816.F32.BF16 R16, R32.reuse, R18, RZ ;  /* 0x000000122010723c */ /* 0x040fee00000418ff */
[----:B------:R-:W2:Y:S01]  /*2b60*/  LDL R233, [R1+0x14] ;  /* 0x0000140001e97983 */ /* 0x000ea20000100800 */
[-C--:B---3--:R-:W-:Y:S08]  /*2b70*/  HMMA.16816.F32.BF16 R20, R32, R132.reuse, RZ ;  /* 0x000000842014723c */ /* 0x088ff000000418ff */
        /* <DEDUP_REMOVED lines=8> */
[----:B------:R-:W1:Y:S07]  /*2c00*/  LDSM.16.M88.4 R140, [R0+0x7880] ;  /* 0x00788000008c783b */ /* 0x000e6e0000000200 */
[-C--:B---3--:R-:W-:Y:S08]  /*2c10*/  HMMA.16816.F32.BF16 R20, R136, R132.reuse, R20 ;  /* 0x000000848814723c */ /* 0x088ff00000041814 */
[C---:B------:R-:W-:Y:S08]  /*2c20*/  HMMA.16816.F32.BF16 R24, R144.reuse, R132, R24 ;  /* 0x000000849018723c */ /* 0x040ff00000041818 */
[-C--:B------:R-:W-:Y:S01]  /*2c30*/  HMMA.16816.F32.BF16 R28, R144, R134.reuse, R28 ;  /* 0x00000086901c723c */ /* 0x080fe2000004181c */
[----:B------:R-:W-:Y:S07]  /*2c40*/  LDSM.16.M88.4 R144, [R211+0x2080] ;  /* 0x00208000d390783b */ /* 0x000fee0000000200 */
[----:B------:R-:W-:Y:S01]  /*2c50*/  HMMA.16816.F32.BF16 R32, R136, R134, R32 ;  /* 0x000000868820723c */ /* 0x000fe20000041820 */
[----:B------:R-:W3:Y:S07]  /*2c60*/  LDSM.16.M88.4 R132, [R210+0x3080] ;  /* 0x00308000d284783b */ /* 0x000eee0000000200 */
[-C--:B------:R-:W-:Y:S01]  /*2c70*/  HMMA.16816.F32.BF16 R4, R148, R152.reuse, R4 ;  /* 0x000000989404723c */ /* 0x080fe20000041804 */
[----:B------:R-:W4:Y:S07]  /*2c80*/  LDSM.16.M88.4 R136, [R2+0x7080] ;  /* 0x007080000288783b */ /* 0x000f2e0000000200 */
[C---:B-1----:R-:W-:Y:S08]  /*2c90*/  HMMA.16816.F32.BF16 R8, R140.reuse, R152, R8 ;  /* 0x000000988c08723c */ /* 0x042ff00000041808 */
[-C--:B------:R-:W-:Y:S08]  /*2ca0*/  HMMA.16816.F32.BF16 R12, R140, R154.reuse, R12 ;  /* 0x0000009a8c0c723c */ /* 0x080ff0000004180c */
[C---:B------:R-:W-:Y:S01]  /*2cb0*/  HMMA.16816.F32.BF16 R16, R148.reuse, R154, R16 ;  /* 0x0000009a9410723c */ /* 0x040fe20000041810 */
[----:B------:R-:W1:Y:S07]  /*2cc0*/  LDSM.16.M88.4 R152, [R156+0x7880] ;  /* 0x007880009c98783b */ /* 0x000e6e0000000200 */
[-C--:B---3--:R-:W-:Y:S01]  /*2cd0*/  HMMA.16816.F32.BF16 R20, R148, R132.reuse, R20 ;  /* 0x000000849414723c */ /* 0x088fe20000041814 */
[----:B------:R-:W-:Y:S07]  /*2ce0*/  LDSM.16.M88.4 R156, [R156+0x8880] ;  /* 0x008880009c9c783b */ /* 0x000fee0000000200 */
[C---:B------:R-:W-:Y:S08]  /*2cf0*/  HMMA.16816.F32.BF16 R24, R140.reuse, R132, R24 ;  /* 0x000000848c18723c */ /* 0x040ff00000041818 */
[-C--:B------:R-:W-:Y:S01]  /*2d00*/  HMMA.16816.F32.BF16 R28, R140, R134.reuse, R28 ;  /* 0x000000868c1c723c */ /* 0x080fe2000004181c */
[----:B------:R-:W3:Y:S07]  /*2d10*/  LDSM.16.M88.4 R140, [R211+0x3080] ;  /* 0x00308000d38c783b */ /* 0x000eee0000000200 */
[----:B------:R-:W-:Y:S01]  /*2d20*/  HMMA.16816.F32.BF16 R32, R148, R134, R32 ;  /* 0x000000869420723c */ /* 0x000fe20000041820 */
[----:B------:R-:W-:Y:S07]  /*2d30*/  LDSM.16.M88.4 R148, [R210+0x4080] ;  /* 0x00408000d294783b */ /* 0x000fee0000000200 */
[-C--:B----4-:R-:W-:Y:S01]  /*2d40*/  HMMA.16816.F32.BF16 R4, R136, R144.reuse, R4 ;  /* 0x000000908804723c */ /* 0x090fe20000041804 */
[----:B------:R-:W4:Y:S07]  /*2d50*/  LDSM.16.M88.4 R132, [R0+0x8080] ;  /* 0x008080000084783b */ /* 0x000f2e0000000200 */
[C---:B-1----:R-:W-:Y:S08]  /*2d60*/  HMMA.16816.F32.BF16 R8, R152.reuse, R144, R8 ;  /* 0x000000909808723c */ /* 0x042ff00000041808 */
[-C--:B------:R-:W-:Y:S08]  /*2d70*/  HMMA.16816.F32.BF16 R12, R152, R146.reuse, R12 ;  /* 0x00000092980c723c */ /* 0x080ff0000004180c */
[C---:B------:R-:W-:Y:S01]  /*2d80*/  HMMA.16816.F32.BF16 R16, R136.reuse, R146, R16 ;  /* 0x000000928810723c */ /* 0x040fe20000041810 */
[----:B------:R-:W1:Y:S07]  /*2d90*/  LDSM.16.M88.4 R144, [R0+0x8880] ;  /* 0x008880000090783b */ /* 0x000e6e0000000200 */
[-C--:B---3--:R-:W-:Y:S08]  /*2da0*/  HMMA.16816.F32.BF16 R20, R136, R140.reuse, R20 ;  /* 0x0000008c8814723c */ /* 0x088ff00000041814 */
[C---:B------:R-:W-:Y:S08]  /*2db0*/  HMMA.16816.F32.BF16 R24, R152.reuse, R140, R24 ;  /* 0x0000008c9818723c */ /* 0x040ff00000041818 */
[-C--:B------:R-:W-:Y:S01]  /*2dc0*/  HMMA.16816.F32.BF16 R28, R152, R142.reuse, R28 ;  /* 0x0000008e981c723c */ /* 0x080fe2000004181c */
[----:B------:R-:W3:Y:S07]  /*2dd0*/  LDSM.16.M88.4 R152, [R210+0x5080] ;  /* 0x00508000d298783b */ /* 0x000eee0000000200 */
[----:B------:R-:W-:Y:S01]  /*2de0*/  HMMA.16816.F32.BF16 R32, R136, R142, R32 ;  /* 0x0000008e8820723c */ /* 0x000fe20000041820 */
[----:B------:R-:W-:Y:S07]  /*2df0*/  LDSM.16.M88.4 R140, [R211+0x4080] ;  /* 0x00408000d38c783b */ /* 0x000fee0000000200 */
[-C--:B----4-:R-:W-:Y:S01]  /*2e00*/  HMMA.16816.F32.BF16 R4, R132, R148.reuse, R4 ;  /* 0x000000948404723c */ /* 0x090fe20000041804 */
[----:B------:R4:W5:Y:S07]  /*2e10*/  LDSM.16.M88.4 R136, [R2+0x8080] ;  /* 0x008080000288783b */ /* 0x00096e0000000200 */
[C---:B-1----:R-:W-:Y:S08]  /*2e20*/  HMMA.16816.F32.BF16 R8, R144.reuse, R148, R8 ;  /* 0x000000949008723c */ /* 0x042ff00000041808 */
[-C--:B------:R-:W-:Y:S08]  /*2e30*/  HMMA.16816.F32.BF16 R12, R144, R150.reuse, R12 ;  /* 0x00000096900c723c */ /* 0x080ff0000004180c */
[C---:B------:R-:W-:Y:S01]  /*2e40*/  HMMA.16816.F32.BF16 R16, R132.reuse, R150, R16 ;  /* 0x000000968410723c */ /* 0x040fe20000041810 */
[----:B----4-:R-:W-:Y:S04]  /*2e50*/  MOV R2, 0x1 ;  /* 0x0000000100027802 */ /* 0x010fe80000000f00 */
[----:B------:R-:W-:Y:S03]  /*2e60*/  ISETP.LE.AND P1, PT, R2, c[0x0][0x2a8], PT ;  /* 0x0000aa0002007a0c */ /* 0x000fe60003f23270 */
[-C--:B---3--:R-:W-:Y:S08]  /*2e70*/  HMMA.16816.F32.BF16 R20, R132, R152.reuse, R20 ;  /* 0x000000988414723c */ /* 0x088ff00000041814 */
[C---:B------:R-:W-:Y:S08]  /*2e80*/  HMMA.16816.F32.BF16 R24, R144.reuse, R152, R24 ;  /* 0x000000989018723c */ /* 0x040ff00000041818 */
[-C--:B------:R-:W-:Y:S08]  /*2e90*/  HMMA.16816.F32.BF16 R28, R144, R154.reuse, R28 ;  /* 0x0000009a901c723c */ /* 0x080ff0000004181c */
[----:B------:R-:W-:Y:S08]  /*2ea0*/  HMMA.16816.F32.BF16 R32, R132, R154, R32 ;  /* 0x0000009a8420723c */ /* 0x000ff00000041820 */
[-C--:B-----5:R-:W-:Y:S08]  /*2eb0*/  HMMA.16816.F32.BF16 R4, R136, R140.reuse, R4 ;  /* 0x0000008c8804723c */ /* 0x0a0ff00000041804 */
[C---:B------:R-:W-:Y:S08]  /*2ec0*/  HMMA.16816.F32.BF16 R8, R156.reuse, R140, R8 ;  /* 0x0000008c9c08723c */ /* 0x040ff00000041808 */
        /* <DEDUP_REMOVED lines=25> */
[----:B------:R-:W3:Y:S10]  /*3060*/  MUFU.TANH R0, R15 ;  /* 0x0000000f00007308 */ /* 0x000ef40000002400 */
[----:B------:R-:W-:Y:S10]  /*3070*/  MUFU.TANH R239, R10 ;  /* 0x0000000a00ef7308 */ /* 0x000ff40000002400 */
[----:B------:R-:W-:Y:S01]  /*3080*/  MUFU.TANH R240, R11 ;  /* 0x0000000b00f07308 */ /* 0x000fe20000002400 */
[----:B---3--:R3:W-:Y:S04]  /*3090*/  STL [R1+0x10], R0 ;  /* 0x0000100001007387 */ /* 0x0087e80000100800 */
[----:B------:R-:W4:Y:S05]  /*30a0*/  LDL R8, [R1+0x1c] ;  /* 0x00001c0001087983 */ /* 0x000f2a0000100800 */
[----:B------:R-:W-:Y:S01]  /*30b0*/  MUFU.TANH R235, R12 ;  /* 0x0000000c00eb7308 */ /* 0x000fe20000002400 */
[-C--:B-1----:R-:W-:Y:S09]  /*30c0*/  HMMA.16816.F32.BF16 R20, R136, R4.reuse, R20 ;  /* 0x000000048814723c */ /* 0x082ff20000041814 */
[----:B------:R-:W-:Y:S01]  /*30d0*/  MUFU.TANH R232, R13 ;  /* 0x0000000d00e87308 */ /* 0x000fe20000002400 */
[C---:B------:R-:W-:Y:S09]  /*30e0*/  HMMA.16816.F32.BF16 R24, R156.reuse, R4, R24 ;  /* 0x000000049c18723c */ /* 0x040ff20000041818 */
[----:B------:R-:W-:Y:S01]  /*30f0*/  MUFU.TANH R234, R14 ;  /* 0x0000000e00ea7308 */ /* 0x000fe20000002400 */
[-C--:B------:R-:W-:Y:S04]  /*3100*/  HMMA.16816.F32.BF16 R28, R156, R6.reuse, R28 ;  /* 0x000000069c1c723c */ /* 0x080fe8000004181c */
[----:B------:R-:W-:Y:S04]  /*3110*/  FMUL.FTZ R20, R20, c[0x0][0x2b4] ;  /* 0x0000ad0014147a20 */ /* 0x000fe80000410000 */
[----:B------:R-:W-:Y:S01]  /*3120*/  HMMA.16816.F32.BF16 R32, R136, R6, R32 ;  /* 0x000000068820723c */ /* 0x000fe20000041820 */
[----:B------:R-:W-:Y:S03]  /*3130*/  MUFU.TANH R229, R16 ;  /* 0x0000001000e57308 */ /* 0x000fe60000002400 */
        /* <DEDUP_REMOVED lines=9> */
[----:B---3--:R-:W1:Y:S01]  /*31d0*/  MUFU.TANH R0, R26 ;  /* 0x0000001a00007308 */ /* 0x008e620000002400 */
        /* <DEDUP_REMOVED lines=8> */
[----:B------:R-:W-:Y:S01]  /*3260*/  MUFU.TANH R248, R19 ;  /* 0x0000001300f87308 */ /* 0x000fe20000002400 */
[----:B-1----:R1:W-:Y:S04]  /*3270*/  STL [R1+0x8], R0 ;  /* 0x0000080001007387 */ /* 0x0023e80000100800 */
[----:B------:R-:W3:Y:S05]  /*3280*/  LDL R5, [R1+0x18] ;  /* 0x0000180001057983 */ /* 0x000eea0000100800 */
[----:B------:R-:W-:Y:S01]  /*3290*/  MUFU.TANH R227, R20 ;  /* 0x0000001400e37308 */ /* 0x000fe20000002400 */
[----:B------:R-:W5:Y:S09]  /*32a0*/  LDL R4, [R1+0x24] ;  /* 0x0000240001047983 */ /* 0x000f720000100800 */
[----:B------:R-:W-:Y:S10]  /*32b0*/  MUFU.TANH R226, R21 ;  /* 0x0000001500e27308 */ /* 0x000ff40000002400 */
[----:B-1----:R-:W1:Y:S10]  /*32c0*/  MUFU.TANH R0, R27 ;  /* 0x0000001b00007308 */ /* 0x002e740000002400 */
[----:B------:R-:W-:Y:S10]  /*32d0*/  MUFU.TANH R247, R22 ;  /* 0x0000001600f77308 */ /* 0x000ff40000002400 */
[----:B------:R-:W-:Y:S01]  /*32e0*/  MUFU.TANH R251, R23 ;  /* 0x0000001700fb7308 */ /* 0x000fe20000002400 */
[----:B-1----:R1:W-:Y:S09]  /*32f0*/  STL [R1+0xc], R0 ;  /* 0x00000c0001007387 */ /* 0x0023f20000100800 */
[----:B------:R-:W-:Y:S10]  /*3300*/  MUFU.TANH R231, R24 ;  /* 0x0000001800e77308 */ /* 0x000ff40000002400 */
[----:B------:R-:W-:Y:S10]  /*3310*/  MUFU.TANH R238, R25 ;  /* 0x0000001900ee7308 */ /* 0x000ff40000002400 */
[----:B-1----:R-:W1:Y:S10]  /*3320*/  MUFU.TANH R0, R28 ;  /* 0x0000001c00007308 */ /* 0x002e740000002400 */
[----:B------:R-:W-:Y:S10]  /*3330*/  MUFU.TANH R252, R29 ;  /* 0x0000001d00fc7308 */ /* 0x000ff40000002400 */
[----:B------:R-:W-:Y:S01]  /*3340*/  MUFU.TANH R236, R31 ;  /* 0x0000001f00ec7308 */ /* 0x000fe20000002400 */
[----:B-1----:R1:W-:Y:S09]  /*3350*/  STL [R1], R0 ;  /* 0x0000000001007387 */ /* 0x0023f20000100800 */
[----:B------:R-:W-:Y:S10]  /*3360*/  MUFU.TANH R159, R32 ;  /* 0x00000020009f7308 */ /* 0x000ff40000002400 */
[----:B------:R-:W-:Y:S10]  /*3370*/  MUFU.TANH R225, R33 ;  /* 0x0000002100e17308 */ /* 0x000ff40000002400 */
[----:B-1----:R-:W1:Y:S10]  /*3380*/  MUFU.TANH R0, R30 ;  /* 0x0000001e00007308 */ /* 0x002e740000002400 */
[----:B------:R2:W2:Y:S10]  /*3390*/  MUFU.TANH R246, R34 ;  /* 0x0000002200f67308 */ /* 0x0004b40000002400 */
[----:B------:R2:W2:Y:S01]  /*33a0*/  MUFU.TANH R245, R35 ;  /* 0x0000002300f57308 */ /* 0x0004a20000002400 */
[----:B-1----:R1:W-:Y:S02]  /*33b0*/  STL [R1+0x4], R0 ;  /* 0x0000040001007387 */ /* 0x0023e40000100800 */
[----:B-1----:R-:W-:Y:S04]  /*33c0*/  MOV R0, UR4 ;  /* 0x0000000400007c02 */ /* 0x002fe80008000f00 */
[-C--:B--2---:R-:W-:Y:S05]  /*33d0*/  LEA R0, R0, R233.reuse, 0x6 ;  /* 0x000000e900007211 */ /* 0x084fea00078e30ff */
[----:B------:R-:W1:Y:S04]  /*33e0*/  LDS R148, [R0.X4+0xf080] ;  /* 0x00f0800000947984 */ /* 0x000e680000004800 */
[----:B------:R-:W2:Y:S04]  /*33f0*/  LDS R149, [R0.X4+0xf0a0] ;  /* 0x00f0a00000957984 */ /* 0x000ea80000004800 */
[----:B------:R-:W1:Y:S04]  /*3400*/  LDS R151, [R0.X4+0xf100] ;  /* 0x00f1000000977984 */ /* 0x000e680000004800 */
[----:B------:R4:W1:Y:S02]  /*3410*/  LDS R150, [R0.X4+0xf120] ;  /* 0x00f1200000967984 */ /* 0x0008640000004800 */
[----:B----4-:R-:W-:Y:S04]  /*3420*/  MOV R0, UR11 ;  /* 0x0000000b00007c02 */ /* 0x010fe80008000f00 */
[----:B------:R-:W-:Y:S04]  /*3430*/  LEA R0, R0, R233, 0x6 ;  /* 0x000000e900007211 */ /* 0x000fe800078e30ff */
[-C--:B------:R-:W-:Y:S02]  /*3440*/  IADD3 R143, R8, R0.reuse, RZ ;  /* 0x00000000088f7210 */ /* 0x080fe40007ffe0ff */
[----:B---3--:R-:W-:Y:S02]  /*3450*/  IADD3 R147, R5, R0, RZ ;  /* 0x0000000005937210 */ /* 0x008fe40007ffe0ff */
[----:B-----5:R-:W-:Y:S01]  /*3460*/  IMNMX R143, R4, R143, PT ;  /* 0x0000008f048f7217 */ /* 0x020fe20003800200 */
[----:B------:R-:W-:-:S05]  /*3470*/  @!P1 BRA `(.L_x_289) ;  /* 0x000001b000009947 */ /* 0x000fca0003800000 */
[----:B-12---:R-:W-:Y:S01]  /*3480*/  IADD3 R2, R0, UR17, RZ ;  /* 0x0000001100027c10 */ /* 0x006fe2000fffe0ff */
[----:B------:R-:W-:Y:S03]  /*3490*/  BSSY B0, `(.L_x_290) ;  /* 0x0000011000007945 */ /* 0x000fe60003800000 */
        /* <DEDUP_REMOVED lines=11> */
.L_x_291:
[----:B------:R-:W-:Y:S04]  /*3550*/  MOV R3, 0x1 ;  /* 0x0000000100037802 */ /* 0x000fe80000000f00 */
[----:B------:R-:W-:Y:S11]  /*3560*/  ISETP.NE.AND P0, PT, R3, c[0x0][0x2a8], PT ;  /* 0x0000aa0003007a0c */ /* 0x000ff60003f05270 */
[----:B------:R-:W-:Y:S02]  /*3570*/  @!UPT UIADD3 URZ, URZ, URZ, URZ ;  /* 0x0000003f3f3ff290 */ /* 0x000fe4000fffe03f */
[----:B------:R-:W-:Y:S05]  /*3580*/  @P0 IMAD.HI.U32 R3, R2, c[0x0][0x2ac], RZ ;  /* 0x0000ab0002030a27 */ /* 0x000fea00078e00ff */
[----:B------:R-:W-:Y:S02]  /*3590*/  @P0 SHF.R.U32.HI R2, RZ, c[0x0][0x2b0], R3 ;  /* 0x0000ac00ff020a19 */ /* 0x000fe40000011603 */
.L_x_292:
[----:B------:R-:W-:Y:S05]  /*35a0*/  BSYNC B0 ;  /* 0x0000000000007941 */ /* 0x000fea0003800000 */
.L_x_290:
[----:B------:R-:W2:Y:S01]  /*35b0*/  LDL R3, [R1+0x20] ;  /* 0x0000200001037983 */ /* 0x000ea20000100800 */
[----:B------:R-:W-:Y:S04]  /*35c0*/  IMAD.MOV.U32 R147, RZ, RZ, c[0x0][0x2a8] ;  /* 0x0000aa00ff937624 */ /* 0x000fe800078e00ff */
[----:B------:R-:W-:Y:S02]  /*35d0*/  IMAD R147, R2, R147, -UR10 ;  /* 0x8000000a02937e24 */ /* 0x000fe4000f8e0293 */
[----:B------:R-:W-:Y:S03]  /*35e0*/  IMAD.IADD R2, R5, 0x1, R0 ;  /* 0x0000000105027824 */ /* 0x000fe600078e0200 */
[----:B--2---:R-:W-:Y:S04]  /*35f0*/  IADD3 R147, -R3, R147, RZ ;  /* 0x0000009303937210 */ /* 0x004fe80007ffe1ff */
[----:B------:R-:W-:Y:S02]  /*3600*/  IADD3 R3, R147, c[0x0][0x2a8], RZ ;  /* 0x0000aa0093037a10 */ /* 0x000fe40007ffe0ff */
[----:B------:R-:W-:Y:S02]  /*3610*/  IMNMX R147, R2, R147, !PT ;  /* 0x0000009302937217 */ /* 0x000fe40007800200 */
[----:B------:R-:W-:Y:S02]  /*3620*/  IMNMX R143, R143, R3, PT ;  /* 0x000000038f8f7217 */ /* 0x000fe40003800200 */
.L_x_289:
[----:B-12---:R-:W-:Y:S05]  /*3630*/  IADD3 R2, R0, 0x8, RZ ;  /* 0x0000000800027810 */ /* 0x006fea0007ffe0ff */
[--C-:B------:R-:W-:Y:S02]  /*3640*/  IMAD.IADD R145, R8, 0x1, R2.reuse ;  /* 0x0000000108917824 */ /* 0x100fe400078e0202 */
[----:B------:R-:W-:Y:S03]  /*3650*/  IMAD.IADD R142, R5, 0x1, R2 ;  /* 0x00000001058e7824 */ /* 0x000fe600078e0202 */
[----:B------:R-:W-:Y:S01]  /*3660*/  IMNMX R145, R4, R145, PT ;  /* 0x0000009104917217 */ /* 0x000fe20003800200 */
[----:B------:R-:W-:-:S05]  /*3670*/  @!P1 BRA `(.L_x_293) ;  /* 0x000001a000009947 */ /* 0x000fca0003800000 */
[----:B------:R-:W-:Y:S01]  /*3680*/  IADD3 R2, R2, UR17, RZ ;  /* 0x0000001102027c10 */ /* 0x000fe2000fffe0ff */
        /* <DEDUP_REMOVED lines=12> */
.L_x_295:
[----:B------:R-:W-:Y:S04]  /*3750*/  MOV R3, 0x1 ;  /* 0x0000000100037802 */ /* 0x000fe80000000f00 */
[----:B------:R-:W-:Y:S11]  /*3760*/  ISETP.NE.AND P0, PT, R3, c[0x0][0x2a8], PT ;  /* 0x0000aa0003007a0c */ /* 0x000ff60003f05270 */
[----:B------:R-:W-:Y:S02]  /*3770*/  @!UPT UIADD3 URZ, URZ, URZ, URZ ;  /* 0x0000003f3f3ff290 */ /* 0x000fe4000fffe03f */
[----:B------:R-:W-:Y:S05]  /*3780*/  @P0 IMAD.HI.U32 R3, R2, c[0x0][0x2ac], RZ ;  /* 0x0000ab0002030a27 */ /* 0x000fea00078e00ff */
[----:B------:R-:W-:Y:S02]  /*3790*/  @P0 SHF.R.U32.HI R2, RZ, c[0x0][0x2b0], R3 ;  /* 0x0000ac00ff020a19 */ /* 0x000fe40000011603 */
.L_x_296:
[----:B------:R-:W-:Y:S05]  /*37a0*/  BSYNC B0 ;  /* 0x0000000000007941 */ /* 0x000fea0003800000 */
.L_x_294:
[----:B------:R-:W2:Y:S01]  /*37b0*/  LDL R6, [R1+0x20] ;  /* 0x0000200001067983 */ /* 0x000ea20000100800 */
[----:B------:R-:W-:Y:S04]  /*37c0*/  IMAD.MOV.U32 R3, RZ, RZ, c[0x0][0x2a8] ;  /* 0x0000aa00ff037624 */ /* 0x000fe800078e00ff */
[----:B------:R-:W-:Y:S04]  /*37d0*/  IMAD R2, R2, R3, -UR10 ;  /* 0x8000000a02027e24 */ /* 0x000fe8000f8e0203 */
[----:B--2---:R-:W-:Y:S05]  /*37e0*/  IMAD.IADD R2, R2, 0x1, -R6 ;  /* 0x0000000102027824 */ /* 0x004fea00078e0a06 */
[----:B------:R-:W-:Y:S02]  /*37f0*/  IADD3 R3, R2, c[0x0][0x2a8], RZ ;  /* 0x0000aa0002037a10 */ /* 0x000fe40007ffe0ff */
[----:B------:R-:W-:Y:S02]  /*3800*/  IMNMX R142, R142, R2, !PT ;  /* 0x000000028e8e7217 */ /* 0x000fe40007800200 */
[----:B------:R-:W-:Y:S02]  /*3810*/  IMNMX R145, R145, R3, PT ;  /* 0x0000000391917217 */ /* 0x000fe40003800200 */
.L_x_293:
[----:B------:R-:W-:Y:S05]  /*3820*/  IADD3 R2, R0, 0x20, RZ ;  /* 0x0000002000027810 */ /* 0x000fea0007ffe0ff */
        /* <DEDUP_REMOVED lines=17> */
.L_x_299:
[----:B------:R-:W-:Y:S04]  /*3940*/  MOV R3, 0x1 ;  /* 0x0000000100037802 */ /* 0x000fe80000000f00 */
[----:B------:R-:W-:Y:S11]  /*3950*/  ISETP.NE.AND P0, PT, R3, c[0x0][0x2a8], PT ;  /* 0x0000aa0003007a0c */ /* 0x000ff60003f05270 */
[----:B------:R-:W-:Y:S02]  /*3960*/  @!UPT UIADD3 URZ, URZ, URZ, URZ ;  /* 0x0000003f3f3ff290 */ /* 0x000fe4000fffe03f */
[----:B------:R-:W-:Y:S05]  /*3970*/  @P0 IMAD.HI.U32 R3, R2, c[0x0][0x2ac], RZ ;  /* 0x0000ab0002030a27 */ /* 0x000fea00078e00ff */
[----:B------:R-:W-:Y:S02]  /*3980*/  @P0 SHF.R.U32.HI R2, RZ, c[0x0][0x2b0], R3 ;  /* 0x0000ac00ff020a19 */ /* 0x000fe40000011603 */
.L_x_300:
[----:B------:R-:W-:Y:S05]  /*3990*/  BSYNC B0 ;  /* 0x0000000000007941 */ /* 0x000fea0003800000 */
.L_x_298:
[----:B------:R-:W2:Y:S01]  /*39a0*/  LDL R6, [R1+0x20] ;  /* 0x0000200001067983 */ /* 0x000ea20000100800 */
[----:B------:R-:W-:Y:S04]  /*39b0*/  IMAD.MOV.U32 R3, RZ, RZ, c[0x0][0x2a8] ;  /* 0x0000aa00ff037624 */ /* 0x000fe800078e00ff */
[----:B------:R-:W-:Y:S04]  /*39c0*/  IMAD R2, R2, R3, -UR10 ;  /* 0x8000000a02027e24 */ /* 0x000fe8000f8e0203 */
[----:B--2---:R-:W-:Y:S05]  /*39d0*/  IMAD.IADD R2, R2, 0x1, -R6 ;  /* 0x0000000102027824 */ /* 0x004fea00078e0a06 */
[----:B------:R-:W-:Y:S02]  /*39e0*/  IADD3 R3, R2, c[0x0][0x2a8], RZ ;  /* 0x0000aa0002037a10 */ /* 0x000fe40007ffe0ff */
[----:B------:R-:W-:Y:S02]  /*39f0*/  IMNMX R140, R140, R2, !PT ;  /* 0x000000028c8c7217 */ /* 0x000fe40007800200 */
[----:B------:R-:W-:Y:S02]  /*3a00*/  IMNMX R146, R146, R3, PT ;  /* 0x0000000392927217 */ /* 0x000fe40003800200 */
.L_x_297:
        /* <DEDUP_REMOVED lines=18> */
.L_x_303:
[----:B------:R-:W-:Y:S04]  /*3b30*/  MOV R2, 0x1 ;  /* 0x0000000100027802 */ /* 0x000fe80000000f00 */
[----:B------:R-:W-:Y:S11]  /*3b40*/  ISETP.NE.AND P0, PT, R2, c[0x0][0x2a8], PT ;  /* 0x0000aa0002007a0c */ /* 0x000ff60003f05270 */
[----:B------:R-:W-:Y:S02]  /*3b50*/  @!UPT UIADD3 URZ, URZ, URZ, URZ ;  /* 0x0000003f3f3ff290 */ /* 0x000fe4000fffe03f */
[----:B------:R-:W-:Y:S05]  /*3b60*/  @P0 IMAD.HI.U32 R2, R0, c[0x0][0x2ac], RZ ;  /* 0x0000ab0000020a27 */ /* 0x000fea00078e00ff */
[----:B------:R-:W-:Y:S02]  /*3b70*/  @P0 SHF.R.U32.HI R0, RZ, c[0x0][0x2b0], R2 ;  /* 0x0000ac00ff000a19 */ /* 0x000fe40000011602 */
.L_x_304:
[----:B------:R-:W-:Y:S05]  /*3b80*/  BSYNC B0 ;  /* 0x0000000000007941 */ /* 0x000fea0003800000 */
.L_x_302:
[----:B------:R-:W2:Y:S01]  /*3b90*/  LDL R3, [R1+0x20] ;  /* 0x0000200001037983 */ /* 0x000ea20000100800 */
[----:B------:R-:W-:Y:S04]  /*3ba0*/  IMAD.MOV.U32 R2, RZ, RZ, c[0x0][0x2a8] ;  /* 0x0000aa00ff027624 */ /* 0x000fe800078e00ff */
[----:B------:R-:W-:Y:S04]  /*3bb0*/  IMAD R0, R0, R2, -UR10 ;  /* 0x8000000a00007e24 */ /* 0x000fe8000f8e0202 */
[----:B--2---:R-:W-:Y:S05]  /*3bc0*/  IMAD.IADD R0, R0, 0x1, -R3 ;  /* 0x0000000100007824 */ /* 0x004fea00078e0a03 */
[----:B------:R-:W-:Y:S02]  /*3bd0*/  IADD3 R2, R0, c[0x0][0x2a8], RZ ;  /* 0x0000aa0000027a10 */ /* 0x000fe40007ffe0ff */
[----:B------:R-:W-:Y:S02]  /*3be0*/  IMNMX R141, R141, R0, !PT ;  /* 0x000000008d8d7217 */ /* 0x000fe40007800200 */
[----:B------:R-:W-:Y:S02]  /*3bf0*/  IMNMX R144, R144, R2, PT ;  /* 0x0000000290907217 */ /* 0x000fe40003800200 */
.L_x_301:
        /* <DEDUP_REMOVED lines=24> */
[----:B------:R-:W2:Y:S04]  /*3d80*/  LDL.64 R6, [R1+0x50] ;  /* 0x0000500001067983 */ /* 0x000ea80000100a00 */
[----:B------:R-:W2:Y:S01]  /*3d90*/  LDL R5, [R1+0x70] ;  /* 0x0000700001057983 */ /* 0x000ea20000100800 */
[----:B------:R-:W-:Y:S03]  /*3da0*/  IMAD.U32 R3, RZ, RZ, UR16 ;  /* 0x00000010ff037e24 */ /* 0x000fe6000f8e00ff */
[----:B------:R-:W1:Y:S01]  /*3db0*/  S2R R11, SR_TID.X ;  /* 0x00000000000b7919 */ /* 0x000e620000002100 */
[----:B-----5:R-:W-:Y:S04]  /*3dc0*/  LEA R0, P0, R0, R12, 0x6 ;  /* 0x0000000c00007211 */ /* 0x020fe800078030ff */
[----:B----4-:R-:W-:Y:S02]  /*3dd0*/  LEA.HI.X R3, R2, R9, R3, 0x6, P0 ;  /* 0x0000000902037211 */ /* 0x010fe400000f3403 */
[----:B-1----:R-:W-:Y:S02]  /*3de0*/  SHF.R.S32.HI R9, RZ, 0x1f, R11 ;  /* 0x0000001fff097819 */ /* 0x002fe4000001140b */
[----:B------:R-:W-:Y:S02]  /*3df0*/  LEA R2, P0, R0, c[0x0][0x160], 0x1 ;  /* 0x0000580000027a11 */ /* 0x000fe400078008ff */
[----:B------:R-:W-:Y:S02]  /*3e00*/  LEA.HI R9, R9, R11, RZ, 0x2 ;  /* 0x0000000b09097211 */ /* 0x000fe400078f10ff */
[----:B---3--:R-:W-:Y:S02]  /*3e10*/  LOP3.LUT P1, RZ, R10, 0x1, RZ, 0xc0, !PT ;  /* 0x000000010aff7812 */ /* 0x008fe4000782c0ff */
[----:B------:R-:W-:Y:S02]  /*3e20*/  SHF.R.S32.HI R9, RZ, 0x2, R9 ;  /* 0x00000002ff097819 */ /* 0x000fe40000011409 */
[----:B------:R-:W-:Y:S01]  /*3e30*/  LEA.HI.X R3, R0, c[0x0][0x164], R3, 0x1, P0 ;  /* 0x0000590000037a11 */ /* 0x000fe200000f0c03 */
[----:B------:R-:W-:Y:S01]  /*3e40*/  IMAD.U32 R0, RZ, RZ, UR15 ;  /* 0x0000000fff007e24 */ /* 0x000fe2000f8e00ff */
[----:B------:R-:W-:Y:S02]  /*3e50*/  LOP3.LUT P0, RZ, R10, 0x2, RZ, 0xc0, !PT ;  /* 0x000000020aff7812 */ /* 0x000fe4000780c0ff */
[C---:B------:R-:W-:Y:S01]  /*3e60*/  ISETP.GE.OR P3, PT, R9.reuse, UR6, !P1 ;  /* 0x0000000609007c0c */ /* 0x040fe2000cf66670 */
[----:B--2---:R-:W-:Y:S01]  /*3e70*/  IMAD R0, R0, 0x3000, R8 ;  /* 0x0000300000007824 */ /* 0x004fe200078e0208 */
[C---:B------:R-:W-:Y:S02]  /*3e80*/  ISETP.GE.OR P1, PT, R9.reuse, UR6, !P0 ;  /* 0x0000000609007c0c */ /* 0x040fe4000c726670 */
[----:B------:R-:W-:Y:S04]  /*3e90*/  ISETP.LT.AND P2, PT, R9, UR6, PT ;  /* 0x0000000609007c0c */ /* 0x000fe8000bf41270 */
[----:B------:R-:W-:Y:S02]  /*3ea0*/  ISETP.GE.OR P0, PT, R4, c[0x0][0x16c], !P2 ;  /* 0x00005b0004007a0c */ /* 0x000fe40005706670 */
[----:B------:R-:W1:Y:S04]  /*3eb0*/  S2R R4, SR_TID.X ;  /* 0x0000000000047919 */ /* 0x000e680000002100 */
[----:B------:R-:W-:Y:S01]  /*3ec0*/  @!PT LDS RZ, [RZ] ;  /* 0x00000000fffff984 */ /* 0x000fe20000000800 */
[----:B------:R-:W-:Y:S01]  /*3ed0*/  @!PT LDS RZ, [RZ] ;  /* 0x00000000fffff984 */ /* 0x000fe20000000800 */
[----:B------:R-:W-:Y:S01]  /*3ee0*/  @!PT LDS RZ, [RZ] ;  /* 0x00000000fffff984 */ /* 0x000fe20000000800 */
[----:B------:R2:W-:Y:S04]  /*3ef0*/  LDGSTS.E.BYPASS.LTC128B.128 [R0], [R2.64], !P3 ;  /* 0x0000000002007fae */ /* 0x0005e8000d901d4c */
[----:B------:R2:W-:Y:S04]  /*3f00*/  LDGSTS.E.BYPASS.LTC128B.128 [R0+0x1000], [R2.64+0x40], !P1 ;  /* 0x0100004002007fae */ /* 0x0005e8000c901d4c */
[----:B------:R2:W-:Y:S01]  /*3f10*/  LDGSTS.E.BYPASS.LTC128B.128 [R0+0x2000], [R2.64+0x80], !P0 ;  /* 0x0200008002007fae */ /* 0x0005e2000c101d4c */
[C---:B-1----:R-:W-:Y:S01]  /*3f20*/  ISETP.GT.AND P4, PT, R4.reuse, 0xf, PT ;  /* 0x0000000f0400780c */ /* 0x042fe20003f84270 */
[----:B------:R-:W-:Y:S02]  /*3f30*/  IMAD.SHL.U32 R4, R4, 0x4, RZ ;  /* 0x0000000404047824 */ /* 0x000fe400078e00ff */
[----:B--2---:R-:W-:Y:S10]  /*3f40*/  IMAD.U32 R0, RZ, RZ, UR11 ;  /* 0x0000000bff007e24 */ /* 0x004ff4000f8e00ff */
[----:B------:R-:W-:Y:S04]  /*3f50*/  @!P4 LEA R3, R0, 0x40, 0x6 ;  /* 0x000000400003c811 */ /* 0x000fe800078e30ff */
[C---:B------:R-:W-:Y:S04]  /*3f60*/  @!P4 IADD3 R0, P0, R3.reuse, R6, RZ ;  /* 0x000000060300c210 */ /* 0x040fe80007f1e0ff */
[----:B------:R-:W-:Y:S02]  /*3f70*/  @!P4 LEA.HI.X.SX32 R3, R3, R5, 0x1, P0 ;  /* 0x000000050303c211 */ /* 0x000fe400000f0eff */
[C---:B------:R-:W-:Y:S04]  /*3f80*/  @!P4 LEA R2, P0, R0.reuse, c[0x0][0x258], 0x2 ;  /* 0x000096000002ca11 */ /* 0x040fe800078010ff */
[----:B------:R-:W-:Y:S01]  /*3f90*/  @!P4 LEA.HI.X R3, R0, c[0x0][0x25c], R3, 0x2, P0 ;  /* 0x000097000003ca11 */ /* 0x000fe200000f1403 */
[----:B------:R-:W-:Y:S04]  /*3fa0*/  IMAD.U32 R0, RZ, RZ, UR15 ;  /* 0x0000000fff007e24 */ /* 0x000fe8000f8e00ff */
[----:B------:R-:W-:Y:S04]  /*3fb0*/  @!P4 IMAD R0, R0, 0x40, R4 ;  /* 0x000000400000c824 */ /* 0x000fe800078e0204 */
[----:B------:R-:W-:Y:S05]  /*3fc0*/  @!P4 IMAD.SHL.U32 R0, R0, 0x4, RZ ;  /* 0x000000040000c824 */ /* 0x000fea00078e00ff */
[----:B------:R1:W-:Y:S02]  /*3fd0*/  @!P4 LDGSTS.E.BYPASS.LTC128B.128 [R0+0xf080], [R2.64] ;  /* 0x0f0800000200cfae */ /* 0x0003e4000b901d4c */
.L_x_305:
[-C--:B--2---:R-:W-:Y:S01]  /*3fe0*/  HMMA.16816.F32.BF16 R4, R32, R160.reuse, RZ ;  /* 0x000000a02004723c */ /* 0x084fe200000418ff */
[----:B------:R2:W-:Y:S01]  /*3ff0*/  STL [R1+0x84], R84 ;  /* 0x0000845401007387 */ /* 0x0005e20000100800 */
[----:B------:R-:W-:Y:S03]  /*4000*/  PLOP3.LUT P1, PT, PT, PT, UP3, 0x80, 0x0 ;  /* 0x000000000000781c */ /* 0x000fe60003f2f038 */
[----:B------:R-:W0:Y:S01]  /*4010*/  LDGDEPBAR ;  /* 0x00000000000079af */ /* 0x000e220000000000 */
[C---:B------:R-:W-:Y:S02]  /*4020*/  ISETP.GT.AND P2, PT, R147.reuse, RZ, P1 ;  /* 0x000000ff9300720c */ /* 0x040fe40000f44270 */
[C---:B---3--:R-:W-:Y:S02]  /*4030*/  HMMA.16816.F32.BF16 R8, R28.reuse, R160, RZ ;  /* 0x000000a01c08723c */ /* 0x048fe400000418ff */
[----:B------:R-:W-:Y:S02]  /*4040*/  ISETP.GT.AND P0, PT, R147, 0x1, P1 ;  /* 0x000000019300780c */ /* 0x000fe40000f04270 */
[C---:B------:R-:W-:Y:S02]  /*4050*/  ISETP.LT.OR P2, PT, R143.reuse, 0x1, P2 ;  /* 0x000000018f00780c */ /* 0x040fe40001741670 */
[----:B------:R-:W-:Y:S02]  /*4060*/  ISETP.LT.OR P0, PT, R143, 0x2, P0 ;  /* 0x000000028f00780c */ /* 0x000fe40000701670 */
[-C--:B------:R-:W-:Y:S01]  /*4070*/  HMMA.16816.F32.BF16 R12, R28, R162.reuse, RZ ;  /* 0x000000a21c0c723c */ /* 0x080fe200000418ff */
[----:B------:R-:W-:Y:S02]  /*4080*/  ISETP.GT.AND P3, PT, R147, 0x20, P1 ;  /* 0x000000209300780c */ /* 0x000fe40000f64270 */
[----:B------:R-:W-:Y:S02]  /*4090*/  ISETP.GT.AND P5, PT, R142, 0x61, P1 ;  /* 0x000000618e00780c */ /* 0x000fe40000fa4270 */
[----:B------:R-:W-:Y:S02]  /*40a0*/  ISETP.LT.OR P3, PT, R143, 0x21, P3 ;  /* 0x000000218f00780c */ /* 0x000fe40001f61670 */
[----:B------:R-:W-:Y:S01]  /*40b0*/  FSEL R152, R230, -INF , !P2 ;  /* 0xff800000e6987808 */ /* 0x000fe20005000000 */
[C---:B------:R-:W-:Y:S02]  /*40c0*/  HMMA.16816.F32.BF16 R16, R32.reuse, R162, RZ ;  /* 0x000000a22010723c */ /* 0x040fe400000418ff */
[----:B------:R-:W-:Y:S02]  /*40d0*/  ISETP.GT.AND P2, PT, R147, 0x21, P1 ;  /* 0x000000219300780c */ /* 0x000fe40000f44270 */
[----:B--2---:R-:W-:Y:S01]  /*40e0*/  MOV R84, R241 ;  /* 0x000000f100547202 */ /* 0x004fe20000000f00 */
[--C-:B------:R-:W-:Y:S01]  /*40f0*/  FFMA.FTZ R158, R152, c[0x0][0x29c], -R148.reuse ;  /* 0x0000a700989e7a23 */ /* 0x100fe20000010894 */
[----:B------:R-:W-:Y:S02]  /*4100*/  ISETP.LT.OR P2, PT, R143, 0x22, P2 ;  /* 0x000000228f00780c */ /* 0x000fe40001741670 */
[-C--:B------:R-:W-:Y:S01]  /*4110*/  HMMA.16816.F32.BF16 R20, R32, R164.reuse, RZ ;  /* 0x000000a42014723c */ /* 0x080fe200000418ff */
[----:B------:R2:W3:Y:S07]  /*4120*/  MUFU.EX2 R243, R158 ;  /* 0x0000009e00f37308 */ /* 0x0004ee0000000800 */
[C---:B------:R-:W-:Y:S08]  /*4130*/  HMMA.16816.F32.BF16 R24, R28.reuse, R164, RZ ;  /* 0x000000a41c18723c */ /* 0x040ff000000418ff */
[-C--:B------:R-:W-:Y:S08]  /*4140*/  HMMA.16816.F32.BF16 R28, R28, R166.reuse, RZ ;  /* 0x000000a61c1c723c */ /* 0x080ff000000418ff */
[----:B------:R-:W-:Y:S04]  /*4150*/  HMMA.16816.F32.BF16 R32, R32, R166, RZ ;  /* 0x000000a62020723c */ /* 0x000fe800000418ff */
[----:B--2---:R-:W-:Y:S04]  /*4160*/  MOV R158, R234 ;  /* 0x000000ea009e7202 */ /* 0x004fe80000000f00 */
[-C--:B----4-:R-:W-:Y:S08]  /*4170*/  HMMA.16816.F32.BF16 R4, R132, R168.reuse, R4 ;  /* 0x000000a88404723c */ /* 0x090ff00000041804 */
        /* <DEDUP_REMOVED lines=52> */
[C---:B------:R-:W-:Y:S02]  /*44c0*/  ISETP.GT.AND P3, PT, R147.reuse, 0x41, P1 ;  /* 0x000000419300780c */ /* 0x040fe40000f64270 */
[----:B------:R-:W-:Y:S01]  /*44d0*/  FSEL R137, R228, -INF , !P2 ;  /* 0xff800000e4897808 */ /* 0x000fe20005000000 */
[--C-:B------:R-:W-:Y:S01]  /*44e0*/  FFMA.FTZ R156, R138, c[0x0][0x29c], -R148.reuse ;  /* 0x0000a7008a9c7a23 */ /* 0x100fe20000010894 */
[----:B------:R-:W-:Y:S02]  /*44f0*/  ISETP.GT.AND P2, PT, R147, 0x60, P1 ;  /* 0x000000609300780c */ /* 0x000fe40000f44270 */
[----:B------:R-:W-:Y:S01]  /*4500*/  FSEL R136, R227, -INF , !P0 ;  /* 0xff800000e3887808 */ /* 0x000fe20004000000 */
[--C-:B------:R-:W-:Y:S01]  /*4510*/  FFMA.FTZ R155, R137, c[0x0][0x29c], -R148.reuse ;  /* 0x0000a700899b7a23 */ /* 0x100fe20000010894 */
[----:B------:R-:W-:Y:S01]  /*4520*/  ISETP.GT.AND P0, PT, R147, 0x61, P1 ;  /* 0x000000619300780c */ /* 0x000fe20000f04270 */
[----:B------:R1:W2:Y:S01]  /*4530*/  MUFU.EX2 R241, R156 ;  /* 0x0000009c00f17308 */ /* 0x0002a20000000800 */
[C---:B------:R-:W-:Y:S01]  /*4540*/  ISETP.LT.OR P3, PT, R143.reuse, 0x42, P3 ;  /* 0x000000428f00780c */ /* 0x040fe20001f61670 */
[--C-:B------:R-:W-:Y:S01]  /*4550*/  FFMA.FTZ R152, R136, c[0x0][0x29c], -R148.reuse ;  /* 0x0000a70088987a23 */ /* 0x100fe20000010894 */
[C---:B------:R-:W-:Y:S02]  /*4560*/  ISETP.LT.OR P2, PT, R143.reuse, 0x61, P2 ;  /* 0x000000618f00780c */ /* 0x040fe40001741670 */
[----:B------:R-:W-:Y:S02]  /*4570*/  ISETP.LT.OR P4, PT, R143, 0x62, P0 ;  /* 0x000000628f00780c */ /* 0x000fe40000781670 */
[----:B------:R-:W-:Y:S02]  /*4580*/  ISETP.GT.AND P0, PT, R142, RZ, P1 ;  /* 0x000000ff8e00720c */ /* 0x000fe40000f04270 */
[----:B------:R-:W-:Y:S02]  /*4590*/  FSEL R3, R226, -INF , !P3 ;  /* 0xff800000e2037808 */ /* 0x000fe40005800000 */
[----:B------:R-:W-:Y:S02]  /*45a0*/  ISETP.LT.OR P0, PT, R145, 0x1, P0 ;  /* 0x000000019100780c */ /* 0x000fe40000701670 */
[----:B------:R-:W-:Y:S02]  /*45b0*/  FSEL R2, R159, -INF , !P2 ;  /* 0xff8000009f027808 */ /* 0x000fe40005000000 */
[C---:B------:R-:W-:Y:S02]  /*45c0*/  ISETP.GT.AND P3, PT, R142.reuse, 0x1, P1 ;  /* 0x000000018e00780c */ /* 0x040fe40000f64270 */
[----:B------:R-:W-:Y:S01]  /*45d0*/  ISETP.GT.AND P2, PT, R142, 0x20, P1 ;  /* 0x000000208e00780c */ /* 0x000fe20000f44270 */
[--C-:B------:R-:W-:Y:S01]  /*45e0*/  FFMA.FTZ R139, R2, c[0x0][0x29c], -R148.reuse ;  /* 0x0000a700028b7a23 */ /* 0x100fe20000010894 */
[----:B------:R-:W-:Y:S02]  /*45f0*/  FSEL R0, R225, -INF , !P4 ;  /* 0xff800000e1007808 */ /* 0x000fe40006000000 */
[----:B------:R-:W-:Y:S02]  /*4600*/  FSEL R143, R250, -INF , !P0 ;  /* 0xff800000fa8f7808 */ /* 0x000fe40004000000 */
[C---:B------:R-:W-:Y:S01]  /*4610*/  ISETP.LT.OR P3, PT, R145.reuse, 0x2, P3 ;  /* 0x000000029100780c */ /* 0x040fe20001f61670 */
[----:B-1----:R-:W-:Y:S01]  /*4620*/  IMAD.MOV.U32 R156, RZ, RZ, R235 ;  /* 0x000000ffff9c7224 */ /* 0x002fe200078e00eb */
[----:B------:R-:W-:Y:S02]  /*4630*/  ISETP.LT.OR P2, PT, R145, 0x21, P2 ;  /* 0x000000219100780c */ /* 0x000fe40001741670 */
[----:B------:R-:W-:Y:S02]  /*4640*/  ISETP.GT.AND P0, PT, R142, 0x21, P1 ;  /* 0x000000218e00780c */ /* 0x000fe40000f04270 */
[----:B------:R-:W-:Y:S02]  /*4650*/  FSEL R147, R249, -INF , !P3 ;  /* 0xff800000f9937808 */ /* 0x000fe40005800000 */
[----:B------:R-:W-:Y:S02]  /*4660*/  FSEL R154, R244, -INF , !P2 ;  /* 0xff800000f49a7808 */ /* 0x000fe40005000000 */
[C---:B------:R-:W-:Y:S02]  /*4670*/  ISETP.GT.AND P4, PT, R142.reuse, 0x40, P1 ;  /* 0x000000408e00780c */ /* 0x040fe40000f84270 */
[C---:B------:R-:W-:Y:S02]  /*4680*/  ISETP.GT.AND P2, PT, R142.reuse, 0x41, P1 ;  /* 0x000000418e00780c */ /* 0x040fe40000f44270 */
[----:B------:R-:W-:Y:S02]  /*4690*/  ISETP.LT.OR P3, PT, R145, 0x22, P0 ;  /* 0x000000229100780c */ /* 0x000fe40000761670 */
[----:B------:R-:W-:Y:S01]  /*46a0*/  ISETP.GT.AND P0, PT, R142, 0x60, P1 ;  /* 0x000000608e00780c */ /* 0x000fe20000f04270 */
[--C-:B------:R-:W-:Y:S01]  /*46b0*/  FFMA.FTZ R142, R3, c[0x0][0x29c], -R148.reuse ;  /* 0x0000a700038e7a23 */ /* 0x100fe20000010894 */
[----:B------:R-:W-:Y:S01]  /*46c0*/  FSEL R153, R248, -INF , !P3 ;  /* 0xff800000f8997808 */ /* 0x000fe20005800000 */
[----:B------:R-:W-:Y:S01]  /*46d0*/  FFMA.FTZ R148, R0, c[0x0][0x29c], -R148 ;  /* 0x0000a70000947a23 */ /* 0x000fe20000010894 */
[C---:B------:R-:W-:Y:S01]  /*46e0*/  ISETP.LT.OR P4, PT, R145.reuse, 0x41, P4 ;  /* 0x000000419100780c */ /* 0x040fe20002781670 */
[----:B------:R-:W1:Y:S01]  /*46f0*/  LDS R0, [R233.X4+0xf280] ;  /* 0x00f28000e9007984 */ /* 0x000e620000004800 */
[C---:B------:R-:W-:Y:S01]  /*4700*/  ISETP.LT.OR P3, PT, R145.reuse, 0x42, P2 ;  /* 0x000000429100780c */ /* 0x040fe20001761670 */
[----:B------:R-:W-:Y:S01]  /*4710*/  MUFU.EX2 R235, R148 ;  /* 0x0000009400eb7308 */ /* 0x000fe20000000800 */
[C---:B------:R-:W-:Y:S02]  /*4720*/  ISETP.LT.OR P2, PT, R145.reuse, 0x61, P0 ;  /* 0x000000619100780c */ /* 0x040fe40000741670 */
[----:B------:R-:W-:Y:S02]  /*4730*/  ISETP.LT.OR P0, PT, R145, 0x62, P5 ;  /* 0x000000629100780c */ /* 0x000fe40002f01670 */
[----:B------:R-:W-:Y:S02]  /*4740*/  FSEL R145, R247, -INF , !P4 ;  /* 0xff800000f7917808 */ /* 0x000fe40006000000 */
[----:B------:R-:W-:Y:S02]  /*4750*/  FSEL R2, R246, -INF , !P2 ;  /* 0xff800000f6027808 */ /* 0x000fe40005000000 */
[----:B------:R-:W-:Y:S02]  /*4760*/  FSEL R3, R251, -INF , !P3 ;  /* 0xff800000fb037808 */ /* 0x000fe40005800000 */
[C---:B------:R-:W-:Y:S02]  /*4770*/  ISETP.GT.AND P2, PT, R140.reuse, 0x1, P1 ;  /* 0x000000018c00780c */ /* 0x040fe40000f44270 */
[----:B------:R-:W-:Y:S02]  /*4780*/  ISETP.GT.AND P3, PT, R140, 0x20, P1 ;  /* 0x000000208c00780c */ /* 0x000fe40000f64270 */
[C---:B------:R-:W-:Y:S02]  /*4790*/  ISETP.LT.OR P4, PT, R146.reuse, 0x2, P2 ;  /* 0x000000029200780c */ /* 0x040fe40001781670 */
[----:B------:R-:W-:Y:S02]  /*47a0*/  ISETP.LT.OR P3, PT, R146, 0x21, P3 ;  /* 0x000000219200780c */ /* 0x000fe40001f61670 */
[----:B------:R-:W-:Y:S04]  /*47b0*/  ISETP.GT.AND P2, PT, R140, 0x21, P1 ;  /* 0x000000218c00780c */ /* 0x000fe80000f44270 */
[----:B------:R-:W-:Y:S01]  /*47c0*/  ISETP.LT.OR P2, PT, R146, 0x22, P2 ;  /* 0x000000229200780c */ /* 0x000fe20001741670 */
[--C-:B-1----:R-:W-:Y:S02]  /*47d0*/  FADD.FTZ R137, R17, -R0.reuse ;  /* 0x8000000011897221 */ /* 0x102fe40000010000 */
[--C-:B------:R-:W-:Y:S01]  /*47e0*/  FFMA.FTZ R17, R153, c[0x0][0x29c], -R149.reuse ;  /* 0x0000a70099117a23 */ /* 0x100fe20000010895 */
[----:B------:R-:W-:Y:S01]  /*47f0*/  MOV R153, R238 ;  /* 0x000000ee00997202 */ /* 0x000fe20000000f00 */
[--C-:B------:R-:W-:Y:S01]  /*4800*/  FADD.FTZ R133, R21, -R0.reuse ;  /* 0x8000000015857221 */ /* 0x100fe20000010000 */
[----:B------:R1:W-:Y:S01]  /*4810*/  MUFU.EX2 R238, R157 ;  /* 0x0000009d00ee7308 */ /* 0x0003e20000000800 */
[--C-:B------:R-:W-:Y:S01]  /*4820*/  FFMA.FTZ R21, R145, c[0x0][0x29c], -R149.reuse ;  /* 0x0000a70091157a23 */ /* 0x100fe20000010895 */
[----:B------:R-:W-:Y:S01]  /*4830*/  MOV R145, R237 ;  /* 0x000000ed00917202 */ /* 0x000fe20000000f00 */
[--C-:B------:R-:W-:Y:S02]  /*4840*/  FADD.FTZ R135, R4, -R0.reuse ;  /* 0x8000000004877221 */ /* 0x100fe40000010000 */
[--C-:B------:R-:W-:Y:S01]  /*4850*/  FFMA.FTZ R4, R154, c[0x0][0x29c], -R149.reuse ;  /* 0x0000a7009a047a23 */ /* 0x100fe20000010895 */
[----:B------:R-:W-:Y:S01]  /*4860*/  MOV R154, R240 ;  /* 0x000000f0009a7202 */ /* 0x000fe20000000f00 */
[--C-:B------:R-:W-:Y:S02]  /*4870*/  FADD.FTZ R136, R20, -R0.reuse ;  /* 0x8000000014887221 */ /* 0x100fe40000010000 */
[--C-:B------:R-:W-:Y:S01]  /*4880*/  FADD.FTZ R134, R5, -R0.reuse ;  /* 0x8000000005867221 */ /* 0x100fe20000010000 */
[----:B------:R2:W2:Y:S01]  /*4890*/  MUFU.EX2 R237, R155 ;  /* 0x0000009b00ed7308 */ /* 0x0004a20000000800 */
[--C-:B------:R-:W-:Y:S02]  /*48a0*/  FADD.FTZ R138, R16, -R0.reuse ;  /* 0x80000000108a7221 */ /* 0x100fe40000010000 */
[--C-:B------:R-:W-:Y:S02]  /*48b0*/  FADD.FTZ R132, R32, -R0.reuse ;  /* 0x8000000020847221 */ /* 0x100fe40000010000 */
[----:B------:R-:W-:Y:S01]  /*48c0*/  FADD.FTZ R33, R33, -R0 ;  /* 0x8000000021217221 */ /* 0x000fe20000010000 */
[----:B------:R-:W-:Y:S01]  /*48d0*/  FSEL R0, R245, -INF , !P0 ;  /* 0xff800000f5007808 */ /* 0x000fe20004000000 */
[--C-:B------:R-:W-:Y:S01]  /*48e0*/  FFMA.FTZ R16, R143, c[0x0][0x29c], -R149.reuse ;  /* 0x0000a7008f107a23 */ /* 0x100fe20000010895 */
[----:B------:R-:W-:Y:S01]  /*48f0*/  MOV R143, R239 ;  /* 0x000000ef008f7202 */ /* 0x000fe20000000f00 */
[--C-:B------:R-:W-:Y:S01]  /*4900*/  FFMA.FTZ R5, R147, c[0x0][0x29c], -R149.reuse ;  /* 0x0000a70093057a23 */ /* 0x100fe20000010895 */
[----:B------:R-:W2:Y:S01]  /*4910*/  MUFU.EX2 R240, R152 ;  /* 0x0000009800f07308 */ /* 0x000ea20000000800 */
[--C-:B------:R-:W-:Y:S01]  /*4920*/  FFMA.FTZ R20, R3, c[0x0][0x29c], -R149.reuse ;  /* 0x0000a70003147a23 */ /* 0x100fe20000010895 */
[----:B------:R-:W-:Y:S01]  /*4930*/  MOV R3, R236 ;  /* 0x000000ec00037202 */ /* 0x000fe20000000f00 */
[--C-:B------:R-:W-:Y:S01]  /*4940*/  FFMA.FTZ R32, R2, c[0x0][0x29c], -R149.reuse ;  /* 0x0000a70002207a23 */ /* 0x100fe20000010895 */
[----:B-1----:R-:W-:Y:S01]  /*4950*/  MOV R157, R84 ;  /* 0x00000054009d7202 */ /* 0x002fe20000000f00 */
[----:B------:R-:W-:Y:S01]  /*4960*/  FFMA.FTZ R2, -R227, R227, 1 ;  /* 0x3f800000e3027423 */ /* 0x000fe200000101e3 */
[----:B------:R-:W4:Y:S01]  /*4970*/  LDL.LU R84, [R1] ;  /* 0x0000000001547983 */ /* 0x000f220000300800 */
[----:B------:R-:W-:Y:S01]  /*4980*/  FFMA.FTZ R149, R0, c[0x0][0x29c], -R149 ;  /* 0x0000a70000957a23 */ /* 0x000fe20000010895 */
[----:B------:R-:W-:Y:S01]  /*4990*/  MOV R147, R233 ;  /* 0x000000e900937202 */ /* 0x000fe20000000f00 */
[----:B------:R-:W-:Y:S01]  /*49a0*/  FFMA.FTZ R0, -R230, R230, 1 ;  /* 0x3f800000e6007423 */ /* 0x000fe200000101e6 */
[----:B------:R1:W1:Y:S01]  /*49b0*/  MUFU.EX2 R239, R139 ;  /* 0x0000008b00ef7308 */ /* 0x0002620000000800 */
[----:B---3--:R-:W-:Y:S01]  /*49c0*/  FMUL.FTZ R135, R243, R135 ;  /* 0x00000087f3877220 */ /* 0x008fe20000410000 */
[----:B------:R-:W-:Y:S01]  /*49d0*/  ISETP.GT.AND P0, PT, R140, RZ, P1 ;  /* 0x000000ff8c00720c */ /* 0x000fe20000f04270 */
[----:B--2---:R-:W-:Y:S01]  /*49e0*/  FMUL.FTZ R138, R241, R138 ;  /* 0x0000008af18a7220 */ /* 0x004fe20000410000 */
[----:B------:R-:W-:Y:S01]  /*49f0*/  MOV R155, R231 ;  /* 0x000000e7009b7202 */ /* 0x000fe20000000f00 */
[----:B------:R-:W-:Y:S01]  /*4a00*/  FMUL.FTZ R234, R135, R0 ;  /* 0x0000000087ea7220 */ /* 0x000fe20000410000 */
[----:B------:R-:W-:Y:S01]  /*4a10*/  MOV R135, R232 ;  /* 0x000000e800877202 */ /* 0x000fe20000000f00 */
[----:B------:R-:W-:Y:S01]  /*4a20*/  FFMA.FTZ R0, -R242, R242, 1 ;  /* 0x3f800000f2007423 */ /* 0x000fe200000101f2 */
[----:B------:R-:W-:Y:S01]  /*4a30*/  MOV R242, R3 ;  /* 0x0000000300f27202 */ /* 0x000fe20000000f00 */
[----:B------:R-:W-:Y:S01]  /*4a40*/  FFMA.FTZ R3, -R228, R228, 1 ;  /* 0x3f800000e4037423 */ /* 0x000fe200000101e4 */
[----:B------:R2:W-:Y:S01]  /*4a50*/  MUFU.EX2 R232, R4 ;  /* 0x0000000400e87308 */ /* 0x0005e20000000800 */
[----:B------:R-:W-:Y:S01]  /*4a60*/  FMUL.FTZ R137, R237, R137 ;  /* 0x00000089ed897220 */ /* 0x000fe20000410000 */
[----:B------:R-:W-:Y:S01]  /*4a70*/  ISETP.LT.OR P0, PT, R146, 0x1, P0 ;  /* 0x000000019200780c */ /* 0x000fe20000701670 */
[----:B------:R-:W-:Y:S02]  /*4a80*/  FMUL.FTZ R134, R238, R134 ;  /* 0x00000086ee867220 */ /* 0x000fe40000410000 */
[----:B------:R-:W-:Y:S02]  /*4a90*/  FMUL.FTZ R136, R240, R136 ;  /* 0x00000088f0887220 */ /* 0x000fe40000410000 */
[----:B------:R-:W-:Y:S01]  /*4aa0*/  FMUL.FTZ R148, R137, R3 ;  /* 0x0000000389947220 */ /* 0x000fe20000410000 */
[----:B------:R-:W-:Y:S01]  /*4ab0*/  MOV R137, R147 ;  /* 0x0000009300897202 */ /* 0x000fe20000000f00 */
[----:B------:R-:W-:Y:S01]  /*4ac0*/  FMUL.FTZ R147, R136, R2 ;  /* 0x0000000288937220 */ /* 0x000fe20000410000 */
[----:B------:R3:W-:Y:S01]  /*4ad0*/  MUFU.EX2 R231, R5 ;  /* 0x0000000500e77308 */ /* 0x0007e20000000800 */
[----:B------:R-:W-:Y:S01]  /*4ae0*/  FFMA.FTZ R2, -R159, R159, 1 ;  /* 0x3f8000009f027423 */ /* 0x000fe2000001019f */
[----:B------:R-:W-:Y:S01]  /*4af0*/  MOV R159, R145 ;  /* 0x00000091009f7202 */ /* 0x000fe20000000f00 */
[----:B------:R-:W-:Y:S01]  /*4b00*/  FMUL.FTZ R33, R235, R33 ;  /* 0x00000021eb217220 */ /* 0x000fe20000410000 */
[----:B-1----:R-:W-:Y:S01]  /*4b10*/  MOV R139, R153 ;  /* 0x00000099008b7202 */ /* 0x002fe20000000f00 */
[----:B------:R-:W-:Y:S01]  /*4b20*/  FMUL.FTZ R132, R239, R132 ;  /* 0x00000084ef847220 */ /* 0x000fe20000410000 */
[----:B------:R-:W-:Y:S01]  /*4b30*/  MOV R136, R135 ;  /* 0x0000008700887202 */ /* 0x000fe20000000f00 */
[----:B------:R-:W-:Y:S02]  /*4b40*/  FMUL.FTZ R153, R134, R0 ;  /* 0x0000000086997220 */ /* 0x000fe40000410000 */
[----:B------:R-:W-:Y:S01]  /*4b50*/  FMUL.FTZ R145, R132, R2 ;  /* 0x0000000284917220 */ /* 0x000fe20000410000 */
[----:B------:R-:W1:Y:S01]  /*4b60*/  MUFU.EX2 R236, R142 ;  /* 0x0000008e00ec7308 */ /* 0x000e620000000800 */
[----:B------:R-:W-:Y:S01]  /*4b70*/  MOV R132, R157 ;  /* 0x0000009d00847202 */ /* 0x000fe20000000f00 */
[----:B------:R-:W-:Y:S02]  /*4b80*/  FFMA.FTZ R2, -R225, R225, 1 ;  /* 0x3f800000e1027423 */ /* 0x000fe400000101e1 */
[----:B--2---:R-:W-:Y:S01]  /*4b90*/  FFMA.FTZ R4, -R229, R229, 1 ;  /* 0x3f800000e5047423 */ /* 0x004fe200000101e5 */
[----:B------:R-:W-:Y:S01]  /*4ba0*/  FSEL R3, R132, -INF , !P0 ;  /* 0xff80000084037808 */ /* 0x000fe20004000000 */
[----:B------:R-:W2:Y:S01]  /*4bb0*/  LDL.LU R229, [R1+0x4] ;  /* 0x0000040001e57983 */ /* 0x000ea20000300800 */
[----:B------:R-:W-:Y:S01]  /*4bc0*/  FFMA.FTZ R0, -R226, R226, 1 ;  /* 0x3f800000e2007423 */ /* 0x000fe200000101e2 */
[----:B------:R-:W-:Y:S01]  /*4bd0*/  ISETP.GT.AND P0, PT, R140, 0x40, P1 ;  /* 0x000000408c00780c */ /* 0x000fe20000f04270 */
[----:B------:R-:W-:Y:S01]  /*4be0*/  FMUL.FTZ R152, R138, R4 ;  /* 0x000000048a987220 */ /* 0x000fe20000410000 */
[----:B------:R1:W-:Y:S01]  /*4bf0*/  MUFU.EX2 R230, R17 ;  /* 0x0000001100e67308 */ /* 0x0003e20000000800 */
[----:B------:R-:W-:Y:S01]  /*4c00*/  IMAD.MOV.U32 R138, RZ, RZ, R155 ;  /* 0x000000ffff8a7224 */ /* 0x000fe200078e009b */
[----:B------:R-:W-:Y:S01]  /*4c10*/  MOV R155, R158 ;  /* 0x0000009e009b7202 */ /* 0x000fe20000000f00 */
[----:B------:R-:W-:Y:S01]  /*4c20*/  FFMA.FTZ R3, R3, c[0x0][0x29c], -R151 ;  /* 0x0000a70003037a23 */ /* 0x000fe20000010897 */
[----:B---3--:R-:W-:Y:S01]  /*4c30*/  FSEL R5, R159, -INF , !P4 ;  /* 0xff8000009f057808 */ /* 0x008fe20006000000 */
[----:B------:R-:W-:Y:S01]  /*4c40*/  FMUL.FTZ R134, R33, R2 ;  /* 0x0000000221867220 */ /* 0x000fe20000410000 */
[----:B------:R-:W-:Y:S01]  /*4c50*/  ISETP.LT.OR P0, PT, R146, 0x41, P0 ;  /* 0x000000419200780c */ /* 0x000fe20000701670 */
[----:B------:R-:W-:Y:S01]  /*4c60*/  IMAD.MOV.U32 R225, RZ, RZ, R155 ;  /* 0x000000ffffe17224 */ /* 0x000fe200078e009b */
[----:B------:R-:W-:Y:S01]  /*4c70*/  MOV R33, R154 ;  /* 0x0000009a00217202 */ /* 0x000fe20000000f00 */
[--C-:B------:R-:W-:Y:S01]  /*4c80*/  FFMA.FTZ R5, R5, c[0x0][0x29c], -R151.reuse ;  /* 0x0000a70005057a23 */ /* 0x100fe20000010897 */
[----:B------:R3:W3:Y:S01]  /*4c90*/  MUFU.EX2 R233, R16 ;  /* 0x0000001000e97308 */ /* 0x0006e20000000800 */
[----:B------:R-:W-:Y:S02]  /*4ca0*/  ISETP.GT.AND P4, PT, R141, 0x40, P1 ;  /* 0x000000408d00780c */ /* 0x000fe40000f84270 */
[----:B------:R-:W-:Y:S01]  /*4cb0*/  F2FP.BF16.PACK_AB R134, R134, R145 ;  /* 0x000000918686723e */ /* 0x000fe200000010ff */
[----:B-1----:R-:W-:Y:S01]  /*4cc0*/  FMUL.FTZ R133, R236, R133 ;  /* 0x00000085ec857220 */ /* 0x002fe20000410000 */
[----:B------:R-:W-:Y:S03]  /*4cd0*/  ISETP.LT.OR P4, PT, R144, 0x41, P4 ;  /* 0x000000419000780c */ /* 0x000fe60002781670 */
[----:B------:R-:W-:Y:S01]  /*4ce0*/  FMUL.FTZ R135, R133, R0 ;  /* 0x0000000085877220 */ /* 0x000fe20000410000 */
[----:B------:R-:W-:Y:S01]  /*4cf0*/  MOV R133, R156 ;  /* 0x0000009c00857202 */ /* 0x000fe20000000f00 */
[----:B------:R-:W1:Y:S01]  /*4d00*/  LDS R0, [R137.X4+0xf2a0] ;  /* 0x00f2a00089007984 */ /* 0x000e620000004800 */
[----:B------:R3:W-:Y:S02]  /*4d10*/  MUFU.EX2 R158, R20 ;  /* 0x00000014009e7308 */ /* 0x0007e40000000800 */
[----:B------:R-:W-:Y:S02]  /*4d20*/  F2FP.BF16.PACK_AB R135, R135, R147 ;  /* 0x000000938787723e */ /* 0x000fe400000010ff */
[----:B------:R-:W-:Y:S02]  /*4d30*/  FSEL R17, R133, -INF , !P3 ;  /* 0xff80000085117808 */ /* 0x000fe40005800000 */
[----:B------:R-:W-:Y:S03]  /*4d40*/  ISETP.GT.AND P3, PT, R140, 0x41, P1 ;  /* 0x000000418c00780c */ /* 0x000fe60000f64270 */
[--C-:B------:R-:W-:Y:S01]  /*4d50*/  FFMA.FTZ R17, R17, c[0x0][0x29c], -R151.reuse ;  /* 0x0000a70011117a23 */ /* 0x100fe20000010897 */
[----:B------:R-:W-:Y:S01]  /*4d60*/  MUFU.EX2 R227, R3 ;  /* 0x0000000300e37308 */ /* 0x000fe20000000800 */
[----:B------:R-:W-:Y:S02]  /*4d70*/  ISETP.LT.OR P3, PT, R146, 0x42, P3 ;  /* 0x000000429200780c */ /* 0x000fe40001f61670 */
[----:B---3--:R-:W-:Y:S02]  /*4d80*/  FSEL R16, R136, -INF , !P2 ;  /* 0xff80000088107808 */ /* 0x008fe40005000000 */
[----:B------:R-:W-:Y:S02]  /*4d90*/  ISETP.GT.AND P2, PT, R140, 0x60, P1 ;  /* 0x000000608c00780c */ /* 0x000fe40000f44270 */
[----:B------:R-:W-:Y:S01]  /*4da0*/  FSEL R4, R139, -INF , !P3 ;  /* 0xff8000008b047808 */ /* 0x000fe20005800000 */
[--C-:B------:R-:W-:Y:S01]  /*4db0*/  FFMA.FTZ R16, R16, c[0x0][0x29c], -R151.reuse ;  /* 0x0000a70010107a23 */ /* 0x100fe20000010897 */
[----:B------:R-:W-:Y:S01]  /*4dc0*/  ISETP.LT.OR P2, PT, R146, 0x61, P2 ;  /* 0x000000619200780c */ /* 0x000fe20001741670 */
[----:B------:R3:W3:Y:S01]  /*4dd0*/  MUFU.EX2 R228, R21 ;  /* 0x0000001500e47308 */ /* 0x0006e20000000800 */
[C---:B------:R-:W-:Y:S02]  /*4de0*/  ISETP.GT.AND P3, PT, R141.reuse, 0x1, P1 ;  /* 0x000000018d00780c */ /* 0x040fe40000f64270 */
[----:B------:R-:W-:Y:S02]  /*4df0*/  FSEL R20, R138, -INF , !P0 ;  /* 0xff8000008a147808 */ /* 0x000fe40004000000 */
[----:B------:R-:W-:Y:S02]  /*4e00*/  ISETP.GT.AND P0, PT, R140, 0x61, P1 ;  /* 0x000000618c00780c */ /* 0x000fe40000f04270 */
[----:B------:R-:W-:Y:S01]  /*4e10*/  ISETP.LT.OR P3, PT, R144, 0x2, P3 ;  /* 0x000000029000780c */ /* 0x000fe20001f61670 */
[--C-:B------:R-:W-:Y:S02]  /*4e20*/  FFMA.FTZ R20, R20, c[0x0][0x29c], -R151.reuse ;  /* 0x0000a70014147a23 */ /* 0x100fe40000010897 */
[----:B------:R-:W-:Y:S01]  /*4e30*/  MUFU.EX2 R155, R5 ;  /* 0x00000005009b7308 */ /* 0x000fe20000000800 */
[----:B------:R-:W-:Y:S04]  /*4e40*/  ISETP.LT.OR P0, PT, R146, 0x62, P0 ;  /* 0x000000629200780c */ /* 0x000fe80000701670 */
[----:B------:R-:W-:Y:S02]  /*4e50*/  FSEL R2, R252, -INF , !P0 ;  /* 0xff800000fc027808 */ /* 0x000fe40004000000 */
[----:B------:R-:W-:Y:S01]  /*4e60*/  ISETP.GT.AND P0, PT, R141, RZ, P1 ;  /* 0x000000ff8d00720c */ /* 0x000fe20000f04270 */
[--C-:B-1----:R-:W-:Y:S02]  /*4e70*/  FADD.FTZ R6, R6, -R0.reuse ;  /* 0x8000000006067221 */ /* 0x102fe40000010000 */
[----:B------:R1:W-:Y:S01]  /*4e80*/  MUFU.EX2 R156, R149 ;  /* 0x00000095009c7308 */ /* 0x0003e20000000800 */
[----:B------:R-:W-:Y:S01]  /*4e90*/  ISETP.LT.OR P0, PT, R144, 0x1, P0 ;  /* 0x000000019000780c */ /* 0x000fe20000701670 */
[--C-:B------:R-:W-:Y:S02]  /*4ea0*/  FADD.FTZ R7, R7, -R0.reuse ;  /* 0x8000000007077221 */ /* 0x100fe40000010000 */
[--C-:B---3--:R-:W-:Y:S02]  /*4eb0*/  FFMA.FTZ R21, R4, c[0x0][0x29c], -R151.reuse ;  /* 0x0000a70004157a23 */ /* 0x108fe40000010897 */
[----:B------:R-:W-:Y:S02]  /*4ec0*/  FFMA.FTZ R4, -R250, R250, 1 ;  /* 0x3f800000fa047423 */ /* 0x000fe400000101fa */
[----:B------:R-:W3:Y:S01]  /*4ed0*/  LDL.LU R250, [R1+0xc] ;  /* 0x00000c0001fa7983 */ /* 0x000ee20000300800 */
[----:B------:R-:W-:Y:S01]  /*4ee0*/  FMUL.FTZ R6, R233, R6 ;  /* 0x00000006e9067220 */ /* 0x000fe20000410000 */
[----:B------:R-:W-:Y:S01]  /*4ef0*/  MUFU.EX2 R146, R16 ;  /* 0x0000001000927308 */ /* 0x000fe20000000800 */
[--C-:B------:R-:W-:Y:S02]  /*4f00*/  FADD.FTZ R18, R18, -R0.reuse ;  /* 0x8000000012127221 */ /* 0x100fe40000010000 */
[----:B------:R-:W-:Y:S02]  /*4f10*/  FMUL.FTZ R142, R6, R4 ;  /* 0x00000004068e7220 */ /* 0x000fe40000410000 */
[----:B------:R-:W-:Y:S02]  /*4f20*/  FMUL.FTZ R7, R231, R7 ;  /* 0x00000007e7077220 */ /* 0x000fe40000410000 */
[----:B------:R-:W-:Y:S02]  /*4f30*/  FMUL.FTZ R18, R232, R18 ;  /* 0x00000012e8127220 */ /* 0x000fe40000410000 */
[--C-:B------:R-:W-:Y:S01]  /*4f40*/  FADD.FTZ R22, R22, -R0.reuse ;  /* 0x8000000016167221 */ /* 0x100fe20000010000 */
[----:B------:R-:W2:Y:S01]  /*4f50*/  MUFU.EX2 R157, R32 ;  /* 0x00000020009d7308 */ /* 0x000ea20000000800 */
[--C-:B------:R-:W-:Y:S02]  /*4f60*/  FADD.FTZ R19, R19, -R0.reuse ;  /* 0x8000000013137221 */ /* 0x100fe40000010000 */
[----:B------:R-:W-:Y:S01]  /*4f70*/  FMUL.FTZ R22, R228, R22 ;  /* 0x00000016e4167220 */ /* 0x000fe20000410000 */
[----:B-1----:R-:W-:Y:S01]  /*4f80*/  MOV R149, R143 ;  /* 0x0000008f00957202 */ /* 0x002fe20000000f00 */
[----:B------:R-:W-:Y:S02]  /*4f90*/  FMUL.FTZ R19, R230, R19 ;  /* 0x00000013e6137220 */ /* 0x000fe40000410000 */
[----:B------:R-:W-:Y:S01]  /*4fa0*/  FADD.FTZ R35, R35, -R0 ;  /* 0x8000000023237221 */ /* 0x000fe20000010000 */
[----:B------:R-:W-:Y:S02]  /*4fb0*/  FSEL R6, R149, -INF , !P0 ;  /* 0xff80000095067808 */ /* 0x000fe40004000000 */
[----:B------:R-:W1:Y:S01]  /*4fc0*/  MUFU.EX2 R154, R17 ;  /* 0x00000011009a7308 */ /* 0x000e620000000800 */
[C---:B------:R-:W-:Y:S02]  /*4fd0*/  ISETP.GT.AND P0, PT, R141.reuse, 0x21, P1 ;  /* 0x000000218d00780c */ /* 0x040fe40000f04270 */
[--C-:B------:R-:W-:Y:S02]  /*4fe0*/  FFMA.FTZ R6, R6, c[0x0][0x29c], -R150.reuse ;  /* 0x0000a70006067a23 */ /* 0x100fe40000010896 */
[----:B------:R-:W-:Y:S05]  /*4ff0*/  ISETP.LT.OR P0, PT, R144, 0x22, P0 ;  /* 0x000000229000780c */ /* 0x000fea0000701670 */
[----:B------:R1:W-:Y:S02]  /*5000*/  MUFU.EX2 R226, R20 ;  /* 0x0000001400e27308 */ /* 0x0003e40000000800 */
[----:B-1----:R-:W-:Y:S02]  /*5010*/  MOV R20, R149 ;  /* 0x0000009500147202 */ /* 0x002fe40000000f00 */
[----:B----4-:R-:W-:Y:S02]  /*5020*/  FSEL R3, R84, -INF , !P2 ;  /* 0xff80000054037808 */ /* 0x010fe40005000000 */
[----:B------:R-:W-:Y:S03]  /*5030*/  ISETP.GT.AND P2, PT, R141, 0x20, P1 ;  /* 0x000000208d00780c */ /* 0x000fe60000f44270 */
[--C-:B------:R-:W-:Y:S01]  /*5040*/  FFMA.FTZ R5, R3, c[0x0][0x29c], -R151.reuse ;  /* 0x0000a70003057a23 */ /* 0x100fe20000010897 */
[----:B------:R-:W-:Y:S01]  /*5050*/  ISETP.LT.OR P2, PT, R144, 0x21, P2 ;  /* 0x000000219000780c */ /* 0x000fe20001741670 */
[----:B------:R-:W-:Y:S02]  /*5060*/  FFMA.FTZ R3, -R249, R249, 1 ;  /* 0x3f800000f9037423 */ /* 0x000fe400000101f9 */
[----:B------:R-:W4:Y:S01]  /*5070*/  LDL.LU R249, [R1+0x8] ;  /* 0x0000080001f97983 */ /* 0x000f220000300800 */
[----:B------:R-:W-:Y:S01]  /*5080*/  FFMA.FTZ R151, R2, c[0x0][0x29c], -R151 ;  /* 0x0000a70002977a23 */ /* 0x000fe20000010897 */
[----:B------:R-:W-:Y:S01]  /*5090*/  FSEL R17, R225, -INF , !P2 ;  /* 0xff800000e1117808 */ /* 0x000fe20005000000 */
[----:B------:R-:W-:Y:S01]  /*50a0*/  FFMA.FTZ R2, -R244, R244, 1 ;  /* 0x3f800000f4027423 */ /* 0x000fe200000101f4 */
[----:B------:R-:W-:Y:S01]  /*50b0*/  MUFU.EX2 R149, R5 ;  /* 0x0000000500957308 */ /* 0x000fe20000000800 */
[----:B------:R-:W4:Y:S01]  /*50c0*/  LDL.LU R244, [R1+0x10] ;  /* 0x0000100001f47983 */ /* 0x000f220000300800 */
[----:B------:R-:W-:Y:S01]  /*50d0*/  FMUL.FTZ R32, R7, R3 ;  /* 0x0000000307207220 */ /* 0x000fe20000410000 */
[----:B------:R-:W-:Y:S01]  /*50e0*/  FSEL R7, R33, -INF , !P3 ;  /* 0xff80000021077808 */ /* 0x000fe20005800000 */
[----:B------:R-:W-:Y:S01]  /*50f0*/  FMUL.FTZ R143, R18, R2 ;  /* 0x00000002128f7220 */ /* 0x000fe20000410000 */
[----:B------:R-:W-:Y:S01]  /*5100*/  ISETP.GT.AND P3, PT, R141, 0x41, P1 ;  /* 0x000000418d00780c */ /* 0x000fe20000f64270 */
[----:B------:R-:W-:Y:S01]  /*5110*/  FFMA.FTZ R2, -R247, R247, 1 ;  /* 0x3f800000f7027423 */ /* 0x000fe200000101f7 */
[----:B------:R-:W-:Y:S01]  /*5120*/  ISETP.GT.AND P2, PT, R141, 0x60, P1 ;  /* 0x000000608d00780c */ /* 0x000fe20000f44270 */
[----:B------:R-:W-:Y:S01]  /*5130*/  FFMA.FTZ R3, -R248, R248, 1 ;  /* 0x3f800000f8037423 */ /* 0x000fe200000101f8 */
[----:B------:R-:W-:Y:S01]  /*5140*/  ISETP.LT.OR P3, PT, R144, 0x42, P3 ;  /* 0x000000429000780c */ /* 0x000fe20001f61670 */
[----:B------:R-:W-:Y:S01]  /*5150*/  FFMA.FTZ R7, R7, c[0x0][0x29c], -R150 ;  /* 0x0000a70007077a23 */ /* 0x000fe20000010896 */
[----:B------:R-:W-:Y:S01]  /*5160*/  MOV R248, R159 ;  /* 0x0000009f00f87202 */ /* 0x000fe20000000f00 */
[----:B------:R-:W-:Y:S01]  /*5170*/  FMUL.FTZ R140, R19, R3 ;  /* 0x00000003138c7220 */ /* 0x000fe20000410000 */
[----:B------:R-:W-:Y:S01]  /*5180*/  F2FP.BF16.PACK_AB R18, R238, R243 ;  /* 0x000000f3ee12723e */ /* 0x000fe200000010ff */
[----:B------:R1:W1:Y:S01]  /*5190*/  MUFU.EX2 R159, R21 ;  /* 0x00000015009f7308 */ /* 0x0002620000000800 */
[----:B------:R-:W-:Y:S01]  /*51a0*/  MOV R247, R133 ;  /* 0x0000008500f77202 */ /* 0x000fe20000000f00 */
[--C-:B------:R-:W-:Y:S01]  /*51b0*/  FADD.FTZ R133, R23, -R0.reuse ;  /* 0x8000000017857221 */ /* 0x100fe20000010000 */
[----:B------:R-:W-:Y:S01]  /*51c0*/  MOV R19, R138 ;  /* 0x0000008a00137202 */ /* 0x000fe20000000f00 */
[----:B------:R-:W-:Y:S01]  /*51d0*/  FADD.FTZ R23, R34, -R0 ;  /* 0x8000000022177221 */ /* 0x000fe20000010000 */
[----:B------:R-:W-:Y:S01]  /*51e0*/  F2FP.BF16.PACK_AB R32, R32, R142 ;  /* 0x0000008e2020723e */ /* 0x000fe200000010ff */
[--C-:B------:R-:W-:Y:S01]  /*51f0*/  FFMA.FTZ R34, R17, c[0x0][0x29c], -R150.reuse ;  /* 0x0000a70011227a23 */ /* 0x100fe20000010896 */
[----:B------:R-:W-:Y:S01]  /*5200*/  F2FP.BF16.PACK_AB R17, R231, R233 ;  /* 0x000000e9e711723e */ /* 0x000fe200000010ff */
[C---:B------:R-:W-:Y:S01]  /*5210*/  FMUL.FTZ R133, R158.reuse, R133 ;  /* 0x000000859e857220 */ /* 0x040fe20000410000 */
[----:B------:R-:W-:Y:S01]  /*5220*/  MOV R238, R20 ;  /* 0x0000001400ee7202 */ /* 0x000fe20000000f00 */
[----:B------:R2:W-:Y:S01]  /*5230*/  MUFU.EX2 R145, R7 ;  /* 0x0000000700917308 */ /* 0x0005e20000000800 */
[----:B------:R-:W-:Y:S02]  /*5240*/  F2FP.BF16.PACK_AB R20, R158, R228 ;  /* 0x000000e49e14723e */ /* 0x000fe400000010ff */
[----:B------:R-:W-:Y:S02]  /*5250*/  MOV R231, R19 ;  /* 0x0000001300e77202 */ /* 0x000fe40000000f00 */
[----:B------:R-:W-:Y:S05]  /*5260*/  F2FP.BF16.PACK_AB R19, R235, R239 ;  /* 0x000000efeb13723e */ /* 0x000fea00000010ff */
[----:B------:R-:W3:Y:S01]  /*5270*/  MUFU.EX2 R151, R151 ;  /* 0x0000009700977308 */ /* 0x000ee20000000800 */
[----:B-1----:R-:W-:Y:S01]  /*5280*/  MOV R21, R136 ;  /* 0x0000008800157202 */ /* 0x002fe20000000f00 */
[----:B--2---:R-:W-:Y:S01]  /*5290*/  FMUL.FTZ R7, R157, R23 ;  /* 0x000000179d077220 */ /* 0x004fe20000410000 */
[----:B------:R-:W-:Y:S02]  /*52a0*/  F2FP.BF16.PACK_AB R23, R156, R157 ;  /* 0x0000009d9c17723e */ /* 0x000fe400000010ff */
[----:B---3--:R-:W-:Y:S05]  /*52b0*/  FSEL R4, R250, -INF , !P3 ;  /* 0xff800000fa047808 */ /* 0x008fea0005800000 */
[--C-:B------:R-:W-:Y:S02]  /*52c0*/  FFMA.FTZ R138, R4, c[0x0][0x29c], -R150.reuse ;  /* 0x0000a700048a7a23 */ /* 0x100fe40000010896 */
[----:B------:R-:W-:Y:S04]  /*52d0*/  FFMA.FTZ R4, -R245, R245, 1 ;  /* 0x3f800000f5047423 */ /* 0x000fe800000101f5 */
[----:B------:R-:W-:Y:S01]  /*52e0*/  MUFU.EX2 R138, R138 ;  /* 0x0000008a008a7308 */ /* 0x000fe20000000800 */
[----:B----4-:R-:W-:Y:S02]  /*52f0*/  FSEL R5, R249, -INF , !P4 ;  /* 0xff800000f9057808 */ /* 0x010fe40006000000 */
[----:B------:R-:W-:Y:S02]  /*5300*/  FSEL R16, R244, -INF , !P0 ;  /* 0xff800000f4107808 */ /* 0x000fe40004000000 */
[----:B------:R-:W-:Y:S01]  /*5310*/  ISETP.GT.AND P0, PT, R141, 0x61, P1 ;  /* 0x000000618d00780c */ /* 0x000fe20000f04270 */
[----:B------:R-:W-:Y:S01]  /*5320*/  FMUL.FTZ R141, R22, R2 ;  /* 0x00000002168d7220 */ /* 0x000fe20000410000 */
[----:B------:R-:W-:Y:S01]  /*5330*/  ISETP.LT.OR P1, PT, R144, 0x61, P2 ;  /* 0x000000619000780c */ /* 0x000fe20001721670 */
[--C-:B------:R-:W-:Y:S01]  /*5340*/  FFMA.FTZ R136, R16, c[0x0][0x29c], -R150.reuse ;  /* 0x0000a70010887a23 */ /* 0x100fe20000010896 */
[----:B------:R-:W-:Y:S01]  /*5350*/  ISETP.LT.OR P0, PT, R144, 0x62, P0 ;  /* 0x000000629000780c */ /* 0x000fe20000701670 */
[----:B------:R-:W-:Y:S01]  /*5360*/  IMAD.MOV.U32 R144, RZ, RZ, R137 ;  /* 0x000000ffff907224 */ /* 0x000fe200078e0089 */
[----:B------:R-:W-:Y:S01]  /*5370*/  MOV R22, R139 ;  /* 0x0000008b00167202 */ /* 0x000fe20000000f00 */
[--C-:B------:R-:W-:Y:S01]  /*5380*/  FFMA.FTZ R137, R5, c[0x0][0x29c], -R150.reuse ;  /* 0x0000a70005897a23 */ /* 0x100fe20000010896 */
[----:B------:R-:W-:Y:S01]  /*5390*/  FSEL R3, R229, -INF , !P1 ;  /* 0xff800000e5037808 */ /* 0x000fe20004800000 */
[----:B------:R-:W-:Y:S01]  /*53a0*/  FFMA.FTZ R5, -R246, R246, 1 ;  /* 0x3f800000f6057423 */ /* 0x000fe200000101f6 */
[----:B------:R1:W2:Y:S01]  /*53b0*/  LDS R2, [R144.X4+0xf300] ;  /* 0x00f3000090027984 */ /* 0x0002a20000004800 */
[----:B------:R-:W-:Y:S02]  /*53c0*/  MOV R243, R22 ;  /* 0x0000001600f37202 */ /* 0x000fe40000000f00 */
[----:B------:R-:W-:Y:S01]  /*53d0*/  F2FP.BF16.PACK_AB R22, R230, R232 ;  /* 0x000000e8e616723e */ /* 0x000fe200000010ff */
[--C-:B------:R-:W-:Y:S01]  /*53e0*/  FFMA.FTZ R139, R3, c[0x0][0x29c], -R150.reuse ;  /* 0x0000a700038b7a23 */ /* 0x100fe20000010896 */
[----:B------:R-:W-:Y:S01]  /*53f0*/  MOV R230, R248 ;  /* 0x000000f800e67202 */ /* 0x000fe20000000f00 */
[----:B------:R-:W-:Y:S01]  /*5400*/  FMUL.FTZ R5, R7, R5 ;  /* 0x0000000507057220 */ /* 0x000fe20000410000 */
[----:B------:R-:W-:Y:S01]  /*5410*/  MOV R248, R225 ;  /* 0x000000e100f87202 */ /* 0x000fe20000000f00 */
[----:B------:R-:W-:Y:S01]  /*5420*/  MUFU.EX2 R137, R137 ;  /* 0x0000008900897308 */ /* 0x000fe20000000800 */
[----:B------:R-:W-:Y:S02]  /*5430*/  FSEL R0, R242, -INF , !P0 ;  /* 0xff800000f2007808 */ /* 0x000fe40004000000 */
[----:B------:R-:W-:Y:S02]  /*5440*/  MOV R232, R132 ;  /* 0x0000008400e87202 */ /* 0x000fe40000000f00 */
[----:B------:R-:W-:Y:S01]  /*5450*/  F2FP.BF16.PACK_AB R3, R237, R241 ;  /* 0x000000f1ed03723e */ /* 0x000fe200000010ff */
[----:B------:R-:W-:Y:S01]  /*5460*/  FFMA.FTZ R150, R0, c[0x0][0x29c], -R150 ;  /* 0x0000a70000967a23 */ /* 0x000fe20000010896 */
[----:B------:R-:W-:Y:S01]  /*5470*/  MOV R237, R21 ;  /* 0x0000001500ed7202 */ /* 0x000fe20000000f00 */
[----:B------:R-:W-:Y:S01]  /*5480*/  FFMA.FTZ R0, -R251, R251, 1 ;  /* 0x3f800000fb007423 */ /* 0x000fe200000101fb */
[----:B------:R-:W-:Y:S01]  /*5490*/  MOV R233, R144 ;  /* 0x0000009000e97202 */ /* 0x000fe20000000f00 */
[----:B------:R3:W-:Y:S01]  /*54a0*/  MUFU.EX2 R225, R6 ;  /* 0x0000000600e17308 */ /* 0x0007e20000000800 */
[----:B------:R-:W-:Y:S01]  /*54b0*/  IMAD.MOV.U32 R241, RZ, RZ, R247 ;  /* 0x000000fffff17224 */ /* 0x000fe200078e00f7 */
[----:B------:R-:W-:Y:S01]  /*54c0*/  F2FP.BF16.PACK_AB R16, R155, R227 ;  /* 0x000000e39b10723e */ /* 0x000fe200000010ff */
[----:B------:R-:W-:Y:S01]  /*54d0*/  FMUL.FTZ R0, R133, R0 ;  /* 0x0000000085007220 */ /* 0x000fe20000410000 */
[----:B------:R-:W-:Y:S02]  /*54e0*/  F2FP.BF16.PACK_AB R7, R146, R154 ;  /* 0x0000009a9207723e */ /* 0x000fe400000010ff */
[----:B------:R-:W-:Y:S02]  /*54f0*/  F2FP.BF16.PACK_AB R21, R236, R240 ;  /* 0x000000f0ec15723e */ /* 0x000fe400000010ff */
[----:B------:R-:W-:Y:S01]  /*5500*/  F2FP.BF16.PACK_AB R133, R0, R141 ;  /* 0x0000008d0085723e */ /* 0x000fe200000010ff */
[----:B------:R-:W-:Y:S01]  /*5510*/  FFMA.FTZ R0, -R232, R232, 1 ;  /* 0x3f800000e8007423 */ /* 0x000fe200000101e8 */
[----:B-1----:R1:W-:Y:S01]  /*5520*/  MUFU.EX2 R144, R34 ;  /* 0x0000002200907308 */ /* 0x0023e20000000800 */
[----:B------:R-:W-:Y:S02]  /*5530*/  MOV R247, R33 ;  /* 0x0000002100f77202 */ /* 0x000fe40000000f00 */
[----:B------:R-:W-:Y:S02]  /*5540*/  F2FP.BF16.PACK_AB R33, R153, R234 ;  /* 0x000000ea9921723e */ /* 0x000fe400000010ff */
[----:B------:R-:W-:Y:S05]  /*5550*/  F2FP.BF16.PACK_AB R132, R148, R152 ;  /* 0x000000989484723e */ /* 0x000fea00000010ff */
[----:B------:R-:W-:Y:S01]  /*5560*/  MUFU.EX2 R139, R139 ;  /* 0x0000008b008b7308 */ /* 0x000fe20000000800 */
[--C-:B--2---:R-:W-:Y:S02]  /*5570*/  FADD.FTZ R8, R8, -R2.reuse ;  /* 0x8000000208087221 */ /* 0x104fe40000010000 */
[----:B---3--:R-:W-:Y:S01]  /*5580*/  FMUL.FTZ R6, R156, R35 ;  /* 0x000000239c067220 */ /* 0x008fe20000410000 */
[----:B------:R-:W-:Y:S01]  /*5590*/  F2FP.BF16.PACK_AB R35, R140, R143 ;  /* 0x0000008f8c23723e */ /* 0x000fe200000010ff */
[----:B------:R-:W-:Y:S02]  /*55a0*/  FMUL.FTZ R8, R227, R8 ;  /* 0x00000008e3087220 */ /* 0x000fe40000410000 */
[--C-:B------:R-:W-:Y:S03]  /*55b0*/  FADD.FTZ R13, R13, -R2.reuse ;  /* 0x800000020d0d7221 */ /* 0x100fe60000010000 */
[----:B------:R2:W3:Y:S01]  /*55c0*/  MUFU.EX2 R143, R136 ;  /* 0x00000088008f7308 */ /* 0x0004e20000000800 */
[----:B------:R-:W-:Y:S02]  /*55d0*/  FMUL.FTZ R142, R8, R0 ;  /* 0x00000000088e7220 */ /* 0x000fe40000410000 */
[----:B------:R-:W-:Y:S02]  /*55e0*/  FMUL.FTZ R13, R146, R13 ;  /* 0x0000000d920d7220 */ /* 0x000fe40000410000 */
[----:B------:R-:W-:Y:S02]  /*55f0*/  FFMA.FTZ R0, -R237, R237, 1 ;  /* 0x3f800000ed007423 */ /* 0x000fe400000101ed */
[----:B------:R-:W-:Y:S02]  /*5600*/  FMUL.FTZ R4, R6, R4 ;  /* 0x0000000406047220 */ /* 0x000fe40000410000 */
[--C-:B------:R-:W-:Y:S01]  /*5610*/  FADD.FTZ R12, R12, -R2.reuse ;  /* 0x800000020c0c7221 */ /* 0x100fe20000010000 */
[----:B------:R-:W4:Y:S01]  /*5620*/  MUFU.EX2 R150, R150 ;  /* 0x0000009600967308 */ /* 0x000f220000000800 */
[--C-:B------:R-:W-:Y:S01]  /*5630*/  FADD.FTZ R28, R28, -R2.reuse ;  /* 0x800000021c1c7221 */ /* 0x100fe20000010000 */
[----:B-1----:R-:W-:Y:S01]  /*5640*/  F2FP.BF16.PACK_AB R34, R4, R5 ;  /* 0x000000050422723e */ /* 0x002fe200000010ff */
[----:B------:R-:W-:Y:S02]  /*5650*/  FMUL.FTZ R12, R154, R12 ;  /* 0x0000000c9a0c7220 */ /* 0x000fe40000410000 */
[----:B------:R-:W-:Y:S02]  /*5660*/  FFMA.FTZ R4, -R241, R241, 1 ;  /* 0x3f800000f1047423 */ /* 0x000fe400000101f1 */
[--C-:B------:R-:W-:Y:S02]  /*5670*/  FADD.FTZ R29, R29, -R2.reuse ;  /* 0x800000021d1d7221 */ /* 0x100fe40000010000 */
[----:B------:R-:W-:Y:S01]  /*5680*/  FMUL.FTZ R140, R12, R4 ;  /* 0x000000040c8c7220 */ /* 0x000fe20000410000 */
[----:B------:R-:W-:Y:S01]  /*5690*/  F2FP.BF16.PACK_AB R4, R159, R226 ;  /* 0x000000e29f04723e */ /* 0x000fe200000010ff */
[--C-:B------:R-:W-:Y:S02]  /*56a0*/  FADD.FTZ R24, R24, -R2.reuse ;  /* 0x8000000218187221 */ /* 0x100fe40000010000 */
[----:B------:R-:W-:Y:S02]  /*56b0*/  FMUL.FTZ R12, R149, R28 ;  /* 0x0000001c950c7220 */ /* 0x000fe40000410000 */
[----:B--2---:R-:W-:Y:S02]  /*56c0*/  FMUL.FTZ R136, R13, R0 ;  /* 0x000000000d887220 */ /* 0x004fe40000410000 */
[----:B------:R-:W1:Y:S01]  /*56d0*/  LDS R0, [R233.X4+0xf320] ;  /* 0x00f32000e9007984 */ /* 0x000e620000004800 */
[----:B------:R-:W-:Y:S02]  /*56e0*/  FMUL.FTZ R29, R151, R29 ;  /* 0x0000001d971d7220 */ /* 0x000fe40000410000 */
[----:B------:R-:W-:Y:S01]  /*56f0*/  FFMA.FTZ R6, -R84, R84, 1 ;  /* 0x3f80000054067423 */ /* 0x000fe20000010154 */
[----:B------:R-:W-:Y:S01]  /*5700*/  STS [R223+0xf480], R18 ;  /* 0x00f48012df007388 */ /* 0x000fe20000000800 */
[--C-:B------:R-:W-:Y:S02]  /*5710*/  FADD.FTZ R25, R25, -R2.reuse ;  /* 0x8000000219197221 */ /* 0x100fe40000010000 */
[----:B------:R-:W-:Y:S01]  /*5720*/  FADD.FTZ R9, R9, -R2 ;  /* 0x8000000209097221 */ /* 0x000fe20000010000 */
[----:B------:R-:W-:Y:S01]  /*5730*/  STS [R223+0xf880], R17 ;  /* 0x00f88011df007388 */ /* 0x000fe20000000800 */
[----:B------:R-:W-:Y:S02]  /*5740*/  FFMA.FTZ R2, -R252, R252, 1 ;  /* 0x3f800000fc027423 */ /* 0x000fe400000101fc */
[----:B------:R-:W-:Y:S01]  /*5750*/  FMUL.FTZ R12, R12, R6 ;  /* 0x000000060c0c7220 */ /* 0x000fe20000410000 */
[----:B------:R2:W-:Y:S01]  /*5760*/  STS [R224], R3 ;  /* 0x00000003e0007388 */ /* 0x0005e20000000800 */
[----:B------:R-:W-:Y:S02]  /*5770*/  FMUL.FTZ R2, R29, R2 ;  /* 0x000000021d027220 */ /* 0x000fe40000410000 */
[----:B------:R-:W-:Y:S01]  /*5780*/  FMUL.FTZ R9, R155, R9 ;  /* 0x000000099b097220 */ /* 0x000fe20000410000 */
[----:B------:R-:W-:Y:S01]  /*5790*/  STS [R224+0x400], R22 ;  /* 0x00040016e0007388 */ /* 0x000fe20000000800 */
[----:B------:R-:W-:Y:S01]  /*57a0*/  FFMA.FTZ R5, -R230, R230, 1 ;  /* 0x3f800000e6057423 */ /* 0x000fe200000101e6 */
[----:B------:R-:W-:Y:S01]  /*57b0*/  F2FP.BF16.PACK_AB R12, R2, R12 ;  /* 0x0000000c020c723e */ /* 0x000fe200000010ff */
[----:B------:R-:W-:Y:S01]  /*57c0*/  FMUL.FTZ R13, R226, R24 ;  /* 0x00000018e20d7220 */ /* 0x000fe20000410000 */
[----:B---3--:R-:W-:Y:S01]  /*57d0*/  F2FP.BF16.PACK_AB R2, R143, R144 ;  /* 0x000000908f02723e */ /* 0x008fe200000010ff */
[----:B------:R-:W-:Y:S01]  /*57e0*/  STS [R223+0x10480], R16 ;  /* 0x01048010df007388 */ /* 0x000fe20000000800 */
[----:B------:R-:W-:Y:S01]  /*57f0*/  FMUL.FTZ R141, R9, R5 ;  /* 0x00000005098d7220 */ /* 0x000fe20000410000 */
[----:B------:R-:W-:Y:S01]  /*5800*/  F2FP.BF16.PACK_AB R5, R151, R149 ;  /* 0x000000959705723e */ /* 0x000fe200000010ff */
[----:B------:R-:W-:Y:S01]  /*5810*/  FFMA.FTZ R9, -R231, R231, 1 ;  /* 0x3f800000e7097423 */ /* 0x000fe200000101e7 */
[----:B------:R3:W5:Y:S01]  /*5820*/  LDL.LU R84, [R1+0x84] ;  /* 0x0000840001547983 */ /* 0x0007620000300800 */
[----:B------:R-:W-:Y:S01]  /*5830*/  FMUL.FTZ R25, R159, R25 ;  /* 0x000000199f197220 */ /* 0x000fe20000410000 */
[----:B------:R-:W-:Y:S01]  /*5840*/  F2FP.BF16.PACK_AB R6, R141, R142 ;  /* 0x0000008e8d06723e */ /* 0x000fe200000010ff */
[----:B------:R-:W-:Y:S01]  /*5850*/  FMUL.FTZ R13, R13, R9 ;  /* 0x000000090d0d7220 */ /* 0x000fe20000410000 */
[----:B------:R-:W-:Y:S01]  /*5860*/  F2FP.BF16.PACK_AB R9, R136, R140 ;  /* 0x0000008c8809723e */ /* 0x000fe200000010ff */
[----:B------:R-:W-:Y:S04]  /*5870*/  FFMA.FTZ R8, -R243, R243, 1 ;  /* 0x3f800000f3087423 */ /* 0x000fe800000101f3 */
[----:B------:R-:W-:Y:S01]  /*5880*/  FMUL.FTZ R8, R25, R8 ;  /* 0x0000000819087220 */ /* 0x000fe20000410000 */
[----:B--2---:R-:W-:Y:S04]  /*5890*/  F2FP.BF16.PACK_AB R3, R145, R225 ;  /* 0x000000e19103723e */ /* 0x004fe800000010ff */
[----:B------:R-:W-:Y:S01]  /*58a0*/  F2FP.BF16.PACK_AB R8, R8, R13 ;  /* 0x0000000d0808723e */ /* 0x000fe200000010ff */
[--C-:B-1----:R-:W-:Y:S01]  /*58b0*/  FADD.FTZ R10, R10, -R0.reuse ;  /* 0x800000000a0a7221 */ /* 0x102fe20000010000 */
        /* <DEDUP_REMOVED lines=20> */
[----:B----4-:R-:W-:Y:S01]  /*5a00*/  FMUL.FTZ R31, R150, R31 ;  /* 0x0000001f961f7220 */ /* 0x010fe20000410000 */
[----:B------:R1:W-:Y:S01]  /*5a10*/  STS [R223+0x12480], R4 ;  /* 0x01248004df007388 */ /* 0x0003e20000000800 */
[----:B--2---:R-:W-:Y:S01]  /*5a20*/  F2FP.BF16.PACK_AB R2, R138, R137 ;  /* 0x000000898a02723e */ /* 0x004fe200000010ff */
[----:B---3--:R-:W-:Y:S04]  /*5a30*/  FMUL.FTZ R7, R145, R11 ;  /* 0x0000000b91077220 */ /* 0x008fe80000410000 */
[----:B------:R2:W-:Y:S01]  /*5a40*/  STS [R223+0x12880], R2 ;  /* 0x01288002df007388 */ /* 0x0005e20000000800 */
[----:B------:R-:W-:Y:S03]  /*5a50*/  FMUL.FTZ R7, R7, R3 ;  /* 0x0000000307077220 */ /* 0x000fe60000410000 */
[----:B------:R3:W-:Y:S01]  /*5a60*/  STS [R224+0x3000], R5 ;  /* 0x00300005e0007388 */ /* 0x0007e20000000800 */
[----:B------:R-:W-:Y:S04]  /*5a70*/  FFMA.FTZ R3, -R244, R244, 1 ;  /* 0x3f800000f4037423 */ /* 0x000fe800000101f4 */
[----:B------:R-:W-:Y:S02]  /*5a80*/  FMUL.FTZ R3, R15, R3 ;  /* 0x000000030f037220 */ /* 0x000fe40000410000 */
[----:B-1----:R-:W-:Y:S04]  /*5a90*/  FFMA.FTZ R4, -R248, R248, 1 ;  /* 0x3f800000f8047423 */ /* 0x002fe800000101f8 */
[----:B------:R-:W-:Y:S02]  /*5aa0*/  FMUL.FTZ R4, R14, R4 ;  /* 0x000000040e047220 */ /* 0x000fe40000410000 */
[----:B--2---:R-:W-:Y:S03]  /*5ab0*/  FFMA.FTZ R2, -R238, R238, 1 ;  /* 0x3f800000ee027423 */ /* 0x004fe600000101ee */
[----:B------:R-:W-:Y:S01]  /*5ac0*/  F2FP.BF16.PACK_AB R4, R3, R4 ;  /* 0x000000040304723e */ /* 0x000fe200000010ff */
[----:B------:R-:W-:Y:S01]  /*5ad0*/  FMUL.FTZ R10, R10, R2 ;  /* 0x000000020a0a7220 */ /* 0x000fe20000410000 */
[----:B------:R-:W-:Y:S01]  /*5ae0*/  F2FP.BF16.PACK_AB R2, R150, R139 ;  /* 0x0000008b9602723e */ /* 0x000fe200000010ff */
[----:B---3--:R-:W-:Y:S02]  /*5af0*/  FFMA.FTZ R5, -R250, R250, 1 ;  /* 0x3f800000fa057423 */ /* 0x008fe400000101fa */
        /* <DEDUP_REMOVED lines=113> */
[----:B------:R-:W3:Y:S01]  /*6210*/  LDL R154, [R1+0x2c] ;  /* 0x00002c00019a7983 */ /* 0x000ee20000100800 */
[----:B------:R-:W-:Y:S03]  /*6220*/  USHF.R.S32.HI UR16, URZ, 0x1f, UR14 ;  /* 0x0000001f3f107899 */ /* 0x000fe6000801140e */
[----:B------:R-:W4:Y:S01]  /*6230*/  LDL.64 R158, [R1+0x48] ;  /* 0x00004800019e7983 */ /* 0x000f220000100a00 */
[----:B------:R-:W-:Y:S01]  /*6240*/  UIMAD UR16, UR16, UR6, URZ ;  /* 0x00000006101072a4 */ /* 0x000fe2000f8e023f */
[----:B------:R-:W-:Y:S01]  /*6250*/  IMAD.U32 R0, RZ, RZ, UR18 ;  /* 0x00000012ff007e24 */ /* 0x000fe2000f8e00ff */
[----:B------:R-:W-:Y:S01]  /*6260*/  USHF.L.U32 UR6, UR14, 0x6, URZ ;  /* 0x000000060e067899 */ /* 0x000fe2000800063f */
[----:B------:R-:W4:Y:S01]  /*6270*/  LDL.64 R156, [R1+0x40] ;  /* 0x00004000019c7983 */ /* 0x000f220000100a00 */
[----:B------:R-:W-:Y:S01]  /*6280*/  UIMAD UR16, UR14, UR7, UR16 ;  /* 0x000000070e1072a4 */ /* 0x000fe2000f8e0210 */
[----:B------:R-:W-:Y:S01]  /*6290*/  IMAD.U32 R4, RZ, RZ, UR18 ;  /* 0x00000012ff047e24 */ /* 0x000fe2000f8e00ff */
[----:B------:R-:W-:Y:S01]  /*62a0*/  UIADD3 UR7, -UR6, UR9, URZ ;  /* 0x0000000906077290 */ /* 0x000fe2000fffe13f */
[----:B------:R-:W4:Y:S01]  /*62b0*/  LDL R153, [R1+0x38] ;  /* 0x0000380001997983 */ /* 0x000f220000100800 */
[----:B------:R-:W-:Y:S01]  /*62c0*/  UIADD3 UR16, UR19, UR16, URZ ;  /* 0x0000001013107290 */ /* 0x000fe2000fffe03f */
[----:B------:R-:W-:Y:S02]  /*62d0*/  IMAD.U32 R7, RZ, RZ, UR6 ;  /* 0x00000006ff077e24 */ /* 0x000fe4000f8e00ff */
[----:B------:R-:W4:Y:S03]  /*62e0*/  LDL R152, [R1+0x28] ;  /* 0x0000280001987983 */ /* 0x000f260000100800 */
[----:B------:R-:W-:Y:S01]  /*62f0*/  IMAD.U32 R8, RZ, RZ, UR16 ;  /* 0x00000010ff087e24 */ /* 0x000fe2000f8e00ff */
[----:B------:R-:W1:Y:S02]  /*6300*/  S2R R242, SR_TID.X ;  /* 0x0000000000f27919 */ /* 0x000e640000002100 */
[----:B-1----:R-:W-:Y:S02]  /*6310*/  SHF.R.S32.HI R229, RZ, 0x1f, R242 ;  /* 0x0000001fffe57819 */ /* 0x002fe400000114f2 */
[----:B------:R-:W-:Y:S02]  /*6320*/  ISETP.GT.AND P5, PT, R242, 0xf, PT ;  /* 0x0000000ff200780c */ /* 0x000fe40003fa4270 */
[----:B------:R-:W-:Y:S04]  /*6330*/  LEA.HI R229, R229, R242, RZ, 0x2 ;  /* 0x000000f2e5e57211 */ /* 0x000fe800078f10ff */
[----:B------:R-:W-:Y:S02]  /*6340*/  SHF.R.S32.HI R229, RZ, 0x2, R229 ;  /* 0x00000002ffe57819 */ /* 0x000fe400000114e5 */
[----:B--2---:R-:W-:Y:S02]  /*6350*/  LEA R0, P0, R0, R226, 0x6 ;  /* 0x000000e200007211 */ /* 0x004fe400078030ff */
[C---:B---3--:R-:W-:Y:S02]  /*6360*/  LOP3.LUT P1, RZ, R154.reuse, 0x1, RZ, 0xc0, !PT ;  /* 0x000000019aff7812 */ /* 0x048fe4000782c0ff */
[----:B------:R-:W-:Y:S02]  /*6370*/  LOP3.LUT P2, RZ, R154, 0x4, RZ, 0xc0, !PT ;  /* 0x000000049aff7812 */ /* 0x000fe4000784c0ff */
[----:B----4-:R-:W-:Y:S02]  /*6380*/  IADD3 R5, P3, R158, UR6, RZ ;  /* 0x000000069e057c10 */ /* 0x010fe4000ff7e0ff */
[----:B------:R-:W-:Y:S02]  /*6390*/  ISETP.GE.OR P4, PT, R229, UR7, !P1 ;  /* 0x00000007e5007c0c */ /* 0x000fe4000cf86670 */
[----:B------:R-:W-:Y:S02]  /*63a0*/  LEA.HI.X R8, R4, R157, R8, 0x6, P0 ;  /* 0x0000009d04087211 */ /* 0x000fe400000f3408 */
[----:B------:R-:W-:Y:S02]  /*63b0*/  LOP3.LUT P0, RZ, R154, 0x2, RZ, 0xc0, !PT ;  /* 0x000000029aff7812 */ /* 0x000fe4000780c0ff */
[C---:B------:R-:W-:Y:S02]  /*63c0*/  LEA R4, P1, R0.reuse, c[0x0][0x1f0], 0x1 ;  /* 0x00007c0000047a11 */ /* 0x040fe400078208ff */
[----:B------:R-:W-:Y:S02]  /*63d0*/  LEA.HI.X.SX32 R7, R7, R153, 0x1, P3 ;  /* 0x0000009907077211 */ /* 0x000fe400018f0eff */
[----:B------:R-:W-:Y:S02]  /*63e0*/  ISETP.GE.OR P3, PT, R229, UR7, !P0 ;  /* 0x00000007e5007c0c */ /* 0x000fe4000c766670 */
[----:B------:R-:W-:Y:S02]  /*63f0*/  LEA R6, P0, R5, c[0x0][0x280], 0x2 ;  /* 0x0000a00005067a11 */ /* 0x000fe400078010ff */
[----:B------:R-:W-:Y:S02]  /*6400*/  ISETP.GE.OR P2, PT, R229, UR7, !P2 ;  /* 0x00000007e5007c0c */ /* 0x000fe4000d746670 */
[----:B------:R-:W-:Y:S02]  /*6410*/  LEA.HI.X R7, R5, c[0x0][0x284], R7, 0x2, P0 ;  /* 0x0000a10005077a11 */ /* 0x000fe400000f1407 */
[----:B------:R-:W-:Y:S01]  /*6420*/  LEA.HI.X R5, R0, c[0x0][0x1f4], R8, 0x1, P1 ;  /* 0x00007d0000057a11 */ /* 0x000fe200008f0c08 */
        /* <DEDUP_REMOVED lines=8> */
.L_x_306:
        /* <DEDUP_REMOVED lines=13> */
[----:B------:R-:W-:Y:S01]  /*6580*/  LDSM.16.MT88.2 R136, [R208+0x2800] ;  /* 0x00280000d088783b */ /* 0x000fe20000004100 */
[----:B------:R-:W-:Y:S03]  /*6590*/  USEL UR15, UR6, URZ, !UP1 ;  /* 0x0000003f060f7287 */ /* 0x000fe6000c800000 */
[----:B------:R-:W-:Y:S03]  /*65a0*/  LDSM.16.MT88.2 R138, [R208+0x4800] ;  /* 0x00480000d08a783b */ /* 0x000fe60000004100 */
[C---:B------:R-:W-:Y:S01]  /*65b0*/  HMMA.16816.F32.BF16 R16, R20.reuse, R28, RZ ;  /* 0x0000001c1410723c */ /* 0x040fe200000418ff */
[----:B------:R-:W-:Y:S04]  /*65c0*/  LDSM.16.MT88.2 R142, [R208+0x2c00] ;  /* 0x002c0000d08e783b */ /* 0x000fe80000004100 */
[----:B------:R-:W-:Y:S03]  /*65d0*/  LDSM.16.MT88.2 R152, [R208+0x3800] ;  /* 0x00380000d098783b */ /* 0x000fe60000004100 */
[-C--:B------:R-:W-:Y:S01]  /*65e0*/  HMMA.16816.F32.BF16 R20, R20, R30.reuse, RZ ;  /* 0x0000001e1414723c */ /* 0x080fe200000418ff */
[----:B------:R-:W0:Y:S07]  /*65f0*/  LDGDEPBAR ;  /* 0x00000000000079af */ /* 0x000e2e0000000000 */
[----:B------:R-:W-:Y:S01]  /*6600*/  HMMA.16816.F32.BF16 R24, R24, R30, RZ ;  /* 0x0000001e1818723c */ /* 0x000fe200000418ff */
[----:B------:R-:W4:Y:S07]  /*6610*/  LDSM.16.M88.4 R28, [R215+0x1000] ;  /* 0x00100000d71c783b */ /* 0x000f2e0000000200 */
[-C--:B------:R-:W-:Y:S08]  /*6620*/  HMMA.16816.F32.BF16 R4, R32, R140.reuse, R4 ;  /* 0x0000008c2004723c */ /* 0x080ff00000041804 */
[C---:B------:R-:W-:Y:S01]  /*6630*/  HMMA.16816.F32.BF16 R8, R144.reuse, R140, R8 ;  /* 0x0000008c9008723c */ /* 0x040fe20000041808 */
[----:B------:R-:W-:Y:S07]  /*6640*/  LDSM.16.MT88.2 R140, [R208+0xc00] ;  /* 0x000c0000d08c783b */ /* 0x000fee0000004100 */
[-C--:B------:R-:W-:Y:S08]  /*6650*/  HMMA.16816.F32.BF16 R12, R144, R148.reuse, R12 ;  /* 0x00000094900c723c */ /* 0x080ff0000004180c */
[C---:B------:R-:W-:Y:S08]  /*6660*/  HMMA.16816.F32.BF16 R16, R32.reuse, R148, R16 ;  /* 0x000000942010723c */ /* 0x040ff00000041810 */
[-C--:B------:R-:W-:Y:S01]  /*6670*/  HMMA.16816.F32.BF16 R20, R32, R150.reuse, R20 ;  /* 0x000000962014723c */ /* 0x080fe20000041814 */
[----:B------:R-:W4:Y:S07]  /*6680*/  LDSM.16.M88.4 R32, [R219] ;  /* 0x00000000db20783b */ /* 0x000f2e0000000200 */
[----:B------:R-:W-:Y:S01]  /*6690*/  HMMA.16816.F32.BF16 R24, R144, R150, R24 ;  /* 0x000000969018723c */ /* 0x000fe20000041818 */
[----:B------:R-:W4:Y:S04]  /*66a0*/  LDSM.16.M88.4 R144, [R219+0x1000] ;  /* 0x00100000db90783b */ /* 0x000f280000000200 */
[----:B------:R-:W-:Y:S03]  /*66b0*/  LDSM.16.M88.4 R148, [R214+0x3000] ;  /* 0x00300000d694783b */ /* 0x000fe60000000200 */
[-C--:B-1----:R-:W-:Y:S08]  /*66c0*/  HMMA.16816.F32.BF16 R4, R132, R2.reuse, R4 ;  /* 0x000000028404723c */ /* 0x082ff00000041804 */
[C---:B----4-:R-:W-:Y:S01]  /*66d0*/  HMMA.16816.F32.BF16 R8, R28.reuse, R2, R8 ;  /* 0x000000021c08723c */ /* 0x050fe20000041808 */
[----:B------:R-:W1:Y:S07]  /*66e0*/  LDSM.16.MT88.2 R2, [R208+0x4c00] ;  /* 0x004c0000d002783b */ /* 0x000e6e0000004100 */
[-C--:B------:R-:W-:Y:S08]  /*66f0*/  HMMA.16816.F32.BF16 R12, R28, R136.reuse, R12 ;  /* 0x000000881c0c723c */ /* 0x080ff0000004180c */
[C---:B------:R-:W-:Y:S01]  /*6700*/  HMMA.16816.F32.BF16 R16, R132.reuse, R136, R16 ;  /* 0x000000888410723c */ /* 0x040fe20000041810 */
[----:B------:R-:W-:Y:S07]  /*6710*/  LDSM.16.MT88.2 R136, [R208+0x1000] ;  /* 0x00100000d088783b */ /* 0x000fee0000004100 */
[-C--:B------:R-:W-:Y:S01]  /*6720*/  HMMA.16816.F32.BF16 R20, R132, R138.reuse, R20 ;  /* 0x0000008a8414723c */ /* 0x080fe20000041814 */
[----:B------:R-:W4:Y:S07]  /*6730*/  LDSM.16.M88.4 R132, [R214+0x2000] ;  /* 0x00200000d684783b */ /* 0x000f2e0000000200 */
        /* <DEDUP_REMOVED lines=8> */
[----:B------:R-:W-:Y:S07]  /*67c0*/  LDSM.16.M88.4 R140, [R216+0x3000] ;  /* 0x00300000d88c783b */ /* 0x000fee0000000200 */
[-C--:B-1----:R-:W-:Y:S01]  /*67d0*/  HMMA.16816.F32.BF16 R20, R32, R2.reuse, R20 ;  /* 0x000000022014723c */ /* 0x082fe20000041814 */
[----:B------:R-:W-:Y:S07]  /*67e0*/  LDSM.16.M88.4 R32, [R216+0x2000] ;  /* 0x00200000d820783b */ /* 0x000fee0000000200 */
[----:B------:R-:W-:Y:S01]  /*67f0*/  HMMA.16816.F32.BF16 R24, R144, R2, R24 ;  /* 0x000000029018723c */ /* 0x000fe20000041818 */
[----:B------:R-:W1:Y:S04]  /*6800*/  LDSM.16.MT88.2 R2, [R208+0x1400] ;  /* 0x00140000d002783b */ /* 0x000e680000004100 */
[----:B------:R-:W-:Y:S03]  /*6810*/  LDSM.16.M88.4 R144, [R215+0x3000] ;  /* 0x00300000d790783b */ /* 0x000fe60000000200 */
[-C--:B----4-:R-:W-:Y:S08]  /*6820*/  HMMA.16816.F32.BF16 R4, R132, R136.reuse, R4 ;  /* 0x000000888404723c */ /* 0x090ff00000041804 */
[C---:B------:R-:W-:Y:S01]  /*6830*/  HMMA.16816.F32.BF16 R8, R148.reuse, R136, R8 ;  /* 0x000000889408723c */ /* 0x040fe20000041808 */
[----:B------:R-:W4:Y:S07]  /*6840*/  LDSM.16.MT88.2 R136, [R208+0x5400] ;  /* 0x00540000d088783b */ /* 0x000f2e0000004100 */
[-C--:B------:R-:W-:Y:S08]  /*6850*/  HMMA.16816.F32.BF16 R12, R148, R28.reuse, R12 ;  /* 0x0000001c940c723c */ /* 0x080ff0000004180c */
[C---:B------:R-:W-:Y:S01]  /*6860*/  HMMA.16816.F32.BF16 R16, R132.reuse, R28, R16 ;  /* 0x0000001c8410723c */ /* 0x040fe20000041810 */
[----:B------:R-:W-:Y:S07]  /*6870*/  LDSM.16.MT88.2 R28, [R208+0x1800] ;  /* 0x00180000d01c783b */ /* 0x000fee0000004100 */
[-C--:B------:R-:W-:Y:S01]  /*6880*/  HMMA.16816.F32.BF16 R20, R132, R30.reuse, R20 ;  /* 0x0000001e8414723c */ /* 0x080fe20000041814 */
[----:B------:R-:W4:Y:S07]  /*6890*/  LDSM.16.M88.4 R132, [R215+0x2000] ;  /* 0x00200000d784783b */ /* 0x000f2e0000000200 */
[----:B------:R-:W-:Y:S01]  /*68a0*/  HMMA.16816.F32.BF16 R24, R148, R30, R24 ;  /* 0x0000001e9418723c */ /* 0x000fe20000041818 */
[----:B------:R-:W-:Y:S04]  /*68b0*/  LDSM.16.MT88.2 R30, [R208+0x1c00] ;  /* 0x001c0000d01e783b */ /* 0x000fe80000004100 */
[----:B------:R-:W-:Y:S03]  /*68c0*/  LDSM.16.M88.4 R148, [R218+0x3000] ;  /* 0x00300000da94783b */ /* 0x000fe60000000200 */
[-C--:B-1----:R-:W-:Y:S08]  /*68d0*/  HMMA.16816.F32.BF16 R4, R32, R2.reuse, R4 ;  /* 0x000000022004723c */ /* 0x082ff00000041804 */
[C---:B------:R-:W-:Y:S01]  /*68e0*/  HMMA.16816.F32.BF16 R8, R140.reuse, R2, R8 ;  /* 0x000000028c08723c */ /* 0x040fe20000041808 */
[----:B------:R-:W1:Y:S07]  /*68f0*/  LDSM.16.MT88.2 R2, [R208+0x5800] ;  /* 0x00580000d002783b */ /* 0x000e6e0000004100 */
[-C--:B------:R-:W-:Y:S08]  /*6900*/  HMMA.16816.F32.BF16 R12, R140, R138.reuse, R12 ;  /* 0x0000008a8c0c723c */ /* 0x080ff0000004180c */
[C---:B------:R-:W-:Y:S01]  /*6910*/  HMMA.16816.F32.BF16 R16, R32.reuse, R138, R16 ;  /* 0x0000008a2010723c */ /* 0x040fe20000041810 */
[----:B------:R-:W-:Y:S07]  /*6920*/  LDSM.16.MT88.2 R138, [R208+0x3c00] ;  /* 0x003c0000d08a783b */ /* 0x000fee0000004100 */
[-C--:B----4-:R-:W-:Y:S01]  /*6930*/  HMMA.16816.F32.BF16 R20, R32, R136.reuse, R20 ;  /* 0x000000882014723c */ /* 0x090fe20000041814 */
[----:B------:R-:W4:Y:S07]  /*6940*/  LDSM.16.M88.4 R32, [R218+0x2000] ;  /* 0x00200000da20783b */ /* 0x000f2e0000000200 */
[----:B------:R-:W-:Y:S08]  /*6950*/  HMMA.16816.F32.BF16 R24, R140, R136, R24 ;  /* 0x000000888c18723c */ /* 0x000ff00000041818 */
[-C--:B------:R-:W-:Y:S08]  /*6960*/  HMMA.16816.F32.BF16 R4, R132, R28.reuse, R4 ;  /* 0x0000001c8404723c */ /* 0x080ff00000041804 */
[C---:B------:R-:W-:Y:S01]  /*6970*/  HMMA.16816.F32.BF16 R8, R144.reuse, R28, R8 ;  /* 0x0000001c9008723c */ /* 0x040fe20000041808 */
[----:B------:R-:W3:Y:S03]  /*6980*/  LDSM.16.MT88.2 R28, [R208+0x5c00] ;  /* 0x005c0000d01c783b */ /* 0x000ee60000004100 */
[----:B--2---:R-:W-:Y:S04]  /*6990*/  IADD3 R0, P0, R156, UR11, RZ ;  /* 0x0000000b9c007c10 */ /* 0x004fe8000ff1e0ff */
[-C--:B------:R-:W-:Y:S08]  /*69a0*/  HMMA.16816.F32.BF16 R12, R144, R152.reuse, R12 ;  /* 0x00000098900c723c */ /* 0x080ff0000004180c */
[C---:B------:R-:W-:Y:S08]  /*69b0*/  HMMA.16816.F32.BF16 R16, R132.reuse, R152, R16 ;  /* 0x000000988410723c */ /* 0x040ff00000041810 */
[-C--:B-1----:R-:W-:Y:S08]  /*69c0*/  HMMA.16816.F32.BF16 R20, R132, R2.reuse, R20 ;  /* 0x000000028414723c */ /* 0x082ff00000041814 */
[----:B------:R-:W-:Y:S07]  /*69d0*/  HMMA.16816.F32.BF16 R24, R144, R2, R24 ;  /* 0x000000029018723c */ /* 0x000fee0000041818 */
[----:B------:R-:W-:Y:S01]  /*69e0*/  IMAD.U32 R3, RZ, RZ, UR11 ;  /* 0x0000000bff037e24 */ /* 0x000fe2000f8e00ff */
[-C--:B----4-:R-:W-:Y:S01]  /*69f0*/  HMMA.16816.F32.BF16 R4, R32, R30.reuse, R4 ;  /* 0x0000001e2004723c */ /* 0x090fe20000041804 */
[----:B------:R-:W-:Y:S04]  /*6a00*/  UMOV UR11, UR14 ;  /* 0x0000000e000b7c82 */ /* 0x000fe80008000000 */
[----:B---3--:R-:W-:Y:S02]  /*6a10*/  LEA.HI.X.SX32 R3, R3, R154, 0x1, P0 ;  /* 0x0000009a03037211 */ /* 0x008fe400000f0eff */
[C---:B------:R-:W-:Y:S01]  /*6a20*/  LEA R2, P0, R0.reuse, c[0x0][0x220], 0x2 ;  /* 0x0000880000027a11 */ /* 0x040fe200078010ff */
[C---:B------:R-:W-:Y:S04]  /*6a30*/  HMMA.16816.F32.BF16 R8, R148.reuse, R30, R8 ;  /* 0x0000001e9408723c */ /* 0x040fe80000041808 */
[----:B------:R-:W-:Y:S01]  /*6a40*/  LEA.HI.X R3, R0, c[0x0][0x224], R3, 0x2, P0 ;  /* 0x0000890000037a11 */ /* 0x000fe200000f1403 */
[----:B------:R-:W-:Y:S01]  /*6a50*/  IMAD.U32 R0, RZ, RZ, UR4 ;  /* 0x00000004ff007e24 */ /* 0x000fe2000f8e00ff */
[----:B------:R-:W-:Y:S01]  /*6a60*/  PLOP3.LUT P0, PT, PT, PT, UP0, 0x80, 0x0 ;  /* 0x000000000000781c */ /* 0x000fe20003f0f008 */
[----:B------:R-:W-:Y:S01]  /*6a70*/  USEL UR4, UR7, URZ, !UP2 ;  /* 0x0000003f07047287 */ /* 0x000fe2000d000000 */
[-C--:B------:R-:W-:Y:S04]  /*6a80*/  HMMA.16816.F32.BF16 R12, R148, R138.reuse, R12 ;  /* 0x0000008a940c723c */ /* 0x080fe8000004180c */
[----:B------:R-:W-:Y:S03]  /*6a90*/  IMAD R0, R0, 0x1800, R220 ;  /* 0x0000180000007824 */ /* 0x000fe600078e02dc */
[----:B------:R-:W-:Y:S01]  /*6aa0*/  RED.E.ADD.F32.FTZ.RN.STRONG.GPU [R2.64], R4 ;  /* 0x000000040200798e */ /* 0x000fe2000c10e78c */
[C---:B------:R-:W-:Y:S03]  /*6ab0*/  HMMA.16816.F32.BF16 R16, R32.reuse, R138, R16 ;  /* 0x0000008a2010723c */ /* 0x040fe60000041810 */
[----:B------:R-:W-:Y:S01]  /*6ac0*/  RED.E.ADD.F32.FTZ.RN.STRONG.GPU [R2.64+0x400], R5 ;  /* 0x000400050200798e */ /* 0x000fe2000c10e78c */
[----:B------:R-:W-:Y:S03]  /*6ad0*/  IMAD.SHL.U32 R0, R0, 0x2, RZ ;  /* 0x0000000200007824 */ /* 0x000fe600078e00ff */
[----:B------:R-:W-:Y:S01]  /*6ae0*/  RED.E.ADD.F32.FTZ.RN.STRONG.GPU [R2.64+0x800], R6 ;  /* 0x000800060200798e */ /* 0x000fe2000c10e78c */
[-C--:B------:R-:W-:Y:S03]  /*6af0*/  HMMA.16816.F32.BF16 R20, R32, R28.reuse, R20 ;  /* 0x0000001c2014723c */ /* 0x080fe60000041814 */
        /* <DEDUP_REMOVED lines=20> */
[----:B------:R-:W-:Y:S04]  /*6c40*/  LDSM.16.MT88.4 R132, [R0+0x7480] ;  /* 0x007480000084783b */ /* 0x000fe80000004200 */
[----:B------:R-:W-:Y:S01]  /*6c50*/  LDSM.16.MT88.4 R136, [R209+0x16c80] ;  /* 0x016c8000d188783b */ /* 0x000fe20000004200 */
[-C--:B-1---5:R-:W-:Y:S03]  /*6c60*/  HMMA.16816.F32.BF16 R84, R4, R8.reuse, R84 ;  /* 0x000000080454723c */ /* 0x0a2fe60000041854 */
[----:B------:R-:W-:Y:S04]  /*6c70*/  RED.E.ADD.F32.FTZ.RN.STRONG.GPU [R2.64+0x4000], R20 ;  /* 0x004000140200798e */ /* 0x000fe8000c10e78c */
[----:B------:R-:W-:Y:S04]  /*6c80*/  RED.E.ADD.F32.FTZ.RN.STRONG.GPU [R2.64+0x4400], R21 ;  /* 0x004400150200798e */ /* 0x000fe8000c10e78c */
[----:B------:R-:W-:Y:S04]  /*6c90*/  RED.E.ADD.F32.FTZ.RN.STRONG.GPU [R2.64+0x4800], R22 ;  /* 0x004800160200798e */ /* 0x000fe8000c10e78c */
[----:B------:R-:W-:Y:S01]  /*6ca0*/  RED.E.ADD.F32.FTZ.RN.STRONG.GPU [R2.64+0x4c00], R23 ;  /* 0x004c00170200798e */ /* 0x000fe2000c10e78c */
[C---:B--2---:R-:W-:Y:S03]  /*6cb0*/  HMMA.16816.F32.BF16 R88, R12.reuse, R8, R88 ;  /* 0x000000080c58723c */ /* 0x044fe60000041858 */
[----:B------:R-:W1:Y:S04]  /*6cc0*/  LDSM.16.MT88.4 R20, [R0+0x8080] ;  /* 0x008080000014783b */ /* 0x000e680000004200 */
[----:B------:R-:W-:Y:S01]  /*6cd0*/  RED.E.ADD.F32.FTZ.RN.STRONG.GPU [R2.64+0x5000], R24 ;  /* 0x005000180200798e */ /* 0x000fe2000c10e78c */
[-C--:B------:R-:W-:Y:S03]  /*6ce0*/  HMMA.16816.F32.BF16 R92, R12, R10.reuse, R92 ;  /* 0x0000000a0c5c723c */ /* 0x080fe6000004185c */
[----:B------:R-:W-:Y:S04]  /*6cf0*/  RED.E.ADD.F32.FTZ.RN.STRONG.GPU [R2.64+0x5400], R25 ;  /* 0x005400190200798e */ /* 0x000fe8000c10e78c */
[----:B------:R-:W-:Y:S01]  /*6d00*/  RED.E.ADD.F32.FTZ.RN.STRONG.GPU [R2.64+0x5800], R26 ;  /* 0x0058001a0200798e */ /* 0x000fe2000c10e78c */
[C---:B------:R-:W-:Y:S03]  /*6d10*/  HMMA.16816.F32.BF16 R96, R4.reuse, R10, R96 ;  /* 0x0000000a0460723c */ /* 0x040fe60000041860 */
[----:B------:R-:W-:Y:S04]  /*6d20*/  LDSM.16.MT88.4 R8, [R0+0x8480] ;  /* 0x008480000008783b */ /* 0x000fe80000004200 */
[----:B------:R-:W-:Y:S01]  /*6d30*/  RED.E.ADD.F32.FTZ.RN.STRONG.GPU [R2.64+0x5c00], R27 ;  /* 0x005c001b0200798e */ /* 0x000fe2000c10e78c */
[-C--:B---3--:R-:W-:Y:S03]  /*6d40*/  HMMA.16816.F32.BF16 R100, R4, R16.reuse, R100 ;  /* 0x000000100464723c */ /* 0x088fe60000041864 */
[----:B------:R-:W2:Y:S05]  /*6d50*/  LDSM.16.MT88.4 R24, [R0+0x6480] ;  /* 0x006480000018783b */ /* 0x000eaa0000004200 */
        /* <DEDUP_REMOVED lines=21> */
[-C--:B------:R-:W-:Y:S08]  /*6eb0*/  HMMA.16816.F32.BF16 R116, R28, R8.reuse, R116 ;  /* 0x000000081c74723c */ /* 0x080ff00000041874 */
        /* <DEDUP_REMOVED lines=80> */
.L_x_288:
[----:B------:R-:W-:Y:S05]  /*73c0*/  @P0 BRA `(.L_x_308) ;  /* 0x0000119000000947 */ /* 0x000fea0003800000 */
[----:B------:R-:W2:Y:S01]  /*73d0*/  LDL R85, [R1+0x80] ;  /* 0x0000800001557983 */ /* 0x000ea20000100800 */
[----:B------:R-:W-:Y:S02]  /*73e0*/  F2FP.BF16.PACK_AB R36, R37, R36 ;  /* 0x000000242524723e */ /* 0x000fe400000010ff */
[----:B------:R-:W-:Y:S01]  /*73f0*/  F2FP.BF16.PACK_AB R38, R39, R38 ;  /* 0x000000262726723e */ /* 0x000fe200000010ff */
[----:B------:R-:W1:Y:S01]  /*7400*/  S2R R31, SR_TID.X ;  /* 0x00000000001f7919 */ /* 0x000e620000002100 */
        /* <DEDUP_REMOVED lines=12> */
[----:B-1----:R-:W-:-:S02]  /*74d0*/  SHF.R.S32.HI R30, RZ, 0x1f, R31 ;  /* 0x0000001fff1e7819 */ /* 0x002fc4000001141f */
[----:B------:R-:W-:Y:S02]  /*74e0*/  F2FP.BF16.PACK_AB R60, R61, R60 ;  /* 0x0000003c3d3c723e */ /* 0x000fe400000010ff */
[CC--:B------:R-:W-:Y:S02]  /*74f0*/  LEA.HI R3, R30.reuse, R31.reuse, RZ, 0x2 ;  /* 0x0000001f1e037211 */ /* 0x0c0fe400078f10ff */
        /* <DEDUP_REMOVED lines=74> */
[----:B------:R-:W-:Y:S03]  /*79a0*/  STS [R0+0x8080], R52 ;  /* 0x0080803400007388 */ /* 0x000fe60000000800 */
[----:B------:R-:W-:Y:S01]  /*79b0*/  ISETP.NE.AND.EX P1, PT, RZ, c[0x0][0x35c], PT, P0 ;  /* 0x0000d700ff007a0c */ /* 0x000fe20003f25300 */
[----:B------:R-:W-:Y:S01]  /*79c0*/  STS [R0+0x8280], R54 ;  /* 0x0082803600007388 */ /* 0x000fe20000000800 */
[----:B------:R-:W-:-:S03]  /*79d0*/  ISETP.NE.U32.AND P0, PT, RZ, c[0x0][0x360], PT ;  /* 0x0000d800ff007a0c */ /* 0x000fc60003f05070 */
        /* <DEDUP_REMOVED lines=54> */
.L_x_309:
[----:B-1----:R-:W-:Y:S01]  /*7d40*/  LEA.HI R0, R30, R31, RZ, 0x3 ;  /* 0x0000001f1e007211 */ /* 0x002fe200078f18ff */
[----:B------:R-:W-:Y:S01]  /*7d50*/  IMAD.SHL.U32 R2, R29, 0x8, RZ ;  /* 0x000000081d027824 */ /* 0x000fe200078e00ff */
[----:B------:R-:W-:Y:S01]  /*7d60*/  LEA.HI R3, R28, R28, RZ, 0x1 ;  /* 0x0000001c1c037211 */ /* 0x000fe200078f08ff */
[----:B------:R-:W1:Y:S01]  /*7d70*/  S2R R31, SR_CTAID.Y ;  /* 0x00000000001f7919 */ /* 0x000e620000002600 */
[----:B-----5:R-:W-:Y:S01]  /*7d80*/  IADD3 R10, R10, -UR10, RZ ;  /* 0x8000000a0a0a7c10 */ /* 0x020fe2000fffe0ff */
[----:B------:R-:W-:Y:S01]  /*7d90*/  IMAD.SHL.U32 R0, R0, 0x8, RZ ;  /* 0x0000000800007824 */ /* 0x000fe200078e00ff */
[----:B------:R-:W-:Y:S01]  /*7da0*/  LOP3.LUT R3, R3, 0x3fffffe, RZ, 0xc0, !PT ;  /* 0x03fffffe03037812 */ /* 0x000fe200078ec0ff */
[----:B------:R-:W-:Y:S01]  /*7db0*/  BSSY B0, `(.L_x_310) ;  /* 0x0000038000007945 */ /* 0x000fe20003800000 */
[----:B------:R-:W-:-:S02]  /*7dc0*/  IMNMX R15, R10, 0x80, PT ;  /* 0x000000800a0f7817 */ /* 0x000fc40003800200 */
[----:B------:R-:W-:Y:S01]  /*7dd0*/  LOP3.LUT R0, R0, 0xc0, RZ, 0xc0, !PT ;  /* 0x000000c000007812 */ /* 0x000fe200078ec0ff */
[----:B------:R-:W-:Y:S01]  /*7de0*/  IMAD.IADD R3, R28, 0x1, -R3 ;  /* 0x000000011c037824 */ /* 0x000fe200078e0a03 */
[----:B------:R-:W-:Y:S02]  /*7df0*/  SHF.R.S32.HI R8, RZ, 0x1f, R85 ;  /* 0x0000001fff087819 */ /* 0x000fe40000011455 */
[----:B------:R-:W-:Y:S01]  /*7e00*/  LOP3.LUT R6, R0, 0x18, R2, 0xf8, !PT ;  /* 0x0000001800067812 */ /* 0x000fe200078ef802 */
[----:B------:R-:W-:Y:S01]  /*7e10*/  IMAD R3, R27, 0x8, R3 ;  /* 0x000000081b037824 */ /* 0x000fe200078e0203 */
[----:B------:R-:W-:Y:S02]  /*7e20*/  SHF.R.U32.HI R0, RZ, 0x3, R0 ;  /* 0x00000003ff007819 */ /* 0x000fe40000011600 */
[----:B------:R-:W-:Y:S02]  /*7e30*/  ISETP.GE.AND P5, PT, R28, R15, PT ;  /* 0x0000000f1c00720c */ /* 0x000fe40003fa6270 */
[----:B------:R-:W-:-:S02]  /*7e40*/  LOP3.LUT R0, R6, R0, RZ, 0x3c, !PT ;  /* 0x0000000006007212 */ /* 0x000fc400078e3cff */
[----:B------:R-:W-:Y:S02]  /*7e50*/  SEL R30, R8, RZ, !P1 ;  /* 0x000000ff081e7207 */ /* 0x000fe40004800000 */
[----:B------:R-:W-:Y:S01]  /*7e60*/  IADD3 R4, P0, R28, R4, RZ ;  /* 0x000000041c047210 */ /* 0x000fe20007f1e0ff */
[----:B------:R-:W-:Y:S01]  /*7e70*/  IMAD.U32 R0, R3, 0x20, R0 ;  /* 0x0000002003007824 */ /* 0x000fe200078e0000 */
[--C-:B------:R-:W-:Y:S01]  /*7e80*/  SHF.R.S32.HI R3, RZ, 0x1f, R2.reuse ;  /* 0x0000001fff037819 */ /* 0x100fe20000011402 */
[----:B------:R-:W-:Y:S01]  /*7e90*/  IMAD R8, R30, c[0x0][0x340], RZ ;  /* 0x0000d0001e087a24 */ /* 0x000fe200078e02ff */
[----:B-1----:R-:W-:Y:S01]  /*7ea0*/  SHF.R.S32.HI R68, RZ, 0x1f, R31 ;  /* 0x0000001fff447819 */ /* 0x002fe2000001141f */
[----:B------:R-:W-:Y:S01]  /*7eb0*/  IMAD.SHL.U32 R0, R0, 0x2, RZ ;  /* 0x0000000200007824 */ /* 0x000fe200078e00ff */
[----:B------:R-:W-:Y:S01]  /*7ec0*/  SEL R14, R85, RZ, !P1 ;  /* 0x000000ff550e7207 */ /* 0x000fe20004800000 */
[----:B------:R-:W-:Y:S01]  /*7ed0*/  IMAD.WIDE.U32 R6, R31, c[0x0][0x338], R2 ;  /* 0x0000ce001f067a25 */ /* 0x000fe200078e0002 */
[----:B------:R-:W-:-:S02]  /*7ee0*/  LEA.HI.X.SX32 R5, R28, R5, 0x1, P0 ;  /* 0x000000051c057211 */ /* 0x000fc400000f0eff */
[----:B------:R1:W2:Y:S01]  /*7ef0*/  LDS.128 R40, [R0+0x7080] ;  /* 0x0070800000287984 */ /* 0x0002a20000000c00 */
[----:B------:R-:W-:Y:S01]  /*7f00*/  IMAD R9, R68, c[0x0][0x338], RZ ;  /* 0x0000ce0044097a24 */ /* 0x000fe200078e02ff */
[----:B------:R-:W-:Y:S01]  /*7f10*/  IADD3 R29, R2, 0x20, RZ ;  /* 0x00000020021d7810 */ /* 0x000fe20007ffe0ff */
[----:B------:R-:W-:Y:S01]  /*7f20*/  IMAD R8, R14, c[0x0][0x344], R8 ;  /* 0x0000d1000e087a24 */ /* 0x000fe200078e0208 */
[----:B------:R1:W3:Y:S01]  /*7f30*/  LDS.128 R36, [R0+0x9080] ;  /* 0x0090800000247984 */ /* 0x0002e20000000c00 */
[----:B------:R-:W-:-:S03]  /*7f40*/  IMAD R9, R31, c[0x0][0x33c], R9 ;  /* 0x0000cf001f097a24 */ /* 0x000fc600078e0209 */
[----:B------:R1:W4:Y:S01]  /*7f50*/  LDS.128 R32, [R0+0xb080] ;  /* 0x00b0800000207984 */ /* 0x0003220000000c00 */
[----:B------:R-:W-:Y:S02]  /*7f60*/  IMAD.IADD R7, R7, 0x1, R9 ;  /* 0x0000000107077824 */ /* 0x000fe400078e0209 */
[----:B------:R-:W-:Y:S01]  /*7f70*/  IMAD.U32 R9, RZ, RZ, UR5 ;  /* 0x00000005ff097e24 */ /* 0x000fe2000f8e00ff */
[----:B------:R1:W1:Y:S01]  /*7f80*/  LDS.128 R52, [R0+0x80] ;  /* 0x0000800000347984 */ /* 0x0002620000000c00 */
[----:B------:R-:W-:-:S03]  /*7f90*/  IMAD.WIDE.U32 R12, R14, c[0x0][0x340], R6 ;  /* 0x0000d0000e0c7a25 */ /* 0x000fc600078e0006 */
[----:B------:R1:W1:Y:S01]  /*7fa0*/  LDS.128 R48, [R0+0x2080] ;  /* 0x0020800000307984 */ /* 0x0002620000000c00 */
[----:B------:R-:W-:-:S03]  /*7fb0*/  IMAD.WIDE R4, R9, 0x80, R4 ;  /* 0x0000008009047825 */ /* 0x000fc600078e0204 */
        /* <DEDUP_REMOVED lines=23> */
.L_x_311:
[----:B------:R-:W-:Y:S05]  /*8130*/  BSYNC B0 ;  /* 0x0000000000007941 */ /* 0x000fea0003800000 */
.L_x_310:
        /* <DEDUP_REMOVED lines=21> */
.L_x_313:
[----:B------:R-:W-:Y:S05]  /*8290*/  BSYNC B0 ;  /* 0x0000000000007941 */ /* 0x000fea0003800000 */
.L_x_312:
        /* <DEDUP_REMOVED lines=24> */
.L_x_315:
[----:B------:R-:W-:Y:S05]  /*8420*/  BSYNC B0 ;  /* 0x0000000000007941 */ /* 0x000fea0003800000 */
.L_x_314:
        /* <DEDUP_REMOVED lines=19> */
.L_x_308:
[----:B------:R-:W2:Y:S01]  /*8560*/  LDL R10, [R1+0x80] ;  /* 0x00008000010a7983 */ /* 0x000ea20000100800 */
[----:B------:R-:W-:Y:S01]  /*8570*/  ISETP.NE.U32.AND P0, PT, RZ, c[0x0][0x358], PT ;  /* 0x0000d600ff007a0c */ /* 0x000fe20003f05070 */
[----:B------:R-:W-:-:S03]  /*8580*/  IMAD.MOV.U32 R2, RZ, RZ, 0x4 ;  /* 0x00000004ff027424 */ /* 0x000fc600078e00ff */
[----:B------:R-:W-:Y:S02]  /*8590*/  ISETP.NE.AND.EX P1, PT, RZ, c[0x0][0x35c], PT, P0 ;  /* 0x0000d700ff007a0c */ /* 0x000fe40003f25300 */
[----:B------:R-:W-:-:S04]  /*85a0*/  ISETP.NE.U32.AND P0, PT, RZ, c[0x0][0x360], PT ;  /* 0x0000d800ff007a0c */ /* 0x000fc80003f05070 */
[----:B------:R-:W-:Y:S01]  /*85b0*/  ISETP.NE.AND.EX P0, PT, RZ, c[0x0][0x364], PT, P0 ;  /* 0x0000d900ff007a0c */ /* 0x000fe20003f05300 */
[----:B--2---:R-:W-:-:S06]  /*85c0*/  IMAD.WIDE R4, R10, R2, c[0x0][0x358] ;  /* 0x0000d6000a047625 */ /* 0x004fcc00078e0202 */
[----:B------:R-:W2:Y:S01]  /*85d0*/  @P1 LDG.E R0, [R4.64] ;  /* 0x0000000c04001981 */ /* 0x000ea2000c1e1900 */
[----:B-----5:R-:W-:-:S05]  /*85e0*/  IMAD.MOV.U32 R8, RZ, RZ, c[0x0][0x2f0] ;  /* 0x0000bc00ff087624 */ /* 0x020fca00078e00ff */
        /* <DEDUP_REMOVED lines=9> */
[----:B--2--5:R-:W-:-:S03]  /*8680*/  IADD3 R8, -R0, R4, RZ ;  /* 0x0000000400087210 */ /* 0x024fc60007ffe1ff */
.L_x_316:
[----:B------:R-:W1:Y:S01]  /*8690*/  S2R R5, SR_TID.X ;  /* 0x0000000000057919 */ /* 0x000e620000002100 */
[----:B-----5:R-:W-:Y:S01]  /*86a0*/  IADD3 R15, R8, -UR10, RZ ;  /* 0x8000000a080f7c10 */ /* 0x020fe2000fffe0ff */
[----:B------:R-:W-:Y:S01]  /*86b0*/  BSSY B0, `(.L_x_317) ;  /* 0x000002a000007945 */ /* 0x000fe20003800000 */
[----:B------:R-:W-:Y:S01]  /*86c0*/  SHF.R.S32.HI R9, RZ, 0x1f, R10 ;  /* 0x0000001fff097819 */ /* 0x000fe2000001140a */
[----:B------:R-:W2:Y:S01]  /*86d0*/  S2R R19, SR_CTAID.Y ;  /* 0x0000000000137919 */ /* 0x000ea20000002600 */
[----:B------:R-:W-:-:S02]  /*86e0*/  SEL R14, R10, RZ, !P1 ;  /* 0x000000ff0a0e7207 */ /* 0x000fc40004800000 */
[----:B------:R-:W-:Y:S02]  /*86f0*/  SEL R18, R9, RZ, !P1 ;  /* 0x000000ff09127207 */ /* 0x000fe40004800000 */
[----:B-1----:R-:W-:-:S04]  /*8700*/  SHF.R.S32.HI R4, RZ, 0x1f, R5 ;  /* 0x0000001fff047819 */ /* 0x002fc80000011405 */
[----:B------:R-:W-:Y:S02]  /*8710*/  LEA.HI R4, R4, R5, RZ, 0x2 ;  /* 0x0000000504047211 */ /* 0x000fe400078f10ff */
[----:B--2---:R-:W-:Y:S02]  /*8720*/  SHF.R.S32.HI R20, RZ, 0x1f, R19 ;  /* 0x0000001fff147819 */ /* 0x004fe40000011413 */
[----:B------:R-:W-:-:S03]  /*8730*/  LOP3.LUT R0, R4, 0x1ffffffc, RZ, 0xc0, !PT ;  /* 0x1ffffffc04007812 */ /* 0x000fc600078ec0ff */
[----:B------:R-:W-:Y:S02]  /*8740*/  IMAD R7, R20, c[0x0][0x308], RZ ;  /* 0x0000c20014077a24 */ /* 0x000fe400078e02ff */
[----:B------:R-:W-:Y:S02]  /*8750*/  IMAD.IADD R0, R5, 0x1, -R0 ;  /* 0x0000000105007824 */ /* 0x000fe400078e0a00 */
[----:B------:R-:W-:Y:S02]  /*8760*/  IMAD R7, R19, c[0x0][0x30c], R7 ;  /* 0x0000c30013077a24 */ /* 0x000fe400078e0207 */
[----:B------:R-:W-:Y:S01]  /*8770*/  IMAD.SHL.U32 R12, R0, 0x8, RZ ;  /* 0x00000008000c7824 */ /* 0x000fe200078e00ff */
[----:B------:R-:W-:-:S04]  /*8780*/  SHF.R.S32.HI R0, RZ, 0x2, R4 ;  /* 0x00000002ff007819 */ /* 0x000fc80000011404 */
[--C-:B------:R-:W-:Y:S02]  /*8790*/  SHF.R.S32.HI R13, RZ, 0x1f, R12.reuse ;  /* 0x0000001fff0d7819 */ /* 0x100fe4000001140c */
[C---:B------:R-:W-:Y:S02]  /*87a0*/  ISETP.GE.AND P5, PT, R0.reuse, R15, PT ;  /* 0x0000000f0000720c */ /* 0x040fe40003fa6270 */
[----:B------:R-:W-:Y:S01]  /*87b0*/  IADD3 R6, P0, R0, R2, RZ ;  /* 0x0000000200067210 */ /* 0x000fe20007f1e0ff */
[----:B------:R-:W-:Y:S01]  /*87c0*/  IMAD.WIDE.U32 R4, R19, c[0x0][0x308], R12 ;  /* 0x0000c20013047a25 */ /* 0x000fe200078e000c */
[C---:B------:R-:W-:Y:S02]  /*87d0*/  IADD3 R16, R12.reuse, 0x20, RZ ;  /* 0x000000200c107810 */ /* 0x040fe40007ffe0ff */
[----:B------:R-:W-:Y:S01]  /*87e0*/  IADD3 R17, R12, 0x40, RZ ;  /* 0x000000400c117810 */ /* 0x000fe20007ffe0ff */
[----:B------:R-:W-:Y:S01]  /*87f0*/  IMAD.IADD R5, R7, 0x1, R5 ;  /* 0x0000000107057824 */ /* 0x000fe200078e0205 */
[----:B------:R-:W-:Y:S01]  /*8800*/  LEA.HI.X.SX32 R7, R0, R3, 0x1, P0 ;  /* 0x0000000300077211 */ /* 0x000fe200000f0eff */
[----:B------:R-:W-:-:S02]  /*8810*/  IMAD R2, R18, c[0x0][0x310], RZ ;  /* 0x0000c40012027a24 */ /* 0x000fc400078e02ff */
[----:B------:R-:W-:Y:S02]  /*8820*/  IMAD.U32 R3, RZ, RZ, UR5 ;  /* 0x00000005ff037e24 */ /* 0x000fe4000f8e00ff */
[C---:B------:R-:W-:Y:S02]  /*8830*/  IMAD R2, R14.reuse, c[0x0][0x314], R2 ;  /* 0x0000c5000e027a24 */ /* 0x040fe400078e0202 */
[----:B------:R-:W-:-:S04]  /*8840*/  IMAD.WIDE.U32 R10, R14, c[0x0][0x310], R4 ;  /* 0x0000c4000e0a7a25 */ /* 0x000fc800078e0004 */
[----:B------:R-:W-:-:S04]  /*8850*/  IMAD.WIDE R6, R3, 0x80, R6 ;  /* 0x0000008003067825 */ /* 0x000fc800078e0206 */
[----:B------:R-:W-:Y:S01]  /*8860*/  IMAD.IADD R3, R11, 0x1, R2 ;  /* 0x000000010b037824 */ /* 0x000fe200078e0202 */
        /* <DEDUP_REMOVED lines=14> */
.L_x_318:
[----:B------:R-:W-:Y:S05]  /*8950*/  BSYNC B0 ;  /* 0x0000000000007941 */ /* 0x000fea0003800000 */
.L_x_317:
        /* <DEDUP_REMOVED lines=19> */
.L_x_320:
[----:B------:R-:W-:Y:S05]  /*8a90*/  BSYNC B0 ;  /* 0x0000000000007941 */ /* 0x000fea0003800000 */
.L_x_319:
        /* <DEDUP_REMOVED lines=23> */
.L_x_322:
[----:B------:R-:W-:Y:S05]  /*8c10*/  BSYNC B0 ;  /* 0x0000000000007941 */ /* 0x000fea0003800000 */
.L_x_321:
        /* <DEDUP_REMOVED lines=18> */
.L_x_323:
        /* <DEDUP_REMOVED lines=12> */
.L_x_1396:


//--------------------- .text._ZN7cutlass13device_kernelIN5flash19enable_sm80_to_sm89INS1_16FlashAttnBwdSm80INS1_25CollectiveMainloopBwdSm80ILi2ELi1EN4cute5tupleIJNS5_1CILi64EEENS7_ILi128EEENS7_ILi96EEEEEENS_10bfloat16_tEfNS_4arch4Sm80ELb0ELb1ELb1ELb1ELb1ELb0ELb0ELb0ELi2ELi2ELi4ELi2ELb1EEENS1_21CollectiveEpilogueBwdISB_SC_SE_Li256ELb1ELb0ELi2EEENS1_19SingleTileSchedulerILb1ELb0ELb0ELi128EEEEEEEEEvNT_6ParamsE --------------------------
	.section	.text._ZN7cutlass13device_kernelIN5flash19enable_sm80_to_sm89INS1_16FlashAttnBwdSm80INS1_25CollectiveMainloopBwdSm80ILi2ELi1EN4cute5tupleIJNS5_1CILi64EEENS7_ILi128EEENS7_ILi96EEEEEENS_10bfloat16_tEfNS_4arch4Sm80ELb0ELb1ELb1ELb1ELb1ELb0ELb0ELb0ELi2ELi2ELi4ELi2ELb1EEENS1_21CollectiveEpilogueBwdISB_SC_SE_Li256ELb1ELb0ELi2EEENS1_19SingleTileSchedulerILb1ELb0ELb0ELi128EEEEEEEEEvNT_6ParamsE,"ax",@progbits
	.sectioninfo	@"SHI_REGISTERS=255"
	.align	128
.text._ZN7cutlass13device_kernelIN5flash19enable_sm80_to_sm89INS1_16FlashAttnBwdSm80INS1_25CollectiveMainloopBwdSm80ILi2ELi1EN4cute5tupleIJNS5_1CILi64EEENS7_ILi128EEENS7_ILi96EEEEEENS_10bfloat16_tEfNS_4arch4Sm80ELb0ELb1ELb1ELb1ELb1ELb0ELb0ELb0ELi2ELi2ELi4ELi2ELb1EEENS1_21CollectiveEpilogueBwdISB_SC_SE_Li256ELb1ELb0ELi2EEENS1_19SingleTileSchedulerILb1ELb0ELb0ELi128EEEEEEEEEvNT_6ParamsE:
        .type           _ZN7cutlass13device_kernelIN5flash19enable_sm80_to_sm89INS1_16FlashAttnBwdSm80INS1_25CollectiveMainloopBwdSm80ILi2ELi1EN4cute5tupleIJNS5_1CILi64EEENS7_ILi128EEENS7_ILi96EEEEEENS_10bfloat16_tEfNS_4arch4Sm80ELb0ELb1ELb1ELb1ELb1ELb0ELb0ELb0ELi2ELi2ELi4ELi2ELb1EEENS1_21CollectiveEpilogueBwdISB_SC_SE_Li256ELb1ELb0ELi2EEENS1_19SingleTileSchedulerILb1ELb0ELb0ELi128EEEEEEEEEvNT_6ParamsE,@function
        .size           _ZN7cutlass13device_kernelIN5flash19enable_sm80_to_sm89INS1_16FlashAttnBwdSm80INS1_25CollectiveMainloopBwdSm80ILi2ELi1EN4cute5tupleIJNS5_1CILi64EEENS7_ILi128EEENS7_ILi96EEEEEENS_10bfloat16_tEfNS_4arch4Sm80ELb0ELb1ELb1ELb1ELb1ELb0ELb0ELb0ELi2ELi2ELi4ELi2ELb1EEENS1_21CollectiveEpilogueBwdISB_SC_SE_Li256ELb1ELb0ELi2EEENS1_19SingleTileSchedulerILb1ELb0ELb0ELi128EEEEEEEEEvNT_6ParamsE,(.L_x_1397 - _ZN7cutlass13device_kernelIN5flash19enable_sm80_to_sm89INS1_16FlashAttnBwdSm80INS1_25CollectiveMainloopBwdSm80ILi2ELi1EN4cute5tupleIJNS5_1CILi64EEENS7_ILi128EEENS7_ILi96EEEEEENS_10bfloat16_tEfNS_4arch4Sm80ELb0ELb1ELb1ELb1ELb1ELb0ELb0ELb0ELi2ELi2ELi4ELi2ELb1EEENS1_21CollectiveEpilogueBwdISB_SC_SE_Li256ELb1ELb0ELi2EEENS1_19SingleTileSchedulerILb1ELb0ELb0ELi128EEEEEEEEEvNT_6ParamsE)
        .other          _ZN7cutlass13device_kernelIN5flash19enable_sm80_to_sm89INS1_16FlashAttnBwdSm80INS1_25CollectiveMainloopBwdSm80ILi2ELi1EN4cute5tupleIJNS5_1CILi64EEENS7_ILi128EEENS7_ILi96EEEEEENS_10bfloat16_tEfNS_4arch4Sm80ELb0ELb1ELb1ELb1ELb1ELb0ELb0ELb0ELi2ELi2ELi4ELi2ELb1EEENS1_21CollectiveEpilogueBwdISB_SC_SE_Li256ELb1ELb0ELi2EEENS1_19SingleTileSchedulerILb1ELb0ELb0ELi128EEEEEEEEEvNT_6ParamsE,@"STO_CUDA_ENTRY STV_DEFAULT"
_ZN7cutlass13device_kernelIN5flash19enable_sm80_to_sm89INS1_16FlashAttnBwdSm80INS1_25CollectiveMainloopBwdSm80ILi2ELi1EN4cute5tupleIJNS5_1CILi64EEENS7_ILi128EEENS7_ILi96EEEEEENS_10bfloat16_tEfNS_4arch4Sm80ELb0ELb1ELb1ELb1ELb1ELb0ELb0ELb0ELi2ELi2ELi4ELi2ELb1EEENS1_21CollectiveEpilogueBwdISB_SC_SE_Li256ELb1ELb0ELi2EEENS1_19SingleTileSchedulerILb1ELb0ELb0ELi128EEEEEEEEEvNT_6ParamsE:
        /* <DEDUP_REMOVED lines=18> */
.L_x_325:
        /* <DEDUP_REMOVED lines=8> */
.L_x_327:
[----:B------:R-:W-:Y:S02]  /*01a0*/  MOV R0, c[0x0][0x3a4] ;  /* 0x0000e90000007a02 */ /* 0x000fe40000000f00 */
.L_x_326:
[----:B------:R-:W-:-:S06]  /*01b0*/  USHF.L.U32 UR10, UR5, 0x7, URZ ;  /* 0x00000007050a7899 */ /* 0x000fcc000800063f */
[----:B-----5:R-:W-:-:S04]  /*01c0*/  ISETP.LE.AND P0, PT, R0, UR10, PT ;  /* 0x0000000a00007c0c */ /* 0x020fc8000bf03270 */
[----:B------:R-:W-:-:S05]  /*01d0*/  SEL R0, R5, 0xffffffff, !P0 ;  /* 0xffffffff05007807 */ /* 0x000fca0004000000 */
[----:B------:R2:W-:Y:S01]  /*01e0*/  STL [R1+0x80], R0 ;  /* 0x0000800001007387 */ /* 0x0005e20000100800 */
[----:B------:R-:W-:Y:S05]  /*01f0*/  BRA `(.L_x_328) ;  /* 0x0000012000007947 */ /* 0x000fea0003800000 */
.L_x_324:
[----:B--2-4-:R-:W-:-:S04]  /*0200*/  ISETP.NE.U32.AND P0, PT, RZ, c[0x0][0x3c0], PT ;  /* 0x0000f000ff007a0c */ /* 0x014fc80003f05070 */
[----:B------:R-:W-:-:S13]  /*0210*/  ISETP.NE.AND.EX P0, PT, RZ, c[0x0][0x3c4], PT, P0 ;  /* 0x0000f100ff007a0c */ /* 0x000fda0003f05300 */
[----:B------:R-:W-:Y:S05]  /*0220*/  @!P0 BRA `(.L_x_329) ;  /* 0x0000002000008947 */ /* 0x000fea0003800000 */
[----:B------:R1:W5:Y:S01]  /*0230*/  LDG.E R0, [R2.64] ;  /* 0x0000000c02007981 */ /* 0x000362000c1e1900 */
[----:B------:R-:W-:Y:S05]  /*0240*/  BRA `(.L_x_330) ;  /* 0x0000009000007947 */ /* 0x000fea0003800000 */
.L_x_329:
        /* <DEDUP_REMOVED lines=8> */
.L_x_331:
[----:B------:R-:W-:Y:S02]  /*02d0*/  MOV R0, c[0x0][0x3a4] ;  /* 0x0000e90000007a02 */ /* 0x000fe40000000f00 */
.L_x_330:
[----:B------:R-:W-:-:S06]  /*02e0*/  USHF.L.U32 UR10, UR5, 0x7, URZ ;  /* 0x00000007050a7899 */ /* 0x000fcc000800063f */
[----:B-----5:R-:W-:-:S04]  /*02f0*/  ISETP.LE.AND P0, PT, R0, UR10, PT ;  /* 0x0000000a00007c0c */ /* 0x020fc8000bf03270 */
[----:B------:R-:W-:-:S05]  /*0300*/  SEL R0, R5, 0xffffffff, !P0 ;  /* 0xffffffff05007807 */ /* 0x000fca0004000000 */
[----:B------:R2:W-:Y:S04]  /*0310*/  STL [R1+0x80], R0 ;  /* 0x0000800001007387 */ /* 0x0005e80000100800 */
.L_x_328:
        /* <DEDUP_REMOVED lines=33> */
.L_x_332:
[----:B-1-3--:R-:W-:-:S04]  /*0530*/  ISETP.NE.U32.AND P0, PT, RZ, c[0x0][0x2e0], PT ;  /* 0x0000b800ff007a0c */ /* 0x00afc80003f05070 */
[----:B------:R-:W-:-:S13]  /*0540*/  ISETP.NE.AND.EX P0, PT, RZ, c[0x0][0x2e4], PT, P0 ;  /* 0x0000b900ff007a0c */ /* 0x000fda0003f05300 */
[----:B------:R-:W-:Y:S05]  /*0550*/  @!P0 BRA `(.L_x_333) ;  /* 0x0000004000008947 */ /* 0x000fea0003800000 */
[----:B------:R-:W-:-:S05]  /*0560*/  IMAD.WIDE R2, R89, R9, c[0x0][0x2e0] ;  /* 0x0000b80059027625 */ /* 0x000fca00078e0209 */
[----:B------:R-:W2:Y:S02]  /*0570*/  LDG.E R0, [R2.64] ;  /* 0x0000000c02007981 */ /* 0x000ea4000c1e1900 */
[----:B--2---:R1:W2:Y:S02]  /*0580*/  R2UR UR17, R0 ;  /* 0x00000000001173c2 */ /* 0x0042a400000e0000 */
[----:B-12---:R-:W-:Y:S05]  /*0590*/  BRA `(.L_x_334) ;  /* 0x0000006000007947 */ /* 0x006fea0003800000 */
.L_x_333:
[----:B------:R-:W-:Y:S05]  /*05a0*/  @!P2 BRA `(.L_x_334) ;  /* 0x000000500000a947 */ /* 0x000fea0003800000 */
[----:B------:R-:W2:Y:S04]  /*05b0*/  LDG.E R2, [R4.64] ;  /* 0x0000000c04027981 */ /* 0x000ea8000c1e1900 */
[----:B------:R-:W3:Y:S01]  /*05c0*/  LDG.E R0, [R4.64+0x4] ;  /* 0x0000040c04007981 */ /* 0x000ee2000c1e1900 */
[----:B--2---:R-:W1:Y:S08]  /*05d0*/  R2UR UR17, R2 ;  /* 0x00000000021173c2 */ /* 0x004e7000000e0000 */
[----:B---3--:R-:W1:Y:S02]  /*05e0*/  R2UR UR4, R0 ;  /* 0x00000000000473c2 */ /* 0x008e6400000e0000 */
[----:B-1----:R-:W-:-:S06]  /*05f0*/  UIADD3 UR17, -UR17, UR4, URZ ;  /* 0x0000000411117290 */ /* 0x002fcc000fffe13f */
.L_x_334:
        /* <DEDUP_REMOVED lines=15> */
.L_x_335:
        /* <DEDUP_REMOVED lines=558> */
.L_x_355:
        /* <DEDUP_REMOVED lines=184> */
.L_x_339:
[----:B------:R-:W-:Y:S04]  /*3550*/  MOV R3, 0x1 ;  /* 0x0000000100037802 */ /* 0x000fe80000000f00 */
[----:B------:R-:W-:Y:S11]  /*3560*/  ISETP.NE.AND P0, PT, R3, c[0x0][0x2a8], PT ;  /* 0x0000aa0003007a0c */ /* 0x000ff60003f05270 */
[----:B------:R-:W-:Y:S02]  /*3570*/  @!UPT UIADD3 URZ, URZ, URZ, URZ ;  /* 0x0000003f3f3ff290 */ /* 0x000fe4000fffe03f */
[----:B------:R-:W-:Y:S05]  /*3580*/  @P0 IMAD.HI.U32 R3, R2, c[0x0][0x2ac], RZ ;  /* 0x0000ab0002030a27 */ /* 0x000fea00078e00ff */
[----:B------:R-:W-:Y:S02]  /*3590*/  @P0 SHF.R.U32.HI R2, RZ, c[0x0][0x2b0], R3 ;  /* 0x0000ac00ff020a19 */ /* 0x000fe40000011603 */
.L_x_340:
[----:B------:R-:W-:Y:S05]  /*35a0*/  BSYNC B0 ;  /* 0x0000000000007941 */ /* 0x000fea0003800000 */
.L_x_338:
        /* <DEDUP_REMOVED lines=8> */
.L_x_337:
        /* <DEDUP_REMOVED lines=18> */
.L_x_343:
[----:B------:R-:W-:Y:S04]  /*3750*/  MOV R3, 0x1 ;  /* 0x0000000100037802 */ /* 0x000fe80000000f00 */
[----:B------:R-:W-:Y:S11]  /*3760*/  ISETP.NE.AND P0, PT, R3, c[0x0][0x2a8], PT ;  /* 0x0000aa0003007a0c */ /* 0x000ff60003f05270 */
[----:B------:R-:W-:Y:S02]  /*3770*/  @!UPT UIADD3 URZ, URZ, URZ, URZ ;  /* 0x0000003f3f3ff290 */ /* 0x000fe4000fffe03f */
[----:B------:R-:W-:Y:S05]  /*3780*/  @P0 IMAD.HI.U32 R3, R2, c[0x0][0x2ac], RZ ;  /* 0x0000ab0002030a27 */ /* 0x000fea00078e00ff */
[----:B------:R-:W-:Y:S02]  /*3790*/  @P0 SHF.R.U32.HI R2, RZ, c[0x0][0x2b0], R3 ;  /* 0x0000ac00ff020a19 */ /* 0x000fe40000011603 */
.L_x_344:
[----:B------:R-:W-:Y:S05]  /*37a0*/  BSYNC B0 ;  /* 0x0000000000007941 */ /* 0x000fea0003800000 */
.L_x_342:
[----:B------:R-:W2:Y:S01]  /*37b0*/  LDL R6, [R1+0x20] ;  /* 0x0000200001067983 */ /* 0x000ea20000100800 */
[----:B------:R-:W-:Y:S04]  /*37c0*/  IMAD.MOV.U32 R3, RZ, RZ, c[0x0][0x2a8] ;  /* 0x0000aa00ff037624 */ /* 0x000fe800078e00ff */
[----:B------:R-:W-:Y:S04]  /*37d0*/  IMAD R2, R2, R3, -UR10 ;  /* 0x8000000a02027e24 */ /* 0x000fe8000f8e0203 */
[----:B--2---:R-:W-:Y:S05]  /*37e0*/  IMAD.IADD R2, R2, 0x1, -R6 ;  /* 0x0000000102027824 */ /* 0x004fea00078e0a06 */
[----:B------:R-:W-:Y:S02]  /*37f0*/  IADD3 R3, R2, c[0x0][0x2a8], RZ ;  /* 0x0000aa0002037a10 */ /* 0x000fe40007ffe0ff */
[----:B------:R-:W-:Y:S02]  /*3800*/  IMNMX R142, R142, R2, !PT ;  /* 0x000000028e8e7217 */ /* 0x000fe40007800200 */
[----:B------:R-:W-:Y:S02]  /*3810*/  IMNMX R145, R145, R3, PT ;  /* 0x0000000391917217 */ /* 0x000fe40003800200 */
.L_x_341:
        /* <DEDUP_REMOVED lines=18> */
.L_x_347:
[----:B------:R-:W-:Y:S04]  /*3940*/  MOV R3, 0x1 ;  /* 0x0000000100037802 */ /* 0x000fe80000000f00 */
[----:B------:R-:W-:Y:S11]  /*3950*/  ISETP.NE.AND P0, PT, R3, c[0x0][0x2a8], PT ;  /* 0x0000aa0003007a0c */ /* 0x000ff60003f05270 */
[----:B------:R-:W-:Y:S02]  /*3960*/  @!UPT UIADD3 URZ, URZ, URZ, URZ ;  /* 0x0000003f3f3ff290 */ /* 0x000fe4000fffe03f */
[----:B------:R-:W-:Y:S05]  /*3970*/  @P0 IMAD.HI.U32 R3, R2, c[0x0][0x2ac], RZ ;  /* 0x0000ab0002030a27 */ /* 0x000fea00078e00ff */
[----:B------:R-:W-:Y:S02]  /*3980*/  @P0 SHF.R.U32.HI R2, RZ, c[0x0][0x2b0], R3 ;  /* 0x0000ac00ff020a19 */ /* 0x000fe40000011603 */
.L_x_348:
[----:B------:R-:W-:Y:S05]  /*3990*/  BSYNC B0 ;  /* 0x0000000000007941 */ /* 0x000fea0003800000 */
.L_x_346:
[----:B------:R-:W2:Y:S01]  /*39a0*/  LDL R6, [R1+0x20] ;  /* 0x0000200001067983 */ /* 0x000ea20000100800 */
[----:B------:R-:W-:Y:S04]  /*39b0*/  IMAD.MOV.U32 R3, RZ, RZ, c[0x0][0x2a8] ;  /* 0x0000aa00ff037624 */ /* 0x000fe800078e00ff */
[----:B------:R-:W-:Y:S04]  /*39c0*/  IMAD R2, R2, R3, -UR10 ;  /* 0x8000000a02027e24 */ /* 0x000fe8000f8e0203 */
[----:B--2---:R-:W-:Y:S05]  /*39d0*/  IMAD.IADD R2, R2, 0x1, -R6 ;  /* 0x0000000102027824 */ /* 0x004fea00078e0a06 */
[----:B------:R-:W-:Y:S02]  /*39e0*/  IADD3 R3, R2, c[0x0][0x2a8], RZ ;  /* 0x0000aa0002037a10 */ /* 0x000fe40007ffe0ff */
[----:B------:R-:W-:Y:S02]  /*39f0*/  IMNMX R140, R140, R2, !PT ;  /* 0x000000028c8c7217 */ /* 0x000fe40007800200 */
[----:B------:R-:W-:Y:S02]  /*3a00*/  IMNMX R146, R146, R3, PT ;  /* 0x0000000392927217 */ /* 0x000fe40003800200 */
.L_x_345:
        /* <DEDUP_REMOVED lines=18> */
.L_x_351:
[----:B------:R-:W-:Y:S04]  /*3b30*/  MOV R2, 0x1 ;  /* 0x0000000100027802 */ /* 0x000fe80000000f00 */
[----:B------:R-:W-:Y:S11]  /*3b40*/  ISETP.NE.AND P0, PT, R2, c[0x0][0x2a8], PT ;  /* 0x0000aa0002007a0c */ /* 0x000ff60003f05270 */
[----:B------:R-:W-:Y:S02]  /*3b50*/  @!UPT UIADD3 URZ, URZ, URZ, URZ ;  /* 0x0000003f3f3ff290 */ /* 0x000fe4000fffe03f */
[----:B------:R-:W-:Y:S05]  /*3b60*/  @P0 IMAD.HI.U32 R2, R0, c[0x0][0x2ac], RZ ;  /* 0x0000ab0000020a27 */ /* 0x000fea00078e00ff */
[----:B------:R-:W-:Y:S02]  /*3b70*/  @P0 SHF.R.U32.HI R0, RZ, c[0x0][0x2b0], R2 ;  /* 0x0000ac00ff000a19 */ /* 0x000fe40000011602 */
.L_x_352:
[----:B------:R-:W-:Y:S05]  /*3b80*/  BSYNC B0 ;  /* 0x0000000000007941 */ /* 0x000fea0003800000 */
.L_x_350:
[----:B------:R-:W2:Y:S01]  /*3b90*/  LDL R3, [R1+0x20] ;  /* 0x0000200001037983 */ /* 0x000ea20000100800 */
[----:B------:R-:W-:Y:S04]  /*3ba0*/  IMAD.MOV.U32 R2, RZ, RZ, c[0x0][0x2a8] ;  /* 0x0000aa00ff027624 */ /* 0x000fe800078e00ff */
[----:B------:R-:W-:Y:S04]  /*3bb0*/  IMAD R0, R0, R2, -UR10 ;  /* 0x8000000a00007e24 */ /* 0x000fe8000f8e0202 */
[----:B--2---:R-:W-:Y:S05]  /*3bc0*/  IMAD.IADD R0, R0, 0x1, -R3 ;  /* 0x0000000100007824 */ /* 0x004fea00078e0a03 */
[----:B------:R-:W-:Y:S02]  /*3bd0*/  IADD3 R2, R0, c[0x0][0x2a8], RZ ;  /* 0x0000aa0000027a10 */ /* 0x000fe40007ffe0ff */
[----:B------:R-:W-:Y:S02]  /*3be0*/  IMNMX R141, R141, R0, !PT ;  /* 0x000000008d8d7217 */ /* 0x000fe40007800200 */
[----:B------:R-:W-:Y:S02]  /*3bf0*/  IMNMX R144, R144, R2, PT ;  /* 0x0000000290907217 */ /* 0x000fe40003800200 */
.L_x_349:
        /* <DEDUP_REMOVED lines=62> */
.L_x_353:
        /* <DEDUP_REMOVED lines=589> */
.L_x_354:
        /* <DEDUP_REMOVED lines=241> */
.L_x_336:
        /* <DEDUP_REMOVED lines=152> */
.L_x_357:
        /* <DEDUP_REMOVED lines=63> */
.L_x_359:
[----:B------:R-:W-:Y:S05]  /*8130*/  BSYNC B0 ;  /* 0x0000000000007941 */ /* 0x000fea0003800000 */
.L_x_358:
        /* <DEDUP_REMOVED lines=21> */
.L_x_361:
[----:B------:R-:W-:Y:S05]  /*8290*/  BSYNC B0 ;  /* 0x0000000000007941 */ /* 0x000fea0003800000 */
.L_x_360:
        /* <DEDUP_REMOVED lines=24> */
.L_x_363:
[----:B------:R-:W-:Y:S05]  /*8420*/  BSYNC B0 ;  /* 0x0000000000007941 */ /* 0x000fea0003800000 */
.L_x_362:
        /* <DEDUP_REMOVED lines=19> */
.L_x_356:
        /* <DEDUP_REMOVED lines=19> */
.L_x_364:
        /* <DEDUP_REMOVED lines=44> */
.L_x_366:
[----:B------:R-:W-:Y:S05]  /*8950*/  BSYNC B0 ;  /* 0x0000000000007941 */ /* 0x000fea0003800000 */
.L_x_365:
        /* <DEDUP_REMOVED lines=19> */
.L_x_368:
[----:B------:R-:W-:Y:S05]  /*8a90*/  BSYNC B0 ;  /* 0x0000000000007941 */ /* 0x000fea0003800000 */
.L_x_367:
        /* <DEDUP_REMOVED lines=23> */
.L_x_370:
[----:B------:R-:W-:Y:S05]  /*8c10*/  BSYNC B0 ;  /* 0x0000000000007941 */ /* 0x000fea0003800000 */
.L_x_369:
        /* <DEDUP_REMOVED lines=18> */
.L_x_371:
        /* <DEDUP_REMOVED lines=12> */
.L_x_1397:


//--------------------- .text._ZN7cutlass13device_kernelIN5flash19enable_sm80_to_sm89INS1_16FlashAttnBwdSm80INS1_25CollectiveMainloopBwdSm80ILi2ELi1EN4cute5tupleIJNS5_1CILi64EEENS7_ILi128EEENS7_ILi96EEEEEENS_10bfloat16_tEfNS_4arch4Sm80ELb0ELb1ELb1ELb1ELb0ELb0ELb0ELb0ELi2ELi2ELi4ELi2ELb1EEENS1_24CollectiveEpilogueBwdGQAISB_fSE_Li256ELb1ELb0EEENS1_19SingleTileSchedulerILb1ELb0ELb0ELi128EEEEEEEEEvNT_6ParamsE --------------------------
	.section	.text._ZN7cutlass13device_kernelIN5flash19enable_sm80_to_sm89INS1_16FlashAttnBwdSm80INS1_25CollectiveMainloopBwdSm80ILi2ELi1EN4cute5tupleIJNS5_1CILi64EEENS7_ILi128EEENS7_ILi96EEEEEENS_10bfloat16_tEfNS_4arch4Sm80ELb0ELb1ELb1ELb1ELb0ELb0ELb0ELb0ELi2ELi2ELi4ELi2ELb1EEENS1_24CollectiveEpilogueBwdGQAISB_fSE_Li256ELb1ELb0EEENS1_19SingleTileSchedulerILb1ELb0ELb0ELi128EEEEEEEEEvNT_6ParamsE,"ax",@progbits
	.sectioninfo	@"SHI_REGISTERS=255"
	.align	128
.text._ZN7cutlass13device_kernelIN5flash19enable_sm80_to_sm89INS1_16FlashAttnBwdSm80INS1_25CollectiveMainloopBwdSm80ILi2ELi1EN4cute5tupleIJNS5_1CILi64EEENS7_ILi128EEENS7_ILi96EEEEEENS_10bfloat16_tEfNS_4arch4Sm80ELb0ELb1ELb1ELb1ELb0ELb0ELb0ELb0ELi2ELi2ELi4ELi2ELb1EEENS1_24CollectiveEpilogueBwdGQAISB_fSE_Li256ELb1ELb0EEENS1_19SingleTileSchedulerILb1ELb0ELb0ELi128EEEEEEEEEvNT_6ParamsE:
        .type           _ZN7cutlass13device_kernelIN5flash19enable_sm80_to_sm89INS1_16FlashAttnBwdSm80INS1_25CollectiveMainloopBwdSm80ILi2ELi1EN4cute5tupleIJNS5_1CILi64EEENS7_ILi128EEENS7_ILi96EEEEEENS_10bfloat16_tEfNS_4arch4Sm80ELb0ELb1ELb1ELb1ELb0ELb0ELb0ELb0ELi2ELi2ELi4ELi2ELb1EEENS1_24CollectiveEpilogueBwdGQAISB_fSE_Li256ELb1ELb0EEENS1_19SingleTileSchedulerILb1ELb0ELb0ELi128EEEEEEEEEvNT_6ParamsE,@function
        .size           _ZN7cutlass13device_kernelIN5flash19enable_sm80_to_sm89INS1_16FlashAttnBwdSm80INS1_25CollectiveMainloopBwdSm80ILi2ELi1EN4cute5tupleIJNS5_1CILi64EEENS7_ILi128EEENS7_ILi96EEEEEENS_10bfloat16_tEfNS_4arch4Sm80ELb0ELb1ELb1ELb1ELb0ELb0ELb0ELb0ELi2ELi2ELi4ELi2ELb1EEENS1_24CollectiveEpilogueBwdGQAISB_fSE_Li256ELb1ELb0EEENS1_19SingleTileSchedulerILb1ELb0ELb0ELi128EEEEEEEEEvNT_6ParamsE,(.L_x_1398 - _ZN7cutlass13device_kernelIN5flash19enable_sm80_to_sm89INS1_16FlashAttnBwdSm80INS1_25CollectiveMainloopBwdSm80ILi2ELi1EN4cute5tupleIJNS5_1CILi64EEENS7_ILi128EEENS7_ILi96EEEEEENS_10bfloat16_tEfNS_4arch4Sm80ELb0ELb1ELb1ELb1ELb0ELb0ELb0ELb0ELi2ELi2ELi4ELi2ELb1EEENS1_24CollectiveEpilogueBwdGQAISB_fSE_Li256ELb1ELb0EEENS1_19SingleTileSchedulerILb1ELb0ELb0ELi128EEEEEEEEEvNT_6ParamsE)
        .other          _ZN7cutlass13device_kernelIN5flash19enable_sm80_to_sm89INS1_16FlashAttnBwdSm80INS1_25CollectiveMainloopBwdSm80ILi2ELi1EN4cute5tupleIJNS5_1CILi64EEENS7_ILi128EEENS7_ILi96EEEEEENS_10bfloat16_tEfNS_4arch4Sm80ELb0ELb1ELb1ELb1ELb0ELb0ELb0ELb0ELi2ELi2ELi4ELi2ELb1EEENS1_24CollectiveEpilogueBwdGQAISB_fSE_Li256ELb1ELb0EEENS1_19SingleTileSchedulerILb1ELb0ELb0ELi128EEEEEEEEEvNT_6ParamsE,@"STO_CUDA_ENTRY STV_DEFAULT"
_ZN7cutlass13device_kernelIN5flash19enable_sm80_to_sm89INS1_16FlashAttnBwdSm80INS1_25CollectiveMainloopBwdSm80ILi2ELi1EN4cute5tupleIJNS5_1CILi64EEENS7_ILi128EEENS7_ILi96EEEEEENS_10bfloat16_tEfNS_4arch4Sm80ELb0ELb1ELb1ELb1ELb0ELb0ELb0ELb0ELi2ELi2ELi4ELi2ELb1EEENS1_24CollectiveEpilogueBwdGQAISB_fSE_Li256ELb1ELb0EEENS1_19SingleTileSchedulerILb1ELb0ELb0ELi128EEEEEEEEEvNT_6ParamsE:
        /* <DEDUP_REMOVED lines=18> */
.L_x_373:
        /* <DEDUP_REMOVED lines=8> */
.L_x_375:
[----:B------:R-:W-:Y:S02]  /*01a0*/  MOV R0, c[0x0][0x3ac] ;  /* 0x0000eb0000007a02 */ /* 0x000fe40000000f00 */
.L_x_374:
[----:B------:R-:W-:-:S06]  /*01b0*/  USHF.L.U32 UR10, UR5, 0x7, URZ ;  /* 0x00000007050a7899 */ /* 0x000fcc000800063f */
[----:B-----5:R-:W-:-:S04]  /*01c0*/  ISETP.LE.AND P0, PT, R0, UR10, PT ;  /* 0x0000000a00007c0c */ /* 0x020fc8000bf03270 */
[----:B------:R-:W-:-:S05]  /*01d0*/  SEL R0, R5, 0xffffffff, !P0 ;  /* 0xffffffff05007807 */ /* 0x000fca0004000000 */
[----:B------:R2:W-:Y:S01]  /*01e0*/  STL [R1+0x80], R0 ;  /* 0x0000800001007387 */ /* 0x0005e20000100800 */
[----:B------:R-:W-:Y:S05]  /*01f0*/  BRA `(.L_x_376) ;  /* 0x0000012000007947 */ /* 0x000fea0003800000 */
.L_x_372:
[----:B--2-4-:R-:W-:-:S04]  /*0200*/  ISETP.NE.U32.AND P0, PT, RZ, c[0x0][0x3c8], PT ;  /* 0x0000f200ff007a0c */ /* 0x014fc80003f05070 */
[----:B------:R-:W-:-:S13]  /*0210*/  ISETP.NE.AND.EX P0, PT, RZ, c[0x0][0x3cc], PT, P0 ;  /* 0x0000f300ff007a0c */ /* 0x000fda0003f05300 */
[----:B------:R-:W-:Y:S05]  /*0220*/  @!P0 BRA `(.L_x_377) ;  /* 0x0000002000008947 */ /* 0x000fea0003800000 */
[----:B------:R1:W5:Y:S01]  /*0230*/  LDG.E R0, [R2.64] ;  /* 0x0000000c02007981 */ /* 0x000362000c1e1900 */
[----:B------:R-:W-:Y:S05]  /*0240*/  BRA `(.L_x_378) ;  /* 0x0000009000007947 */ /* 0x000fea0003800000 */
.L_x_377:
        /* <DEDUP_REMOVED lines=8> */
.L_x_379:
[----:B------:R-:W-:Y:S02]  /*02d0*/  MOV R0, c[0x0][0x3ac] ;  /* 0x0000eb0000007a02 */ /* 0x000fe40000000f00 */
.L_x_378:
[----:B------:R-:W-:-:S06]  /*02e0*/  USHF.L.U32 UR10, UR5, 0x7, URZ ;  /* 0x00000007050a7899 */ /* 0x000fcc000800063f */
[----:B-----5:R-:W-:-:S04]  /*02f0*/  ISETP.LE.AND P0, PT, R0, UR10, PT ;  /* 0x0000000a00007c0c */ /* 0x020fc8000bf03270 */
[----:B------:R-:W-:-:S05]  /*0300*/  SEL R0, R5, 0xffffffff, !P0 ;  /* 0xffffffff05007807 */ /* 0x000fca0004000000 */
[----:B------:R2:W-:Y:S04]  /*0310*/  STL [R1+0x80], R0 ;  /* 0x0000800001007387 */ /* 0x0005e80000100800 */
.L_x_376:
        /* <DEDUP_REMOVED lines=10> */
[CC--:B-1----:R-:W-:Y:S02]  /*03c0*/  @P0 IMAD.WIDE R2, R135.reuse, R10.reuse, c[0x0][0x2d8] ;  /* 0x0000b60087020625 */ /* 0x0c2fe400078e020a */
[----:B--2---:R-:W2:Y:S04]  /*03d0*/  @P6 LDG.E R0, [R4.64] ;  /* 0x0000000c04006981 */ /* 0x004ea8000c1e1900 */
[----:B------:R1:W3:Y:S04]  /*03e0*/  @P0 LDG.E R8, [R2.64] ;  /* 0x0000000c02080981 */ /* 0x0002e8000c1e1900 */
[----:B------:R-:W4:Y:S01]  /*03f0*/  @P6 LDG.E R7, [R4.64] ;  /* 0x0000000c04076981 */ /* 0x000f22000c1e1900 */
[----:B-1----:R-:W-:-:S05]  /*0400*/  IMAD.WIDE R2, R135, R10, c[0x0][0x2d0] ;  /* 0x0000b40087027625 */ /* 0x002fca00078e020a */
[----:B------:R-:W5:Y:S01]  /*0410*/  @P2 LDG.E R6, [R2.64] ;  /* 0x0000000c02062981 */ /* 0x000f62000c1e1900 */
[----:B------:R-:W-:Y:S01]  /*0420*/  ULDC UR9, c[0x0][0x168] ;  /* 0x00005a0000097ab9 */ /* 0x000fe20000000800 */
[----:B------:R-:W-:Y:S01]  /*0430*/  CS2R R12, SRZ ;  /* 0x00000000000c7805 */ /* 0x000fe2000001ff00 */
[----:B------:R-:W-:Y:S01]  /*0440*/  ULDC UR17, c[0x0][0x198] ;  /* 0x0000660000117ab9 */ /* 0x000fe20000000800 */
[----:B------:R-:W-:Y:S02]  /*0450*/  IMAD.MOV.U32 R16, RZ, RZ, RZ ;  /* 0x000000ffff107224 */ /* 0x000fe400078e00ff */
        /* <DEDUP_REMOVED lines=10> */
[----:B------:R-:W-:Y:S05]  /*0500*/  @P0 BRA `(.L_x_380) ;  /* 0x0000006000000947 */ /* 0x000fea0003800000 */
[----:B--2---:R-:W-:Y:S05]  /*0510*/  @!P6 BRA `(.L_x_380) ;  /* 0x000000500000e947 */ /* 0x004fea0003800000 */
[----:B------:R1:W2:Y:S04]  /*0520*/  LDG.E R0, [R4.64] ;  /* 0x0000000c04007981 */ /* 0x0002a8000c1e1900 */
[----:B-1----:R-:W3:Y:S01]  /*0530*/  LDG.E R4, [R4.64+0x4] ;  /* 0x0000040c04047981 */ /* 0x002ee2000c1e1900 */
[----:B--2---:R-:W1:Y:S08]  /*0540*/  R2UR UR9, R0 ;  /* 0x00000000000973c2 */ /* 0x004e7000000e0000 */
[----:B---3--:R-:W1:Y:S02]  /*0550*/  R2UR UR4, R4 ;  /* 0x00000000040473c2 */ /* 0x008e6400000e0000 */
[----:B-1----:R-:W-:-:S06]  /*0560*/  UIADD3 UR9, -UR9, UR4, URZ ;  /* 0x0000000409097290 */ /* 0x002fcc000fffe13f */
.L_x_380:
[----:B--2---:R-:W-:-:S04]  /*0570*/  ISETP.NE.U32.AND P0, PT, RZ, c[0x0][0x2e0], PT ;  /* 0x0000b800ff007a0c */ /* 0x004fc80003f05070 */
[----:B------:R-:W-:-:S13]  /*0580*/  ISETP.NE.AND.EX P0, PT, RZ, c[0x0][0x2e4], PT, P0 ;  /* 0x0000b900ff007a0c */ /* 0x000fda0003f05300 */
[----:B------:R-:W-:Y:S05]  /*0590*/  @!P0 BRA `(.L_x_381) ;  /* 0x0000004000008947 */ /* 0x000fea0003800000 */
[----:B------:R-:W-:-:S05]  /*05a0*/  IMAD.WIDE R2, R135, R10, c[0x0][0x2e0] ;  /* 0x0000b80087027625 */ /* 0x000fca00078e020a */
[----:B------:R-:W2:Y:S02]  /*05b0*/  LDG.E R0, [R2.64] ;  /* 0x0000000c02007981 */ /* 0x000ea4000c1e1900 */
[----:B--2---:R1:W2:Y:S02]  /*05c0*/  R2UR UR17, R0 ;  /* 0x00000000001173c2 */ /* 0x0042a400000e0000 */
[----:B-12---:R-:W-:Y:S05]  /*05d0*/  BRA `(.L_x_382) ;  /* 0x0000006000007947 */ /* 0x006fea0003800000 */
.L_x_381:
[----:B------:R-:W-:Y:S05]  /*05e0*/  @!P2 BRA `(.L_x_382) ;  /* 0x000000500000a947 */ /* 0x000fea0003800000 */
[----:B------:R1:W2:Y:S04]  /*05f0*/  LDG.E R0, [R2.64] ;  /* 0x0000000c02007981 */ /* 0x0002a8000c1e1900 */
[----:B-1----:R-:W3:Y:S01]  /*0600*/  LDG.E R2, [R2.64+0x4] ;  /* 0x0000040c02027981 */ /* 0x002ee2000c1e1900 */
[----:B--2---:R-:W1:Y:S08]  /*0610*/  R2UR UR17, R0 ;  /* 0x00000000001173c2 */ /* 0x004e7000000e0000 */
[----:B---3--:R-:W1:Y:S02]  /*0620*/  R2UR UR4, R2 ;  /* 0x00000000020473c2 */ /* 0x008e6400000e0000 */
[----:B-1----:R-:W-:-:S06]  /*0630*/  UIADD3 UR17, -UR17, UR4, URZ ;  /* 0x0000000411117290 */ /* 0x002fcc000fffe13f */
.L_x_382:
        /* <DEDUP_REMOVED lines=15> */
.L_x_383:
[----:B------:R-:W-:Y:S01]  /*0730*/  UIADD3 UR4, UR10, UR9, -UR17 ;  /* 0x000000090a047290 */ /* 0x000fe2000fffe811 */
[----:B------:R-:W-:Y:S01]  /*0740*/  PLOP3.LUT P0, PT, PT, PT, PT, 0x80, 0x0 ;  /* 0x000000000000781c */ /* 0x000fe20003f0f070 */
[----:B------:R-:W-:Y:S01]  /*0750*/  ULDC UR6, c[0x0][0x2a4] ;  /* 0x0000a90000067ab9 */ /* 0x000fe20000000800 */
[----:B------:R-:W-:Y:S01]  /*0760*/  CS2R R126, SRZ ;  /* 0x00000000007e7805 */ /* 0x000fe2000001ff00 */
[----:B------:R-:W-:Y:S01]  /*0770*/  UIADD3 UR6, UR4, -UR6, URZ ;  /* 0x8000000604067290 */ /* 0x000fe2000fffe03f */
[----:B------:R-:W-:Y:S01]  /*0780*/  CS2R R124, SRZ ;  /* 0x00000000007c7805 */ /* 0x000fe2000001ff00 */
[----:B------:R-:W-:Y:S01]  /*0790*/  CS2R R130, SRZ ;  /* 0x0000000000827805 */ /* 0x000fe2000001ff00 */
[----:B------:R-:W-:Y:S01]  /*07a0*/  CS2R R128, SRZ ;  /* 0x0000000000807805 */ /* 0x000fe2000001ff00 */
        /* <DEDUP_REMOVED lines=63> */
[C---:B------:R-:W-:Y:S01]  /*0ba0*/  IADD3 R22, P0, R0.reuse, R134, RZ ;  /* 0x0000008600167210 */ /* 0x040fe20007f1e0ff */
[----:B------:R-:W-:Y:S01]  /*0bb0*/  USHF.R.S32.HI UR15, URZ, 0x1f, UR11 ;  /* 0x0000001f3f0f7899 */ /* 0x000fe2000801140b */
[----:B------:R-:W-:Y:S01]  /*0bc0*/  LOP3.LUT R2, R27, 0xfffffffc, RZ, 0xc0, !PT ;  /* 0xfffffffc1b027812 */ /* 0x000fe200078ec0ff */
[----:B------:R-:W-:Y:S01]  /*0bd0*/  UIADD3 UR16, -UR4, UR9, URZ ;  /* 0x0000000904107290 */ /* 0x000fe2000fffe13f */
[----:B------:R-:W-:Y:S01]  /*0be0*/  SHF.R.S32.HI R39, RZ, 0x2, R27 ;  /* 0x00000002ff277819 */ /* 0x000fe2000001141b */
[----:B------:R-:W-:Y:S01]  /*0bf0*/  ULDC.64 UR6, c[0x0][0x178] ;  /* 0x00005e0000067ab9 */ /* 0x000fe20000000a00 */
[----:B------:R-:W-:Y:S01]  /*0c00*/  LEA.HI.X.SX32 R23, R0, R4, 0x1, P0 ;  /* 0x0000000400177211 */ /* 0x000fe200000f0eff */
[----:B------:R-:W-:Y:S01]  /*0c10*/  @P1 IMAD.HI.U32 R3, R132, c[0x0][0x24c], RZ ;  /* 0x0000930084031a27 */ /* 0x000fe200078e00ff */
[----:B------:R-:W-:Y:S01]  /*0c20*/  SHF.R.S32.HI R11, RZ, 0x1f, R39 ;  /* 0x0000001fff0b7819 */ /* 0x000fe20000011427 */
[----:B------:R-:W-:Y:S01]  /*0c30*/  UIMAD UR18, UR15, UR6, URZ ;  /* 0x000000060f1272a4 */ /* 0x000fe2000f8e023f */
[----:B------:R-:W-:Y:S01]  /*0c40*/  IADD3 R18, P0, R39, R8, RZ ;  /* 0x0000000827127210 */ /* 0x000fe20007f1e0ff */
[----:B------:R-:W-:Y:S01]  /*0c50*/  IMAD.IADD R29, R134, 0x1, -R2 ;  /* 0x00000001861d7824 */ /* 0x000fe200078e0a02 */
[----:B------:R-:W-:Y:S01]  /*0c60*/  @P1 SHF.R.U32.HI R6, RZ, c[0x0][0x250], R3 ;  /* 0x00009400ff061a19 */ /* 0x000fe20000011603 */
[----:B------:R-:W-:Y:S01]  /*0c70*/  IMAD.SHL.U32 R0, R37, 0x8, RZ ;  /* 0x0000000825007824 */ /* 0x000fe200078e00ff */
[----:B------:R-:W-:Y:S01]  /*0c80*/  SHF.R.S32.HI R26, RZ, 0x1f, R135 ;  /* 0x0000001fff1a7819 */ /* 0x000fe20000011487 */
[----:B------:R-:W-:Y:S01]  /*0c90*/  IMAD.SHL.U32 R2, R29, 0x8, RZ ;  /* 0x000000081d027824 */ /* 0x000fe200078e00ff */
[----:B------:R-:W-:Y:S01]  /*0ca0*/  SHF.R.S32.HI R10, RZ, 0x1f, R6 ;  /* 0x0000001fff0a7819 */ /* 0x000fe20000011406 */
[----:B------:R-:W-:Y:S01]  /*0cb0*/  IMAD.X R21, R11, 0x1, R9, P0 ;  /* 0x000000010b157824 */ /* 0x000fe200000e0609 */
[----:B------:R-:W-:Y:S01]  /*0cc0*/  IADD3 R4, P0, R39, R12, RZ ;  /* 0x0000000c27047210 */ /* 0x000fe20007f1e0ff */
[----:B------:R-:W-:Y:S01]  /*0cd0*/  IMAD.U32 R12, RZ, RZ, UR5 ;  /* 0x00000005ff0c7e24 */ /* 0x000fe2000f8e00ff */
[----:B------:R-:W-:Y:S01]  /*0ce0*/  LOP3.LUT R0, R0, 0xc0, RZ, 0xc0, !PT ;  /* 0x000000c000007812 */ /* 0x000fe200078ec0ff */
[----:B------:R-:W-:Y:S01]  /*0cf0*/  IMAD R5, R10, c[0x0][0x1e0], RZ ;  /* 0x000078000a057a24 */ /* 0x000fe200078e02ff */
[----:B------:R-:W-:Y:S01]  /*0d00*/  SHF.R.S32.HI R3, RZ, 0x1f, R2 ;  /* 0x0000001fff037819 */ /* 0x000fe20000011402 */
[----:B------:R-:W-:Y:S01]  /*0d10*/  UIMAD.WIDE.U32 UR20, UR11, UR6, URZ ;  /* 0x000000060b1472a5 */ /* 0x000fe2000f8e003f */
[----:B------:R-:W-:Y:S01]  /*0d20*/  LEA.HI R14, R27, R39, RZ, 0x1 ;  /* 0x000000271b0e7211 */ /* 0x000fe200078f08ff */
[----:B------:R-:W-:Y:S01]  /*0d30*/  IMAD R7, R6, c[0x0][0x1e4], R5 ;  /* 0x0000790006077a24 */ /* 0x000fe200078e0205 */
[-C--:B------:R-:W-:Y:S01]  /*0d40*/  LEA.HI R35, R34, R134.reuse, RZ, 0x5 ;  /* 0x0000008622237211 */ /* 0x080fe200078f28ff */
[----:B------:R-:W-:Y:S01]  /*0d50*/  IMAD.X R5, R11, 0x1, R13, P0 ;  /* 0x000000010b057824 */ /* 0x000fe200000e060d */
[----:B------:R-:W-:Y:S01]  /*0d60*/  SHF.R.U32.HI R11, RZ, 0x3, R0 ;  /* 0x00000003ff0b7819 */ /* 0x000fe20000011600 */
[----:B------:R-:W-:Y:S01]  /*0d70*/  IMAD.WIDE.U32 R8, R6, c[0x0][0x1e0], R2 ;  /* 0x0000780006087a25 */ /* 0x000fe200078e0002 */
[----:B------:R-:W-:Y:S01]  /*0d80*/  LOP3.LUT R0, R0, 0x18, R2, 0xf8, !PT ;  /* 0x0000001800007812 */ /* 0x000fe200078ef802 */
[----:B------:R-:W-:Y:S01]  /*0d90*/  UIMAD UR18, UR11, UR7, UR18 ;  /* 0x000000070b1272a4 */ /* 0x000fe2000f8e0212 */
[----:B------:R-:W-:Y:S01]  /*0da0*/  SHF.R.S32.HI R31, RZ, 0x5, R35 ;  /* 0x00000005ff1f7819 */ /* 0x000fe20000011423 */
[----:B------:R-:W-:Y:S01]  /*0db0*/  IMAD.IADD R9, R9, 0x1, R7 ;  /* 0x0000000109097824 */ /* 0x000fe200078e0207 */
[----:B------:R-:W-:Y:S01]  /*0dc0*/  LOP3.LUT R15, R0, R11, RZ, 0x3c, !PT ;  /* 0x0000000b000f7212 */ /* 0x000fe200078e3cff */
[----:B------:R-:W-:Y:S01]  /*0dd0*/  IMAD R7, R10, c[0x0][0x1b0], RZ ;  /* 0x00006c000a077a24 */ /* 0x000fe200078e02ff */
[----:B------:R-:W-:Y:S01]  /*0de0*/  SEL R0, R26, RZ, !P2 ;  /* 0x000000ff1a007207 */ /* 0x000fe20005000000 */
[----:B------:R-:W-:Y:S01]  /*0df0*/  IMAD.WIDE R4, R12, 0x80, R4 ;  /* 0x000000800c047825 */ /* 0x000fe200078e0204 */
[----:B------:R-:W-:Y:S01]  /*0e00*/  SEL R12, R135, RZ, !P2 ;  /* 0x000000ff870c7207 */ /* 0x000fe20005000000 */
[----:B------:R-:W-:Y:S01]  /*0e10*/  UIADD3 UR18, UR21, UR18, URZ ;  /* 0x0000001215127290 */ /* 0x000fe2000fffe03f */
[----:B------:R-:W-:Y:S01]  /*0e20*/  ISETP.GE.AND P2, PT, R2, c[0x0][0x1cc], PT ;  /* 0x0000730002007a0c */ /* 0x000fe20003f46270 */
[----:B------:R-:W-:Y:S01]  /*0e30*/  IMAD R10, R6, c[0x0][0x1b4], R7 ;  /* 0x00006d00060a7a24 */ /* 0x000fe200078e0207 */
[----:B------:R-:W-:Y:S01]  /*0e40*/  IADD3 R30, R2, 0x20, RZ ;  /* 0x00000020021e7810 */ /* 0x000fe20007ffe0ff */
[----:B------:R-:W-:Y:S01]  /*0e50*/  IMAD R11, R0, c[0x0][0x1e8], RZ ;  /* 0x00007a00000b7a24 */ /* 0x000fe200078e02ff */
[----:B------:R-:W-:Y:S01]  /*0e60*/  IADD3 R38, R2, 0x40, RZ ;  /* 0x0000004002267810 */ /* 0x000fe20007ffe0ff */
[----:B------:R-:W-:Y:S01]  /*0e70*/  IMAD R13, R0, c[0x0][0x1b8], RZ ;  /* 0x00006e00000d7a24 */ /* 0x000fe200078e02ff */
[----:B------:R-:W-:Y:S01]  /*0e80*/  LOP3.LUT R0, R14, 0x7fffffe, RZ, 0xc0, !PT ;  /* 0x07fffffe0e007812 */ /* 0x000fe200078ec0ff */
[----:B------:R-:W-:Y:S01]  /*0e90*/  IMAD.WIDE.U32 R6, R6, c[0x0][0x1b0], R2 ;  /* 0x00006c0006067a25 */ /* 0x000fe200078e0002 */
[----:B------:R-:W-:Y:S01]  /*0ea0*/  ISETP.GE.AND P1, PT, R30, c[0x0][0x1cc], PT ;  /* 0x000073001e007a0c */ /* 0x000fe20003f26270 */
[----:B------:R-:W-:Y:S01]  /*0eb0*/  STL [R1+0x34], R38 ;  /* 0x0000342601007387 */ /* 0x000fe20000100800 */
[----:B------:R-:W-:Y:S01]  /*0ec0*/  LEA.HI R33, R34, R134, RZ, 0x4 ;  /* 0x0000008622217211 */ /* 0x000fe200078f20ff */
[----:B------:R-:W-:Y:S01]  /*0ed0*/  IMAD.IADD R7, R7, 0x1, R10 ;  /* 0x0000000107077824 */ /* 0x000fe200078e020a */
[----:B------:R-:W-:Y:S01]  /*0ee0*/  SHF.R.S32.HI R36, RZ, 0x1f, R132 ;  /* 0x0000001fff247819 */ /* 0x000fe20000011484 */
[C---:B------:R-:W-:Y:S01]  /*0ef0*/  IMAD R14, R12.reuse, c[0x0][0x1ec], R11 ;  /* 0x00007b000c0e7a24 */ /* 0x040fe200078e020b */
[----:B------:R-:W-:Y:S01]  /*0f00*/  ULDC.64 UR6, c[0x0][0x208] ;  /* 0x0000820000067ab9 */ /* 0x000fe20000000a00 */
[C---:B------:R-:W-:Y:S01]  /*0f10*/  IMAD.IADD R0, R39.reuse, 0x1, -R0 ;  /* 0x0000000127007824 */ /* 0x040fe200078e0a00 */
[----:B------:R-:W-:Y:S01]  /*0f20*/  USHF.L.U32 UR19, UR6, 0x6, URZ ;  /* 0x0000000606137899 */ /* 0x000fe2000800063f */
[C---:B------:R-:W-:Y:S01]  /*0f30*/  IMAD.WIDE.U32 R10, R12.reuse, c[0x0][0x1e8], R8 ;  /* 0x00007a000c0a7a25 */ /* 0x040fe200078e0008 */
[----:B------:R-:W-:Y:S01]  /*0f40*/  CS2R R130, SRZ ;  /* 0x0000000000827805 */ /* 0x000fe2000001ff00 */
        /* <DEDUP_REMOVED lines=114> */
[----:B------:R-:W-:Y:S01]  /*1670*/  CS2R R46, SRZ ;  /* 0x00000000002e7805 */ /* 0x000fe2000001ff00 */
[----:B------:R3:W-:Y:S01]  /*1680*/  LDGSTS.E.BYPASS.LTC128B.128 [R133+0x4080], [R4.64+0x80], !P3 ;  /* 0x0408008004857fae */ /* 0x0007e2000d901d4c */
[----:B------:R-:W-:Y:S01]  /*1690*/  ISETP.GE.AND P3, PT, R2, c[0x0][0x16c], PT ;  /* 0x00005b0002007a0c */ /* 0x000fe20003f66270 */
[----:B------:R-:W-:Y:S01]  /*16a0*/  IMAD.IADD R28, R8, 0x1, -R0 ;  /* 0x00000001081c7824 */ /* 0x000fe200078e0a00 */
[----:B------:R-:W-:Y:S01]  /*16b0*/  CS2R R44, SRZ ;  /* 0x00000000002c7805 */ /* 0x000fe2000001ff00 */
[C---:B------:R-:W-:Y:S01]  /*16c0*/  IMAD R0, R132.reuse, c[0x0][0x28c], R9 ;  /* 0x0000a30084007a24 */ /* 0x040fe200078e0209 */
[----:B------:R1:W-:Y:S01]  /*16d0*/  LDGSTS.E.BYPASS.LTC128B.128 [R133+0x1080], [R10.64], !P2 ;  /* 0x010800000a857fae */ /* 0x0003e2000d101d4c */
[--C-:B------:R-:W-:Y:S01]  /*16e0*/  IMAD.WIDE.U32 R8, R132, c[0x0][0x270], R6.reuse ;  /* 0x00009c0084087a25 */ /* 0x100fe200078e0006 */
[----:B------:R-:W-:Y:S01]  /*16f0*/  ISETP.GE.AND P2, PT, R2, c[0x0][0x1fc], PT ;  /* 0x00007f0002007a0c */ /* 0x000fe20003f46270 */
[----:B------:R-:W-:Y:S01]  /*1700*/  CS2R R42, SRZ ;  /* 0x00000000002a7805 */ /* 0x000fe2000001ff00 */
[----:B------:R1:W-:Y:S01]  /*1710*/  LDGSTS.E.BYPASS.LTC128B.128 [R133+0x3080], [R10.64+0x40], !P1 ;  /* 0x030800400a857fae */ /* 0x0003e2000c901d4c */
[----:B------:R-:W-:Y:S01]  /*1720*/  IMAD.WIDE.U32 R6, R132, c[0x0][0x288], R6 ;  /* 0x0000a20084067a25 */ /* 0x000fe200078e0006 */
[----:B------:R-:W-:Y:S01]  /*1730*/  ISETP.GE.OR P1, PT, R2, c[0x0][0x1fc], !P4 ;  /* 0x00007f0002007a0c */ /* 0x000fe20006726670 */
[----:B------:R-:W-:Y:S01]  /*1740*/  UISETP.GT.AND UP3, UPT, UR5, -0x1, UPT ;  /* 0xffffffff0500788c */ /* 0x000fe2000bf64270 */
        /* <DEDUP_REMOVED lines=55> */
[----:B------:R-:W-:-:S02]  /*1ac0*/  ISETP.NE.AND P6, PT, R20, RZ, PT ;  /* 0x000000ff1400720c */ /* 0x000fc40003fc5270 */
[----:B------:R-:W-:Y:S01]  /*1ad0*/  LOP3.LUT R9, R7, R0, R208, 0x1e, !PT ;  /* 0x0000000007097212 */ /* 0x000fe200078e1ed0 */
[----:B------:R-:W-:Y:S01]  /*1ae0*/  IMAD.IADD R20, R31, 0x1, -R8 ;  /* 0x000000011f147824 */ /* 0x000fe200078e0a08 */
[----:B------:R-:W-:Y:S01]  /*1af0*/  LOP3.LUT R0, R6, 0xc0, RZ, 0xc0, !PT ;  /* 0x000000c006007812 */ /* 0x000fe200078ec0ff */
[----:B------:R-:W-:Y:S02]  /*1b00*/  IMAD R7, R132, c[0x0][0x184], R10 ;  /* 0x0000610084077a24 */ /* 0x000fe400078e020a */
        /* <DEDUP_REMOVED lines=14> */
[----:B------:R-:W-:-:S02]  /*1bf0*/  IMAD.IADD R3, R3, 0x1, R0 ;  /* 0x0000000103037824 */ /* 0x000fc400078e0200 */
        /* <DEDUP_REMOVED lines=77> */
[----:B-----5:R-:W-:Y:S01]  /*20d0*/  IMAD.WIDE.U32 R8, R3, UR11, R8 ;  /* 0x0000000b03087c25 */ /* 0x020fe2000f8e0008 */
        /* <DEDUP_REMOVED lines=63> */
[----:B--2---:R-:W-:Y:S01]  /*24d0*/  @!P3 IMAD.SHL.U32 R7, R134, 0x10, RZ ;  /* 0x000000108607b824 */ /* 0x004fe200078e00ff */
        /* <DEDUP_REMOVED lines=51> */
[----:B------:R-:W-:-:S02]  /*2810*/  IMAD.SHL.U32 R2, R14, 0x2, RZ ;  /* 0x000000020e027824 */ /* 0x000fc400078e00ff */
[----:B------:R-:W-:Y:S01]  /*2820*/  IMAD.SHL.U32 R212, R217, 0x2, RZ ;  /* 0x00000002d9d47824 */ /* 0x000fe200078e00ff */
[----:B------:R1:W-:Y:S01]  /*2830*/  @!P1 LDGSTS.E.BYPASS.LTC128B.128 [R3+0xf280], [R8.64] ;  /* 0x0f28000008039fae */ /* 0x0003e2000b901d4c */
[----:B------:R-:W-:Y:S01]  /*2840*/  IMAD R219, R219, 0x2, R215 ;  /* 0x00000002dbdb7824 */ /* 0x000fe200078e02d7 */
[----:B------:R-:W-:Y:S01]  /*2850*/  IADD3 R0, R0, -UR9, -R2 ;  /* 0x8000000900007c10 */ /* 0x000fe2000fffe802 */
[----:B------:R-:W-:Y:S01]  /*2860*/  IMAD R218, R218, 0x2, R216 ;  /* 0x00000002dada7824 */ /* 0x000fe200078e02d8 */
[----:B------:R-:W0:Y:S01]  /*2870*/  LDGDEPBAR ;  /* 0x00000000000079af */ /* 0x000e220000000000 */
[----:B------:R-:W-:Y:S01]  /*2880*/  IADD3 R213, R212, 0xc080, RZ ;  /* 0x0000c080d4d57810 */ /* 0x000fe20007ffe0ff */
[----:B------:R-:W-:Y:S02]  /*2890*/  IMAD.IADD R222, R217, 0x1, R221 ;  /* 0x00000001d9de7824 */ /* 0x000fe400078e02dd */
[----:B------:R-:W0:Y:S02]  /*28a0*/  LDGDEPBAR ;  /* 0x00000000000079af */ /* 0x000e240000000000 */
[----:B------:R-:W-:-:S02]  /*28b0*/  IMAD R213, R221, 0x2, R213 ;  /* 0x00000002ddd57824 */ /* 0x000fc400078e02d5 */
        /* <DEDUP_REMOVED lines=10> */
[----:B---34-:R1:W-:Y:S02]  /*2960*/  STL [R1+0x18], R0 ;  /* 0x0000180001007387 */ /* 0x0183e40000100800 */
.L_x_403:
        /* <DEDUP_REMOVED lines=184> */
.L_x_387:
[----:B------:R-:W-:Y:S04]  /*34f0*/  MOV R3, 0x1 ;  /* 0x0000000100037802 */ /* 0x000fe80000000f00 */
[----:B------:R-:W-:Y:S11]  /*3500*/  ISETP.NE.AND P0, PT, R3, c[0x0][0x2a8], PT ;  /* 0x0000aa0003007a0c */ /* 0x000ff60003f05270 */
[----:B------:R-:W-:Y:S02]  /*3510*/  @!UPT UIADD3 URZ, URZ, URZ, URZ ;  /* 0x0000003f3f3ff290 */ /* 0x000fe4000fffe03f */
[----:B------:R-:W-:Y:S05]  /*3520*/  @P0 IMAD.HI.U32 R3, R2, c[0x0][0x2ac], RZ ;  /* 0x0000ab0002030a27 */ /* 0x000fea00078e00ff */
[----:B------:R-:W-:Y:S02]  /*3530*/  @P0 SHF.R.U32.HI R2, RZ, c[0x0][0x2b0], R3 ;  /* 0x0000ac00ff020a19 */ /* 0x000fe40000011603 */
.L_x_388:
[----:B------:R-:W-:Y:S05]  /*3540*/  BSYNC B0 ;  /* 0x0000000000007941 */ /* 0x000fea0003800000 */
.L_x_386:
        /* <DEDUP_REMOVED lines=8> */
.L_x_385:
        /* <DEDUP_REMOVED lines=18> */
.L_x_391:
[----:B------:R-:W-:Y:S04]  /*36f0*/  MOV R3, 0x1 ;  /* 0x0000000100037802 */ /* 0x000fe80000000f00 */
[----:B------:R-:W-:Y:S11]  /*3700*/  ISETP.NE.AND P0, PT, R3, c[0x0][0x2a8], PT ;  /* 0x0000aa0003007a0c */ /* 0x000ff60003f05270 */
[----:B------:R-:W-:Y:S02]  /*3710*/  @!UPT UIADD3 URZ, URZ, URZ, URZ ;  /* 0x0000003f3f3ff290 */ /* 0x000fe4000fffe03f */
[----:B------:R-:W-:Y:S05]  /*3720*/  @P0 IMAD.HI.U32 R3, R2, c[0x0][0x2ac], RZ ;  /* 0x0000ab0002030a27 */ /* 0x000fea00078e00ff */
[----:B------:R-:W-:Y:S02]  /*3730*/  @P0 SHF.R.U32.HI R2, RZ, c[0x0][0x2b0], R3 ;  /* 0x0000ac00ff020a19 */ /* 0x000fe40000011603 */
.L_x_392:
[----:B------:R-:W-:Y:S05]  /*3740*/  BSYNC B0 ;  /* 0x0000000000007941 */ /* 0x000fea0003800000 */
.L_x_390:
[----:B------:R-:W2:Y:S01]  /*3750*/  LDL R6, [R1+0x20] ;  /* 0x0000200001067983 */ /* 0x000ea20000100800 */
[----:B------:R-:W-:Y:S04]  /*3760*/  IMAD.MOV.U32 R3, RZ, RZ, c[0x0][0x2a8] ;  /* 0x0000aa00ff037624 */ /* 0x000fe800078e00ff */
[----:B------:R-:W-:Y:S04]  /*3770*/  IMAD R2, R2, R3, -UR10 ;  /* 0x8000000a02027e24 */ /* 0x000fe8000f8e0203 */
[----:B--2---:R-:W-:Y:S05]  /*3780*/  IMAD.IADD R2, R2, 0x1, -R6 ;  /* 0x0000000102027824 */ /* 0x004fea00078e0a06 */
[----:B------:R-:W-:Y:S02]  /*3790*/  IADD3 R3, R2, c[0x0][0x2a8], RZ ;  /* 0x0000aa0002037a10 */ /* 0x000fe40007ffe0ff */
[----:B------:R-:W-:Y:S02]  /*37a0*/  IMNMX R142, R142, R2, !PT ;  /* 0x000000028e8e7217 */ /* 0x000fe40007800200 */
[----:B------:R-:W-:Y:S02]  /*37b0*/  IMNMX R145, R145, R3, PT ;  /* 0x0000000391917217 */ /* 0x000fe40003800200 */
.L_x_389:
        /* <DEDUP_REMOVED lines=18> */
.L_x_395:
[----:B------:R-:W-:Y:S04]  /*38e0*/  MOV R3, 0x1 ;  /* 0x0000000100037802 */ /* 0x000fe80000000f00 */
[----:B------:R-:W-:Y:S11]  /*38f0*/  ISETP.NE.AND P0, PT, R3, c[0x0][0x2a8], PT ;  /* 0x0000aa0003007a0c */ /* 0x000ff60003f05270 */
[----:B------:R-:W-:Y:S02]  /*3900*/  @!UPT UIADD3 URZ, URZ, URZ, URZ ;  /* 0x0000003f3f3ff290 */ /* 0x000fe4000fffe03f */
[----:B------:R-:W-:Y:S05]  /*3910*/  @P0 IMAD.HI.U32 R3, R2, c[0x0][0x2ac], RZ ;  /* 0x0000ab0002030a27 */ /* 0x000fea00078e00ff */
[----:B------:R-:W-:Y:S02]  /*3920*/  @P0 SHF.R.U32.HI R2, RZ, c[0x0][0x2b0], R3 ;  /* 0x0000ac00ff020a19 */ /* 0x000fe40000011603 */
.L_x_396:
[----:B------:R-:W-:Y:S05]  /*3930*/  BSYNC B0 ;  /* 0x0000000000007941 */ /* 0x000fea0003800000 */
.L_x_394:
[----:B------:R-:W2:Y:S01]  /*3940*/  LDL R6, [R1+0x20] ;  /* 0x0000200001067983 */ /* 0x000ea20000100800 */
[----:B------:R-:W-:Y:S04]  /*3950*/  IMAD.MOV.U32 R3, RZ, RZ, c[0x0][0x2a8] ;  /* 0x0000aa00ff037624 */ /* 0x000fe800078e00ff */
[----:B------:R-:W-:Y:S04]  /*3960*/  IMAD R2, R2, R3, -UR10 ;  /* 0x8000000a02027e24 */ /* 0x000fe8000f8e0203 */
[----:B--2---:R-:W-:Y:S05]  /*3970*/  IMAD.IADD R2, R2, 0x1, -R6 ;  /* 0x0000000102027824 */ /* 0x004fea00078e0a06 */
[----:B------:R-:W-:Y:S02]  /*3980*/  IADD3 R3, R2, c[0x0][0x2a8], RZ ;  /* 0x0000aa0002037a10 */ /* 0x000fe40007ffe0ff */
[----:B------:R-:W-:Y:S02]  /*3990*/  IMNMX R140, R140, R2, !PT ;  /* 0x000000028c8c7217 */ /* 0x000fe40007800200 */
[----:B------:R-:W-:Y:S02]  /*39a0*/  IMNMX R146, R146, R3, PT ;  /* 0x0000000392927217 */ /* 0x000fe40003800200 */
.L_x_393:
        /* <DEDUP_REMOVED lines=18> */
.L_x_399:
[----:B------:R-:W-:Y:S04]  /*3ad0*/  MOV R2, 0x1 ;  /* 0x0000000100027802 */ /* 0x000fe80000000f00 */
[----:B------:R-:W-:Y:S11]  /*3ae0*/  ISETP.NE.AND P0, PT, R2, c[0x0][0x2a8], PT ;  /* 0x0000aa0002007a0c */ /* 0x000ff60003f05270 */
[----:B------:R-:W-:Y:S02]  /*3af0*/  @!UPT UIADD3 URZ, URZ, URZ, URZ ;  /* 0x0000003f3f3ff290 */ /* 0x000fe4000fffe03f */
[----:B------:R-:W-:Y:S05]  /*3b00*/  @P0 IMAD.HI.U32 R2, R0, c[0x0][0x2ac], RZ ;  /* 0x0000ab0000020a27 */ /* 0x000fea00078e00ff */
[----:B------:R-:W-:Y:S02]  /*3b10*/  @P0 SHF.R.U32.HI R0, RZ, c[0x0][0x2b0], R2 ;  /* 0x0000ac00ff000a19 */ /* 0x000fe40000011602 */
.L_x_400:
[----:B------:R-:W-:Y:S05]  /*3b20*/  BSYNC B0 ;  /* 0x0000000000007941 */ /* 0x000fea0003800000 */
.L_x_398:
[----:B------:R-:W2:Y:S01]  /*3b30*/  LDL R3, [R1+0x20] ;  /* 0x0000200001037983 */ /* 0x000ea20000100800 */
[----:B------:R-:W-:Y:S04]  /*3b40*/  IMAD.MOV.U32 R2, RZ, RZ, c[0x0][0x2a8] ;  /* 0x0000aa00ff027624 */ /* 0x000fe800078e00ff */
[----:B------:R-:W-:Y:S04]  /*3b50*/  IMAD R0, R0, R2, -UR10 ;  /* 0x8000000a00007e24 */ /* 0x000fe8000f8e0202 */
[----:B--2---:R-:W-:Y:S05]  /*3b60*/  IMAD.IADD R0, R0, 0x1, -R3 ;  /* 0x0000000100007824 */ /* 0x004fea00078e0a03 */
[----:B------:R-:W-:Y:S02]  /*3b70*/  IADD3 R2, R0, c[0x0][0x2a8], RZ ;  /* 0x0000aa0000027a10 */ /* 0x000fe40007ffe0ff */
[----:B------:R-:W-:Y:S02]  /*3b80*/  IMNMX R141, R141, R0, !PT ;  /* 0x000000008d8d7217 */ /* 0x000fe40007800200 */
[----:B------:R-:W-:Y:S02]  /*3b90*/  IMNMX R144, R144, R2, PT ;  /* 0x0000000290907217 */ /* 0x000fe40003800200 */
.L_x_397:
        /* <DEDUP_REMOVED lines=62> */
.L_x_401:
        /* <DEDUP_REMOVED lines=278> */
[C---:B------:R-:W-:Y:S01]  /*50e0*/  ISETP.LT.OR P2, PT, R144.reuse, 0x42, P2 ;  /* 0x000000429000780c */ /* 0x040fe20001741670 */
[----:B------:R-:W-:Y:S01]  /*50f0*/  FFMA.FTZ R7, R7, c[0x0][0x29c], -R150 ;  /* 0x0000a70007077a23 */ /* 0x000fe20000010896 */
[----:B------:R-:W-:Y:S01]  /*5100*/  ISETP.LT.OR P1, PT, R144, 0x61, P1 ;  /* 0x000000619000780c */ /* 0x000fe20000f21670 */
[----:B------:R-:W-:Y:S01]  /*5110*/  FMUL.FTZ R140, R19, R3 ;  /* 0x00000003138c7220 */ /* 0x000fe20000410000 */
[----:B------:R-:W-:Y:S01]  /*5120*/  MOV R248, R159 ;  /* 0x0000009f00f87202 */ /* 0x000fe20000000f00 */
[----:B------:R1:W-:Y:S01]  /*5130*/  MUFU.EX2 R145, R7 ;  /* 0x0000000700917308 */ /* 0x0003e20000000800 */
[----:B------:R-:W-:Y:S02]  /*5140*/  F2FP.BF16.PACK_AB R18, R238, R243 ;  /* 0x000000f3ee12723e */ /* 0x000fe400000010ff */
[----:B------:R-:W-:Y:S01]  /*5150*/  MOV R247, R133 ;  /* 0x0000008500f77202 */ /* 0x000fe20000000f00 */
[--C-:B------:R-:W-:Y:S01]  /*5160*/  FADD.FTZ R133, R23, -R0.reuse ;  /* 0x8000000017857221 */ /* 0x100fe20000010000 */
[----:B------:R-:W-:Y:S01]  /*5170*/  MOV R19, R138 ;  /* 0x0000008a00137202 */ /* 0x000fe20000000f00 */
[----:B------:R-:W-:Y:S01]  /*5180*/  FADD.FTZ R23, R34, -R0 ;  /* 0x8000000022177221 */ /* 0x000fe20000010000 */
[----:B------:R-:W-:Y:S01]  /*5190*/  F2FP.BF16.PACK_AB R32, R32, R142 ;  /* 0x0000008e2020723e */ /* 0x000fe200000010ff */
[--C-:B------:R-:W-:Y:S01]  /*51a0*/  FFMA.FTZ R34, R17, c[0x0][0x29c], -R150.reuse ;  /* 0x0000a70011227a23 */ /* 0x100fe20000010896 */
[----:B------:R-:W-:Y:S01]  /*51b0*/  F2FP.BF16.PACK_AB R17, R231, R233 ;  /* 0x000000e9e711723e */ /* 0x000fe200000010ff */
[----:B------:R1:W1:Y:S01]  /*51c0*/  MUFU.EX2 R159, R21 ;  /* 0x00000015009f7308 */ /* 0x0002620000000800 */
[C---:B------:R-:W-:Y:S01]  /*51d0*/  FMUL.FTZ R133, R158.reuse, R133 ;  /* 0x000000859e857220 */ /* 0x040fe20000410000 */
[----:B------:R-:W-:Y:S02]  /*51e0*/  MOV R238, R20 ;  /* 0x0000001400ee7202 */ /* 0x000fe40000000f00 */
[----:B--2---:R-:W-:Y:S02]  /*51f0*/  FSEL R3, R229, -INF , !P1 ;  /* 0xff800000e5037808 */ /* 0x004fe40004800000 */
[----:B------:R-:W-:Y:S02]  /*5200*/  F2FP.BF16.PACK_AB R20, R158, R228 ;  /* 0x000000e49e14723e */ /* 0x000fe400000010ff */
[----:B------:R-:W-:Y:S02]  /*5210*/  MOV R231, R19 ;  /* 0x0000001300e77202 */ /* 0x000fe40000000f00 */
[----:B------:R-:W2:Y:S01]  /*5220*/  MUFU.EX2 R151, R151 ;  /* 0x0000009700977308 */ /* 0x000ea20000000800 */
[----:B------:R-:W-:Y:S01]  /*5230*/  F2FP.BF16.PACK_AB R19, R235, R239 ;  /* 0x000000efeb13723e */ /* 0x000fe200000010ff */
[----:B-1----:R-:W-:Y:S01]  /*5240*/  FMUL.FTZ R7, R157, R23 ;  /* 0x000000179d077220 */ /* 0x002fe20000410000 */
[----:B------:R-:W-:Y:S02]  /*5250*/  F2FP.BF16.PACK_AB R23, R156, R157 ;  /* 0x0000009d9c17723e */ /* 0x000fe400000010ff */
[----:B------:R-:W-:Y:S02]  /*5260*/  MOV R21, R136 ;  /* 0x0000008800157202 */ /* 0x000fe40000000f00 */
        /* <DEDUP_REMOVED lines=8> */
[----:B------:R-:W-:Y:S01]  /*52f0*/  MOV R22, R139 ;  /* 0x0000008b00167202 */ /* 0x000fe20000000f00 */
[--C-:B------:R-:W-:Y:S01]  /*5300*/  FFMA.FTZ R136, R16, c[0x0][0x29c], -R150.reuse ;  /* 0x0000a70010887a23 */ /* 0x100fe20000010896 */
[----:B------:R-:W-:Y:S01]  /*5310*/  ISETP.LT.OR P0, PT, R144, 0x62, P0 ;  /* 0x000000629000780c */ /* 0x000fe20000701670 */
[----:B------:R-:W-:Y:S01]  /*5320*/  IMAD.MOV.U32 R144, RZ, RZ, R137 ;  /* 0x000000ffff907224 */ /* 0x000fe200078e0089 */
[----:B------:R-:W-:Y:S01]  /*5330*/  MOV R243, R22 ;  /* 0x0000001600f37202 */ /* 0x000fe20000000f00 */
[--C-:B------:R-:W-:Y:S01]  /*5340*/  FFMA.FTZ R137, R5, c[0x0][0x29c], -R150.reuse ;  /* 0x0000a70005897a23 */ /* 0x100fe20000010896 */
[----:B------:R-:W-:Y:S01]  /*5350*/  F2FP.BF16.PACK_AB R22, R230, R232 ;  /* 0x000000e8e616723e */ /* 0x000fe200000010ff */
[--C-:B------:R-:W-:Y:S01]  /*5360*/  FFMA.FTZ R139, R3, c[0x0][0x29c], -R150.reuse ;  /* 0x0000a700038b7a23 */ /* 0x100fe20000010896 */
[----:B------:R1:W3:Y:S01]  /*5370*/  LDS R2, [R144.X4+0xf300] ;  /* 0x00f3000090027984 */ /* 0x0002e20000004800 */
[----:B------:R-:W-:Y:S01]  /*5380*/  MOV R230, R248 ;  /* 0x000000f800e67202 */ /* 0x000fe20000000f00 */
[----:B------:R-:W-:Y:S01]  /*5390*/  FFMA.FTZ R5, -R246, R246, 1 ;  /* 0x3f800000f6057423 */ /* 0x000fe200000101f6 */
[----:B------:R-:W-:Y:S01]  /*53a0*/  MOV R248, R225 ;  /* 0x000000e100f87202 */ /* 0x000fe20000000f00 */
[----:B------:R-:W-:Y:S01]  /*53b0*/  MUFU.EX2 R137, R137 ;  /* 0x0000008900897308 */ /* 0x000fe20000000800 */
[----:B------:R-:W-:Y:S01]  /*53c0*/  FSEL R0, R242, -INF , !P0 ;  /* 0xff800000f2007808 */ /* 0x000fe20004000000 */
[----:B------:R-:W-:Y:S01]  /*53d0*/  FMUL.FTZ R5, R7, R5 ;  /* 0x0000000507057220 */ /* 0x000fe20000410000 */
        /* <DEDUP_REMOVED lines=19> */
[----:B----4-:R-:W-:Y:S01]  /*5510*/  FMUL.FTZ R6, R156, R35 ;  /* 0x000000239c067220 */ /* 0x010fe20000410000 */
[----:B------:R-:W-:Y:S01]  /*5520*/  F2FP.BF16.PACK_AB R35, R140, R143 ;  /* 0x0000008f8c23723e */ /* 0x000fe200000010ff */
[--C-:B---3--:R-:W-:Y:S02]  /*5530*/  FADD.FTZ R8, R8, -R2.reuse ;  /* 0x8000000208087221 */ /* 0x108fe40000010000 */
[--C-:B------:R-:W-:Y:S05]  /*5540*/  FADD.FTZ R13, R13, -R2.reuse ;  /* 0x800000020d0d7221 */ /* 0x100fea0000010000 */
[----:B------:R3:W4:Y:S01]  /*5550*/  MUFU.EX2 R143, R136 ;  /* 0x00000088008f7308 */ /* 0x0007220000000800 */
[----:B------:R-:W-:Y:S02]  /*5560*/  FMUL.FTZ R8, R227, R8 ;  /* 0x00000008e3087220 */ /* 0x000fe40000410000 */
[----:B------:R-:W-:Y:S02]  /*5570*/  FMUL.FTZ R13, R146, R13 ;  /* 0x0000000d920d7220 */ /* 0x000fe40000410000 */
[----:B------:R-:W-:Y:S02]  /*5580*/  FMUL.FTZ R142, R8, R0 ;  /* 0x00000000088e7220 */ /* 0x000fe40000410000 */
[----:B------:R-:W-:Y:S02]  /*5590*/  FFMA.FTZ R0, -R237, R237, 1 ;  /* 0x3f800000ed007423 */ /* 0x000fe400000101ed */
[----:B------:R-:W-:Y:S01]  /*55a0*/  FMUL.FTZ R4, R6, R4 ;  /* 0x0000000406047220 */ /* 0x000fe20000410000 */
[----:B------:R-:W4:Y:S01]  /*55b0*/  MUFU.EX2 R150, R150 ;  /* 0x0000009600967308 */ /* 0x000f220000000800 */
[--C-:B------:R-:W-:Y:S02]  /*55c0*/  FADD.FTZ R12, R12, -R2.reuse ;  /* 0x800000020c0c7221 */ /* 0x100fe40000010000 */
        /* <DEDUP_REMOVED lines=8> */
[----:B---3--:R-:W-:Y:S02]  /*5650*/  FMUL.FTZ R136, R13, R0 ;  /* 0x000000000d887220 */ /* 0x008fe40000410000 */
[----:B------:R-:W1:Y:S01]  /*5660*/  LDS R0, [R233.X4+0xf320] ;  /* 0x00f32000e9007984 */ /* 0x000e620000004800 */
[----:B------:R-:W-:Y:S02]  /*5670*/  FMUL.FTZ R12, R149, R28 ;  /* 0x0000001c950c7220 */ /* 0x000fe40000410000 */
[----:B--2---:R-:W-:Y:S01]  /*5680*/  FMUL.FTZ R29, R151, R29 ;  /* 0x0000001d971d7220 */ /* 0x004fe20000410000 */
[----:B------:R-:W-:Y:S01]  /*5690*/  STS [R223+0xf480], R18 ;  /* 0x00f48012df007388 */ /* 0x000fe20000000800 */
[----:B------:R-:W-:Y:S02]  /*56a0*/  FFMA.FTZ R6, -R84, R84, 1 ;  /* 0x3f80000054067423 */ /* 0x000fe40000010154 */
[--C-:B------:R-:W-:Y:S01]  /*56b0*/  FADD.FTZ R25, R25, -R2.reuse ;  /* 0x8000000219197221 */ /* 0x100fe20000010000 */
[----:B------:R-:W-:Y:S01]  /*56c0*/  STS [R223+0xf880], R17 ;  /* 0x00f88011df007388 */ /* 0x000fe20000000800 */
[----:B------:R-:W-:Y:S02]  /*56d0*/  FADD.FTZ R9, R9, -R2 ;  /* 0x8000000209097221 */ /* 0x000fe40000010000 */
[----:B------:R-:W-:Y:S01]  /*56e0*/  FFMA.FTZ R2, -R252, R252, 1 ;  /* 0x3f800000fc027423 */ /* 0x000fe200000101fc */
[----:B------:R2:W-:Y:S01]  /*56f0*/  STS [R224], R3 ;  /* 0x00000003e0007388 */ /* 0x0005e20000000800 */
[----:B------:R-:W-:Y:S02]  /*5700*/  FMUL.FTZ R12, R12, R6 ;  /* 0x000000060c0c7220 */ /* 0x000fe40000410000 */
[----:B------:R-:W-:Y:S01]  /*5710*/  FMUL.FTZ R2, R29, R2 ;  /* 0x000000021d027220 */ /* 0x000fe20000410000 */
[----:B------:R-:W-:Y:S01]  /*5720*/  STS [R224+0x400], R22 ;  /* 0x00040016e0007388 */ /* 0x000fe20000000800 */
[----:B------:R-:W-:Y:S02]  /*5730*/  FMUL.FTZ R9, R155, R9 ;  /* 0x000000099b097220 */ /* 0x000fe40000410000 */
[----:B------:R-:W-:Y:S01]  /*5740*/  FFMA.FTZ R5, -R230, R230, 1 ;  /* 0x3f800000e6057423 */ /* 0x000fe200000101e6 */
[----:B------:R-:W-:Y:S01]  /*5750*/  F2FP.BF16.PACK_AB R12, R2, R12 ;  /* 0x0000000c020c723e */ /* 0x000fe200000010ff */
[----:B------:R-:W-:Y:S01]  /*5760*/  STS [R223+0x10480], R16 ;  /* 0x01048010df007388 */ /* 0x000fe20000000800 */
[----:B----4-:R-:W-:Y:S01]  /*5770*/  F2FP.BF16.PACK_AB R2, R143, R144 ;  /* 0x000000908f02723e */ /* 0x010fe200000010ff */
[----:B------:R-:W-:Y:S01]  /*5780*/  FMUL.FTZ R141, R9, R5 ;  /* 0x00000005098d7220 */ /* 0x000fe20000410000 */
[----:B------:R-:W-:Y:S01]  /*5790*/  F2FP.BF16.PACK_AB R5, R151, R149 ;  /* 0x000000959705723e */ /* 0x000fe200000010ff */
[----:B------:R-:W-:Y:S01]  /*57a0*/  FMUL.FTZ R13, R226, R24 ;  /* 0x00000018e20d7220 */ /* 0x000fe20000410000 */
[----:B------:R3:W5:Y:S01]  /*57b0*/  LDL.LU R84, [R1+0x84] ;  /* 0x0000840001547983 */ /* 0x0007620000300800 */
[----:B------:R-:W-:Y:S01]  /*57c0*/  FFMA.FTZ R9, -R231, R231, 1 ;  /* 0x3f800000e7097423 */ /* 0x000fe200000101e7 */
[----:B------:R-:W-:Y:S01]  /*57d0*/  F2FP.BF16.PACK_AB R6, R141, R142 ;  /* 0x0000008e8d06723e */ /* 0x000fe200000010ff */
[----:B------:R-:W-:Y:S02]  /*57e0*/  FMUL.FTZ R25, R159, R25 ;  /* 0x000000199f197220 */ /* 0x000fe40000410000 */
[----:B------:R-:W-:Y:S01]  /*57f0*/  FMUL.FTZ R13, R13, R9 ;  /* 0x000000090d0d7220 */ /* 0x000fe20000410000 */
[----:B------:R-:W-:Y:S01]  /*5800*/  F2FP.BF16.PACK_AB R9, R136, R140 ;  /* 0x0000008c8809723e */ /* 0x000fe200000010ff */
[----:B------:R-:W-:Y:S01]  /*5810*/  FFMA.FTZ R8, -R243, R243, 1 ;  /* 0x3f800000f3087423 */ /* 0x000fe200000101f3 */
[----:B--2---:R-:W-:Y:S03]  /*5820*/  F2FP.BF16.PACK_AB R3, R145, R225 ;  /* 0x000000e19103723e */ /* 0x004fe600000010ff */
[----:B------:R-:W-:Y:S02]  /*5830*/  FMUL.FTZ R8, R25, R8 ;  /* 0x0000000819087220 */ /* 0x000fe40000410000 */
[--C-:B-1----:R-:W-:Y:S01]  /*5840*/  FADD.FTZ R10, R10, -R0.reuse ;  /* 0x800000000a0a7221 */ /* 0x102fe20000010000 */
[----:B------:R1:W-:Y:S01]  /*5850*/  STS [R223+0x10880], R3 ;  /* 0x01088003df007388 */ /* 0x0003e20000000800 */
[--C-:B------:R-:W-:Y:S01]  /*5860*/  FADD.FTZ R11, R11, -R0.reuse ;  /* 0x800000000b0b7221 */ /* 0x100fe20000010000 */
[----:B------:R-:W-:Y:S01]  /*5870*/  F2FP.BF16.PACK_AB R8, R8, R13 ;  /* 0x0000000d0808723e */ /* 0x000fe200000010ff */
        /* <DEDUP_REMOVED lines=20> */
[----:B--2---:R-:W-:Y:S01]  /*59c0*/  F2FP.BF16.PACK_AB R2, R138, R137 ;  /* 0x000000898a02723e */ /* 0x004fe200000010ff */
[----:B----4-:R-:W-:Y:S04]  /*59d0*/  FMUL.FTZ R7, R145, R11 ;  /* 0x0000000b91077220 */ /* 0x010fe80000410000 */
        /* <DEDUP_REMOVED lines=11> */
[----:B----4-:R-:W-:Y:S02]  /*5a90*/  FFMA.FTZ R5, -R250, R250, 1 ;  /* 0x3f800000fa057423 */ /* 0x010fe400000101fa */
        /* <DEDUP_REMOVED lines=155> */
.L_x_402:
        /* <DEDUP_REMOVED lines=241> */
.L_x_384:
[----:B------:R-:W-:Y:S05]  /*7360*/  @P0 EXIT ;  /* 0x000000000000094d */ /* 0x000fea0003800000 */
[----:B------:R-:W2:Y:S01]  /*7370*/  LDL.LU R9, [R1+0x80] ;  /* 0x0000800001097983 */ /* 0x000ea20000300800 */
[----:B------:R-:W-:-:S04]  /*7380*/  ISETP.NE.U32.AND P0, PT, RZ, c[0x0][0x360], PT ;  /* 0x0000d800ff007a0c */ /* 0x000fc80003f05070 */
[----:B------:R-:W-:-:S13]  /*7390*/  ISETP.NE.AND.EX P0, PT, RZ, c[0x0][0x364], PT, P0 ;  /* 0x0000d900ff007a0c */ /* 0x000fda0003f05300 */
[----:B------:R-:W-:-:S04]  /*73a0*/  @P0 IMAD.MOV.U32 R2, RZ, RZ, 0x4 ;  /* 0x00000004ff020424 */ /* 0x000fc800078e00ff */
[----:B--2---:R-:W-:-:S05]  /*73b0*/  @P0 IMAD.WIDE R2, R9, R2, c[0x0][0x360] ;  /* 0x0000d80009020625 */ /* 0x004fca00078e0202 */
[----:B------:R1:W2:Y:S01]  /*73c0*/  @P0 LDG.E R0, [R2.64] ;  /* 0x0000000c02000981 */ /* 0x0002a2000c1e1900 */
[----:B------:R-:W-:Y:S01]  /*73d0*/  MOV R4, 0x1 ;  /* 0x0000000100047802 */ /* 0x000fe20000000f00 */
[----:B------:R-:W-:Y:S02]  /*73e0*/  UIMAD UR6, UR5, 0x3000, URZ ;  /* 0x00003000050678a4 */ /* 0x000fe4000f8e023f */
[----:B------:R-:W3:Y:S04]  /*73f0*/  S2R R5, SR_TID.X ;  /* 0x0000000000057919 */ /* 0x000ee80000002100 */
[----:B------:R-:W-:Y:S01]  /*7400*/  BAR.SYNC.DEFER_BLOCKING 0x1, 0x100 ;  /* 0x0044000000007b1d */ /* 0x000fe20000010000 */
[----:B------:R-:W-:Y:S01]  /*7410*/  ISETP.NE.AND P1, PT, R4, c[0x0][0x338], PT ;  /* 0x0000ce0004007a0c */ /* 0x000fe20003f25270 */
[----:B------:R-:W-:-:S04]  /*7420*/  USHF.R.S32.HI UR4, URZ, 0x1f, UR6 ;  /* 0x0000001f3f047899 */ /* 0x000fc80008011406 */
[----:B-1----:R-:W1:Y:S01]  /*7430*/  S2R R3, SR_CTAID.Y ;  /* 0x0000000000037919 */ /* 0x002e620000002600 */
[----:B---3--:R-:W-:-:S07]  /*7440*/  SHF.R.S32.HI R6, RZ, 0x1f, R5 ;  /* 0x0000001fff067819 */ /* 0x008fce0000011405 */
        /* <DEDUP_REMOVED lines=133> */
.L_x_404:
        /* <DEDUP_REMOVED lines=14> */
.L_x_1398:


//--------------------- .text._ZN7cutlass13device_kernelIN5flash19enable_sm80_to_sm89INS1_16FlashAttnBwdSm80INS1_25CollectiveMainloopBwdSm80ILi2ELi1EN4cute5tupleIJNS5_1CILi64EEENS7_ILi128EEENS7_ILi96EEEEEENS_10bfloat16_tEfNS_4arch4Sm80ELb0ELb1ELb1ELb1ELb1ELb0ELb0ELb0ELi2ELi2ELi4ELi2ELb1EEENS1_24CollectiveEpilogueBwdGQAISB_fSE_Li256ELb1ELb1EEENS1_19SingleTileSchedulerILb1ELb0ELb0ELi128EEEEEEEEEvNT_6ParamsE --------------------------
	.section	.text._ZN7cutlass13device_kernelIN5flash19enable_sm80_to_sm89INS1_16FlashAttnBwdSm80INS1_25CollectiveMainloopBwdSm80ILi2ELi1EN4cute5tupleIJNS5_1CILi64EEENS7_ILi128EEENS7_ILi96EEEEEENS_10bfloat16_tEfNS_4arch4Sm80ELb0ELb1ELb1ELb1ELb1ELb0ELb0ELb0ELi2ELi2ELi4ELi2ELb1EEENS1_24CollectiveEpilogueBwdGQAISB_fSE_Li256ELb1ELb1EEENS1_19SingleTileSchedulerILb1ELb0ELb0ELi128EEEEEEEEEvNT_6ParamsE,"ax",@progbits
	.sectioninfo	@"SHI_REGISTERS=255"
	.align	128
.text._ZN7cutlass13device_kernelIN5flash19enable_sm80_to_sm89INS1_16FlashAttnBwdSm80INS1_25CollectiveMainloopBwdSm80ILi2ELi1EN4cute5tupleIJNS5_1CILi64EEENS7_ILi128EEENS7_ILi96EEEEEENS_10bfloat16_tEfNS_4arch4Sm80ELb0ELb1ELb1ELb1ELb1ELb0ELb0ELb0ELi2ELi2ELi4ELi2ELb1EEENS1_24CollectiveEpilogueBwdGQAISB_fSE_Li256ELb1ELb1EEENS1_19SingleTileSchedulerILb1ELb0ELb0ELi128EEEEEEEEEvNT_6ParamsE:
        .type           _ZN7cutlass13device_kernelIN5flash19enable_sm80_to_sm89INS1_16FlashAttnBwdSm80INS1_25CollectiveMainloopBwdSm80ILi2ELi1EN4cute5tupleIJNS5_1CILi64EEENS7_ILi128EEENS7_ILi96EEEEEENS_10bfloat16_tEfNS_4arch4Sm80ELb0ELb1ELb1ELb1ELb1ELb0ELb0ELb0ELi2ELi2ELi4ELi2ELb1EEENS1_24CollectiveEpilogueBwdGQAISB_fSE_Li256ELb1ELb1EEENS1_19SingleTileSchedulerILb1ELb0ELb0ELi128EEEEEEEEEvNT_6ParamsE,@function
        .size           _ZN7cutlass13device_kernelIN5flash19enable_sm80_to_sm89INS1_16FlashAttnBwdSm80INS1_25CollectiveMainloopBwdSm80ILi2ELi1EN4cute5tupleIJNS5_1CILi64EEENS7_ILi128EEENS7_ILi96EEEEEENS_10bfloat16_tEfNS_4arch4Sm80ELb0ELb1ELb1ELb1ELb1ELb0ELb0ELb0ELi2ELi2ELi4ELi2ELb1EEENS1_24CollectiveEpilogueBwdGQAISB_fSE_Li256ELb1ELb1EEENS1_19SingleTileSchedulerILb1ELb0ELb0ELi128EEEEEEEEEvNT_6ParamsE,(.L_x_1399 - _ZN7cutlass13device_kernelIN5flash19enable_sm80_to_sm89INS1_16FlashAttnBwdSm80INS1_25CollectiveMainloopBwdSm80ILi2ELi1EN4cute5tupleIJNS5_1CILi64EEENS7_ILi128EEENS7_ILi96EEEEEENS_10bfloat16_tEfNS_4arch4Sm80ELb0ELb1ELb1ELb1ELb1ELb0ELb0ELb0ELi2ELi2ELi4ELi2ELb1EEENS1_24CollectiveEpilogueBwdGQAISB_fSE_Li256ELb1ELb1EEENS1_19SingleTileSchedulerILb1ELb0ELb0ELi128EEEEEEEEEvNT_6ParamsE)
        .other          _ZN7cutlass13device_kernelIN5flash19enable_sm80_to_sm89INS1_16FlashAttnBwdSm80INS1_25CollectiveMainloopBwdSm80ILi2ELi1EN4cute5tupleIJNS5_1CILi64EEENS7_ILi128EEENS7_ILi96EEEEEENS_10bfloat16_tEfNS_4arch4Sm80ELb0ELb1ELb1ELb1ELb1ELb0ELb0ELb0ELi2ELi2ELi4ELi2ELb1EEENS1_24CollectiveEpilogueBwdGQAISB_fSE_Li256ELb1ELb1EEENS1_19SingleTileSchedulerILb1ELb0ELb0ELi128EEEEEEEEEvNT_6ParamsE,@"STO_CUDA_ENTRY STV_DEFAULT"
_ZN7cutlass13device_kernelIN5flash19enable_sm80_to_sm89INS1_16FlashAttnBwdSm80INS1_25CollectiveMainloopBwdSm80ILi2ELi1EN4cute5tupleIJNS5_1CILi64EEENS7_ILi128EEENS7_ILi96EEEEEENS_10bfloat16_tEfNS_4arch4Sm80ELb0ELb1ELb1ELb1ELb1ELb0ELb0ELb0ELi2ELi2ELi4ELi2ELb1EEENS1_24CollectiveEpilogueBwdGQAISB_fSE_Li256ELb1ELb1EEENS1_19SingleTileSchedulerILb1ELb0ELb0ELi128EEEEEEEEEvNT_6ParamsE:
        /* <DEDUP_REMOVED lines=18> */
.L_x_406:
        /* <DEDUP_REMOVED lines=8> */
.L_x_408:
[----:B------:R-:W-:Y:S02]  /*01a0*/  MOV R0, c[0x0][0x3ac] ;  /* 0x0000eb0000007a02 */ /* 0x000fe40000000f00 */
.L_x_407:
[----:B------:R-:W-:-:S06]  /*01b0*/  USHF.L.U32 UR10, UR5, 0x7, URZ ;  /* 0x00000007050a7899 */ /* 0x000fcc000800063f */
[----:B-----5:R-:W-:-:S04]  /*01c0*/  ISETP.LE.AND P0, PT, R0, UR10, PT ;  /* 0x0000000a00007c0c */ /* 0x020fc8000bf03270 */
[----:B------:R-:W-:-:S05]  /*01d0*/  SEL R0, R5, 0xffffffff, !P0 ;  /* 0xffffffff05007807 */ /* 0x000fca0004000000 */
[----:B------:R2:W-:Y:S01]  /*01e0*/  STL [R1+0x80], R0 ;  /* 0x0000800001007387 */ /* 0x0005e20000100800 */
[----:B------:R-:W-:Y:S05]  /*01f0*/  BRA `(.L_x_409) ;  /* 0x0000012000007947 */ /* 0x000fea0003800000 */
.L_x_405:
[----:B--2-4-:R-:W-:-:S04]  /*0200*/  ISETP.NE.U32.AND P0, PT, RZ, c[0x0][0x3c8], PT ;  /* 0x0000f200ff007a0c */ /* 0x014fc80003f05070 */
[----:B------:R-:W-:-:S13]  /*0210*/  ISETP.NE.AND.EX P0, PT, RZ, c[0x0][0x3cc], PT, P0 ;  /* 0x0000f300ff007a0c */ /* 0x000fda0003f05300 */
[----:B------:R-:W-:Y:S05]  /*0220*/  @!P0 BRA `(.L_x_410) ;  /* 0x0000002000008947 */ /* 0x000fea0003800000 */
[----:B------:R1:W5:Y:S01]  /*0230*/  LDG.E R0, [R2.64] ;  /* 0x0000000c02007981 */ /* 0x000362000c1e1900 */
[----:B------:R-:W-:Y:S05]  /*0240*/  BRA `(.L_x_411) ;  /* 0x0000009000007947 */ /* 0x000fea0003800000 */
.L_x_410:
        /* <DEDUP_REMOVED lines=8> */
.L_x_412:
[----:B------:R-:W-:Y:S02]  /*02d0*/  MOV R0, c[0x0][0x3ac] ;  /* 0x0000eb0000007a02 */ /* 0x000fe40000000f00 */
.L_x_411:
[----:B------:R-:W-:-:S06]  /*02e0*/  USHF.L.U32 UR10, UR5, 0x7, URZ ;  /* 0x00000007050a7899 */ /* 0x000fcc000800063f */
[----:B-----5:R-:W-:-:S04]  /*02f0*/  ISETP.LE.AND P0, PT, R0, UR10, PT ;  /* 0x0000000a00007c0c */ /* 0x020fc8000bf03270 */
[----:B------:R-:W-:-:S05]  /*0300*/  SEL R0, R5, 0xffffffff, !P0 ;  /* 0xffffffff05007807 */ /* 0x000fca0004000000 */
[----:B------:R2:W-:Y:S04]  /*0310*/  STL [R1+0x80], R0 ;  /* 0x0000800001007387 */ /* 0x0005e80000100800 */
.L_x_409:
        /* <DEDUP_REMOVED lines=37> */
.L_x_413:
[----:B--2---:R-:W-:-:S04]  /*0570*/  ISETP.NE.U32.AND P0, PT, RZ, c[0x0][0x2e0], PT ;  /* 0x0000b800ff007a0c */ /* 0x004fc80003f05070 */
[----:B------:R-:W-:-:S13]  /*0580*/  ISETP.NE.AND.EX P0, PT, RZ, c[0x0][0x2e4], PT, P0 ;  /* 0x0000b900ff007a0c */ /* 0x000fda0003f05300 */
[----:B------:R-:W-:Y:S05]  /*0590*/  @!P0 BRA `(.L_x_414) ;  /* 0x0000004000008947 */ /* 0x000fea0003800000 */
[----:B------:R-:W-:-:S05]  /*05a0*/  IMAD.WIDE R2, R135, R10, c[0x0][0x2e0] ;  /* 0x0000b80087027625 */ /* 0x000fca00078e020a */
[----:B------:R-:W2:Y:S02]  /*05b0*/  LDG.E R0, [R2.64] ;  /* 0x0000000c02007981 */ /* 0x000ea4000c1e1900 */
[----:B--2---:R1:W2:Y:S02]  /*05c0*/  R2UR UR17, R0 ;  /* 0x00000000001173c2 */ /* 0x0042a400000e0000 */
[----:B-12---:R-:W-:Y:S05]  /*05d0*/  BRA `(.L_x_415) ;  /* 0x0000006000007947 */ /* 0x006fea0003800000 */
.L_x_414:
[----:B------:R-:W-:Y:S05]  /*05e0*/  @!P2 BRA `(.L_x_415) ;  /* 0x000000500000a947 */ /* 0x000fea0003800000 */
[----:B------:R1:W2:Y:S04]  /*05f0*/  LDG.E R0, [R2.64] ;  /* 0x0000000c02007981 */ /* 0x0002a8000c1e1900 */
[----:B-1----:R-:W3:Y:S01]  /*0600*/  LDG.E R2, [R2.64+0x4] ;  /* 0x0000040c02027981 */ /* 0x002ee2000c1e1900 */
[----:B--2---:R-:W1:Y:S08]  /*0610*/  R2UR UR17, R0 ;  /* 0x00000000001173c2 */ /* 0x004e7000000e0000 */
[----:B---3--:R-:W1:Y:S02]  /*0620*/  R2UR UR4, R2 ;  /* 0x00000000020473c2 */ /* 0x008e6400000e0000 */
[----:B-1----:R-:W-:-:S06]  /*0630*/  UIADD3 UR17, -UR17, UR4, URZ ;  /* 0x0000000411117290 */ /* 0x002fcc000fffe13f */
.L_x_415:
        /* <DEDUP_REMOVED lines=15> */
.L_x_416:
        /* <DEDUP_REMOVED lines=548> */
.L_x_436:
        /* <DEDUP_REMOVED lines=184> */
.L_x_420:
[----:B------:R-:W-:Y:S04]  /*34f0*/  MOV R3, 0x1 ;  /* 0x0000000100037802 */ /* 0x000fe80000000f00 */
[----:B------:R-:W-:Y:S11]  /*3500*/  ISETP.NE.AND P0, PT, R3, c[0x0][0x2a8], PT ;  /* 0x0000aa0003007a0c */ /* 0x000ff60003f05270 */
[----:B------:R-:W-:Y:S02]  /*3510*/  @!UPT UIADD3 URZ, URZ, URZ, URZ ;  /* 0x0000003f3f3ff290 */ /* 0x000fe4000fffe03f */
[----:B------:R-:W-:Y:S05]  /*3520*/  @P0 IMAD.HI.U32 R3, R2, c[0x0][0x2ac], RZ ;  /* 0x0000ab0002030a27 */ /* 0x000fea00078e00ff */
[----:B------:R-:W-:Y:S02]  /*3530*/  @P0 SHF.R.U32.HI R2, RZ, c[0x0][0x2b0], R3 ;  /* 0x0000ac00ff020a19 */ /* 0x000fe40000011603 */
.L_x_421:
[----:B------:R-:W-:Y:S05]  /*3540*/  BSYNC B0 ;  /* 0x0000000000007941 */ /* 0x000fea0003800000 */
.L_x_419:
        /* <DEDUP_REMOVED lines=8> */
.L_x_418:
        /* <DEDUP_REMOVED lines=18> */
.L_x_424:
[----:B------:R-:W-:Y:S04]  /*36f0*/  MOV R3, 0x1 ;  /* 0x0000000100037802 */ /* 0x000fe80000000f00 */
[----:B------:R-:W-:Y:S11]  /*3700*/  ISETP.NE.AND P0, PT, R3, c[0x0][0x2a8], PT ;  /* 0x0000aa0003007a0c */ /* 0x000ff60003f05270 */
[----:B------:R-:W-:Y:S02]  /*3710*/  @!UPT UIADD3 URZ, URZ, URZ, URZ ;  /* 0x0000003f3f3ff290 */ /* 0x000fe4000fffe03f */
[----:B------:R-:W-:Y:S05]  /*3720*/  @P0 IMAD.HI.U32 R3, R2, c[0x0][0x2ac], RZ ;  /* 0x0000ab0002030a27 */ /* 0x000fea00078e00ff */
[----:B------:R-:W-:Y:S02]  /*3730*/  @P0 SHF.R.U32.HI R2, RZ, c[0x0][0x2b0], R3 ;  /* 0x0000ac00ff020a19 */ /* 0x000fe40000011603 */
.L_x_425:
[----:B------:R-:W-:Y:S05]  /*3740*/  BSYNC B0 ;  /* 0x0000000000007941 */ /* 0x000fea0003800000 */
.L_x_423:
[----:B------:R-:W2:Y:S01]  /*3750*/  LDL R6, [R1+0x20] ;  /* 0x0000200001067983 */ /* 0x000ea20000100800 */
[----:B------:R-:W-:Y:S04]  /*3760*/  IMAD.MOV.U32 R3, RZ, RZ, c[0x0][0x2a8] ;  /* 0x0000aa00ff037624 */ /* 0x000fe800078e00ff */
[----:B------:R-:W-:Y:S04]  /*3770*/  IMAD R2, R2, R3, -UR10 ;  /* 0x8000000a02027e24 */ /* 0x000fe8000f8e0203 */
[----:B--2---:R-:W-:Y:S05]  /*3780*/  IMAD.IADD R2, R2, 0x1, -R6 ;  /* 0x0000000102027824 */ /* 0x004fea00078e0a06 */
[----:B------:R-:W-:Y:S02]  /*3790*/  IADD3 R3, R2, c[0x0][0x2a8], RZ ;  /* 0x0000aa0002037a10 */ /* 0x000fe40007ffe0ff */
[----:B------:R-:W-:Y:S02]  /*37a0*/  IMNMX R142, R142, R2, !PT ;  /* 0x000000028e8e7217 */ /* 0x000fe40007800200 */
[----:B------:R-:W-:Y:S02]  /*37b0*/  IMNMX R145, R145, R3, PT ;  /* 0x0000000391917217 */ /* 0x000fe40003800200 */
.L_x_422:
        /* <DEDUP_REMOVED lines=18> */
.L_x_428:
[----:B------:R-:W-:Y:S04]  /*38e0*/  MOV R3, 0x1 ;  /* 0x0000000100037802 */ /* 0x000fe80000000f00 */
[----:B------:R-:W-:Y:S11]  /*38f0*/  ISETP.NE.AND P0, PT, R3, c[0x0][0x2a8], PT ;  /* 0x0000aa0003007a0c */ /* 0x000ff60003f05270 */
[----:B------:R-:W-:Y:S02]  /*3900*/  @!UPT UIADD3 URZ, URZ, URZ, URZ ;  /* 0x0000003f3f3ff290 */ /* 0x000fe4000fffe03f */
[----:B------:R-:W-:Y:S05]  /*3910*/  @P0 IMAD.HI.U32 R3, R2, c[0x0][0x2ac], RZ ;  /* 0x0000ab0002030a27 */ /* 0x000fea00078e00ff */
[----:B------:R-:W-:Y:S02]  /*3920*/  @P0 SHF.R.U32.HI R2, RZ, c[0x0][0x2b0], R3 ;  /* 0x0000ac00ff020a19 */ /* 0x000fe40000011603 */
.L_x_429:
[----:B------:R-:W-:Y:S05]  /*3930*/  BSYNC B0 ;  /* 0x0000000000007941 */ /* 0x000fea0003800000 */
.L_x_427:
[----:B------:R-:W2:Y:S01]  /*3940*/  LDL R6, [R1+0x20] ;  /* 0x0000200001067983 */ /* 0x000ea20000100800 */
[----:B------:R-:W-:Y:S04]  /*3950*/  IMAD.MOV.U32 R3, RZ, RZ, c[0x0][0x2a8] ;  /* 0x0000aa00ff037624 */ /* 0x000fe800078e00ff */
[----:B------:R-:W-:Y:S04]  /*3960*/  IMAD R2, R2, R3, -UR10 ;  /* 0x8000000a02027e24 */ /* 0x000fe8000f8e0203 */
[----:B--2---:R-:W-:Y:S05]  /*3970*/  IMAD.IADD R2, R2, 0x1, -R6 ;  /* 0x0000000102027824 */ /* 0x004fea00078e0a06 */
[----:B------:R-:W-:Y:S02]  /*3980*/  IADD3 R3, R2, c[0x0][0x2a8], RZ ;  /* 0x0000aa0002037a10 */ /* 0x000fe40007ffe0ff */
[----:B------:R-:W-:Y:S02]  /*3990*/  IMNMX R140, R140, R2, !PT ;  /* 0x000000028c8c7217 */ /* 0x000fe40007800200 */
[----:B------:R-:W-:Y:S02]  /*39a0*/  IMNMX R146, R146, R3, PT ;  /* 0x0000000392927217 */ /* 0x000fe40003800200 */
.L_x_426:
        /* <DEDUP_REMOVED lines=18> */
.L_x_432:
[----:B------:R-:W-:Y:S04]  /*3ad0*/  MOV R2, 0x1 ;  /* 0x0000000100027802 */ /* 0x000fe80000000f00 */
[----:B------:R-:W-:Y:S11]  /*3ae0*/  ISETP.NE.AND P0, PT, R2, c[0x0][0x2a8], PT ;  /* 0x0000aa0002007a0c */ /* 0x000ff60003f05270 */
[----:B------:R-:W-:Y:S02]  /*3af0*/  @!UPT UIADD3 URZ, URZ, URZ, URZ ;  /* 0x0000003f3f3ff290 */ /* 0x000fe4000fffe03f */
[----:B------:R-:W-:Y:S05]  /*3b00*/  @P0 IMAD.HI.U32 R2, R0, c[0x0][0x2ac], RZ ;  /* 0x0000ab0000020a27 */ /* 0x000fea00078e00ff */
[----:B------:R-:W-:Y:S02]  /*3b10*/  @P0 SHF.R.U32.HI R0, RZ, c[0x0][0x2b0], R2 ;  /* 0x0000ac00ff000a19 */ /* 0x000fe40000011602 */
.L_x_433:
[----:B------:R-:W-:Y:S05]  /*3b20*/  BSYNC B0 ;  /* 0x0000000000007941 */ /* 0x000fea0003800000 */
.L_x_431:
[----:B------:R-:W2:Y:S01]  /*3b30*/  LDL R3, [R1+0x20] ;  /* 0x0000200001037983 */ /* 0x000ea20000100800 */
[----:B------:R-:W-:Y:S04]  /*3b40*/  IMAD.MOV.U32 R2, RZ, RZ, c[0x0][0x2a8] ;  /* 0x0000aa00ff027624 */ /* 0x000fe800078e00ff */
[----:B------:R-:W-:Y:S04]  /*3b50*/  IMAD R0, R0, R2, -UR10 ;  /* 0x8000000a00007e24 */ /* 0x000fe8000f8e0202 */
[----:B--2---:R-:W-:Y:S05]  /*3b60*/  IMAD.IADD R0, R0, 0x1, -R3 ;  /* 0x0000000100007824 */ /* 0x004fea00078e0a03 */
[----:B------:R-:W-:Y:S02]  /*3b70*/  IADD3 R2, R0, c[0x0][0x2a8], RZ ;  /* 0x0000aa0000027a10 */ /* 0x000fe40007ffe0ff */
[----:B------:R-:W-:Y:S02]  /*3b80*/  IMNMX R141, R141, R0, !PT ;  /* 0x000000008d8d7217 */ /* 0x000fe40007800200 */
[----:B------:R-:W-:Y:S02]  /*3b90*/  IMNMX R144, R144, R2, PT ;  /* 0x0000000290907217 */ /* 0x000fe40003800200 */
.L_x_430:
        /* <DEDUP_REMOVED lines=62> */
.L_x_434:
        /* <DEDUP_REMOVED lines=589> */
.L_x_435:
        /* <DEDUP_REMOVED lines=241> */
.L_x_417:
[----:B------:R-:W-:Y:S05]  /*7360*/  @P0 EXIT ;  /* 0x000000000000094d */ /* 0x000fea0003800000 */
[----:B------:R-:W2:Y:S01]  /*7370*/  LDL.LU R8, [R1+0x80] ;  /* 0x0000800001087983 */ /* 0x000ea20000300800 */
[----:B------:R-:W-:-:S04]  /*7380*/  ISETP.NE.U32.AND P0, PT, RZ, c[0x0][0x360], PT ;  /* 0x0000d800ff007a0c */ /* 0x000fc80003f05070 */
[----:B------:R-:W-:-:S13]  /*7390*/  ISETP.NE.AND.EX P0, PT, RZ, c[0x0][0x364], PT, P0 ;  /* 0x0000d900ff007a0c */ /* 0x000fda0003f05300 */
[----:B------:R-:W-:Y:S01]  /*73a0*/  @P0 IMAD.MOV.U32 R2, RZ, RZ, 0x4 ;  /* 0x00000004ff020424 */ /* 0x000fe200078e00ff */
[----:B------:R-:W1:Y:S03]  /*73b0*/  S2R R5, SR_CTAID.Y ;  /* 0x0000000000057919 */ /* 0x000e660000002600 */
[----:B--2---:R-:W-:-:S06]  /*73c0*/  @P0 IMAD.WIDE R2, R8, R2, c[0x0][0x360] ;  /* 0x0000d80008020625 */ /* 0x004fcc00078e0202 */
[----:B------:R2:W3:Y:S01]  /*73d0*/  @P0 LDG.E R2, [R2.64] ;  /* 0x0000000c02020981 */ /* 0x0004e2000c1e1900 */
[----:B------:R-:W-:Y:S01]  /*73e0*/  IMAD.MOV.U32 R0, RZ, RZ, 0x1 ;  /* 0x00000001ff007424 */ /* 0x000fe200078e00ff */
[----:B------:R-:W-:Y:S01]  /*73f0*/  ULDC UR6, c[0x0][0x358] ;  /* 0x0000d60000067ab9 */ /* 0x000fe20000000800 */
[----:B-1----:R-:W-:Y:S01]  /*7400*/  IMAD.MOV.U32 R7, RZ, RZ, R5 ;  /* 0x000000ffff077224 */ /* 0x002fe200078e0005 */
[----:B------:R-:W1:Y:S01]  /*7410*/  S2R R4, SR_TID.X ;  /* 0x0000000000047919 */ /* 0x000e620000002100 */
[----:B------:R-:W-:-:S03]  /*7420*/  UIMAD UR6, UR5, UR6, URZ ;  /* 0x00000006050672a4 */ /* 0x000fc6000f8e023f */
        /* <DEDUP_REMOVED lines=19> */
[----:B-1----:R-:W-:Y:S02]  /*7560*/  ISETP.NE.AND P2, PT, R4, RZ, PT ;  /* 0x000000ff0400720c */ /* 0x002fe40003f45270 */
[----:B------:R-:W-:Y:S02]  /*7570*/  SHF.L.U64.HI R15, R0, 0x2, R15 ;  /* 0x00000002000f7819 */ /* 0x000fe4000001020f */
[----:B------:R-:W-:-:S04]  /*7580*/  IADD3 R4, P1, R14, c[0x0][0x350], RZ ;  /* 0x0000d4000e047a10 */ /* 0x000fc80007f3e0ff */
[----:B------:R-:W-:Y:S01]  /*7590*/  IADD3.X R5, R15, c[0x0][0x354], RZ, P1, !PT ;  /* 0x0000d5000f057a10 */ /* 0x000fe20000ffe4ff */
[----:B---3--:R-:W-:-:S05]  /*75a0*/  @P0 IMAD R2, R8, 0x80, R2 ;  /* 0x0000008008020824 */ /* 0x008fca00078e0202 */
[----:B------:R-:W-:-:S04]  /*75b0*/  @P0 SHF.R.S32.HI R3, RZ, 0x1f, R2 ;  /* 0x0000001fff030819 */ /* 0x000fc80000011402 */
[----:B------:R-:W-:-:S04]  /*75c0*/  @P0 LEA.HI R2, R3, R2, RZ, 0x7 ;  /* 0x0000000203020211 */ /* 0x000fc800078f38ff */
[----:B------:R-:W-:-:S05]  /*75d0*/  @P0 SHF.R.S32.HI R2, RZ, 0x7, R2 ;  /* 0x00000007ff020819 */ /* 0x000fca0000011402 */
[----:B------:R-:W-:-:S05]  /*75e0*/  @P0 IMAD R2, R2, 0x3000, RZ ;  /* 0x0000300002020824 */ /* 0x000fca00078e02ff */
[----:B------:R-:W-:Y:S02]  /*75f0*/  @P0 SHF.R.S32.HI R3, RZ, 0x1f, R2 ;  /* 0x0000001fff030819 */ /* 0x000fe40000011402 */
[----:B------:R-:W-:Y:S01]  /*7600*/  @!P0 CS2R R2, SRZ ;  /* 0x0000000000028805 */ /* 0x000fe2000001ff00 */
[----:B------:R-:W-:Y:S05]  /*7610*/  @P2 BRA `(.L_x_438) ;  /* 0x0000005000002947 */ /* 0x000fea0003800000 */
.L_x_439:
[----:B------:R-:W2:Y:S01]  /*7620*/  LDG.E.STRONG.GPU R0, [R4.64] ;  /* 0x0000000c04007981 */ /* 0x000ea2000c1ef900 */
[----:B------:R-:W-:Y:S01]  /*7630*/  YIELD ;  /* 0x0000000000007946 */ /* 0x000fe20003800000 */
[----:B--2---:R-:W-:Y:S01]  /*7640*/  ISETP.NE.AND P0, PT, R0, R6, PT ;  /* 0x000000060000720c */ /* 0x004fe20003f05270 */
[----:B------:R-:W-:-:S12]  /*7650*/  CCTL.IVALL ;  /* 0x00000000ff00798f */ /* 0x000fd80002000000 */
[----:B------:R-:W-:Y:S05]  /*7660*/  @P0 BRA `(.L_x_439) ;  /* 0xffffffb000000947 */ /* 0x000fea000383ffff */
.L_x_438:
[----:B------:R-:W-:Y:S05]  /*7670*/  BSYNC B0 ;  /* 0x0000000000007941 */ /* 0x000fea0003800000 */
.L_x_437:
[----:B------:R-:W-:Y:S01]  /*7680*/  MOV R17, 0xffffffff ;  /* 0xffffffff00117802 */ /* 0x000fe20000000f00 */
[----:B------:R-:W-:Y:S05]  /*7690*/  BRA.CONV ~URZ, `(.L_x_440) ;  /* 0x000000237f007947 */ /* 0x000fea000b800000 */
[----:B------:R-:W-:Y:S02]  /*76a0*/  MOV R8, 0x76c0 ;  /* 0x000076c000087802 */ /* 0x000fe40000000f00 */
[----:B------:R-:W-:Y:S05]  /*76b0*/  CALL.REL.NOINC `($__internal_3_$__cuda_sm70_warpsync) ;  /* 0x00000aa000007944 */ /* 0x000fea0003c00000 */
.L_x_440:
        /* <DEDUP_REMOVED lines=67> */
[----:B-1----:R-:W-:Y:S05]  /*7af0*/  CALL.REL.NOINC `($__internal_3_$__cuda_sm70_warpsync) ;  /* 0x0000066000007944 */ /* 0x002fea0003c00000 */
.L_x_441:
        /* <DEDUP_REMOVED lines=12> */
.L_x_443:
[----:B------:R-:W-:Y:S05]  /*7bc0*/  BSYNC B0 ;  /* 0x0000000000007941 */ /* 0x000fea0003800000 */
.L_x_442:
[----:B--2---:R-:W-:Y:S01]  /*7bd0*/  IADD3 R4, P0, R14, c[0x0][0x348], RZ ;  /* 0x0000d2000e047a10 */ /* 0x004fe20007f1e0ff */
[----:B------:R-:W-:Y:S03]  /*7be0*/  BSSY B0, `(.L_x_444) ;  /* 0x0000008000007945 */ /* 0x000fe60003800000 */
[----:B------:R-:W-:Y:S01]  /*7bf0*/  IADD3.X R5, R15, c[0x0][0x34c], RZ, P0, !PT ;  /* 0x0000d3000f057a10 */ /* 0x000fe200007fe4ff */
[----:B------:R-:W-:Y:S05]  /*7c00*/  @P2 BRA `(.L_x_445) ;  /* 0x0000005000002947 */ /* 0x000fea0003800000 */
.L_x_446:
[----:B------:R-:W2:Y:S01]  /*7c10*/  LDG.E.STRONG.GPU R0, [R4.64] ;  /* 0x0000000c04007981 */ /* 0x000ea2000c1ef900 */
[----:B------:R-:W-:Y:S01]  /*7c20*/  YIELD ;  /* 0x0000000000007946 */ /* 0x000fe20003800000 */
[----:B--2---:R-:W-:Y:S01]  /*7c30*/  ISETP.NE.AND P0, PT, R0, R6, PT ;  /* 0x000000060000720c */ /* 0x004fe20003f05270 */
[----:B------:R-:W-:-:S12]  /*7c40*/  CCTL.IVALL ;  /* 0x00000000ff00798f */ /* 0x000fd80002000000 */
[----:B------:R-:W-:Y:S05]  /*7c50*/  @P0 BRA `(.L_x_446) ;  /* 0xffffffb000000947 */ /* 0x000fea000383ffff */
.L_x_445:
[----:B------:R-:W-:Y:S05]  /*7c60*/  BSYNC B0 ;  /* 0x0000000000007941 */ /* 0x000fea0003800000 */
.L_x_444:
[----:B------:R-:W-:Y:S05]  /*7c70*/  BRA.CONV ~URZ, `(.L_x_447) ;  /* 0x000000237f007947 */ /* 0x000fea000b800000 */
[----:B------:R-:W-:Y:S02]  /*7c80*/  MOV R8, 0x7ca0 ;  /* 0x00007ca000087802 */ /* 0x000fe40000000f00 */
[----:B-1----:R-:W-:Y:S05]  /*7c90*/  CALL.REL.NOINC `($__internal_3_$__cuda_sm70_warpsync) ;  /* 0x000004c000007944 */ /* 0x002fea0003c00000 */
.L_x_447:
        /* <DEDUP_REMOVED lines=64> */
.L_x_448:
        /* <DEDUP_REMOVED lines=12> */
        .weak           $__internal_3_$__cuda_sm70_warpsync
        .type           $__internal_3_$__cuda_sm70_warpsync,@function
        .size           $__internal_3_$__cuda_sm70_warpsync,(.L_x_1399 - $__internal_3_$__cuda_sm70_warpsync)
$__internal_3_$__cuda_sm70_warpsync:
[----:B------:R-:W-:Y:S01]  /*8160*/  MOV R9, 0x0 ;  /* 0x0000000000097802 */ /* 0x000fe20000000f00 */
[----:B------:R-:W-:Y:S04]  /*8170*/  WARPSYNC R17 ;  /* 0x0000001100007348 */ /* 0x000fe80003800000 */
[----:B------:R-:W-:Y:S05]  /*8180*/  RET.REL.NODEC R8 `(_ZN7cutlass13device_kernelIN5flash19enable_sm80_to_sm89INS1_16FlashAttnBwdSm80INS1_25CollectiveMainloopBwdSm80ILi2ELi1EN4cute5tupleIJNS5_1CILi64EEENS7_ILi128EEENS7_ILi96EEEEEENS_10bfloat16_tEfNS_4arch4Sm80ELb0ELb1ELb1ELb1ELb1ELb0ELb0ELb0ELi2ELi2ELi4ELi2ELb1EEENS1_24CollectiveEpilogueBwdGQAISB_fSE_Li256ELb1ELb1EEENS1_19SingleTileSchedulerILb1ELb0ELb0ELi128EEEEEEEEEvNT_6ParamsE) ;  /* 0xffff7e7008007950 */ /* 0x000fea0003c3ffff */
.L_x_449:
        /* <DEDUP_REMOVED lines=15> */
.L_x_1399:


//--------------------- .text._ZN7cutlass13device_kernelIN5flash19enable_sm80_to_sm89INS1_16FlashAttnBwdSm80INS1_25CollectiveMainloopBwdSm80ILi2ELi1EN4cute5tupleIJNS5_1CILi64EEENS7_ILi128EEENS7_ILi96EEEEEENS_10bfloat16_tEfNS_4arch4Sm80ELb1ELb0ELb1ELb0ELb0ELb0ELb0ELb0ELi2ELi2ELi4ELi2ELb1EEENS1_21CollectiveEpilogueBwdISB_SC_SE_Li256ELb0ELb0ELi2EEENS1_25SingleTileBwdLPTSchedulerILb0ELi128ELb0EEEEEEEEEvNT_6ParamsE --------------------------
	.section	.text._ZN7cutlass13device_kernelIN5flash19enable_sm80_to_sm89INS1_16FlashAttnBwdSm80INS1_25CollectiveMainloopBwdSm80ILi2ELi1EN4cute5tupleIJNS5_1CILi64EEENS7_ILi128EEENS7_ILi96EEEEEENS_10bfloat16_tEfNS_4arch4Sm80ELb1ELb0ELb1ELb0ELb0ELb0ELb0ELb0ELi2ELi2ELi4ELi2ELb1EEENS1_21CollectiveEpilogueBwdISB_SC_SE_Li256ELb0ELb0ELi2EEENS1_25SingleTileBwdLPTSchedulerILb0ELi128ELb0EEEEEEEEEvNT_6ParamsE,"ax",@progbits
	.sectioninfo	@"SHI_REGISTERS=255"
	.align	128
.text._ZN7cutlass13device_kernelIN5flash19enable_sm80_to_sm89INS1_16FlashAttnBwdSm80INS1_25CollectiveMainloopBwdSm80ILi2ELi1EN4cute5tupleIJNS5_1CILi64EEENS7_ILi128EEENS7_ILi96EEEEEENS_10bfloat16_tEfNS_4arch4Sm80ELb1ELb0ELb1ELb0ELb0ELb0ELb0ELb0ELi2ELi2ELi4ELi2ELb1EEENS1_21CollectiveEpilogueBwdISB_SC_SE_Li256ELb0ELb0ELi2EEENS1_25SingleTileBwdLPTSchedulerILb0ELi128ELb0EEEEEEEEEvNT_6ParamsE:
        .type           _ZN7cutlass13device_kernelIN5flash19enable_sm80_to_sm89INS1_16FlashAttnBwdSm80INS1_25CollectiveMainloopBwdSm80ILi2ELi1EN4cute5tupleIJNS5_1CILi64EEENS7_ILi128EEENS7_ILi96EEEEEENS_10bfloat16_tEfNS_4arch4Sm80ELb1ELb0ELb1ELb0ELb0ELb0ELb0ELb0ELi2ELi2ELi4ELi2ELb1EEENS1_21CollectiveEpilogueBwdISB_SC_SE_Li256ELb0ELb0ELi2EEENS1_25SingleTileBwdLPTSchedulerILb0ELi128ELb0EEEEEEEEEvNT_6ParamsE,@function
        .size           _ZN7cutlass13device_kernelIN5flash19enable_sm80_to_sm89INS1_16FlashAttnBwdSm80INS1_25CollectiveMainloopBwdSm80ILi2ELi1EN4cute5tupleIJNS5_1CILi64EEENS7_ILi128EEENS7_ILi96EEEEEENS_10bfloat16_tEfNS_4arch4Sm80ELb1ELb0ELb1ELb0ELb0ELb0ELb0ELb0ELi2ELi2ELi4ELi2ELb1EEENS1_21CollectiveEpilogueBwdISB_SC_SE_Li256ELb0ELb0ELi2EEENS1_25SingleTileBwdLPTSchedulerILb0ELi128ELb0EEEEEEEEEvNT_6ParamsE,(.L_x_1401 - _ZN7cutlass13device_kernelIN5flash19enable_sm80_to_sm89INS1_16FlashAttnBwdSm80INS1_25CollectiveMainloopBwdSm80ILi2ELi1EN4cute5tupleIJNS5_1CILi64EEENS7_ILi128EEENS7_ILi96EEEEEENS_10bfloat16_tEfNS_4arch4Sm80ELb1ELb0ELb1ELb0ELb0ELb0ELb0ELb0ELi2ELi2ELi4ELi2ELb1EEENS1_21CollectiveEpilogueBwdISB_SC_SE_Li256ELb0ELb0ELi2EEENS1_25SingleTileBwdLPTSchedulerILb0ELi128ELb0EEEEEEEEEvNT_6ParamsE)
        .other          _ZN7cutlass13device_kernelIN5flash19enable_sm80_to_sm89INS1_16FlashAttnBwdSm80INS1_25CollectiveMainloopBwdSm80ILi2ELi1EN4cute5tupleIJNS5_1CILi64EEENS7_ILi128EEENS7_ILi96EEEEEENS_10bfloat16_tEfNS_4arch4Sm80ELb1ELb0ELb1ELb0ELb0ELb0ELb0ELb0ELi2ELi2ELi4ELi2ELb1EEENS1_21CollectiveEpilogueBwdISB_SC_SE_Li256ELb0ELb0ELi2EEENS1_25SingleTileBwdLPTSchedulerILb0ELi128ELb0EEEEEEEEEvNT_6ParamsE,@"STO_CUDA_ENTRY STV_DEFAULT"
_ZN7cutlass13device_kernelIN5flash19enable_sm80_to_sm89INS1_16FlashAttnBwdSm80INS1_25CollectiveMainloopBwdSm80ILi2ELi1EN4cute5tupleIJNS5_1CILi64EEENS7_ILi128EEENS7_ILi96EEEEEENS_10bfloat16_tEfNS_4arch4Sm80ELb1ELb0ELb1ELb0ELb0ELb0ELb0ELb0ELi2ELi2ELi4ELi2ELb1EEENS1_21CollectiveEpilogueBwdISB_SC_SE_Li256ELb0ELb0ELi2EEENS1_25SingleTileBwdLPTSchedulerILb0ELi128ELb0EEEEEEEEEvNT_6ParamsE:
[----:B------:R-:W-:-:S03]  /*0000*/  MOV R1, c[0x0][0x28] ;  /* 0x00000a0000017a02 */ /* 0x000fc60000000f00 */
[----:B------:R-:W1:Y:S01]  /*0010*/  S2R R2, SR_TID.X ;  /* 0x0000000000027919 */ /* 0x000e620000002100 */
[----:B------:R-:W-:Y:S01]  /*0020*/  IADD3 R1, R1, -0x70, RZ ;  /* 0xffffff9001017810 */ /* 0x000fe20007ffe0ff */
[----:B------:R-:W2:Y:S01]  /*0030*/  S2UR UR7, SR_CTAID.X ;  /* 0x00000000000779c3 */ /* 0x000ea20000002500 */
[----:B------:R-:W-:Y:S02]  /*0040*/  IMAD.MOV.U32 R35, RZ, RZ, R3 ;  /* 0x000000ffff237224 */ /* 0x000fe400078e0003 */
[--C-:B-1----:R-:W-:Y:S01]  /*0050*/  IMAD.MOV.U32 R34, RZ, RZ, R2.reuse ;  /* 0x000000ffff227224 */ /* 0x102fe200078e0002 */
[----:B------:R-:W-:Y:S01]  /*0060*/  STL [R1+0x20], R2 ;  /* 0x0000200201007387 */ /* 0x000fe20000100800 */
[----:B------:R-:W-:-:S05]  /*0070*/  IMAD.MOV.U32 R34, RZ, RZ, R2 ;  /* 0x000000ffff227224 */ /* 0x000fca00078e0002 */
[----:B------:R-:W-:-:S06]  /*0080*/  SHF.R.U32.HI R0, RZ, 0x5, R34 ;  /* 0x00000005ff007819 */ /* 0x000fcc0000011622 */
[----:B------:R-:W1:Y:S02]  /*0090*/  SHFL.IDX PT, R0, R0, RZ, 0x1f ;  /* 0x00001fff00007589 */ /* 0x000e6400000e0000 */
[----:B-1----:R-:W-:-:S13]  /*00a0*/  ISETP.NE.AND P0, PT, R0, RZ, PT ;  /* 0x000000ff0000720c */ /* 0x002fda0003f05270 */
[----:B--2---:R-:W-:Y:S05]  /*00b0*/  @!P0 BRA `(.L_x_450) ;  /* 0x0000026000008947 */ /* 0x004fea0003800000 */
[----:B------:R-:W-:Y:S02]  /*00c0*/  ULDC.64 UR4, c[0x0][0x3b8] ;  /* 0x0000ee0000047ab9 */ /* 0x000fe40000000a00 */
[----:B------:R-:W-:Y:S02]  /*00d0*/  UISETP.NE.AND UP0, UPT, UR4, 0x1, UPT ;  /* 0x000000010400788c */ /* 0x000fe4000bf05270 */
[----:B------:R-:W-:Y:S02]  /*00e0*/  UIMAD.WIDE.U32 UR8, UR7, UR5, URZ ;  /* 0x00000005070872a5 */ /* 0x000fe4000f8e003f */
[----:B------:R-:W-:Y:S02]  /*00f0*/  UMOV UR6, UR7 ;  /* 0x0000000700067c82 */ /* 0x000fe40008000000 */
[----:B------:R-:W-:-:S05]  /*0100*/  ULDC UR5, c[0x0][0x3c0] ;  /* 0x0000f00000057ab9 */ /* 0x000fca0000000800 */
[----:B------:R-:W-:-:S03]  /*0110*/  @UP0 USHF.R.U32.HI UR6, URZ, UR5, UR9 ;  /* 0x000000053f060299 */ /* 0x000fc60008011609 */
[----:B------:R-:W-:Y:S02]  /*0120*/  ULDC UR5, c[0x0][0x3d0] ;  /* 0x0000f40000057ab9 */ /* 0x000fe40000000800 */
[----:B------:R-:W-:Y:S02]  /*0130*/  UISETP.GE.AND UP0, UPT, UR6, UR5, UPT ;  /* 0x000000050600728c */ /* 0x000fe4000bf06270 */
[----:B------:R-:W-:-:S04]  /*0140*/  UIADD3 UR5, -UR6, URZ, URZ ;  /* 0x0000003f06057290 */ /* 0x000fc8000fffe13f */
[----:B------:R-:W-:Y:S01]  /*0150*/  PLOP3.LUT P0, PT, PT, PT, UP0, 0x80, 0x0 ;  /* 0x000000000000781c */ /* 0x000fe20003f0f008 */
[----:B------:R-:W-:-:S12]  /*0160*/  UIMAD UR7, UR5, UR4, UR7 ;  /* 0x00000004050772a4 */ /* 0x000fd8000f8e0207 */
[----:B------:R-:W-:Y:S05]  /*0170*/  @!P0 BRA `(.L_x_451) ;  /* 0x0000008000008947 */ /* 0x000fea0003800000 */
[----:B------:R-:W-:Y:S02]  /*0180*/  ULDC UR8, c[0x0][0x3c4] ;  /* 0x0000f10000087ab9 */ /* 0x000fe40000000800 */
[----:B------:R-:W-:Y:S02]  /*0190*/  UISETP.NE.AND UP0, UPT, UR8, 0x1, UPT ;  /* 0x000000010800788c */ /* 0x000fe4000bf05270 */
[----:B------:R-:W-:Y:S02]  /*01a0*/  ULDC.64 UR4, c[0x0][0x3c8] ;  /* 0x0000f20000047ab9 */ /* 0x000fe40000000a00 */
[----:B------:R-:W-:Y:S02]  /*01b0*/  UIMAD.WIDE.U32 UR10, UR7, UR4, URZ ;  /* 0x00000004070a72a5 */ /* 0x000fe4000f8e003f */
[----:B------:R-:W-:-:S05]  /*01c0*/  UMOV UR12, UR7 ;  /* 0x00000007000c7c82 */ /* 0x000fca0008000000 */
[----:B------:R-:W-:-:S04]  /*01d0*/  @UP0 USHF.R.U32.HI UR12, URZ, UR5, UR11 ;  /* 0x000000053f0c0299 */ /* 0x000fc8000801160b */
[----:B------:R-:W-:Y:S01]  /*01e0*/  UIMAD UR8, UR12, UR8, URZ ;  /* 0x000000080c0872a4 */ /* 0x000fe2000f8e023f */
[----:B------:R-:W-:Y:S05]  /*01f0*/  BRA `(.L_x_452) ;  /* 0x0000007000007947 */ /* 0x000fea0003800000 */
.L_x_451:
[----:B------:R-:W-:Y:S02]  /*0200*/  ULDC UR8, c[0x0][0x3ac] ;  /* 0x0000eb0000087ab9 */ /* 0x000fe40000000800 */
[----:B------:R-:W-:Y:S02]  /*0210*/  UISETP.NE.AND UP0, UPT, UR8, 0x1, UPT ;  /* 0x000000010800788c */ /* 0x000fe4000bf05270 */
[----:B------:R-:W-:Y:S02]  /*0220*/  ULDC.64 UR4, c[0x0][0x3b0] ;  /* 0x0000ec0000047ab9 */ /* 0x000fe40000000a00 */
[----:B------:R-:W-:Y:S02]  /*0230*/  UIMAD.WIDE.U32 UR10, UR7, UR4, URZ ;  /* 0x00000004070a72a5 */ /* 0x000fe4000f8e003f */
[----:B------:R-:W-:-:S05]  /*0240*/  UMOV UR12, UR7 ;  /* 0x00000007000c7c82 */ /* 0x000fca0008000000 */
[----:B------:R-:W-:-:S04]  /*0250*/  @UP0 USHF.R.U32.HI UR12, URZ, UR5, UR11 ;  /* 0x000000053f0c0299 */ /* 0x000fc8000801160b */
[----:B------:R-:W-:Y:S02]  /*0260*/  UIMAD UR8, UR12, UR8, URZ ;  /* 0x000000080c0872a4 */ /* 0x000fe4000f8e023f */
.L_x_452:
[----:B------:R-:W-:Y:S02]  /*0270*/  ULDC.64 UR10, c[0x0][0x3a0] ;  /* 0x0000e800000a7ab9 */ /* 0x000fe40000000a00 */
[----:B------:R-:W-:Y:S02]  /*0280*/  UIADD3 UR7, UR7, -UR8, URZ ;  /* 0x8000000807077290 */ /* 0x000fe4000fffe03f */
[----:B------:R-:W-:Y:S02]  /*0290*/  UISETP.NE.AND UP0, UPT, UR10, 0x1, UPT ;  /* 0x000000010a00788c */ /* 0x000fe4000bf05270 */
[----:B------:R-:W-:Y:S02]  /*02a0*/  ULDC.64 UR4, c[0x0][0x3a8] ;  /* 0x0000ea0000047ab9 */ /* 0x000fe40000000a00 */
[----:B------:R-:W-:-:S04]  /*02b0*/  UIMAD UR5, UR6, UR5, UR7 ;  /* 0x00000005060572a4 */ /* 0x000fc8000f8e0207 */
[----:B------:R-:W-:-:S03]  /*02c0*/  UIMAD.WIDE.U32 UR6, UR5, UR11, URZ ;  /* 0x0000000b050672a5 */ /* 0x000fc6000f8e003f */
[----:B------:R-:W-:Y:S02]  /*02d0*/  UMOV UR11, UR5 ;  /* 0x00000005000b7c82 */ /* 0x000fe40008000000 */
[----:B------:R-:W-:-:S04]  /*02e0*/  @UP0 USHF.R.U32.HI UR11, URZ, UR4, UR7 ;  /* 0x000000043f0b0299 */ /* 0x000fc80008011607 */
[----:B------:R-:W-:-:S04]  /*02f0*/  UIADD3 UR4, -UR11, URZ, URZ ;  /* 0x0000003f0b047290 */ /* 0x000fc8000fffe13f */
[----:B------:R-:W-:Y:S01]  /*0300*/  UIMAD UR10, UR4, UR10, UR5 ;  /* 0x0000000a040a72a4 */ /* 0x000fe2000f8e0205 */
[----:B------:R-:W-:Y:S05]  /*0310*/  BRA `(.L_x_453) ;  /* 0x0000025000007947 */ /* 0x000fea0003800000 */
.L_x_450:
        /* <DEDUP_REMOVED lines=20> */
.L_x_454:
[----:B------:R-:W-:Y:S02]  /*0460*/  ULDC UR8, c[0x0][0x3ac] ;  /* 0x0000eb0000087ab9 */ /* 0x000fe40000000800 */
[----:B------:R-:W-:Y:S02]  /*0470*/  UISETP.NE.AND UP0, UPT, UR8, 0x1, UPT ;  /* 0x000000010800788c */ /* 0x000fe4000bf05270 */
[----:B------:R-:W-:Y:S02]  /*0480*/  ULDC.64 UR4, c[0x0][0x3b0] ;  /* 0x0000ec0000047ab9 */ /* 0x000fe40000000a00 */
[----:B------:R-:W-:Y:S02]  /*0490*/  UIMAD.WIDE.U32 UR10, UR7, UR4, URZ ;  /* 0x00000004070a72a5 */ /* 0x000fe4000f8e003f */
[----:B------:R-:W-:-:S05]  /*04a0*/  UMOV UR12, UR7 ;  /* 0x00000007000c7c82 */ /* 0x000fca0008000000 */
[----:B------:R-:W-:-:S04]  /*04b0*/  @UP0 USHF.R.U32.HI UR12, URZ, UR5, UR11 ;  /* 0x000000053f0c0299 */ /* 0x000fc8000801160b */
[----:B------:R-:W-:Y:S02]  /*04c0*/  UIMAD UR8, UR12, UR8, URZ ;  /* 0x000000080c0872a4 */ /* 0x000fe4000f8e023f */
.L_x_455:
        /* <DEDUP_REMOVED lines=9> */
[----:B------:R-:W-:Y:S02]  /*0560*/  UIMAD UR10, UR4, UR10, UR5 ;  /* 0x0000000a040a72a4 */ /* 0x000fe4000f8e0205 */
.L_x_453:
[----:B------:R-:W-:-:S13]  /*0570*/  ISETP.LE.AND P0, PT, RZ, UR11, PT ;  /* 0x0000000bff007c0c */ /* 0x000fda000bf03270 */
[----:B------:R-:W-:Y:S05]  /*0580*/  @!P0 EXIT ;  /* 0x000000000000894d */ /* 0x000fea0003800000 */
[----:B------:R-:W-:Y:S01]  /*0590*/  USHF.L.U32 UR8, UR12, 0x7, URZ ;  /* 0x000000070c087899 */ /* 0x000fe2000800063f */
        /* <DEDUP_REMOVED lines=9> */
[----:B------:R-:W-:Y:S01]  /*0630*/  ULDC UR4, c[0x0][0x2a4] ;  /* 0x0000a90000047ab9 */ /* 0x000fe20000000800 */
[----:B------:R-:W-:Y:S01]  /*0640*/  IMAD.MOV.U32 R128, RZ, RZ, RZ ;  /* 0x000000ffff807224 */ /* 0x000fe200078e00ff */
[----:B------:R-:W-:Y:S01]  /*0650*/  UIADD3 UR5, UR5, -UR4, URZ ;  /* 0x8000000405057290 */ /* 0x000fe2000fffe03f */
[----:B------:R-:W-:Y:S01]  /*0660*/  IMAD.MOV.U32 R122, RZ, RZ, RZ ;  /* 0x000000ffff7a7224 */ /* 0x000fe200078e00ff */
[----:B------:R-:W-:Y:S01]  /*0670*/  UIADD3 UR6, UR6, 0x3f, URZ ;  /* 0x0000003f06067890 */ /* 0x000fe2000fffe03f */
[----:B------:R-:W-:Y:S01]  /*0680*/  MOV R15, RZ ;  /* 0x000000ff000f7202 */ /* 0x000fe20000000f00 */
[----:B------:R-:W-:Y:S01]  /*0690*/  USHF.R.S32.HI UR4, URZ, 0x1f, UR5 ;  /* 0x0000001f3f047899 */ /* 0x000fe20008011405 */
[----:B------:R-:W-:Y:S01]  /*06a0*/  IMAD.MOV.U32 R120, RZ, RZ, RZ ;  /* 0x000000ffff787224 */ /* 0x000fe200078e00ff */
[----:B------:R-:W-:Y:S01]  /*06b0*/  ULDC.64 UR14, c[0x0][0x118] ;  /* 0x00004600000e7ab9 */ /* 0x000fe20000000a00 */
[----:B------:R-:W-:Y:S01]  /*06c0*/  CS2R R16, SRZ ;  /* 0x0000000000107805 */ /* 0x000fe2000001ff00 */
[----:B------:R-:W-:Y:S01]  /*06d0*/  ULEA.HI UR16, UR4, UR5, URZ, 0x6 ;  /* 0x0000000504107291 */ /* 0x000fe2000f8f303f */
[----:B------:R-:W-:Y:S01]  /*06e0*/  MOV R118, RZ ;  /* 0x000000ff00767202 */ /* 0x000fe20000000f00 */
[----:B------:R-:W-:Y:S01]  /*06f0*/  USHF.R.S32.HI UR4, URZ, 0x1f, UR6 ;  /* 0x0000001f3f047899 */ /* 0x000fe20008011406 */
[----:B------:R-:W-:Y:S01]  /*0700*/  IMAD.MOV.U32 R116, RZ, RZ, RZ ;  /* 0x000000ffff747224 */ /* 0x000fe200078e00ff */
[----:B------:R-:W-:Y:S01]  /*0710*/  USHF.R.S32.HI UR16, URZ, 0x6, UR16 ;  /* 0x000000063f107899 */ /* 0x000fe20008011410 */
[----:B------:R-:W-:Y:S01]  /*0720*/  CS2R R18, SRZ ;  /* 0x0000000000127805 */ /* 0x000fe2000001ff00 */
[----:B------:R-:W-:Y:S01]  /*0730*/  ULEA.HI UR4, UR4, UR6, URZ, 0x6 ;  /* 0x0000000604047291 */ /* 0x000fe2000f8f303f */
[----:B------:R-:W-:Y:S01]  /*0740*/  MOV R110, RZ ;  /* 0x000000ff006e7202 */ /* 0x000fe20000000f00 */
[----:B------:R-:W-:Y:S01]  /*0750*/  UISETP.LT.AND UP0, UPT, URZ, UR16, UPT ;  /* 0x000000103f00728c */ /* 0x000fe2000bf01270 */
[----:B------:R-:W-:Y:S01]  /*0760*/  IMAD.MOV.U32 R108, RZ, RZ, RZ ;  /* 0x000000ffff6c7224 */ /* 0x000fe200078e00ff */
[----:B------:R-:W-:Y:S01]  /*0770*/  USHF.R.S32.HI UR9, URZ, 0x6, UR4 ;  /* 0x000000063f097899 */ /* 0x000fe20008011404 */
[----:B------:R-:W-:Y:S01]  /*0780*/  CS2R R20, SRZ ;  /* 0x0000000000147805 */ /* 0x000fe2000001ff00 */
[----:B------:R-:W-:Y:S01]  /*0790*/  USEL UR16, URZ, UR16, !UP0 ;  /* 0x000000103f107287 */ /* 0x000fe2000c000000 */
[----:B------:R-:W-:Y:S01]  /*07a0*/  MOV R114, RZ ;  /* 0x000000ff00727202 */ /* 0x000fe20000000f00 */
[----:B------:R-:W-:Y:S01]  /*07b0*/  IMAD.MOV.U32 R112, RZ, RZ, RZ ;  /* 0x000000ffff707224 */ /* 0x000fe200078e00ff */
[----:B------:R-:W-:Y:S01]  /*07c0*/  CS2R R22, SRZ ;  /* 0x0000000000167805 */ /* 0x000fe2000001ff00 */
[----:B------:R-:W-:Y:S01]  /*07d0*/  UISETP.GT.AND UP0, UPT, UR9, UR16, UPT ;  /* 0x000000100900728c */ /* 0x000fe2000bf04270 */
[----:B------:R-:W-:Y:S01]  /*07e0*/  MOV R106, RZ ;  /* 0x000000ff006a7202 */ /* 0x000fe20000000f00 */
[----:B------:R-:W-:Y:S01]  /*07f0*/  IMAD.MOV.U32 R104, RZ, RZ, RZ ;  /* 0x000000ffff687224 */ /* 0x000fe200078e00ff */
[----:B------:R-:W-:Y:S01]  /*0800*/  CS2R R24, SRZ ;  /* 0x0000000000187805 */ /* 0x000fe2000001ff00 */
[----:B------:R-:W-:Y:S01]  /*0810*/  MOV R102, RZ ;  /* 0x000000ff00667202 */ /* 0x000fe20000000f00 */
[----:B------:R-:W-:Y:S01]  /*0820*/  IMAD.MOV.U32 R100, RZ, RZ, RZ ;  /* 0x000000ffff647224 */ /* 0x000fe200078e00ff */
[----:B------:R-:W-:Y:S01]  /*0830*/  PLOP3.LUT P0, PT, PT, PT, UP0, 0x80, 0x0 ;  /* 0x000000000000781c */ /* 0x000fe20003f0f008 */
        /* <DEDUP_REMOVED lines=37> */
[----:B------:R-:W-:Y:S01]  /*0a90*/  IMAD.SHL.U32 R2, R34, 0x4, RZ ;  /* 0x0000000422027824 */ /* 0x000fe200078e00ff */
[----:B------:R-:W-:Y:S01]  /*0aa0*/  SHF.R.S32.HI R30, RZ, 0x1f, R34 ;  /* 0x0000001fff1e7819 */ /* 0x000fe20000011422 */
[----:B------:R-:W-:Y:S01]  /*0ab0*/  USHF.R.S32.HI UR13, URZ, 0x1f, UR10 ;  /* 0x0000001f3f0d7899 */ /* 0x000fe2000801140a */
[----:B------:R-:W-:Y:S01]  /*0ac0*/  IMAD.U32 R0, RZ, RZ, UR10 ;  /* 0x0000000aff007e24 */ /* 0x000fe2000f8e00ff */
[----:B------:R-:W-:Y:S01]  /*0ad0*/  ULDC.64 UR6, c[0x0][0x248] ;  /* 0x0000920000067ab9 */ /* 0x000fe20000000a00 */
[--C-:B------:R-:W-:Y:S01]  /*0ae0*/  SHF.R.S32.HI R3, RZ, 0x1f, R2.reuse ;  /* 0x0000001fff037819 */ /* 0x100fe20000011402 */
[----:B------:R-:W-:Y:S01]  /*0af0*/  ULDC.64 UR4, c[0x0][0x270] ;  /* 0x00009c0000047ab9 */ /* 0x000fe20000000a00 */
[CC--:B------:R-:W-:Y:S01]  /*0b00*/  LEA.HI R16, R30.reuse, R34.reuse, RZ, 0x2 ;  /* 0x000000221e107211 */ /* 0x0c0fe200078f10ff */
[----:B------:R-:W-:Y:S01]  /*0b10*/  UISETP.NE.AND UP0, UPT, UR6, 0x1, UPT ;  /* 0x000000010600788c */ /* 0x000fe2000bf05270 */
[-C--:B------:R-:W-:Y:S01]  /*0b20*/  LEA.HI R24, R30, R34.reuse, RZ, 0x4 ;  /* 0x000000221e187211 */ /* 0x080fe200078f20ff */
[----:B------:R-:W-:Y:S01]  /*0b30*/  UIMAD UR4, UR13, UR4, URZ ;  /* 0x000000040d0472a4 */ /* 0x000fe2000f8e023f */
[----:B------:R-:W-:Y:S01]  /*0b40*/  IMAD.WIDE.U32 R14, R0, c[0x0][0x288], R2 ;  /* 0x0000a200000e7a25 */ /* 0x000fe200078e0002 */
[----:B------:R-:W-:Y:S01]  /*0b50*/  LOP3.LUT R0, R16, 0xfffffffc, RZ, 0xc0, !PT ;  /* 0xfffffffc10007812 */ /* 0x000fe200078ec0ff */
[----:B------:R-:W-:Y:S01]  /*0b60*/  UIMAD.WIDE.U32 UR20, UR10, UR7, URZ ;  /* 0x000000070a1472a5 */ /* 0x000fe2000f8e003f */
[----:B------:R-:W-:Y:S01]  /*0b70*/  LEA.HI R27, R30, R34, RZ, 0x3 ;  /* 0x000000221e1b7211 */ /* 0x000fe200078f18ff */
[----:B------:R-:W-:Y:S01]  /*0b80*/  UIMAD UR7, UR10, UR5, UR4 ;  /* 0x000000050a0772a4 */ /* 0x000fe2000f8e0204 */
[----:B------:R-:W-:Y:S01]  /*0b90*/  IMAD.U32 R4, RZ, RZ, UR10 ;  /* 0x0000000aff047e24 */ /* 0x000fe2000f8e00ff */
[----:B------:R-:W-:Y:S01]  /*0ba0*/  UMOV UR19, UR10 ;  /* 0x0000000a00137c82 */ /* 0x000fe20008000000 */
[----:B------:R-:W-:Y:S01]  /*0bb0*/  IMAD.IADD R227, R34, 0x1, -R0 ;  /* 0x0000000122e37824 */ /* 0x000fe200078e0a00 */
[----:B------:R-:W-:Y:S01]  /*0bc0*/  ULDC UR4, c[0x0][0x250] ;  /* 0x0000940000047ab9 */ /* 0x000fe20000000800 */
[----:B------:R-:W-:Y:S01]  /*0bd0*/  SHF.R.S32.HI R0, RZ, 0x4, R24 ;  /* 0x00000004ff007819 */ /* 0x000fe20000011418 */
[----:B------:R-:W-:Y:S01]  /*0be0*/  @UP0 USHF.R.U32.HI UR19, URZ, UR4, UR21 ;  /* 0x000000043f130299 */ /* 0x000fe20008011615 */
[----:B------:R-:W-:Y:S01]  /*0bf0*/  IMAD.SHL.U32 R8, R227, 0x8, RZ ;  /* 0x00000008e3087824 */ /* 0x000fe200078e00ff */
[----:B------:R-:W-:Y:S01]  /*0c00*/  USHF.R.S32.HI UR17, URZ, 0x1f, UR11 ;  /* 0x0000001f3f117899 */ /* 0x000fe2000801140b */
[----:B------:R-:W-:Y:S01]  /*0c10*/  IMAD.WIDE.U32 R4, R4, c[0x0][0x270], R2 ;  /* 0x00009c0004047a25 */ /* 0x000fe200078e0002 */
[----:B------:R-:W-:Y:S01]  /*0c20*/  USHF.R.S32.HI UR18, URZ, 0x1f, UR19 ;  /* 0x0000001f3f127899 */ /* 0x000fe20008011413 */
[----:B------:R-:W-:Y:S01]  /*0c30*/  LEA.HI R2, R24, R0, RZ, 0x1 ;  /* 0x0000000018027211 */ /* 0x000fe200078f08ff */
[----:B------:R-:W-:Y:S01]  /*0c40*/  ULDC.64 UR4, c[0x0][0x1e0] ;  /* 0x0000780000047ab9 */ /* 0x000fe20000000a00 */
[----:B------:R-:W-:Y:S01]  /*0c50*/  SHF.R.S32.HI R9, RZ, 0x1f, R8 ;  /* 0x0000001fff097819 */ /* 0x000fe20000011408 */
[----:B------:R-:W-:Y:S01]  /*0c60*/  UIMAD UR4, UR18, UR4, URZ ;  /* 0x00000004120472a4 */ /* 0x000fe2000f8e023f */
[----:B------:R-:W-:Y:S01]  /*0c70*/  IMAD.U32 R7, RZ, RZ, UR19 ;  /* 0x00000013ff077e24 */ /* 0x000fe2000f8e00ff */
[----:B------:R-:W-:Y:S01]  /*0c80*/  LOP3.LUT R6, R2, 0xfffffffe, RZ, 0xc0, !PT ;  /* 0xfffffffe02067812 */ /* 0x000fe200078ec0ff */
[----:B------:R-:W-:Y:S01]  /*0c90*/  IMAD.MOV.U32 R18, RZ, RZ, R4 ;  /* 0x000000ffff127224 */ /* 0x000fe200078e0004 */
[----:B------:R-:W-:Y:S01]  /*0ca0*/  UIMAD UR6, UR19, UR5, UR4 ;  /* 0x00000005130672a4 */ /* 0x000fe2000f8e0204 */
[----:B------:R-:W-:Y:S01]  /*0cb0*/  IMAD.WIDE.U32 R2, R7, c[0x0][0x1e0], R8 ;  /* 0x0000780007027a25 */ /* 0x000fe200078e0008 */
[----:B------:R-:W-:Y:S01]  /*0cc0*/  SHF.R.S32.HI R38, RZ, 0x2, R16 ;  /* 0x00000002ff267819 */ /* 0x000fe20000011410 */
[----:B------:R-:W-:Y:S01]  /*0cd0*/  ULDC.64 UR4, c[0x0][0x1e8] ;  /* 0x00007a0000047ab9 */ /* 0x000fe20000000a00 */
[----:B------:R-:W-:Y:S01]  /*0ce0*/  LEA.HI R25, R30, R34, RZ, 0x5 ;  /* 0x000000221e197211 */ /* 0x000fe200078f28ff */
[----:B------:R-:W-:Y:S01]  /*0cf0*/  IMAD.IADD R29, R0, 0x1, -R6 ;  /* 0x00000001001d7824 */ /* 0x000fe200078e0a06 */
[----:B------:R-:W-:Y:S01]  /*0d00*/  IADD3 R3, R3, UR6, RZ ;  /* 0x0000000603037c10 */ /* 0x000fe2000fffe0ff */
[----:B------:R-:W-:Y:S01]  /*0d10*/  IMAD.SHL.U32 R0, R27, 0x8, RZ ;  /* 0x000000081b007824 */ /* 0x000fe200078e00ff */
[----:B------:R-:W-:Y:S01]  /*0d20*/  UIMAD UR4, UR17, UR4, URZ ;  /* 0x00000004110472a4 */ /* 0x000fe2000f8e023f */
[----:B------:R-:W-:Y:S01]  /*0d30*/  IMAD.U32 R4, RZ, RZ, UR11 ;  /* 0x0000000bff047e24 */ /* 0x000fe2000f8e00ff */
[----:B------:R-:W-:Y:S01]  /*0d40*/  SHF.R.S32.HI R39, RZ, 0x1f, R38 ;  /* 0x0000001fff277819 */ /* 0x000fe20000011426 */
[----:B------:R-:W-:Y:S01]  /*0d50*/  IMAD.U32 R12, RZ, RZ, UR12 ;  /* 0x0000000cff0c7e24 */ /* 0x000fe2000f8e00ff */
[----:B------:R-:W-:Y:S01]  /*0d60*/  LOP3.LUT R0, R0, 0xc0, RZ, 0xc0, !PT ;  /* 0x000000c000007812 */ /* 0x000fe200078ec0ff */
[----:B------:R-:W-:Y:S01]  /*0d70*/  IMAD.WIDE.U32 R2, R4, c[0x0][0x1e8], R2 ;  /* 0x00007a0004027a25 */ /* 0x000fe200078e0002 */
[----:B------:R-:W-:Y:S01]  /*0d80*/  UIMAD UR20, UR11, UR5, UR4 ;  /* 0x000000050b1472a4 */ /* 0x000fe2000f8e0204 */
[----:B------:R-:W-:Y:S01]  /*0d90*/  IADD3 R19, R5, UR7, RZ ;  /* 0x0000000705137c10 */ /* 0x000fe2000fffe0ff */
[----:B------:R-:W-:Y:S01]  /*0da0*/  ULDC.64 UR6, c[0x0][0x288] ;  /* 0x0000a20000067ab9 */ /* 0x000fe20000000a00 */
[----:B------:R-:W-:Y:S01]  /*0db0*/  SHF.R.U32.HI R4, RZ, 0x3, R0 ;  /* 0x00000003ff047819 */ /* 0x000fe20000011600 */
[----:B------:R-:W-:Y:S01]  /*0dc0*/  IMAD.WIDE R12, R12, 0x80, R38 ;  /* 0x000000800c0c7825 */ /* 0x000fe200078e0226 */
[----:B------:R-:W-:Y:S01]  /*0dd0*/  LOP3.LUT R0, R0, 0x18, R8, 0xf8, !PT ;  /* 0x0000001800007812 */ /* 0x000fe200078ef808 */
[----:B------:R-:W-:Y:S01]  /*0de0*/  ULDC.64 UR4, c[0x0][0x1b0] ;  /* 0x00006c0000047ab9 */ /* 0x000fe20000000a00 */
[----:B------:R-:W-:Y:S01]  /*0df0*/  IADD3 R3, R3, UR20, RZ ;  /* 0x0000001403037c10 */ /* 0x000fe2000fffe0ff */
[----:B------:R-:W-:Y:S01]  /*0e00*/  UIMAD UR4, UR18, UR4, URZ ;  /* 0x00000004120472a4 */ /* 0x000fe2000f8e023f */
[----:B------:R-:W-:Y:S01]  /*0e10*/  LOP3.LUT R11, R0, R4, RZ, 0x3c, !PT ;  /* 0x00000004000b7212 */ /* 0x000fe200078e3cff */
[----:B------:R-:W-:Y:S01]  /*0e20*/  IMAD R0, R13, c[0x0][0x1d8], RZ ;  /* 0x000076000d007a24 */ /* 0x000fe200078e02ff */
[----:B------:R-:W-:Y:S01]  /*0e30*/  LEA.HI R4, R16, R38, RZ, 0x1 ;  /* 0x0000002610047211 */ /* 0x000fe200078f08ff */
[----:B------:R-:W-:Y:S01]  /*0e40*/  ULDC UR18, c[0x0][0x198] ;  /* 0x0000660000127ab9 */ /* 0x000fe20000000800 */
[----:B------:R-:W-:Y:S01]  /*0e50*/  SHF.R.S32.HI R23, RZ, 0x5, R25 ;  /* 0x00000005ff177819 */ /* 0x000fe20000011419 */
[----:B------:R-:W-:Y:S01]  /*0e60*/  IMAD R0, R12, c[0x0][0x1dc], R0 ;  /* 0x000077000c007a24 */ /* 0x000fe200078e0200 */
[----:B------:R-:W-:Y:S01]  /*0e70*/  LOP3.LUT R4, R4, 0x7fffffe, RZ, 0xc0, !PT ;  /* 0x07fffffe04047812 */ /* 0x000fe200078ec0ff */
[----:B------:R-:W-:Y:S01]  /*0e80*/  UIADD3 UR18, -UR8, UR18, URZ ;  /* 0x0000001208127290 */ /* 0x000fe2000fffe13f */
[C---:B------:R-:W-:Y:S01]  /*0e90*/  IADD3 R26, R8.reuse, 0x20, RZ ;  /* 0x00000020081a7810 */ /* 0x040fe20007ffe0ff */
[----:B------:R-:W-:Y:S01]  /*0ea0*/  IMAD.MOV.U32 R20, RZ, RZ, R14 ;  /* 0x000000ffff147224 */ /* 0x000fe200078e000e */
[----:B------:R-:W-:Y:S01]  /*0eb0*/  IADD3 R33, R8, 0x40, RZ ;  /* 0x0000004008217810 */ /* 0x000fe20007ffe0ff */
[----:B------:R-:W-:Y:S01]  /*0ec0*/  IMAD.IADD R10, R38, 0x1, -R4 ;  /* 0x00000001260a7824 */ /* 0x000fe200078e0a04 */
[----:B------:R-:W-:Y:S01]  /*0ed0*/  ISETP.GE.AND P6, PT, R8, c[0x0][0x1cc], PT ;  /* 0x0000730008007a0c */ /* 0x000fe20003fc6270 */
[----:B------:R-:W-:Y:S01]  /*0ee0*/  IMAD.WIDE.U32 R4, R12, c[0x0][0x1d8], R2 ;  /* 0x000076000c047a25 */ /* 0x000fe200078e0002 */
[----:B------:R-:W-:Y:S01]  /*0ef0*/  ISETP.GE.AND P1, PT, R26, c[0x0][0x1cc], PT ;  /* 0x000073001a007a0c */ /* 0x000fe20003f26270 */
[----:B------:R-:W-:Y:S01]  /*0f00*/  UIMAD UR4, UR19, UR5, UR4 ;  /* 0x00000005130472a4 */ /* 0x000fe2000f8e0204 */
[----:B------:R-:W-:Y:S01]  /*0f10*/  STL.64 [R1+0x10], R38 ;  /* 0x0000102601007387 */ /* 0x000fe20000100a00 */
[----:B------:R-:W-:Y:S01]  /*0f20*/  IMAD R10, R23, 0x8, R10 ;  /* 0x00000008170a7824 */ /* 0x000fe200078e020a */
[----:B------:R-:W-:Y:S01]  /*0f30*/  LEA R2, P0, R4, c[0x0][0x1c0], 0x1 ;  /* 0x0000700004027a11 */ /* 0x000fe200078008ff */
[----:B------:R-:W-:Y:S01]  /*0f40*/  IMAD.IADD R0, R5, 0x1, R0 ;  /* 0x0000000105007824 */ /* 0x000fe200078e0200 */
[----:B------:R-:W-:Y:S01]  /*0f50*/  UIMAD UR6, UR13, UR6, URZ ;  /* 0x000000060d0672a4 */ /* 0x000fe2000f8e023f */
[----:B------:R-:W-:Y:S01]  /*0f60*/  IMAD.U32 R5, R10, 0x20, R11 ;  /* 0x000000200a057824 */ /* 0x000fe200078e000b */
[----:B------:R-:W-:Y:S01]  /*0f70*/  UMOV UR19, 0x6 ;  /* 0x0000000600137882 */ /* 0x000fe20000000000 */
[----:B------:R-:W-:Y:S01]  /*0f80*/  IMAD.MOV.U32 R11, RZ, RZ, c[0x0][0x1d8] ;  /* 0x00007600ff0b7624 */ /* 0x000fe200078e00ff */
[----:B------:R-:W-:Y:S01]  /*0f90*/  LEA.HI.X R3, R4, c[0x0][0x1c4], R0, 0x1, P0 ;  /* 0x0000710004037a11 */ /* 0x000fe200000f0c00 */
[----:B------:R-:W-:Y:S01]  /*0fa0*/  IMAD.MOV.U32 R14, RZ, RZ, c[0x0][0x1dc] ;  /* 0x00007700ff0e7624 */ /* 0x000fe200078e00ff */
[----:B------:R-:W-:Y:S01]  /*0fb0*/  IADD3 R0, -R38, UR18, RZ ;  /* 0x0000001226007c10 */ /* 0x000fe2000fffe1ff */
[----:B------:R-:W-:Y:S01]  /*0fc0*/  IMAD.WIDE.U32 R6, R7, c[0x0][0x1b0], R8 ;  /* 0x00006c0007067a25 */ /* 0x000fe200078e0008 */
[----:B------:R-:W-:Y:S01]  /*0fd0*/  ISETP.GE.AND P0, PT, R33, c[0x0][0x1cc], PT ;  /* 0x0000730021007a0c */ /* 0x000fe20003f06270 */
[----:B------:R-:W-:Y:S01]  /*0fe0*/  UIMAD UR6, UR10, UR7, UR6 ;  /* 0x000000070a0672a4 */ /* 0x000fe2000f8e0206 */
[C---:B------:R-:W-:Y:S01]  /*0ff0*/  ISETP.LT.OR P2, PT, R0.reuse, 0x1, P6 ;  /* 0x000000010000780c */ /* 0x040fe20003741670 */
[----:B------:R-:W-:Y:S01]  /*1000*/  IMAD.SHL.U32 R32, R5, 0x2, RZ ;  /* 0x0000000205207824 */ /* 0x000fe200078e00ff */
[C---:B------:R-:W-:Y:S01]  /*1010*/  LEA R10, P3, R11.reuse, R2, 0x7 ;  /* 0x000000020b0a7211 */ /* 0x040fe200078638ff */
[----:B------:R-:W-:Y:S01]  /*1020*/  IMAD.U32 R4, RZ, RZ, UR11 ;  /* 0x0000000bff047e24 */ /* 0x000fe2000f8e00ff */
[C---:B------:R-:W-:Y:S01]  /*1030*/  ISETP.LT.OR P5, PT, R0.reuse, 0x1, P1 ;  /* 0x000000010000780c */ /* 0x040fe20000fa1670 */
[----:B------:R-:W-:Y:S01]  /*1040*/  STL [R1+0x30], R33 ;  /* 0x0000302101007387 */ /* 0x000fe20000100800 */
[C---:B------:R-:W-:Y:S01]  /*1050*/  ISETP.LT.OR P4, PT, R0.reuse, 0x1, P0 ;  /* 0x000000010000780c */ /* 0x040fe20000781670 */
[----:B------:R-:W-:Y:S01]  /*1060*/  IMAD.MOV.U32 R223, RZ, RZ, 0x20 ;  /* 0x00000020ffdf7424 */ /* 0x000fe200078e00ff */
[----:B------:R-:W-:Y:S01]  /*1070*/  LEA.HI.X R11, R11, R3, R14, 0x7, P3 ;  /* 0x000000030b0b7211 */ /* 0x000fe200018f3c0e */
[----:B------:R-:W-:Y:S01]  /*1080*/  IMAD.MOV.U32 R14, RZ, RZ, c[0x0][0x1ac] ;  /* 0x00006b00ff0e7624 */ /* 0x000fe200078e00ff */
[C---:B------:R-:W-:Y:S01]  /*1090*/  ISETP.LT.OR P3, PT, R0.reuse, 0x41, P6 ;  /* 0x000000410000780c */ /* 0x040fe20003761670 */
[----:B------:R-:W-:Y:S01]  /*10a0*/  STL [R1+0x18], R32 ;  /* 0x0000182001007387 */ /* 0x000fe20000100800 */
[----:B------:R-:W-:Y:S01]  /*10b0*/  ISETP.LT.OR P1, PT, R0, 0x41, P1 ;  /* 0x000000410000780c */ /* 0x000fe20000f21670 */
[----:B------:R-:W-:Y:S01]  /*10c0*/  IMAD.MOV.U32 R225, RZ, RZ, 0x10 ;  /* 0x00000010ffe17424 */ /* 0x000fe200078e00ff */
[----:B------:R-:W-:Y:S01]  /*10d0*/  IADD3 R7, R7, UR4, RZ ;  /* 0x0000000407077c10 */ /* 0x000fe2000fffe0ff */
[----:B------:R-:W-:Y:S01]  /*10e0*/  ULDC.64 UR4, c[0x0][0x1b8] ;  /* 0x00006e0000047ab9 */ /* 0x000fe20000000a00 */
[----:B------:R-:W-:Y:S01]  /*10f0*/  @!PT LDS RZ, [RZ] ;  /* 0x00000000fffff984 */ /* 0x000fe20000000800 */
[----:B------:R-:W-:Y:S01]  /*1100*/  @!PT LDS RZ, [RZ] ;  /* 0x00000000fffff984 */ /* 0x000fe20000000800 */
[----:B------:R-:W-:Y:S01]  /*1110*/  @!PT LDS RZ, [RZ] ;  /* 0x00000000fffff984 */ /* 0x000fe20000000800 */
[----:B------:R1:W-:Y:S01]  /*1120*/  LDGSTS.E.BYPASS.LTC128B.128 [R32+0x6080], [R2.64], !P2 ;  /* 0x0608000002207fae */ /* 0x0003e2000d101d4e */
[----:B------:R-:W-:Y:S01]  /*1130*/  UIMAD UR4, UR17, UR4, URZ ;  /* 0x00000004110472a4 */ /* 0x000fe2000f8e023f */
[----:B------:R-:W-:Y:S01]  /*1140*/  ISETP.GE.AND P2, PT, R8, c[0x0][0x19c], PT ;  /* 0x0000670008007a0c */ /* 0x000fe20003f46270 */
[----:B------:R-:W-:Y:S01]  /*1150*/  IMAD.WIDE.U32 R6, R4, c[0x0][0x1b8], R6 ;  /* 0x00006e0004067a25 */ /* 0x000fe200078e0006 */
[----:B------:R1:W-:Y:S01]  /*1160*/  LDGSTS.E.BYPASS.LTC128B.128 [R32+0x8080], [R2.64+0x40], !P5 ;  /* 0x0808004002207fae */ /* 0x0003e2000e901d4e */
[----:B------:R-:W-:Y:S01]  /*1170*/  UIMAD UR4, UR11, UR5, UR4 ;  /* 0x000000050b0472a4 */ /* 0x000fe2000f8e0204 */
[----:B------:R-:W-:Y:S01]  /*1180*/  ISETP.GE.AND P6, PT, R26, c[0x0][0x19c], PT ;  /* 0x000067001a007a0c */ /* 0x000fe20003fc6270 */
[----:B------:R-:W-:Y:S01]  /*1190*/  IMAD.WIDE.U32 R4, R38, c[0x0][0x178], R8 ;  /* 0x00005e0026047a25 */ /* 0x000fe200078e0008 */
[----:B------:R1:W-:Y:S01]  /*11a0*/  LDGSTS.E.BYPASS.LTC128B.128 [R32+0xa080], [R2.64+0x80], !P4 ;  /* 0x0a08008002207fae */ /* 0x0003e2000e101d4e */
[----:B------:R-:W-:Y:S01]  /*11b0*/  ISETP.GE.AND P4, PT, R33, c[0x0][0x19c], PT ;  /* 0x0000670021007a0c */ /* 0x000fe20003f86270 */
[----:B------:R-:W-:Y:S01]  /*11c0*/  CS2R R130, SRZ ;  /* 0x0000000000827805 */ /* 0x000fe2000001ff00 */
[C---:B------:R-:W-:Y:S01]  /*11d0*/  ISETP.LT.OR P0, PT, R0.reuse, 0x41, P0 ;  /* 0x000000410000780c */ /* 0x040fe20000701670 */
[----:B------:R2:W-:Y:S01]  /*11e0*/  LDGSTS.E.BYPASS.LTC128B.128 [R32+0x7080], [R10.64], !P3 ;  /* 0x070800000a207fae */ /* 0x0005e2000d901d4e */
[C---:B------:R-:W-:Y:S01]  /*11f0*/  ISETP.LT.OR P5, PT, R0.reuse, 0x1, P2 ;  /* 0x000000010000780c */ /* 0x040fe200017a1670 */
[----:B------:R-:W-:Y:S01]  /*1200*/  CS2R R128, SRZ ;  /* 0x0000000000807805 */ /* 0x000fe2000001ff00 */
[C---:B------:R-:W-:Y:S01]  /*1210*/  ISETP.LT.OR P3, PT, R0.reuse, 0x1, P6 ;  /* 0x000000010000780c */ /* 0x040fe20003761670 */
[----:B------:R2:W-:Y:S01]  /*1220*/  LDGSTS.E.BYPASS.LTC128B.128 [R32+0x9080], [R10.64+0x40], !P1 ;  /* 0x090800400a207fae */ /* 0x0005e2000c901d4e */
[C---:B------:R-:W-:Y:S01]  /*1230*/  ISETP.LT.OR P1, PT, R0.reuse, 0x1, P4 ;  /* 0x000000010000780c */ /* 0x040fe20002721670 */
[----:B------:R-:W-:Y:S01]  /*1240*/  CS2R R126, SRZ ;  /* 0x00000000007e7805 */ /* 0x000fe2000001ff00 */
[C---:B------:R-:W-:Y:S01]  /*1250*/  ISETP.LT.OR P2, PT, R0.reuse, 0x41, P2 ;  /* 0x000000410000780c */ /* 0x040fe20001741670 */
[----:B------:R-:W-:Y:S01]  /*1260*/  CS2R R124, SRZ ;  /* 0x00000000007c7805 */ /* 0x000fe2000001ff00 */
[C---:B------:R-:W-:Y:S01]  /*1270*/  ISETP.LT.OR P6, PT, R0.reuse, 0x41, P6 ;  /* 0x000000410000780c */ /* 0x040fe200037c1670 */
[----:B------:R-:W-:Y:S01]  /*1280*/  CS2R R122, SRZ ;  /* 0x00000000007a7805 */ /* 0x000fe2000001ff00 */
[----:B------:R-:W-:Y:S01]  /*1290*/  ISETP.LT.OR P4, PT, R0, 0x41, P4 ;  /* 0x000000410000780c */ /* 0x000fe20002781670 */
[----:B------:R-:W-:Y:S01]  /*12a0*/  IMAD R0, R13, c[0x0][0x1a8], RZ ;  /* 0x00006a000d007a24 */ /* 0x000fe200078e02ff */
[----:B------:R2:W-:Y:S01]  /*12b0*/  LDGSTS.E.BYPASS.LTC128B.128 [R32+0xb080], [R10.64+0x80], !P0 ;  /* 0x0b0800800a207fae */ /* 0x0005e2000c101d4e */
[----:B------:R-:W-:Y:S01]  /*12c0*/  IADD3 R21, R15, UR6, RZ ;  /* 0x000000060f157c10 */ /* 0x000fe2000fffe0ff */
[----:B------:R-:W-:Y:S01]  /*12d0*/  ULDC.64 UR6, c[0x0][0x180] ;  /* 0x0000600000067ab9 */ /* 0x000fe20000000a00 */
[----:B------:R-:W-:Y:S01]  /*12e0*/  IMAD R0, R12, c[0x0][0x1ac], R0 ;  /* 0x00006b000c007a24 */ /* 0x000fe200078e0200 */
[----:B------:R-:W-:Y:S01]  /*12f0*/  UIMAD UR6, UR13, UR6, URZ ;  /* 0x000000060d0672a4 */ /* 0x000fe2000f8e023f */
[----:B------:R-:W0:Y:S01]  /*1300*/  LDGDEPBAR ;  /* 0x00000000000079af */ /* 0x000e220000000000 */
[----:B------:R-:W-:Y:S01]  /*1310*/  SHF.R.S32.HI R35, RZ, 0x1f, R34 ;  /* 0x0000001fff237819 */ /* 0x000fe20000011422 */
[----:B------:R-:W-:Y:S01]  /*1320*/  CS2R R120, SRZ ;  /* 0x0000000000787805 */ /* 0x000fe2000001ff00 */
[----:B------:R-:W-:Y:S01]  /*1330*/  CS2R R118, SRZ ;  /* 0x0000000000767805 */ /* 0x000fe2000001ff00 */
[----:B------:R-:W-:Y:S01]  /*1340*/  CS2R R116, SRZ ;  /* 0x0000000000747805 */ /* 0x000fe2000001ff00 */
[----:B-1----:R-:W-:Y:S01]  /*1350*/  IMAD R2, R39, c[0x0][0x178], RZ ;  /* 0x00005e0027027a24 */ /* 0x002fe200078e02ff */
[----:B------:R-:W-:Y:S01]  /*1360*/  IADD3 R3, R7, UR4, RZ ;  /* 0x0000000407037c10 */ /* 0x000fe2000fffe0ff */
[----:B------:R-:W-:Y:S01]  /*1370*/  ULDC.64 UR4, c[0x0][0x208] ;  /* 0x0000820000047ab9 */ /* 0x000fe20000000a00 */
[----:B------:R-:W-:Y:S01]  /*1380*/  CS2R R114, SRZ ;  /* 0x0000000000727805 */ /* 0x000fe2000001ff00 */
[----:B------:R-:W-:Y:S01]  /*1390*/  IMAD R7, R38, c[0x0][0x17c], R2 ;  /* 0x00005f0026077a24 */ /* 0x000fe200078e0202 */
[----:B------:R-:W-:Y:S01]  /*13a0*/  USHF.L.U64.HI UR19, UR4, UR19, UR5 ;  /* 0x0000001304137299 */ /* 0x000fe20008010205 */
[----:B------:R-:W-:Y:S01]  /*13b0*/  IMAD.MOV.U32 R2, RZ, RZ, R6 ;  /* 0x000000ffff027224 */ /* 0x000fe200078e0006 */
[----:B------:R-:W-:Y:S01]  /*13c0*/  USHF.L.U32 UR20, UR4, 0x6, URZ ;  /* 0x0000000604147899 */ /* 0x000fe2000800063f */
[----:B------:R-:W-:Y:S01]  /*13d0*/  IMAD.IADD R5, R5, 0x1, R7 ;  /* 0x0000000105057824 */ /* 0x000fe200078e0207 */
[----:B------:R-:W-:Y:S01]  /*13e0*/  UIMAD UR19, UR19, UR16, URZ ;  /* 0x00000010131372a4 */ /* 0x000fe2000f8e023f */
[----:B------:R-:W-:Y:S01]  /*13f0*/  IMAD.WIDE.U32 R2, R12, c[0x0][0x1a8], R2 ;  /* 0x00006a000c027a25 */ /* 0x000fe200078e0002 */
[----:B------:R-:W-:Y:S01]  /*1400*/  ULDC.64 UR4, c[0x0][0x188] ;  /* 0x0000620000047ab9 */ /* 0x000fe20000000a00 */
[----:B------:R-:W-:Y:S01]  /*1410*/  CS2R R112, SRZ ;  /* 0x0000000000707805 */ /* 0x000fe2000001ff00 */
[----:B------:R-:W-:Y:S01]  /*1420*/  UIMAD UR4, UR17, UR4, URZ ;  /* 0x00000004110472a4 */ /* 0x000fe2000f8e023f */
[----:B------:R-:W-:Y:S01]  /*1430*/  IMAD.IADD R3, R3, 0x1, R0 ;  /* 0x0000000103037824 */ /* 0x000fe200078e0200 */
[C---:B------:R-:W-:Y:S01]  /*1440*/  LEA R6, P0, R2.reuse, c[0x0][0x190], 0x1 ;  /* 0x0000640002067a11 */ /* 0x040fe200078008ff */
[----:B------:R-:W-:Y:S01]  /*1450*/  CS2R R110, SRZ ;  /* 0x00000000006e7805 */ /* 0x000fe2000001ff00 */
[----:B------:R-:W-:Y:S01]  /*1460*/  SHF.R.S32.HI R0, RZ, 0x1f, R16 ;  /* 0x0000001fff007819 */ /* 0x000fe20000011410 */
[----:B--2---:R-:W-:Y:S01]  /*1470*/  IMAD.MOV.U32 R11, RZ, RZ, c[0x0][0x1a8] ;  /* 0x00006a00ff0b7624 */ /* 0x004fe200078e00ff */
[----:B------:R-:W-:Y:S01]  /*1480*/  LEA.HI.X R7, R2, c[0x0][0x194], R3, 0x1, P0 ;  /* 0x0000650002077a11 */ /* 0x000fe200000f0c03 */
[----:B------:R-:W-:Y:S01]  /*1490*/  UIMAD UR21, UR11, UR5, UR4 ;  /* 0x000000050b1572a4 */ /* 0x000fe2000f8e0204 */
[----:B------:R-:W-:Y:S01]  /*14a0*/  LEA.HI R2, R0, R38, RZ, 0x3 ;  /* 0x0000002600027211 */ /* 0x000fe200078f18ff */
[----:B------:R-:W-:Y:S01]  /*14b0*/  IMAD R0, R39, c[0x0][0x208], RZ ;  /* 0x0000820027007a24 */ /* 0x000fe200078e02ff */
[C---:B------:R-:W-:Y:S01]  /*14c0*/  LEA R10, P0, R11.reuse, R6, 0x7 ;  /* 0x000000060b0a7211 */ /* 0x040fe200078038ff */
[----:B------:R-:W-:Y:S01]  /*14d0*/  ULDC.64 UR4, c[0x0][0x210] ;  /* 0x0000840000047ab9 */ /* 0x000fe20000000a00 */
[----:B------:R-:W-:Y:S01]  /*14e0*/  LOP3.LUT R13, R2, 0xfffffff8, RZ, 0xc0, !PT ;  /* 0xfffffff8020d7812 */ /* 0x000fe200078ec0ff */
[C---:B------:R-:W-:Y:S01]  /*14f0*/  IMAD R12, R38.reuse, c[0x0][0x20c], R0 ;  /* 0x00008300260c7a24 */ /* 0x040fe200078e0200 */
[----:B------:R-:W-:Y:S01]  /*1500*/  LEA.HI.X R11, R11, R7, R14, 0x7, P0 ;  /* 0x000000070b0b7211 */ /* 0x000fe200000f3c0e */
[----:B------:R-:W-:Y:S01]  /*1510*/  IMAD.WIDE.U32 R2, R38, c[0x0][0x208], R8 ;  /* 0x0000820026027a25 */ /* 0x000fe200078e0008 */
[----:B------:R-:W-:Y:S01]  /*1520*/  LEA.HI R9, R30, R34, RZ, 0x6 ;  /* 0x000000221e097211 */ /* 0x000fe200078f30ff */
[----:B------:R-:W-:Y:S01]  /*1530*/  UIMAD UR13, UR13, UR4, URZ ;  /* 0x000000040d0d72a4 */ /* 0x000fe2000f8e023f */
[----:B------:R1:W-:Y:S01]  /*1540*/  LDGSTS.E.BYPASS.LTC128B.128 [R32+0x80], [R6.64], !P5 ;  /* 0x0008000006207fae */ /* 0x0003e2000e901d4e */
[----:B------:R-:W-:Y:S01]  /*1550*/  IMAD.IADD R0, R38, 0x1, -R13 ;  /* 0x0000000126007824 */ /* 0x000fe200078e0a0d */
[----:B------:R-:W-:Y:S01]  /*1560*/  SHF.R.S32.HI R13, RZ, 0x6, R9 ;  /* 0x00000006ff0d7819 */ /* 0x000fe20000011409 */
[----:B------:R-:W-:Y:S01]  /*1570*/  IMAD.IADD R3, R3, 0x1, R12 ;  /* 0x0000000103037824 */ /* 0x000fe200078e020c */
[----:B------:R-:W-:Y:S01]  /*1580*/  LEA.HI R12, R25, R23, RZ, 0x1 ;  /* 0x00000017190c7211 */ /* 0x000fe200078f08ff */
[----:B------:R-:W-:Y:S01]  /*1590*/  UIMAD UR4, UR10, UR7, UR6 ;  /* 0x000000070a0472a4 */ /* 0x000fe2000f8e0206 */
[C---:B------:R-:W-:Y:S01]  /*15a0*/  LOP3.LUT P0, RZ, R0.reuse, 0x4, RZ, 0xc0, !PT ;  /* 0x0000000400ff7812 */ /* 0x040fe2000780c0ff */
[----:B------:R-:W-:Y:S01]  /*15b0*/  IMAD.SHL.U32 R0, R0, 0x40, RZ ;  /* 0x0000004000007824 */ /* 0x000fe200078e00ff */
[----:B------:R-:W-:Y:S01]  /*15c0*/  LOP3.LUT R12, R12, 0xfffffffe, RZ, 0xc0, !PT ;  /* 0xfffffffe0c0c7812 */ /* 0x000fe200078ec0ff */
[----:B------:R-:W-:Y:S01]  /*15d0*/  IMAD.SHL.U32 R9, R13, 0x8, RZ ;  /* 0x000000080d097824 */ /* 0x000fe200078e00ff */
[----:B------:R-:W-:Y:S01]  /*15e0*/  UIMAD UR6, UR10, UR5, UR13 ;  /* 0x000000050a0672a4 */ /* 0x000fe2000f8e020d */
[----:B------:R1:W-:Y:S01]  /*15f0*/  LDGSTS.E.BYPASS.LTC128B.128 [R32+0x2080], [R6.64+0x40], !P3 ;  /* 0x0208004006207fae */ /* 0x0003e2000d901d4e */
[----:B------:R-:W-:Y:S01]  /*1600*/  LOP3.LUT R0, R0, 0x1c0, RZ, 0xc0, !PT ;  /* 0x000001c000007812 */ /* 0x000fe200078ec0ff */
[----:B------:R-:W-:Y:S01]  /*1610*/  IMAD.IADD R28, R23, 0x1, -R12 ;  /* 0x00000001171c7824 */ /* 0x000fe200078e0a0c */
[----:B------:R-:W-:Y:S01]  /*1620*/  LOP3.LUT R212, R9, 0x18, RZ, 0xc0, !PT ;  /* 0x0000001809d47812 */ /* 0x000fe200078ec0ff */
[----:B------:R-:W-:Y:S01]  /*1630*/  USHF.R.S32.HI UR7, URZ, 0x1f, UR16 ;  /* 0x0000001f3f077899 */ /* 0x000fe20008011410 */
[----:B------:R-:W-:Y:S01]  /*1640*/  SHF.R.U32.HI R9, RZ, 0x3, R0 ;  /* 0x00000003ff097819 */ /* 0x000fe20000011600 */
[----:B------:R-:W-:Y:S01]  /*1650*/  IMAD.SHL.U32 R15, R28, 0x400, RZ ;  /* 0x000004001c0f7824 */ /* 0x000fe200078e00ff */
[----:B------:R1:W-:Y:S01]  /*1660*/  LDGSTS.E.BYPASS.LTC128B.128 [R32+0x4080], [R6.64+0x80], !P1 ;  /* 0x0408008006207fae */ /* 0x0003e2000c901d4e */
[----:B------:R-:W-:Y:S01]  /*1670*/  UIMAD UR19, UR7, UR20, UR19 ;  /* 0x00000014071372a4 */ /* 0x000fe2000f8e0213 */
[----:B------:R-:W-:Y:S01]  /*1680*/  LOP3.LUT R14, R9, R0, R212, 0x1e, !PT ;  /* 0x00000000090e7212 */ /* 0x000fe200078e1ed4 */
[----:B------:R-:W-:Y:S01]  /*1690*/  IMAD.U32 R0, RZ, RZ, UR10 ;  /* 0x0000000aff007e24 */ /* 0x000fe2000f8e00ff */
[----:B------:R2:W-:Y:S01]  /*16a0*/  LDGSTS.E.BYPASS.LTC128B.128 [R32+0x1080], [R10.64], !P2 ;  /* 0x010800000a207fae */ /* 0x0005e2000d101d4e */
[----:B------:R-:W-:Y:S01]  /*16b0*/  IMAD.U32 R9, RZ, RZ, UR10 ;  /* 0x0000000aff097e24 */ /* 0x000fe2000f8e00ff */
[----:B------:R-:W-:Y:S01]  /*16c0*/  ISETP.GE.AND P5, PT, R8, c[0x0][0x1fc], PT ;  /* 0x00007f0008007a0c */ /* 0x000fe20003fa6270 */
[----:B------:R-:W-:Y:S01]  /*16d0*/  IMAD.WIDE.U32 R4, R0, c[0x0][0x180], R4 ;  /* 0x0000600000047a25 */ /* 0x000fe200078e0004 */
[----:B------:R2:W-:Y:S01]  /*16e0*/  LDGSTS.E.BYPASS.LTC128B.128 [R32+0x3080], [R10.64+0x40], !P6 ;  /* 0x030800400a207fae */ /* 0x0005e2000f101d4e */
[----:B------:R-:W-:Y:S01]  /*16f0*/  ISETP.GE.AND P6, PT, R33, c[0x0][0x16c], PT ;  /* 0x00005b0021007a0c */ /* 0x000fe20003fc6270 */
[----:B------:R-:W-:Y:S01]  /*1700*/  CS2R R108, SRZ ;  /* 0x00000000006c7805 */ /* 0x000fe2000001ff00 */
[----:B------:R-:W-:Y:S01]  /*1710*/  IMAD.WIDE.U32 R2, R9, c[0x0][0x210], R2 ;  /* 0x0000840009027a25 */ /* 0x000fe200078e0002 */
[----:B------:R-:W-:Y:S01]  /*1720*/  IADD3 R5, R5, UR4, RZ ;  /* 0x0000000405057c10 */ /* 0x000fe2000fffe0ff */
[----:B------:R-:W-:Y:S01]  /*1730*/  ULDC.64 UR4, c[0x0][0x178] ;  /* 0x00005e0000047ab9 */ /* 0x000fe20000000a00 */
[----:B------:R2:W-:Y:S01]  /*1740*/  LDGSTS.E.BYPASS.LTC128B.128 [R32+0x5080], [R10.64+0x80], !P4 ;  /* 0x050800800a207fae */ /* 0x0005e2000e101d4e */
[----:B------:R-:W-:Y:S01]  /*1750*/  IMAD R227, R227, 0x2, R15 ;  /* 0x00000002e3e37824 */ /* 0x000fe200078e020f */
[----:B------:R-:W-:Y:S01]  /*1760*/  IADD3 R3, R3, UR6, RZ ;  /* 0x0000000603037c10 */ /* 0x000fe2000fffe0ff */
[----:B------:R-:W-:Y:S01]  /*1770*/  UIMAD UR6, UR7, UR4, URZ ;  /* 0x00000004070672a4 */ /* 0x000fe2000f8e023f */
[----:B------:R-:W-:Y:S01]  /*1780*/  IMAD.U32 R0, RZ, RZ, UR11 ;  /* 0x0000000bff007e24 */ /* 0x000fe2000f8e00ff */
[----:B------:R-:W-:Y:S01]  /*1790*/  UIMAD.WIDE.U32 UR22, UR16, UR4, URZ ;  /* 0x00000004101672a5 */ /* 0x000fe2000f8e003f */
[----:B------:R-:W-:Y:S01]  /*17a0*/  IMAD.IADD R227, R227, 0x1, R14 ;  /* 0x00000001e3e37824 */ /* 0x000fe200078e020e */
[----:B------:R-:W-:Y:S01]  /*17b0*/  UIMAD UR6, UR16, UR5, UR6 ;  /* 0x00000005100672a4 */ /* 0x000fe2000f8e0206 */
[----:B------:R-:W-:Y:S01]  /*17c0*/  IMAD.U32 R9, RZ, RZ, UR11 ;  /* 0x0000000bff097e24 */ /* 0x000fe2000f8e00ff */
[----:B------:R-:W0:Y:S01]  /*17d0*/  LDGDEPBAR ;  /* 0x00000000000079af */ /* 0x000e220000000000 */
[----:B------:R-:W-:Y:S01]  /*17e0*/  ULDC.64 UR4, c[0x0][0x218] ;  /* 0x0000860000047ab9 */ /* 0x000fe20000000a00 */
[----:B------:R-:W-:Y:S01]  /*17f0*/  IMAD.SHL.U32 R227, R227, 0x2, RZ ;  /* 0x00000002e3e37824 */ /* 0x000fe200078e00ff */
[----:B------:R-:W-:Y:S01]  /*1800*/  UIMAD UR13, UR17, UR4, URZ ;  /* 0x00000004110d72a4 */ /* 0x000fe2000f8e023f */
[----:B------:R-:W-:Y:S01]  /*1810*/  IMAD.WIDE.U32 R36, R0, c[0x0][0x218], R2 ;  /* 0x0000860000247a25 */ /* 0x000fe200078e0002 */
[----:B------:R-:W-:Y:S01]  /*1820*/  UIADD3 UR4, UR23, UR6, URZ ;  /* 0x0000000617047290 */ /* 0x000fe2000fffe03f */
[----:B------:R-:W-:Y:S01]  /*1830*/  ISETP.GE.AND P4, PT, R26, c[0x0][0x1fc], PT ;  /* 0x00007f001a007a0c */ /* 0x000fe20003f86270 */
[----:B------:R-:W-:Y:S01]  /*1840*/  UIMAD UR13, UR11, UR5, UR13 ;  /* 0x000000050b0d72a4 */ /* 0x000fe2000f8e020d */
[----:B------:R-:W-:Y:S01]  /*1850*/  IADD3 R12, R227, 0xf480, RZ ;  /* 0x0000f480e30c7810 */ /* 0x000fe20007ffe0ff */
[----:B------:R-:W-:Y:S01]  /*1860*/  IMAD.WIDE.U32 R40, R9, c[0x0][0x188], R4 ;  /* 0x0000620009287a25 */ /* 0x000fe200078e0004 */
[----:B------:R-:W-:Y:S01]  /*1870*/  IADD3 R228, R227, 0xf4c0, RZ ;  /* 0x0000f4c0e3e47810 */ /* 0x000fe20007ffe0ff */
[----:B------:R-:W-:Y:S01]  /*1880*/  USHF.L.U32 UR6, UR16, 0x6, URZ ;  /* 0x0000000610067899 */ /* 0x000fe2000800063f */
[----:B------:R-:W-:Y:S01]  /*1890*/  @P0 IADD3 R228, R12, -0x40, RZ ;  /* 0xffffffc00ce40810 */ /* 0x000fe20007ffe0ff */
[----:B------:R-:W-:Y:S01]  /*18a0*/  IMAD.U32 R2, RZ, RZ, UR22 ;  /* 0x00000016ff027e24 */ /* 0x000fe2000f8e00ff */
[----:B------:R-:W-:Y:S01]  /*18b0*/  IADD3 R17, R41, UR21, RZ ;  /* 0x0000001529117c10 */ /* 0x000fe2000fffe0ff */
[----:B------:R-:W-:Y:S01]  /*18c0*/  IMAD.U32 R0, RZ, RZ, UR4 ;  /* 0x00000004ff007e24 */ /* 0x000fe2000f8e00ff */
[----:B------:R-:W-:Y:S01]  /*18d0*/  IADD3 R5, R37, UR13, RZ ;  /* 0x0000000d25057c10 */ /* 0x000fe2000fffe0ff */
[----:B------:R-:W-:Y:S01]  /*18e0*/  IMAD.U32 R3, RZ, RZ, UR23 ;  /* 0x00000017ff037e24 */ /* 0x000fe2000f8e00ff */
[C---:B------:R-:W-:Y:S01]  /*18f0*/  LEA R12, P0, R2.reuse, R40, 0x6 ;  /* 0x00000028020c7211 */ /* 0x040fe200078030ff */
[----:B------:R-:W-:Y:S01]  /*1900*/  IMAD.U32 R3, RZ, RZ, UR20 ;  /* 0x00000014ff037e24 */ /* 0x000fe2000f8e00ff */
[----:B------:R-:W-:Y:S01]  /*1910*/  ULDC UR5, c[0x0][0x168] ;  /* 0x00005a0000057ab9 */ /* 0x000fe20000000800 */
[----:B------:R-:W-:Y:S01]  /*1920*/  IMAD.MOV.U32 R4, RZ, RZ, R36 ;  /* 0x000000ffff047224 */ /* 0x000fe200078e0024 */
[----:B------:R-:W-:Y:S01]  /*1930*/  LEA.HI.X R22, R2, R17, R0, 0x6, P0 ;  /* 0x0000001102167211 */ /* 0x000fe200000f3400 */
[----:B------:R-:W-:Y:S01]  /*1940*/  IMAD.U32 R0, RZ, RZ, UR11 ;  /* 0x0000000bff007e24 */ /* 0x000fe2000f8e00ff */
[----:B------:R-:W-:Y:S01]  /*1950*/  STL.64 [R1+0x58], R40 ;  /* 0x0000582801007387 */ /* 0x000fe20000100a00 */
[----:B------:R-:W-:Y:S01]  /*1960*/  IMAD.WIDE.U32 R2, R3, UR16, R4 ;  /* 0x0000001003027c25 */ /* 0x000fe2000f8e0004 */
[----:B------:R-:W-:Y:S01]  /*1970*/  UIADD3 UR13, -UR6, UR5, URZ ;  /* 0x00000005060d7290 */ /* 0x000fe2000fffe13f */
[----:B------:R-:W-:Y:S01]  /*1980*/  ISETP.GE.AND P0, PT, R8, c[0x0][0x16c], PT ;  /* 0x00005b0008007a0c */ /* 0x000fe20003f06270 */
[----:B------:R3:W-:Y:S01]  /*1990*/  STL.64 [R1+0x50], R36 ;  /* 0x0000502401007387 */ /* 0x0007e20000100a00 */
[----:B------:R-:W-:Y:S01]  /*19a0*/  IMAD.WIDE.U32 R42, R0, c[0x0][0x278], R18 ;  /* 0x00009e00002a7a25 */ /* 0x000fe200078e0012 */
[----:B------:R-:W-:Y:S01]  /*19b0*/  IADD3 R3, R3, UR19, RZ ;  /* 0x0000001303037c10 */ /* 0x000fe2000fffe0ff */
[----:B------:R-:W-:-:S04]  /*19c0*/  DEPBAR.LE SB0, 0x1 ;  /* 0x000080400000791a */ /* 0x000fc80000000000 */
[----:B------:R-:W-:Y:S01]  /*19d0*/  LEA R16, P3, R2, c[0x0][0x1f0], 0x1 ;  /* 0x00007c0002107a11 */ /* 0x000fe200078608ff */
[----:B------:R4:W-:Y:S01]  /*19e0*/  STL [R1+0x68], R17 ;  /* 0x0000681101007387 */ /* 0x0009e20000100800 */
[----:B------:R-:W-:Y:S01]  /*19f0*/  LOP3.LUT R0, R27, 0xfffffff8, RZ, 0xc0, !PT ;  /* 0xfffffff81b007812 */ /* 0x000fe200078ec0ff */
[----:B------:R-:W-:Y:S01]  /*1a00*/  ULDC.64 UR4, c[0x0][0x278] ;  /* 0x00009e0000047ab9 */ /* 0x000fe20000000a00 */
[----:B------:R-:W-:Y:S01]  /*1a10*/  ISETP.LT.AND P1, PT, R38, UR13, PT ;  /* 0x0000000d26007c0c */ /* 0x000fe2000bf21270 */
[----:B------:R5:W-:Y:S01]  /*1a20*/  STL.64 [R1+0x38], R4 ;  /* 0x0000380401007387 */ /* 0x000be20000100a00 */
[----:B------:R-:W-:Y:S01]  /*1a30*/  SEL R19, RZ, 0x4, P6 ;  /* 0x00000004ff137807 */ /* 0x000fe20003000000 */
[----:B-1----:R-:W-:Y:S01]  /*1a40*/  IMAD.IADD R7, R34, 0x1, -R0 ;  /* 0x0000000122077824 */ /* 0x002fe200078e0a00 */
[----:B------:R-:W-:Y:S01]  /*1a50*/  ISETP.GE.OR P2, PT, R8, c[0x0][0x1fc], !P1 ;  /* 0x00007f0008007a0c */ /* 0x000fe20004f46670 */
[----:B------:R-:W-:Y:S01]  /*1a60*/  UIMAD UR4, UR17, UR4, URZ ;  /* 0x00000004110472a4 */ /* 0x000fe2000f8e023f */
[----:B------:R-:W-:Y:S01]  /*1a70*/  ISETP.GE.OR P6, PT, R26, c[0x0][0x1fc], !P1 ;  /* 0x00007f001a007a0c */ /* 0x000fe20004fc6670 */
[----:B------:R-:W-:Y:S01]  /*1a80*/  USHF.R.S32.HI UR7, URZ, 0x1f, UR6 ;  /* 0x0000001f3f077899 */ /* 0x000fe20008011406 */
[----:B------:R-:W-:Y:S01]  /*1a90*/  LEA.HI R8, R7, R7, RZ, 0x1 ;  /* 0x0000000707087211 */ /* 0x000fe200078f08ff */
[----:B------:R-:W-:Y:S01]  /*1aa0*/  UIMAD UR5, UR11, UR5, UR4 ;  /* 0x000000050b0572a4 */ /* 0x000fe2000f8e0204 */
[----:B------:R-:W-:Y:S01]  /*1ab0*/  SEL R31, RZ, 0x1, P0 ;  /* 0x00000001ff1f7807 */ /* 0x000fe20000000000 */
[----:B------:R1:W-:Y:S01]  /*1ac0*/  STL.64 [R1+0x48], R42 ;  /* 0x0000482a01007387 */ /* 0x0003e20000100a00 */
[----:B------:R-:W-:Y:S01]  /*1ad0*/  LEA R14, P0, R12, c[0x0][0x160], 0x1 ;  /* 0x000058000c0e7a11 */ /* 0x000fe200078008ff */
[----:B------:R-:W-:Y:S01]  /*1ae0*/  CS2R R106, SRZ ;  /* 0x00000000006a7805 */ /* 0x000fe2000001ff00 */
[----:B------:R-:W-:Y:S01]  /*1af0*/  ISETP.GE.OR P1, PT, R33, c[0x0][0x1fc], !P1 ;  /* 0x00007f0021007a0c */ /* 0x000fe20004f26670 */
[----:B------:R-:W-:Y:S01]  /*1b00*/  CS2R R104, SRZ ;  /* 0x0000000000687805 */ /* 0x000fe2000001ff00 */
[----:B---3--:R-:W-:Y:S01]  /*1b10*/  IMAD.WIDE.U32 R36, R9, c[0x0][0x290], R20 ;  /* 0x0000a40009247a25 */ /* 0x008fe200078e0014 */
[----:B------:R-:W-:Y:S01]  /*1b20*/  IADD3 R40, R43, UR5, RZ ;  /* 0x000000052b287c10 */ /* 0x000fe2000fffe0ff */
[----:B------:R-:W-:Y:S01]  /*1b30*/  ULDC.64 UR4, c[0x0][0x290] ;  /* 0x0000a40000047ab9 */ /* 0x000fe20000000a00 */
[----:B------:R-:W-:Y:S01]  /*1b40*/  CS2R R102, SRZ ;  /* 0x0000000000667805 */ /* 0x000fe2000001ff00 */
[----:B------:R-:W-:Y:S01]  /*1b50*/  UIMAD UR4, UR17, UR4, URZ ;  /* 0x00000004110472a4 */ /* 0x000fe2000f8e023f */
[----:B------:R-:W-:Y:S01]  /*1b60*/  STL.64 [R1+0x40], R36 ;  /* 0x0000402401007387 */ /* 0x000fe20000100a00 */
[----:B----4-:R-:W-:Y:S01]  /*1b70*/  LEA.HI.X R17, R2, c[0x0][0x1f4], R3, 0x1, P3 ;  /* 0x00007d0002117a11 */ /* 0x010fe200018f0c03 */
[----:B------:R-:W-:Y:S01]  /*1b80*/  CS2R R100, SRZ ;  /* 0x0000000000647805 */ /* 0x000fe2000001ff00 */
[----:B------:R-:W-:Y:S01]  /*1b90*/  LOP3.LUT R3, R24, 0xfffffff0, RZ, 0xc0, !PT ;  /* 0xfffffff018037812 */ /* 0x000fe200078ec0ff */
[----:B------:R3:W-:Y:S01]  /*1ba0*/  STL [R1+0x64], R40 ;  /* 0x0000642801007387 */ /* 0x0007e20000100800 */
[----:B------:R-:W-:Y:S01]  /*1bb0*/  SHF.R.S32.HI R2, RZ, 0x1f, R13 ;  /* 0x0000001fff027819 */ /* 0x000fe2000001140d */
[----:B------:R-:W-:Y:S01]  /*1bc0*/  UIMAD UR4, UR11, UR5, UR4 ;  /* 0x000000050b0472a4 */ /* 0x000fe2000f8e0204 */
[----:B-----5:R-:W-:Y:S01]  /*1bd0*/  LOP3.LUT R5, R8, 0x7fffffe, RZ, 0xc0, !PT ;  /* 0x07fffffe08057812 */ /* 0x020fe200078ec0ff */
[----:B------:R-:W-:Y:S01]  /*1be0*/  IMAD.IADD R0, R34, 0x1, -R3 ;  /* 0x0000000122007824 */ /* 0x000fe200078e0a03 */
[----:B------:R-:W-:Y:S01]  /*1bf0*/  LEA.HI R2, R2, R13, RZ, 0x2 ;  /* 0x0000000d02027211 */ /* 0x000fe200078f10ff */
[----:B------:R-:W-:Y:S01]  /*1c00*/  CS2R R98, SRZ ;  /* 0x0000000000627805 */ /* 0x000fe2000001ff00 */
[----:B------:R-:W-:Y:S01]  /*1c10*/  ISETP.GE.AND P3, PT, R26, c[0x0][0x16c], PT ;  /* 0x00005b001a007a0c */ /* 0x000fe20003f66270 */
[----:B------:R-:W-:Y:S01]  /*1c20*/  IMAD.IADD R6, R7, 0x1, -R5 ;  /* 0x0000000107067824 */ /* 0x000fe200078e0a05 */
[----:B------:R-:W-:Y:S01]  /*1c30*/  SHF.R.S32.HI R4, RZ, 0x1f, R0 ;  /* 0x0000001fff047819 */ /* 0x000fe20000011400 */
[----:B------:R-:W-:Y:S01]  /*1c40*/  CS2R R96, SRZ ;  /* 0x0000000000607805 */ /* 0x000fe2000001ff00 */
[----:B------:R-:W-:Y:S01]  /*1c50*/  LOP3.LUT R3, R2, 0x1ffffffc, RZ, 0xc0, !PT ;  /* 0x1ffffffc02037812 */ /* 0x000fe200078ec0ff */
[----:B------:R-:W-:Y:S01]  /*1c60*/  CS2R R94, SRZ ;  /* 0x00000000005e7805 */ /* 0x000fe2000001ff00 */
[-C--:B--2---:R-:W-:Y:S01]  /*1c70*/  LEA.HI R10, R0, R0.reuse, RZ, 0x1 ;  /* 0x00000000000a7211 */ /* 0x084fe200078f08ff */
[----:B------:R-:W-:Y:S01]  /*1c80*/  CS2R R92, SRZ ;  /* 0x00000000005c7805 */ /* 0x000fe2000001ff00 */
[----:B------:R-:W-:Y:S01]  /*1c90*/  LEA.HI R2, R4, R0, RZ, 0x3 ;  /* 0x0000000004027211 */ /* 0x000fe200078f18ff */
[----:B------:R-:W-:Y:S01]  /*1ca0*/  IMAD.IADD R24, R13, 0x1, -R3 ;  /* 0x000000010d187824 */ /* 0x000fe200078e0a03 */
[----:B------:R-:W-:Y:S01]  /*1cb0*/  LOP3.LUT R4, R10, 0x7fffffe, RZ, 0xc0, !PT ;  /* 0x07fffffe0a047812 */ /* 0x000fe200078ec0ff */
[----:B------:R-:W-:Y:S01]  /*1cc0*/  IMAD R3, R29, 0x4, R13 ;  /* 0x000000041d037824 */ /* 0x000fe200078e020d */
[----:B------:R-:W-:Y:S01]  /*1cd0*/  LOP3.LUT R5, R2, 0xfffffff8, RZ, 0xc0, !PT ;  /* 0xfffffff802057812 */ /* 0x000fe200078ec0ff */
[----:B------:R-:W-:Y:S01]  /*1ce0*/  CS2R R90, SRZ ;  /* 0x00000000005a7805 */ /* 0x000fe2000001ff00 */
[----:B------:R-:W-:Y:S01]  /*1cf0*/  SEL R11, RZ, 0x2, P3 ;  /* 0x00000002ff0b7807 */ /* 0x000fe20001800000 */
[----:B------:R-:W-:Y:S01]  /*1d00*/  IMAD R9, R3, 0x8, R6 ;  /* 0x0000000803097824 */ /* 0x000fe200078e0206 */
[----:B------:R-:W-:Y:S01]  /*1d10*/  CS2R R88, SRZ ;  /* 0x0000000000587805 */ /* 0x000fe2000001ff00 */
[C---:B------:R-:W-:Y:S01]  /*1d20*/  IMAD.IADD R3, R0.reuse, 0x1, -R4 ;  /* 0x0000000100037824 */ /* 0x040fe200078e0a04 */
[----:B------:R-:W-:Y:S01]  /*1d30*/  CS2R R86, SRZ ;  /* 0x0000000000567805 */ /* 0x000fe2000001ff00 */
[----:B------:R-:W-:Y:S01]  /*1d40*/  IMAD.IADD R13, R0, 0x1, -R5 ;  /* 0x00000001000d7824 */ /* 0x000fe200078e0a05 */
[----:B------:R-:W-:Y:S01]  /*1d50*/  SHF.R.S32.HI R0, RZ, 0x3, R2 ;  /* 0x00000003ff007819 */ /* 0x000fe20000011402 */
[----:B------:R-:W-:Y:S01]  /*1d60*/  IMAD.SHL.U32 R2, R7, 0x40, RZ ;  /* 0x0000004007027824 */ /* 0x000fe200078e00ff */
[----:B------:R-:W-:Y:S01]  /*1d70*/  CS2R R84, SRZ ;  /* 0x0000000000547805 */ /* 0x000fe2000001ff00 */
[----:B------:R-:W-:Y:S01]  /*1d80*/  CS2R R82, SRZ ;  /* 0x0000000000527805 */ /* 0x000fe2000001ff00 */
[----:B------:R-:W-:Y:S01]  /*1d90*/  CS2R R80, SRZ ;  /* 0x0000000000507805 */ /* 0x000fe2000001ff00 */
[C---:B------:R-:W-:Y:S01]  /*1da0*/  IMAD R21, R0.reuse, 0x8, R3 ;  /* 0x0000000800157824 */ /* 0x040fe200078e0203 */
[----:B------:R-:W-:Y:S01]  /*1db0*/  CS2R R78, SRZ ;  /* 0x00000000004e7805 */ /* 0x000fe2000001ff00 */
[----:B------:R-:W-:Y:S01]  /*1dc0*/  IMAD R26, R0, 0x200, R15 ;  /* 0x00000200001a7824 */ /* 0x000fe200078e020f */
[----:B------:R-:W-:Y:S01]  /*1dd0*/  LOP3.LUT R0, R25, 0xffffffe0, RZ, 0xc0, !PT ;  /* 0xffffffe019007812 */ /* 0x000fe200078ec0ff */
[----:B------:R-:W-:Y:S01]  /*1de0*/  IMAD.SHL.U32 R3, R23, 0x10, RZ ;  /* 0x0000001017037824 */ /* 0x000fe200078e00ff */
[----:B------:R-:W-:Y:S01]  /*1df0*/  LEA.HI.X R15, R12, c[0x0][0x164], R22, 0x1, P0 ;  /* 0x000059000c0f7a11 */ /* 0x000fe200000f0c16 */
[----:B------:R-:W-:Y:S01]  /*1e00*/  CS2R R76, SRZ ;  /* 0x00000000004c7805 */ /* 0x000fe2000001ff00 */
[----:B------:R-:W-:Y:S01]  /*1e10*/  SEL R22, RZ, 0xffffffff, P3 ;  /* 0xffffffffff167807 */ /* 0x000fe20001800000 */
[----:B------:R-:W-:Y:S01]  /*1e20*/  IMAD.IADD R6, R34, 0x1, -R0 ;  /* 0x0000000122067824 */ /* 0x000fe200078e0a00 */
[----:B------:R-:W-:Y:S01]  /*1e30*/  SHF.R.S32.HI R0, RZ, 0x1, R8 ;  /* 0x00000001ff007819 */ /* 0x000fe20000011408 */
[----:B------:R-:W-:Y:S01]  /*1e40*/  CS2R R74, SRZ ;  /* 0x00000000004a7805 */ /* 0x000fe2000001ff00 */
[----:B------:R-:W-:Y:S01]  /*1e50*/  LOP3.LUT R8, R2, 0x1c0, RZ, 0xc0, !PT ;  /* 0x000001c002087812 */ /* 0x000fe200078ec0ff */
[----:B------:R-:W-:Y:S01]  /*1e60*/  CS2R R72, SRZ ;  /* 0x0000000000487805 */ /* 0x000fe2000001ff00 */
[C---:B------:R-:W-:Y:S01]  /*1e70*/  LOP3.LUT P0, RZ, R0.reuse, 0x2, RZ, 0xc0, !PT ;  /* 0x0000000200ff7812 */ /* 0x040fe2000780c0ff */
[----:B------:R-:W-:Y:S01]  /*1e80*/  IMAD.SHL.U32 R0, R0, 0x40, RZ ;  /* 0x0000004000007824 */ /* 0x000fe200078e00ff */
[----:B------:R-:W-:Y:S01]  /*1e90*/  SHF.R.S32.HI R2, RZ, 0x1f, R6 ;  /* 0x0000001fff027819 */ /* 0x000fe20000011406 */
[----:B------:R-:W-:Y:S01]  /*1ea0*/  CS2R R70, SRZ ;  /* 0x0000000000467805 */ /* 0x000fe2000001ff00 */
[----:B------:R-:W-:Y:S01]  /*1eb0*/  ISETP.GT.AND P3, PT, R34, 0xf, PT ;  /* 0x0000000f2200780c */ /* 0x000fe20003f64270 */
[----:B------:R-:W-:Y:S01]  /*1ec0*/  CS2R R68, SRZ ;  /* 0x0000000000447805 */ /* 0x000fe2000001ff00 */
[----:B------:R-:W-:Y:S01]  /*1ed0*/  LEA.HI R12, R2, R6, RZ, 0x2 ;  /* 0x00000006020c7211 */ /* 0x000fe200078f10ff */
[----:B------:R-:W-:Y:S01]  /*1ee0*/  CS2R R66, SRZ ;  /* 0x0000000000427805 */ /* 0x000fe2000001ff00 */
[----:B------:R-:W-:Y:S01]  /*1ef0*/  LOP3.LUT R2, R0, 0xc0, RZ, 0xc0, !PT ;  /* 0x000000c000027812 */ /* 0x000fe200078ec0ff */
[----:B------:R-:W-:Y:S01]  /*1f00*/  CS2R R64, SRZ ;  /* 0x0000000000407805 */ /* 0x000fe2000001ff00 */
[----:B------:R-:W-:Y:S01]  /*1f10*/  SEL R0, R223, 0xffffffe0, !P0 ;  /* 0xffffffe0df007807 */ /* 0x000fe20004000000 */
[----:B------:R-:W-:Y:S01]  /*1f20*/  CS2R R62, SRZ ;  /* 0x00000000003e7805 */ /* 0x000fe2000001ff00 */
[----:B------:R-:W-:Y:S01]  /*1f30*/  LOP3.LUT R7, R2, 0x8, R27, 0xf8, !PT ;  /* 0x0000000802077812 */ /* 0x000fe200078ef81b */
[----:B------:R-:W-:Y:S01]  /*1f40*/  CS2R R60, SRZ ;  /* 0x00000000003c7805 */ /* 0x000fe2000001ff00 */
[----:B------:R-:W-:Y:S01]  /*1f50*/  SHF.R.U32.HI R2, RZ, 0x3, R2 ;  /* 0x00000003ff027819 */ /* 0x000fe20000011602 */
[----:B------:R-:W-:Y:S01]  /*1f60*/  CS2R R58, SRZ ;  /* 0x00000000003a7805 */ /* 0x000fe2000001ff00 */
[----:B------:R-:W-:Y:S01]  /*1f70*/  LOP3.LUT R3, R8, 0x30, R3, 0xf8, !PT ;  /* 0x0000003008037812 */ /* 0x000fe200078ef803 */
[----:B------:R-:W-:Y:S01]  /*1f80*/  CS2R R56, SRZ ;  /* 0x0000000000387805 */ /* 0x000fe2000001ff00 */
[----:B------:R-:W-:Y:S01]  /*1f90*/  LOP3.LUT R2, R7, R2, RZ, 0x3c, !PT ;  /* 0x0000000207027212 */ /* 0x000fe200078e3cff */
[----:B------:R-:W-:Y:S01]  /*1fa0*/  CS2R R54, SRZ ;  /* 0x0000000000367805 */ /* 0x000fe2000001ff00 */
[----:B------:R-:W-:Y:S01]  /*1fb0*/  LOP3.LUT R20, R3, 0x8, R27, 0xf8, !PT ;  /* 0x0000000803147812 */ /* 0x000fe200078ef81b */
[----:B------:R-:W-:Y:S01]  /*1fc0*/  CS2R R52, SRZ ;  /* 0x0000000000347805 */ /* 0x000fe2000001ff00 */
[----:B------:R-:W-:Y:S01]  /*1fd0*/  @!P3 IADD3 R3, P0, R42, UR6, RZ ;  /* 0x000000062a03bc10 */ /* 0x000fe2000ff1e0ff */
[----:B------:R-:W-:Y:S01]  /*1fe0*/  IMAD.U32 R2, R9, 0x20, R2 ;  /* 0x0000002009027824 */ /* 0x000fe200078e0002 */
[----:B------:R-:W-:Y:S01]  /*1ff0*/  LOP3.LUT R5, R12, 0x7ffffffc, RZ, 0xc0, !PT ;  /* 0x7ffffffc0c057812 */ /* 0x000fe200078ec0ff */
[----:B------:R-:W-:Y:S01]  /*2000*/  CS2R R50, SRZ ;  /* 0x0000000000327805 */ /* 0x000fe2000001ff00 */
[----:B------:R-:W-:Y:S01]  /*2010*/  @!P3 IADD3.X R4, R40, UR7, RZ, P0, !PT ;  /* 0x000000072804bc10 */ /* 0x000fe200087fe4ff */
[----:B------:R-:W-:Y:S01]  /*2020*/  IMAD.SHL.U32 R214, R2, 0x2, RZ ;  /* 0x0000000202d67824 */ /* 0x000fe200078e00ff */
[----:B------:R-:W-:Y:S01]  /*2030*/  BAR.SYNC.DEFER_BLOCKING 0x0 ;  /* 0x0000000000007b1d */ /* 0x000fe20000010000 */
[----:B------:R-:W-:Y:S01]  /*2040*/  @!P3 LEA R18, P0, R3, c[0x0][0x258], 0x2 ;  /* 0x000096000312ba11 */ /* 0x000fe200078010ff */
[----:B------:R-:W-:Y:S01]  /*2050*/  IMAD.IADD R6, R6, 0x1, -R5 ;  /* 0x0000000106067824 */ /* 0x000fe200078e0a05 */
[----:B------:R-:W-:Y:S01]  /*2060*/  IADD3 R5, R19, R11, R31 ;  /* 0x0000000b13057210 */ /* 0x000fe20007ffe01f */
[----:B------:R-:W-:Y:S01]  /*2070*/  IMAD.IADD R215, R214, 0x1, R0 ;  /* 0x00000001d6d77824 */ /* 0x000fe200078e0200 */
[----:B------:R-:W-:Y:S01]  /*2080*/  @!P3 LEA.HI.X R19, R3, c[0x0][0x25c], R4, 0x2, P0 ;  /* 0x000097000313ba11 */ /* 0x000fe200000f1404 */
[----:B------:R-:W-:Y:S01]  /*2090*/  IMAD.SHL.U32 R0, R29, 0x10, RZ ;  /* 0x000000101d007824 */ /* 0x000fe200078e00ff */
[C---:B------:R-:W-:Y:S01]  /*20a0*/  LOP3.LUT P0, RZ, R5.reuse, 0x1, RZ, 0xc0, !PT ;  /* 0x0000000105ff7812 */ /* 0x040fe2000780c0ff */
[----:B------:R-:W-:Y:S01]  /*20b0*/  IMAD R24, R24, 0x4, R6 ;  /* 0x0000000418187824 */ /* 0x000fe200078e0206 */
[--C-:B------:R-:W-:Y:S01]  /*20c0*/  SHF.R.S32.HI R3, RZ, 0x1, R10.reuse ;  /* 0x00000001ff037819 */ /* 0x100fe2000001140a */
[----:B------:R-:W-:Y:S01]  /*20d0*/  CS2R R48, SRZ ;  /* 0x0000000000307805 */ /* 0x000fe2000001ff00 */
[----:B------:R-:W-:Y:S01]  /*20e0*/  ISETP.GE.OR P0, PT, R38, UR13, !P0 ;  /* 0x0000000d26007c0c */ /* 0x000fe2000c706670 */
[----:B------:R-:W-:Y:S01]  /*20f0*/  CS2R R46, SRZ ;  /* 0x00000000002e7805 */ /* 0x000fe2000001ff00 */
[----:B------:R-:W-:Y:S01]  /*2100*/  SHF.R.S32.HI R2, RZ, 0x1f, R10 ;  /* 0x0000001fff027819 */ /* 0x000fe2000001140a */
[----:B------:R-:W-:Y:S01]  /*2110*/  CS2R R44, SRZ ;  /* 0x00000000002c7805 */ /* 0x000fe2000001ff00 */
[----:B------:R-:W-:Y:S01]  /*2120*/  SEL R7, RZ, 0x1, P5 ;  /* 0x00000001ff077807 */ /* 0x000fe20002800000 */
[----:B-1----:R-:W-:Y:S01]  /*2130*/  CS2R R42, SRZ ;  /* 0x00000000002a7805 */ /* 0x002fe2000001ff00 */
[----:B------:R-:W-:Y:S01]  /*2140*/  LEA.HI R2, R2, R3, RZ, 0x2 ;  /* 0x0000000302027211 */ /* 0x000fe200078f10ff */
[----:B---3--:R-:W-:Y:S01]  /*2150*/  CS2R R40, SRZ ;  /* 0x0000000000287805 */ /* 0x008fe2000001ff00 */
[----:B------:R-:W-:Y:S01]  /*2160*/  LOP3.LUT P5, RZ, R5, 0x2, RZ, 0xc0, !PT ;  /* 0x0000000205ff7812 */ /* 0x000fe200078ac0ff */
[----:B------:R-:W-:Y:S01]  /*2170*/  UMOV UR19, 0x1 ;  /* 0x0000000100137882 */ /* 0x000fe20000000000 */
[----:B------:R-:W-:Y:S01]  /*2180*/  LOP3.LUT R2, R2, 0xfffffffc, RZ, 0xc0, !PT ;  /* 0xfffffffc02027812 */ /* 0x000fe200078ec0ff */
[----:B------:R-:W-:Y:S01]  /*2190*/  UMOV UR17, 0xffffffc0 ;  /* 0xffffffc000117882 */ /* 0x000fe20000000000 */
[----:B------:R-:W-:Y:S01]  /*21a0*/  ISETP.GE.OR P5, PT, R38, UR13, !P5 ;  /* 0x0000000d26007c0c */ /* 0x000fe2000efa6670 */
[----:B------:R-:W1:Y:S01]  /*21b0*/  LDSM.16.M88.4 R164, [R214+0x6080] ;  /* 0x00608000d6a4783b */ /* 0x000e620000000200 */
[----:B------:R-:W-:Y:S01]  /*21c0*/  LEA.HI R4, R30, R34, RZ, 0x7 ;  /* 0x000000221e047211 */ /* 0x000fe200078f38ff */
[----:B------:R-:W-:Y:S01]  /*21d0*/  IMAD.IADD R3, R3, 0x1, -R2 ;  /* 0x0000000103037824 */ /* 0x000fe200078e0a02 */
[----:B------:R-:W-:Y:S01]  /*21e0*/  LOP3.LUT R0, R0, 0x10, RZ, 0xc0, !PT ;  /* 0x0000001000007812 */ /* 0x000fe200078ec0ff */
[----:B------:R-:W2:Y:S01]  /*21f0*/  LDSM.16.M88.4 R168, [R214+0x7080] ;  /* 0x00708000d6a8783b */ /* 0x000ea20000000200 */
[----:B------:R-:W-:Y:S01]  /*2200*/  IMAD.SHL.U32 R2, R22, 0x2, RZ ;  /* 0x0000000216027824 */ /* 0x000fe200078e00ff */
[----:B------:R-:W-:Y:S01]  /*2210*/  SHF.R.U32.HI R11, RZ, 0x4, R4 ;  /* 0x00000004ff0b7819 */ /* 0x000fe20000011604 */
[----:B------:R-:W-:Y:S01]  /*2220*/  ULDC UR5, c[0x0][0x198] ;  /* 0x0000660000057ab9 */ /* 0x000fe20000000800 */
[----:B------:R-:W3:Y:S01]  /*2230*/  LDSM.16.M88.4 R172, [R215+0x6080] ;  /* 0x00608000d7ac783b */ /* 0x000ee20000000200 */
[----:B------:R-:W-:-:S02]  /*2240*/  SEL R4, RZ, 0xffffffff, P4 ;  /* 0xffffffffff047807 */ /* 0x000fc40002000000 */
[----:B------:R-:W-:Y:S01]  /*2250*/  LOP3.LUT R2, R2, 0x2, R31, 0xe2, !PT ;  /* 0x0000000202027812 */ /* 0x000fe200078ee21f */
[----:B------:R-:W4:Y:S01]  /*2260*/  LDSM.16.M88.4 R176, [R215+0x7080] ;  /* 0x00708000d7b0783b */ /* 0x000f220000000200 */
[----:B------:R-:W-:Y:S01]  /*2270*/  LOP3.LUT R11, R0, 0x8, R11, 0xf8, !PT ;  /* 0x00000008000b7812 */ /* 0x000fe200078ef80b */
[----:B------:R-:W-:Y:S01]  /*2280*/  IMAD.SHL.U32 R0, R4, 0x2, RZ ;  /* 0x0000000204007824 */ /* 0x000fe200078e00ff */
[----:B------:R-:W-:Y:S01]  /*2290*/  SHF.R.U32.HI R8, RZ, 0x3, R8 ;  /* 0x00000003ff087819 */ /* 0x000fe20000011608 */
[----:B------:R-:W1:Y:S01]  /*22a0*/  LDSM.16.M88.4 R180, [R214+0x8080] ;  /* 0x00808000d6b4783b */ /* 0x000e620000000200 */
[----:B------:R-:W-:Y:S02]  /*22b0*/  LOP3.LUT P4, RZ, R13, 0x2, RZ, 0xc0, !PT ;  /* 0x000000020dff7812 */ /* 0x000fe4000788c0ff */
[----:B------:R-:W-:Y:S01]  /*22c0*/  LOP3.LUT R8, R20, R8, RZ, 0x3c, !PT ;  /* 0x0000000814087212 */ /* 0x000fe200078e3cff */
[----:B------:R-:W1:Y:S01]  /*22d0*/  LDSM.16.M88.4 R184, [R214+0x9080] ;  /* 0x00908000d6b8783b */ /* 0x000e620000000200 */
[----:B------:R-:W-:Y:S01]  /*22e0*/  LOP3.LUT R20, R0, 0x2, R7, 0xe2, !PT ;  /* 0x0000000200147812 */ /* 0x000fe200078ee207 */
[----:B------:R-:W-:Y:S01]  /*22f0*/  IMAD.SHL.U32 R7, R29, 0x8, RZ ;  /* 0x000000081d077824 */ /* 0x000fe200078e00ff */
[----:B------:R-:W-:Y:S01]  /*2300*/  IADD3 R4, R37, UR4, RZ ;  /* 0x0000000425047c10 */ /* 0x000fe2000fffe0ff */
[----:B------:R-:W1:Y:S01]  /*2310*/  LDSM.16.M88.4 R188, [R215+0x8080] ;  /* 0x00808000d7bc783b */ /* 0x000e620000000200 */
[----:B------:R-:W-:Y:S01]  /*2320*/  IMAD R213, R29, 0x200, R8 ;  /* 0x000002001dd57824 */ /* 0x000fe200078e0208 */
[----:B------:R-:W-:Y:S01]  /*2330*/  SHF.R.S32.HI R12, RZ, 0x2, R12 ;  /* 0x00000002ff0c7819 */ /* 0x000fe2000001140c */
[----:B------:R-:W-:Y:S01]  /*2340*/  UMOV UR4, URZ ;  /* 0x0000003f00047c82 */ /* 0x000fe20008000000 */
[----:B------:R-:W1:Y:S01]  /*2350*/  LDSM.16.M88.4 R192, [R215+0x9080] ;  /* 0x00908000d7c0783b */ /* 0x000e620000000200 */
[----:B------:R-:W-:Y:S01]  /*2360*/  LOP3.LUT R7, R7, 0x8, RZ, 0xc0, !PT ;  /* 0x0000000807077812 */ /* 0x000fe200078ec0ff */
[----:B------:R-:W-:Y:S01]  /*2370*/  IMAD.SHL.U32 R213, R213, 0x2, RZ ;  /* 0x00000002d5d57824 */ /* 0x000fe200078e00ff */
[----:B------:R-:W-:Y:S01]  /*2380*/  SEL R224, R225, 0xfffffff0, !P4 ;  /* 0xfffffff0e1e07807 */ /* 0x000fe20006000000 */
[----:B------:R-:W1:Y:S04]  /*2390*/  LDSM.16.M88.4 R196, [R214+0xa080] ;  /* 0x00a08000d6c4783b */ /* 0x000e680000000200 */
[----:B------:R-:W1:Y:S04]  /*23a0*/  LDSM.16.M88.4 R200, [R214+0xb080] ;  /* 0x00b08000d6c8783b */ /* 0x000e680000000200 */
[----:B------:R-:W1:Y:S04]  /*23b0*/  LDSM.16.M88.4 R204, [R215+0xa080] ;  /* 0x00a08000d7cc783b */ /* 0x000e680000000200 */
[----:B------:R-:W1:Y:S04]  /*23c0*/  LDSM.16.M88.4 R208, [R215+0xb080] ;  /* 0x00b08000d7d0783b */ /* 0x000e680000000200 */
[----:B------:R-:W-:Y:S06]  /*23d0*/  BAR.SYNC.DEFER_BLOCKING 0x0 ;  /* 0x0000000000007b1d */ /* 0x000fec0000010000 */
[----:B------:R5:W-:Y:S04]  /*23e0*/  STL [R1+0x2c], R2 ;  /* 0x00002c0201007387 */ /* 0x000be80000100800 */
[----:B------:R1:W-:Y:S04]  /*23f0*/  STL [R1+0x60], R4 ;  /* 0x0000600401007387 */ /* 0x0003e80000100800 */
[----:B------:R-:W-:Y:S01]  /*2400*/  @!PT LDS RZ, [RZ] ;  /* 0x00000000fffff984 */ /* 0x000fe20000000800 */
[----:B------:R-:W-:Y:S01]  /*2410*/  @!PT LDS RZ, [RZ] ;  /* 0x00000000fffff984 */ /* 0x000fe20000000800 */
[----:B------:R-:W-:Y:S01]  /*2420*/  @!PT LDS RZ, [RZ] ;  /* 0x00000000fffff984 */ /* 0x000fe20000000800 */
[----:B------:R1:W-:Y:S01]  /*2430*/  LDGSTS.E.BYPASS.LTC128B.128 [R32+0x6080], [R14.64], !P0 ;  /* 0x060800000e207fae */ /* 0x0003e2000c101d4e */
[----:B------:R-:W-:Y:S01]  /*2440*/  LOP3.LUT P0, RZ, R5, 0x4, RZ, 0xc0, !PT ;  /* 0x0000000405ff7812 */ /* 0x000fe2000780c0ff */
[----:B------:R-:W-:-:S02]  /*2450*/  IMAD.SHL.U32 R5, R3, 0x40, RZ ;  /* 0x0000004003057824 */ /* 0x000fc400078e00ff */
[----:B------:R1:W-:Y:S01]  /*2460*/  LDGSTS.E.BYPASS.LTC128B.128 [R32+0x7080], [R14.64+0x40], !P5 ;  /* 0x070800400e207fae */ /* 0x0003e2000e901d4e */
[----:B------:R-:W-:Y:S01]  /*2470*/  ISETP.GE.OR P0, PT, R38, UR13, !P0 ;  /* 0x0000000d26007c0c */ /* 0x000fe2000c706670 */
[----:B------:R-:W-:Y:S01]  /*2480*/  ULDC UR13, c[0x0][0x168] ;  /* 0x00005a00000d7ab9 */ /* 0x000fe20000000800 */
[----:B-----5:R-:W-:Y:S01]  /*2490*/  @!P3 IMAD.SHL.U32 R2, R34, 0x10, RZ ;  /* 0x000000102202b824 */ /* 0x020fe200078e00ff */
[C---:B------:R-:W-:Y:S01]  /*24a0*/  LOP3.LUT P5, RZ, R13.reuse, 0x4, RZ, 0xc0, !PT ;  /* 0x000000040dff7812 */ /* 0x040fe200078ac0ff */
[----:B------:R-:W-:Y:S01]  /*24b0*/  IMAD.SHL.U32 R13, R13, 0x40, RZ ;  /* 0x000000400d0d7824 */ /* 0x000fe200078e00ff */
[----:B------:R-:W-:Y:S01]  /*24c0*/  LOP3.LUT R5, R5, 0xc0, RZ, 0xc0, !PT ;  /* 0x000000c005057812 */ /* 0x000fe200078ec0ff */
[----:B------:R-:W-:Y:S01]  /*24d0*/  CS2R R38, SRZ ;  /* 0x0000000000267805 */ /* 0x000fe2000001ff00 */
[----:B------:R-:W-:-:S06]  /*24e0*/  SEL R223, R223, 0xffffffe0, !P5 ;  /* 0xffffffe0dfdf7807 */ /* 0x000fcc0006800000 */
[----:B------:R1:W-:Y:S01]  /*24f0*/  LDGSTS.E.BYPASS.LTC128B.128 [R32+0x8080], [R14.64+0x80], !P0 ;  /* 0x080800800e207fae */ /* 0x0003e2000c101d4e */
[----:B------:R-:W-:-:S03]  /*2500*/  ISETP.GE.AND P0, PT, R33, c[0x0][0x1fc], PT ;  /* 0x00007f0021007a0c */ /* 0x000fc60003f06270 */
[----:B------:R5:W-:Y:S01]  /*2510*/  @!P3 LDGSTS.E.BYPASS.LTC128B.128 [R2+0xf080], [R18.64] ;  /* 0x0f0800001202bfae */ /* 0x000be2000b901d4e */
[----:B------:R-:W-:Y:S02]  /*2520*/  SEL R10, RZ, 0x4, P0 ;  /* 0x00000004ff0a7807 */ /* 0x000fe40000000000 */
[----:B------:R-:W-:Y:S01]  /*2530*/  IADD3 R0, P0, R36, UR6, RZ ;  /* 0x0000000624007c10 */ /* 0x000fe2000ff1e0ff */
[----:B------:R-:W0:Y:S01]  /*2540*/  LDGDEPBAR ;  /* 0x00000000000079af */ /* 0x000e220000000000 */
[----:B------:R-:W-:Y:S02]  /*2550*/  CS2R R36, SRZ ;  /* 0x0000000000247805 */ /* 0x000fe4000001ff00 */
[----:B------:R-:W-:Y:S01]  /*2560*/  IADD3.X R6, R4, UR7, RZ, P0, !PT ;  /* 0x0000000704067c10 */ /* 0x000fe200087fe4ff */
[----:B------:R2:W-:Y:S01]  /*2570*/  LDGSTS.E.BYPASS.LTC128B.128 [R32+0xc080], [R16.64], !P2 ;  /* 0x0c08000010207fae */ /* 0x0005e2000d101d4e */
[C---:B------:R-:W-:Y:S02]  /*2580*/  LEA R8, P2, R0.reuse, c[0x0][0x280], 0x2 ;  /* 0x0000a00000087a11 */ /* 0x040fe400078410ff */
[----:B------:R-:W-:Y:S01]  /*2590*/  LOP3.LUT P0, RZ, R3, 0x2, RZ, 0xc0, !PT ;  /* 0x0000000203ff7812 */ /* 0x000fe2000780c0ff */
[----:B------:R2:W-:Y:S01]  /*25a0*/  LDGSTS.E.BYPASS.LTC128B.128 [R32+0xd080], [R16.64+0x40], !P6 ;  /* 0x0d08004010207fae */ /* 0x0005e2000f101d4e */
[----:B------:R-:W-:-:S02]  /*25b0*/  LEA.HI.X R9, R0, c[0x0][0x284], R6, 0x2, P2 ;  /* 0x0000a10000097a11 */ /* 0x000fc400010f1406 */
[----:B------:R-:W-:Y:S01]  /*25c0*/  LOP3.LUT R0, R20, R10, RZ, 0xfc, !PT ;  /* 0x0000000a14007212 */ /* 0x000fe200078efcff */
[----:B------:R2:W-:Y:S01]  /*25d0*/  LDGSTS.E.BYPASS.LTC128B.128 [R32+0xe080], [R16.64+0x80], !P1 ;  /* 0x0e08008010207fae */ /* 0x0005e2000c901d4e */
[----:B------:R-:W-:Y:S02]  /*25e0*/  ISETP.GE.AND P2, PT, R34, 0x10, PT ;  /* 0x000000102200780c */ /* 0x000fe40003f46270 */
[----:B------:R-:W-:Y:S01]  /*25f0*/  SHF.R.U32.HI R6, RZ, 0x3, R5 ;  /* 0x00000003ff067819 */ /* 0x000fe20000011605 */
[----:B------:R2:W-:Y:S01]  /*2600*/  STL [R1+0x28], R0 ;  /* 0x0000280001007387 */ /* 0x0005e20000100800 */
[----:B------:R-:W-:Y:S02]  /*2610*/  SEL R225, R225, 0xfffffff0, !P0 ;  /* 0xfffffff0e1e17807 */ /* 0x000fe40004000000 */
[CC--:B------:R-:W-:Y:S02]  /*2620*/  LOP3.LUT R212, R6.reuse, R5.reuse, R212, 0x1e, !PT ;  /* 0x0000000506d47212 */ /* 0x0c0fe400078e1ed4 */
[----:B------:R-:W-:-:S02]  /*2630*/  LOP3.LUT R3, R6, R5, R7, 0x1e, !PT ;  /* 0x0000000506037212 */ /* 0x000fc400078e1e07 */
[----:B-----5:R-:W-:-:S04]  /*2640*/  LOP3.LUT R2, R13, 0x1c0, RZ, 0xc0, !PT ;  /* 0x000001c00d027812 */ /* 0x020fc800078ec0ff */
[----:B-1----:R-:W-:-:S04]  /*2650*/  SHF.R.U32.HI R4, RZ, 0x3, R2 ;  /* 0x00000003ff047819 */ /* 0x002fc80000011602 */
[----:B------:R-:W-:Y:S01]  /*2660*/  LOP3.LUT R218, R4, R2, R7, 0x1e, !PT ;  /* 0x0000000204da7212 */ /* 0x000fe200078e1e07 */
[----:B------:R-:W-:-:S04]  /*2670*/  IMAD R2, R28, 0x10, R12 ;  /* 0x000000101c027824 */ /* 0x000fc800078e020c */
[----:B------:R-:W-:Y:S01]  /*2680*/  IMAD.IADD R218, R26, 0x1, R218 ;  /* 0x000000011ada7824 */ /* 0x000fe200078e02da */
[----:B------:R1:W-:Y:S01]  /*2690*/  STL [R1+0x8], R2 ;  /* 0x0000080201007387 */ /* 0x0003e20000100800 */
[----:B--2---:R-:W-:-:S03]  /*26a0*/  IMAD.SHL.U32 R0, R21, 0x20, RZ ;  /* 0x0000002015007824 */ /* 0x004fc600078e00ff */
[----:B------:R-:W-:Y:S01]  /*26b0*/  LEA R218, R218, 0x13480, 0x1 ;  /* 0x00013480dada7811 */ /* 0x000fe200078e08ff */
[----:B------:R-:W-:Y:S02]  /*26c0*/  IMAD R4, R28, 0x200, R0 ;  /* 0x000002001c047824 */ /* 0x000fe400078e0200 */
[----:B------:R-:W-:Y:S02]  /*26d0*/  IMAD.IADD R212, R0, 0x1, R212 ;  /* 0x0000000100d47824 */ /* 0x000fe400078e02d4 */
[----:B------:R-:W-:Y:S02]  /*26e0*/  IMAD.IADD R222, R4, 0x1, R3 ;  /* 0x0000000104de7824 */ /* 0x000fe400078e0203 */
[--C-:B------:R-:W-:Y:S01]  /*26f0*/  IMAD R219, R223, 0x2, R218.reuse ;  /* 0x00000002dfdb7824 */ /* 0x100fe200078e02da */
[----:B------:R-:W-:Y:S01]  /*2700*/  LEA R212, R212, 0x80, 0x1 ;  /* 0x00000080d4d47811 */ /* 0x000fe200078e08ff */
[----:B------:R-:W-:Y:S02]  /*2710*/  IMAD.SHL.U32 R217, R222, 0x2, RZ ;  /* 0x00000002ded97824 */ /* 0x000fe400078e00ff */
[----:B------:R-:W-:-:S02]  /*2720*/  IMAD R220, R224, 0x2, R218 ;  /* 0x00000002e0dc7824 */ /* 0x000fc400078e02da */
[----:B------:R-:W-:Y:S01]  /*2730*/  IMAD R224, R224, 0x2, R219 ;  /* 0x00000002e0e07824 */ /* 0x000fe200078e02db */
[----:B------:R-:W-:Y:S01]  /*2740*/  IADD3 R217, R217, 0xc080, RZ ;  /* 0x0000c080d9d97810 */ /* 0x000fe20007ffe0ff */
[----:B------:R-:W-:Y:S02]  /*2750*/  IMAD R223, R223, 0x2, R220 ;  /* 0x00000002dfdf7824 */ /* 0x000fe400078e02dc */
[----:B------:R-:W-:Y:S01]  /*2760*/  IMAD.IADD R226, R222, 0x1, R225 ;  /* 0x00000001dee27824 */ /* 0x000fe200078e02e1 */
[----:B-1----:R-:W-:Y:S01]  /*2770*/  LOP3.LUT R2, R6, R11, R5, 0x1e, !PT ;  /* 0x0000000b06027212 */ /* 0x002fe200078e1e05 */
[----:B------:R-:W-:Y:S02]  /*2780*/  IMAD R217, R225, 0x2, R217 ;  /* 0x00000002e1d97824 */ /* 0x000fe400078e02d9 */
[----:B------:R-:W-:Y:S02]  /*2790*/  IMAD.SHL.U32 R216, R222, 0x2, RZ ;  /* 0x00000002ded87824 */ /* 0x000fe400078e00ff */
[----:B------:R-:W-:-:S02]  /*27a0*/  IMAD.IADD R221, R0, 0x1, R2 ;  /* 0x0000000100dd7824 */ /* 0x000fc400078e0202 */
[----:B------:R-:W-:Y:S02]  /*27b0*/  @!P2 IMAD.SHL.U32 R0, R34, 0x10, RZ ;  /* 0x000000102200a824 */ /* 0x000fe400078e00ff */
[----:B------:R-:W-:-:S03]  /*27c0*/  IMAD.SHL.U32 R2, R24, 0x2, RZ ;  /* 0x0000000218027824 */ /* 0x000fc600078e00ff */
[----:B------:R1:W-:Y:S04]  /*27d0*/  @!P2 LDGSTS.E.BYPASS.LTC128B.128 [R0+0xf280], [R8.64] ;  /* 0x0f2800000800afae */ /* 0x0003e8000b901d4e */
[----:B------:R2:W-:Y:S04]  /*27e0*/  STL [R1+0x34], R2 ;  /* 0x0000340201007387 */ /* 0x0005e80000100800 */
[----:B------:R-:W0:Y:S04]  /*27f0*/  LDGDEPBAR ;  /* 0x00000000000079af */ /* 0x000e280000000000 */
[----:B------:R-:W0:Y:S01]  /*2800*/  LDGDEPBAR ;  /* 0x00000000000079af */ /* 0x000e220000000000 */
[----:B-1----:R-:W-:Y:S01]  /*2810*/  IADD3 R0, -R2, UR18, RZ ;  /* 0x0000001202007c10 */ /* 0x002fe2000fffe1ff */
[----:B------:R-:W-:-:S04]  /*2820*/  ULDC UR18, c[0x0][0x168] ;  /* 0x00005a0000127ab9 */ /* 0x000fc80000000800 */
[----:B------:R2:W-:Y:S04]  /*2830*/  STL [R1+0x1c], R0 ;  /* 0x00001c0001007387 */ /* 0x0005e80000100800 */
[----:B---34-:R2:W-:Y:S02]  /*2840*/  STL [R1+0x24], R35 ;  /* 0x0000242301007387 */ /* 0x0185e40000100800 */
.L_x_459:
        /* <DEDUP_REMOVED lines=14> */
[----:B------:R-:W-:Y:S01]  /*2930*/  IMAD R2, R2, 0x1800, R226 ;  /* 0x0000180002027824 */ /* 0x000fe200078e02e2 */
[----:B------:R-:W-:Y:S04]  /*2940*/  UMOV UR20, UR16 ;  /* 0x0000001000147c82 */ /* 0x000fe80008000000 */
        /* <DEDUP_REMOVED lines=66> */
[C---:B------:R-:W-:Y:S04]  /*2d70*/  HMMA.16816.F32.BF16 R16, R144.reuse, R154, R16 ;  /* 0x0000009a9010723c */ /* 0x040fe80000041810 */
[----:B------:R-:W-:Y:S02]  /*2d80*/  FMUL.FTZ R4, R4, c[0x0][0x2b4] ;  /* 0x0000ad0004047a20 */ /* 0x000fe40000410000 */
[----:B------:R-:W-:Y:S02]  /*2d90*/  FMUL.FTZ R5, R5, c[0x0][0x2b4] ;  /* 0x0000ad0005057a20 */ /* 0x000fe40000410000 */
[----:B------:R-:W-:Y:S01]  /*2da0*/  MUFU.TANH R231, R4 ;  /* 0x0000000400e77308 */ /* 0x000fe20000002400 */
[----:B------:R-:W-:Y:S03]  /*2db0*/  FMUL.FTZ R6, R6, c[0x0][0x2b4] ;  /* 0x0000ad0006067a20 */ /* 0x000fe60000410000 */
[----:B------:R-:W-:Y:S02]  /*2dc0*/  FMUL.FTZ R7, R7, c[0x0][0x2b4] ;  /* 0x0000ad0007077a20 */ /* 0x000fe40000410000 */
[----:B------:R-:W-:Y:S02]  /*2dd0*/  FMUL.FTZ R8, R8, c[0x0][0x2b4] ;  /* 0x0000ad0008087a20 */ /* 0x000fe40000410000 */
[----:B------:R-:W-:Y:S02]  /*2de0*/  FMUL.FTZ R14, R14, c[0x0][0x2b4] ;  /* 0x0000ad000e0e7a20 */ /* 0x000fe40000410000 */
        /* <DEDUP_REMOVED lines=12> */
[----:B------:R1:W-:Y:S10]  /*2eb0*/  MUFU.TANH R245, R7 ;  /* 0x0000000700f57308 */ /* 0x0003f40000002400 */
[----:B------:R-:W-:Y:S10]  /*2ec0*/  MUFU.TANH R247, R8 ;  /* 0x0000000800f77308 */ /* 0x000ff40000002400 */
[----:B------:R-:W2:Y:S01]  /*2ed0*/  MUFU.TANH R2, R14 ;  /* 0x0000000e00027308 */ /* 0x000ea20000002400 */
[----:B-1----:R-:W1:Y:S09]  /*2ee0*/  LDSM.16.M88.4 R4, [R215+0x5080] ;  /* 0x00508000d704783b */ /* 0x002e720000000200 */
[----:B------:R-:W-:Y:S10]  /*2ef0*/  MUFU.TANH R151, R9 ;  /* 0x0000000900977308 */ /* 0x000ff40000002400 */
[----:B------:R-:W3:Y:S01]  /*2f00*/  MUFU.TANH R0, R15 ;  /* 0x0000000f00007308 */ /* 0x000ee20000002400 */
[----:B--2---:R-:W-:Y:S04]  /*2f10*/  STL [R1+0x4], R2 ;  /* 0x0000040201007387 */ /* 0x004fe80000100800 */
[----:B------:R-:W2:Y:S05]  /*2f20*/  LDL R155, [R1+0x8] ;  /* 0x00000800019b7983 */ /* 0x000eaa0000100800 */
[----:B------:R-:W4:Y:S10]  /*2f30*/  MUFU.TANH R230, R10 ;  /* 0x0000000a00e67308 */ /* 0x000f340000002400 */
[----:B------:R-:W2:Y:S01]  /*2f40*/  MUFU.TANH R233, R11 ;  /* 0x0000000b00e97308 */ /* 0x000ea20000002400 */
[----:B---3--:R3:W-:Y:S01]  /*2f50*/  STL [R1], R0 ;  /* 0x0000000001007387 */ /* 0x0087e20000100800 */
[-C--:B-1----:R-:W-:Y:S08]  /*2f60*/  HMMA.16816.F32.BF16 R20, R144, R4.reuse, R20 ;  /* 0x000000049014723c */ /* 0x082ff00000041814 */
[----:B------:R-:W1:Y:S01]  /*2f70*/  MUFU.TANH R236, R12 ;  /* 0x0000000c00ec7308 */ /* 0x000e620000002400 */
[C---:B------:R-:W-:Y:S09]  /*2f80*/  HMMA.16816.F32.BF16 R24, R136.reuse, R4, R24 ;  /* 0x000000048818723c */ /* 0x040ff20000041818 */
[----:B------:R-:W1:Y:S01]  /*2f90*/  MUFU.TANH R252, R13 ;  /* 0x0000000d00fc7308 */ /* 0x000e620000002400 */
[-C--:B------:R-:W-:Y:S08]  /*2fa0*/  HMMA.16816.F32.BF16 R28, R136, R6.reuse, R28 ;  /* 0x00000006881c723c */ /* 0x080ff0000004181c */
[----:B------:R-:W-:Y:S01]  /*2fb0*/  HMMA.16816.F32.BF16 R32, R144, R6, R32 ;  /* 0x000000069020723c */ /* 0x000fe20000041820 */
[----:B------:R-:W1:Y:S03]  /*2fc0*/  MUFU.TANH R160, R16 ;  /* 0x0000001000a07308 */ /* 0x000e660000002400 */
[----:B---3--:R-:W-:Y:S01]  /*2fd0*/  MOV R0, UR4 ;  /* 0x0000000400007c02 */ /* 0x008fe20008000f00 */
[----:B------:R-:W-:Y:S02]  /*2fe0*/  FMUL.FTZ R20, R20, c[0x0][0x2b4] ;  /* 0x0000ad0014147a20 */ /* 0x000fe40000410000 */
[----:B------:R-:W-:Y:S02]  /*2ff0*/  FMUL.FTZ R21, R21, c[0x0][0x2b4] ;  /* 0x0000ad0015157a20 */ /* 0x000fe40000410000 */
[----:B------:R-:W-:Y:S02]  /*3000*/  FMUL.FTZ R22, R22, c[0x0][0x2b4] ;  /* 0x0000ad0016167a20 */ /* 0x000fe40000410000 */
[----:B------:R-:W3:Y:S01]  /*3010*/  MUFU.TANH R229, R17 ;  /* 0x0000001100e57308 */ /* 0x000ee20000002400 */
[----:B------:R-:W-:Y:S02]  /*3020*/  FMUL.FTZ R23, R23, c[0x0][0x2b4] ;  /* 0x0000ad0017177a20 */ /* 0x000fe40000410000 */
[----:B------:R-:W-:Y:S02]  /*3030*/  FMUL.FTZ R24, R24, c[0x0][0x2b4] ;  /* 0x0000ad0018187a20 */ /* 0x000fe40000410000 */
[----:B------:R-:W-:Y:S02]  /*3040*/  FMUL.FTZ R28, R28, c[0x0][0x2b4] ;  /* 0x0000ad001c1c7a20 */ /* 0x000fe40000410000 */
[----:B------:R-:W-:Y:S02]  /*3050*/  FMUL.FTZ R29, R29, c[0x0][0x2b4] ;  /* 0x0000ad001d1d7a20 */ /* 0x000fe40000410000 */
[----:B------:R-:W-:Y:S01]  /*3060*/  FMUL.FTZ R30, R30, c[0x0][0x2b4] ;  /* 0x0000ad001e1e7a20 */ /* 0x000fe20000410000 */
[----:B------:R-:W1:Y:S01]  /*3070*/  MUFU.TANH R248, R28 ;  /* 0x0000001c00f87308 */ /* 0x000e620000002400 */
        /* <DEDUP_REMOVED lines=8> */
[----:B------:R-:W-:Y:S05]  /*3100*/  FMUL.FTZ R35, R35, c[0x0][0x2b4] ;  /* 0x0000ad0023237a20 */ /* 0x000fea0000410000 */
[----:B------:R-:W1:Y:S10]  /*3110*/  MUFU.TANH R246, R29 ;  /* 0x0000001d00f67308 */ /* 0x000e740000002400 */
[----:B------:R-:W1:Y:S10]  /*3120*/  MUFU.TANH R242, R19 ;  /* 0x0000001300f27308 */ /* 0x000e740000002400 */
[----:B------:R-:W1:Y:S10]  /*3130*/  MUFU.TANH R148, R30 ;  /* 0x0000001e00947308 */ /* 0x000e740000002400 */
[----:B------:R-:W1:Y:S10]  /*3140*/  MUFU.TANH R162, R20 ;  /* 0x0000001400a27308 */ /* 0x000e740000002400 */
        /* <DEDUP_REMOVED lines=13> */
[----:B------:R2:W1:Y:S04]  /*3220*/  LDS R144, [R0.X4+0xf080] ;  /* 0x00f0800000907984 */ /* 0x0004680000004800 */
[----:B------:R2:W1:Y:S04]  /*3230*/  LDS R145, [R0.X4+0xf0a0] ;  /* 0x00f0a00000917984 */ /* 0x0004680000004800 */
[----:B------:R2:W1:Y:S04]  /*3240*/  LDS R147, [R0.X4+0xf100] ;  /* 0x00f1000000937984 */ /* 0x0004680000004800 */
[----:B------:R2:W1:Y:S01]  /*3250*/  LDS R146, [R0.X4+0xf120] ;  /* 0x00f1200000927984 */ /* 0x0004620000004800 */
[----:B------:R-:W-:Y:S04]  /*3260*/  DEPBAR.LE SB0, 0x0 ;  /* 0x000080000000791a */ /* 0x000fe80000000000 */
[----:B------:R-:W-:Y:S08]  /*3270*/  BAR.SYNC.DEFER_BLOCKING 0x0 ;  /* 0x0000000000007b1d */ /* 0x000ff00000010000 */
[----:B------:R2:W1:Y:S08]  /*3280*/  LDSM.16.M88.4 R132, [R216+0xc080] ;  /* 0x00c08000d884783b */ /* 0x0004700000000200 */
[----:B-----5:R2:W1:Y:S08]  /*3290*/  LDSM.16.M88.4 R28, [R216+0xc880] ;  /* 0x00c88000d81c783b */ /* 0x0204700000000200 */
[----:B------:R2:W1:Y:S08]  /*32a0*/  LDSM.16.M88.4 R136, [R217] ;  /* 0x00000000d988783b */ /* 0x0004700000000200 */
[----:B------:R2:W1:Y:S01]  /*32b0*/  LDSM.16.M88.4 R140, [R217+0x800] ;  /* 0x00080000d98c783b */ /* 0x0004620000000200 */
[----:B------:R-:W-:-:S05]  /*32c0*/  @P0 BRA `(.L_x_457) ;  /* 0x0000031000000947 */ /* 0x000fca0003800000 */
[----:B---34-:R-:W3:Y:S01]  /*32d0*/  LDL.64 R18, [R1+0x58] ;  /* 0x0000580001127983 */ /* 0x018ee20000100a00 */
[----:B------:R-:W-:Y:S01]  /*32e0*/  ULDC.64 UR6, c[0x0][0x178] ;  /* 0x00005e0000067ab9 */ /* 0x000fe20000000a00 */
[----:B------:R-:W-:Y:S01]  /*32f0*/  IMAD.U32 R7, RZ, RZ, UR19 ;  /* 0x00000013ff077e24 */ /* 0x000fe2000f8e00ff */
[----:B------:R-:W-:Y:S01]  /*3300*/  USHF.R.S32.HI UR21, URZ, 0x1f, UR22 ;  /* 0x0000001f3f157899 */ /* 0x000fe20008011416 */
[----:B------:R-:W4:Y:S01]  /*3310*/  LDL R2, [R1+0x68] ;  /* 0x0000680001027983 */ /* 0x000f220000100800 */
[----:B------:R-:W-:Y:S02]  /*3320*/  UIMAD.WIDE.U32 UR24, UR22, UR6, URZ ;  /* 0x00000006161872a5 */ /* 0x000fe4000f8e003f */
[----:B------:R-:W-:Y:S01]  /*3330*/  UIMAD UR21, UR21, UR6, URZ ;  /* 0x00000006151572a4 */ /* 0x000fe2000f8e023f */
[----:B------:R-:W5:Y:S03]  /*3340*/  LDL R9, [R1+0x2c] ;  /* 0x00002c0001097983 */ /* 0x000f660000100800 */
[----:B------:R-:W-:Y:S01]  /*3350*/  UIMAD UR21, UR22, UR7, UR21 ;  /* 0x00000007161572a4 */ /* 0x000fe2000f8e0215 */
[----:B--2---:R-:W2:Y:S01]  /*3360*/  LDL.64 R14, [R1+0x48] ;  /* 0x00004800010e7983 */ /* 0x004ea20000100a00 */
[----:B------:R-:W-:Y:S01]  /*3370*/  UIMAD UR22, UR22, UR17, UR13 ;  /* 0x00000011161672a4 */ /* 0x000fe2000f8e020d */
[----:B------:R-:W-:Y:S01]  /*3380*/  IMAD.U32 R3, RZ, RZ, UR24 ;  /* 0x00000018ff037e24 */ /* 0x000fe2000f8e00ff */
[----:B------:R-:W-:Y:S01]  /*3390*/  UIADD3 UR21, UR25, UR21, URZ ;  /* 0x0000001519157290 */ /* 0x000fe2000fffe03f */
[----:B------:R-:W2:Y:S01]  /*33a0*/  LDL.64 R152, [R1+0x10] ;  /* 0x0000100001987983 */ /* 0x000ea20000100a00 */
[----:B------:R-:W-:Y:S03]  /*33b0*/  IMAD.U32 R10, RZ, RZ, UR24 ;  /* 0x00000018ff0a7e24 */ /* 0x000fe6000f8e00ff */
[----:B------:R-:W2:Y:S01]  /*33c0*/  LDL R8, [R1+0x18] ;  /* 0x0000180001087983 */ /* 0x000ea20000100800 */
[----:B------:R-:W-:Y:S03]  /*33d0*/  IMAD.U32 R0, RZ, RZ, UR21 ;  /* 0x00000015ff007e24 */ /* 0x000fe6000f8e00ff */
[----:B------:R-:W2:Y:S04]  /*33e0*/  LDL R11, [R1+0x64] ;  /* 0x00006400010b7983 */ /* 0x000ea80000100800 */
[----:B------:R-:W2:Y:S04]  /*33f0*/  LDL R12, [R1+0x30] ;  /* 0x00003000010c7983 */ /* 0x000ea80000100800 */
[----:B------:R-:W2:Y:S01]  /*3400*/  LDL.64 R16, [R1+0x20] ;  /* 0x0000200001107983 */ /* 0x000ea20000100a00 */
[----:B---3--:R-:W-:Y:S04]  /*3410*/  LEA R3, P1, R3, R18, 0x6 ;  /* 0x0000001203037211 */ /* 0x008fe800078230ff */
[----:B----4-:R-:W-:Y:S01]  /*3420*/  LEA.HI.X R10, R10, R2, R0, 0x6, P1 ;  /* 0x000000020a0a7211 */ /* 0x010fe200008f3400 */
[----:B------:R-:W-:Y:S01]  /*3430*/  IMAD.U32 R2, RZ, RZ, UR16 ;  /* 0x00000010ff027e24 */ /* 0x000fe2000f8e00ff */
[C---:B-----5:R-:W-:Y:S04]  /*3440*/  LOP3.LUT P6, RZ, R9.reuse, 0x1, RZ, 0xc0, !PT ;  /* 0x0000000109ff7812 */ /* 0x060fe800078cc0ff */
[----:B------:R-:W-:Y:S02]  /*3450*/  @!P3 LEA R2, R2, 0x40, 0x6 ;  /* 0x000000400202b811 */ /* 0x000fe400078e30ff */
[----:B------:R-:W-:Y:S02]  /*3460*/  LOP3.LUT P5, RZ, R9, 0x2, RZ, 0xc0, !PT ;  /* 0x0000000209ff7812 */ /* 0x000fe400078ac0ff */
[----:B--2---:R-:W-:Y:S02]  /*3470*/  @!P3 IADD3 R5, P1, R2, R14, RZ ;  /* 0x0000000e0205b210 */ /* 0x004fe40007f3e0ff */
[C---:B------:R-:W-:Y:S02]  /*3480*/  ISETP.GE.OR P6, PT, R152.reuse, UR22, !P6 ;  /* 0x0000001698007c0c */ /* 0x040fe4000f7c6670 */
[----:B------:R-:W-:Y:S02]  /*3490*/  ISETP.LT.AND P4, PT, R152, UR22, PT ;  /* 0x0000001698007c0c */ /* 0x000fe4000bf81270 */
[----:B------:R-:W-:Y:S01]  /*34a0*/  IADD3 R0, R8, 0x6080, RZ ;  /* 0x0000608008007810 */ /* 0x000fe20007ffe0ff */
[----:B------:R-:W-:Y:S01]  /*34b0*/  IMAD.U32 R8, RZ, RZ, UR19 ;  /* 0x00000013ff087e24 */ /* 0x000fe2000f8e00ff */
[----:B------:R-:W-:Y:S02]  /*34c0*/  ISETP.GE.OR P5, PT, R152, UR22, !P5 ;  /* 0x0000001698007c0c */ /* 0x000fe4000efa6670 */
[----:B------:R-:W-:Y:S01]  /*34d0*/  @!P3 LEA.HI.X.SX32 R6, R2, R11, 0x1, P1 ;  /* 0x0000000b0206b211 */ /* 0x000fe200008f0eff */
[----:B------:R-:W-:Y:S01]  /*34e0*/  IMAD R0, R8, 0x3000, R0 ;  /* 0x0000300008007824 */ /* 0x000fe200078e0200 */
[C---:B------:R-:W-:Y:S02]  /*34f0*/  LEA R2, P2, R3.reuse, c[0x0][0x160], 0x1 ;  /* 0x0000580003027a11 */ /* 0x040fe400078408ff */
[----:B------:R-:W-:Y:S02]  /*3500*/  ISETP.GE.OR P4, PT, R12, c[0x0][0x16c], !P4 ;  /* 0x00005b000c007a0c */ /* 0x000fe40006786670 */
[----:B------:R-:W-:Y:S01]  /*3510*/  LEA.HI.X R3, R3, c[0x0][0x164], R10, 0x1, P2 ;  /* 0x0000590003037a11 */ /* 0x000fe200010f0c0a */
[----:B------:R-:W-:Y:S01]  /*3520*/  IMAD.SHL.U32 R9, R16, 0x4, RZ ;  /* 0x0000000410097824 */ /* 0x000fe200078e00ff */
[----:B------:R-:W-:Y:S03]  /*3530*/  @!P3 LEA R4, P1, R5, c[0x0][0x258], 0x2 ;  /* 0x000096000504ba11 */ /* 0x000fe600078210ff */
[----:B------:R-:W-:Y:S01]  /*3540*/  @!PT LDS RZ, [RZ] ;  /* 0x00000000fffff984 */ /* 0x000fe20000000800 */
[----:B------:R-:W-:Y:S01]  /*3550*/  @!PT LDS RZ, [RZ] ;  /* 0x00000000fffff984 */ /* 0x000fe20000000800 */
[----:B------:R-:W-:Y:S01]  /*3560*/  @!PT LDS RZ, [RZ] ;  /* 0x00000000fffff984 */ /* 0x000fe20000000800 */
[----:B------:R2:W-:Y:S01]  /*3570*/  LDGSTS.E.BYPASS.LTC128B.128 [R0], [R2.64], !P6 ;  /* 0x0000000002007fae */ /* 0x0005e2000f101d4e */
[----:B------:R-:W-:Y:S01]  /*3580*/  @!P3 IMAD R7, R7, 0x40, R9 ;  /* 0x000000400707b824 */ /* 0x000fe200078e0209 */
[----:B------:R-:W-:Y:S02]  /*3590*/  @!P3 LEA.HI.X R5, R5, c[0x0][0x25c], R6, 0x2, P1 ;  /* 0x000097000505ba11 */ /* 0x000fe400008f1406 */
[----:B------:R2:W-:Y:S01]  /*35a0*/  LDGSTS.E.BYPASS.LTC128B.128 [R0+0x1000], [R2.64+0x40], !P5 ;  /* 0x0100004002007fae */ /* 0x0005e2000e901d4e */
[----:B------:R-:W-:Y:S03]  /*35b0*/  @!P3 IMAD.SHL.U32 R6, R7, 0x4, RZ ;  /* 0x000000040706b824 */ /* 0x000fe600078e00ff */
[----:B------:R2:W-:Y:S04]  /*35c0*/  LDGSTS.E.BYPASS.LTC128B.128 [R0+0x2000], [R2.64+0x80], !P4 ;  /* 0x0200008002007fae */ /* 0x0005e8000e101d4e */
[----:B------:R2:W-:Y:S02]  /*35d0*/  @!P3 LDGSTS.E.BYPASS.LTC128B.128 [R6+0xf080], [R4.64] ;  /* 0x0f0800000406bfae */ /* 0x0005e4000b901d4e */
.L_x_457:
[-C--:B-1234-:R-:W-:Y:S01]  /*35e0*/  HMMA.16816.F32.BF16 R4, R132, R164.reuse, RZ ;  /* 0x000000a48404723c */ /* 0x09efe200000418ff */
[----:B------:R-:W2:Y:S01]  /*35f0*/  LDL R3, [R1+0x34] ;  /* 0x0000340001037983 */ /* 0x000ea20000100800 */
[----:B------:R-:W-:Y:S02]  /*3600*/  ULEA UR6, UR16, 0x1, 0x6 ;  /* 0x0000000110067891 */ /* 0x000fe4000f8e303f */
[----:B------:R-:W-:Y:S01]  /*3610*/  UIADD3 UR16, UR16, 0x1, URZ ;  /* 0x0000000110107890 */ /* 0x000fe2000fffe03f */
[----:B------:R-:W3:Y:S01]  /*3620*/  LDL R237, [R1+0x1c] ;  /* 0x00001c0001ed7983 */ /* 0x000ee20000100800 */
[----:B------:R-:W-:Y:S02]  /*3630*/  UIADD3 UR6, UR6, UR5, -UR8 ;  /* 0x0000000506067290 */ /* 0x000fe4000fffe808 */
[C---:B------:R-:W-:Y:S01]  /*3640*/  HMMA.16816.F32.BF16 R8, R28.reuse, R164, RZ ;  /* 0x000000a41c08723c */ /* 0x040fe200000418ff */
[----:B------:R-:W-:Y:S03]  /*3650*/  LDS R2, [R155.X4+0xf280] ;  /* 0x00f280009b027984 */ /* 0x000fe60000004800 */
[----:B------:R-:W-:Y:S01]  /*3660*/  MOV R0, UR6 ;  /* 0x0000000600007c02 */ /* 0x000fe20008000f00 */
[----:B------:R-:W0:Y:S03]  /*3670*/  LDGDEPBAR ;  /* 0x00000000000079af */ /* 0x000e260000000000 */
[-C--:B------:R-:W-:Y:S01]  /*3680*/  HMMA.16816.F32.BF16 R12, R28, R166.reuse, RZ ;  /* 0x000000a61c0c723c */ /* 0x080fe200000418ff */
[----:B------:R-:W-:Y:S07]  /*3690*/  IADD3 R0, R155, -c[0x0][0x168], R0 ;  /* 0x80005a009b007a10 */ /* 0x000fee0007ffe000 */
[C---:B------:R-:W-:Y:S08]  /*36a0*/  HMMA.16816.F32.BF16 R16, R132.reuse, R166, RZ ;  /* 0x000000a68410723c */ /* 0x040ff000000418ff */
[-C--:B------:R-:W-:Y:S08]  /*36b0*/  HMMA.16816.F32.BF16 R20, R132, R168.reuse, RZ ;  /* 0x000000a88414723c */ /* 0x080ff000000418ff */
[C---:B------:R-:W-:Y:S08]  /*36c0*/  HMMA.16816.F32.BF16 R24, R28.reuse, R168, RZ ;  /* 0x000000a81c18723c */ /* 0x040ff000000418ff */
[-C--:B------:R-:W-:Y:S08]  /*36d0*/  HMMA.16816.F32.BF16 R28, R28, R170.reuse, RZ ;  /* 0x000000aa1c1c723c */ /* 0x080ff000000418ff */
[----:B------:R-:W-:Y:S01]  /*36e0*/  HMMA.16816.F32.BF16 R32, R132, R170, RZ ;  /* 0x000000aa8420723c */ /* 0x000fe200000418ff */
[----:B------:R-:W1:Y:S07]  /*36f0*/  LDSM.16.M88.4 R132, [R216+0xd080] ;  /* 0x00d08000d884783b */ /* 0x000e6e0000000200 */
[-C--:B------:R-:W-:Y:S08]  /*3700*/  HMMA.16816.F32.BF16 R4, R136, R172.reuse, R4 ;  /* 0x000000ac8804723c */ /* 0x080ff00000041804 */
[C---:B------:R-:W-:Y:S08]  /*3710*/  HMMA.16816.F32.BF16 R8, R140.reuse, R172, R8 ;  /* 0x000000ac8c08723c */ /* 0x040ff00000041808 */
[-C--:B------:R-:W-:Y:S08]  /*3720*/  HMMA.16816.F32.BF16 R12, R140, R174.reuse, R12 ;  /* 0x000000ae8c0c723c */ /* 0x080ff0000004180c */
[C---:B------:R-:W-:Y:S08]  /*3730*/  HMMA.16816.F32.BF16 R16, R136.reuse, R174, R16 ;  /* 0x000000ae8810723c */ /* 0x040ff00000041810 */
[-C--:B------:R-:W-:Y:S08]  /*3740*/  HMMA.16816.F32.BF16 R20, R136, R176.reuse, R20 ;  /* 0x000000b08814723c */ /* 0x080ff00000041814 */
[C---:B------:R-:W-:Y:S08]  /*3750*/  HMMA.16816.F32.BF16 R24, R140.reuse, R176, R24 ;  /* 0x000000b08c18723c */ /* 0x040ff00000041818 */
[-C--:B------:R-:W-:Y:S01]  /*3760*/  HMMA.16816.F32.BF16 R28, R140, R178.reuse, R28 ;  /* 0x000000b28c1c723c */ /* 0x080fe2000004181c */
[----:B------:R-:W4:Y:S07]  /*3770*/  LDSM.16.M88.4 R140, [R216+0xd880] ;  /* 0x00d88000d88c783b */ /* 0x000f2e0000000200 */
[----:B------:R-:W-:Y:S01]  /*3780*/  HMMA.16816.F32.BF16 R32, R136, R178, R32 ;  /* 0x000000b28820723c */ /* 0x000fe20000041820 */
[----:B------:R-:W4:Y:S07]  /*3790*/  LDSM.16.M88.4 R136, [R217+0x1000] ;  /* 0x00100000d988783b */ /* 0x000f2e0000000200 */
[-C--:B-1----:R-:W-:Y:S08]  /*37a0*/  HMMA.16816.F32.BF16 R4, R132, R180.reuse, R4 ;  /* 0x000000b48404723c */ /* 0x082ff00000041804 */
[C---:B----4-:R-:W-:Y:S08]  /*37b0*/  HMMA.16816.F32.BF16 R8, R140.reuse, R180, R8 ;  /* 0x000000b48c08723c */ /* 0x050ff00000041808 */
[-C--:B------:R-:W-:Y:S08]  /*37c0*/  HMMA.16816.F32.BF16 R12, R140, R182.reuse, R12 ;  /* 0x000000b68c0c723c */ /* 0x080ff0000004180c */
[C---:B------:R-:W-:Y:S08]  /*37d0*/  HMMA.16816.F32.BF16 R16, R132.reuse, R182, R16 ;  /* 0x000000b68410723c */ /* 0x040ff00000041810 */
[-C--:B------:R-:W-:Y:S08]  /*37e0*/  HMMA.16816.F32.BF16 R20, R132, R184.reuse, R20 ;  /* 0x000000b88414723c */ /* 0x080ff00000041814 */
[C---:B------:R-:W-:Y:S08]  /*37f0*/  HMMA.16816.F32.BF16 R24, R140.reuse, R184, R24 ;  /* 0x000000b88c18723c */ /* 0x040ff00000041818 */
[-C--:B------:R-:W-:Y:S01]  /*3800*/  HMMA.16816.F32.BF16 R28, R140, R186.reuse, R28 ;  /* 0x000000ba8c1c723c */ /* 0x080fe2000004181c */
[----:B------:R-:W1:Y:S07]  /*3810*/  LDSM.16.M88.4 R140, [R217+0x1800] ;  /* 0x00180000d98c783b */ /* 0x000e6e0000000200 */
[----:B------:R-:W-:Y:S01]  /*3820*/  HMMA.16816.F32.BF16 R32, R132, R186, R32 ;  /* 0x000000ba8420723c */ /* 0x000fe20000041820 */
[----:B------:R-:W4:Y:S07]  /*3830*/  LDSM.16.M88.4 R132, [R216+0xe080] ;  /* 0x00e08000d884783b */ /* 0x000f2e0000000200 */
[-C--:B------:R-:W-:Y:S08]  /*3840*/  HMMA.16816.F32.BF16 R4, R136, R188.reuse, R4 ;  /* 0x000000bc8804723c */ /* 0x080ff00000041804 */
        /* <DEDUP_REMOVED lines=18> */
[----:B--2---:R-:W-:Y:S01]  /*3970*/  IADD3 R132, -R3, R0, RZ ;  /* 0x0000000003847210 */ /* 0x004fe20007ffe1ff */
[-C--:B------:R-:W-:Y:S01]  /*3980*/  HMMA.16816.F32.BF16 R4, R136, R204.reuse, R4 ;  /* 0x000000cc8804723c */ /* 0x080fe20000041804 */
[----:B------:R-:W2:Y:S04]  /*3990*/  LDS R0, [R155.X4+0xf2a0] ;  /* 0x00f2a0009b007984 */ /* 0x000ea80000004800 */
[----:B---3--:R-:W-:Y:S04]  /*39a0*/  IMNMX R3, R237, R132, PT ;  /* 0x00000084ed037217 */ /* 0x008fe80003800200 */
[C---:B------:R-:W-:Y:S02]  /*39b0*/  ISETP.GT.AND P6, PT, R3.reuse, 0x21, PT ;  /* 0x000000210300780c */ /* 0x040fe40003fc4270 */
[C---:B------:R-:W-:Y:S02]  /*39c0*/  ISETP.GT.AND P5, PT, R3.reuse, 0x40, PT ;  /* 0x000000400300780c */ /* 0x040fe40003fa4270 */
[C---:B------:R-:W-:Y:S02]  /*39d0*/  ISETP.GT.AND P4, PT, R3.reuse, RZ, PT ;  /* 0x000000ff0300720c */ /* 0x040fe40003f84270 */
[----:B------:R-:W-:Y:S02]  /*39e0*/  FSEL R135, R162, -INF , P5 ;  /* 0xff800000a2877808 */ /* 0x000fe40002800000 */
[C---:B------:R-:W-:Y:S02]  /*39f0*/  ISETP.GT.AND P2, PT, R3.reuse, 0x1, PT ;  /* 0x000000010300780c */ /* 0x040fe40003f44270 */
[----:B------:R-:W-:Y:S01]  /*3a00*/  ISETP.GT.AND P1, PT, R3, 0x20, PT ;  /* 0x000000200300780c */ /* 0x000fe20003f24270 */
[C---:B-1----:R-:W-:Y:S08]  /*3a10*/  HMMA.16816.F32.BF16 R8, R140.reuse, R204, R8 ;  /* 0x000000cc8c08723c */ /* 0x042ff00000041808 */
[-C--:B------:R-:W-:Y:S08]  /*3a20*/  HMMA.16816.F32.BF16 R12, R140, R206.reuse, R12 ;  /* 0x000000ce8c0c723c */ /* 0x080ff0000004180c */
[C---:B------:R-:W-:Y:S04]  /*3a30*/  HMMA.16816.F32.BF16 R16, R136.reuse, R206, R16 ;  /* 0x000000ce8810723c */ /* 0x040fe80000041810 */
[--C-:B--2---:R-:W-:Y:S04]  /*3a40*/  FADD.FTZ R154, R7, -R0.reuse ;  /* 0x80000000079a7221 */ /* 0x104fe80000010000 */
[-C--:B------:R-:W-:Y:S08]  /*3a50*/  HMMA.16816.F32.BF16 R20, R136, R208.reuse, R20 ;  /* 0x000000d08814723c */ /* 0x080ff00000041814 */
[C---:B------:R-:W-:Y:S08]  /*3a60*/  HMMA.16816.F32.BF16 R24, R140.reuse, R208, R24 ;  /* 0x000000d08c18723c */ /* 0x040ff00000041818 */
[-C--:B------:R-:W-:Y:S04]  /*3a70*/  HMMA.16816.F32.BF16 R28, R140, R210.reuse, R28 ;  /* 0x000000d28c1c723c */ /* 0x080fe8000004181c */
[--C-:B------:R-:W-:Y:S01]  /*3a80*/  FADD.FTZ R156, R19, -R0.reuse ;  /* 0x80000000139c7221 */ /* 0x100fe20000010000 */
[----:B------:R-:W-:Y:S01]  /*3a90*/  MOV R19, R230 ;  /* 0x000000e600137202 */ /* 0x000fe20000000f00 */
[----:B------:R-:W-:Y:S01]  /*3aa0*/  FADD.FTZ R153, R18, -R0 ;  /* 0x8000000012997221 */ /* 0x000fe20000010000 */
[----:B------:R-:W-:Y:S01]  /*3ab0*/  IADD3 R142, R132, 0x8, RZ ;  /* 0x00000008848e7810 */ /* 0x000fe20007ffe0ff */
[----:B------:R-:W-:Y:S04]  /*3ac0*/  HMMA.16816.F32.BF16 R32, R136, R210, R32 ;  /* 0x000000d28820723c */ /* 0x000fe80000041820 */
[----:B------:R-:W-:Y:S01]  /*3ad0*/  FADD.FTZ R149, R21, -R2 ;  /* 0x8000000215957221 */ /* 0x000fe20000010000 */
[----:B------:R-:W-:Y:S01]  /*3ae0*/  MOV R21, R151 ;  /* 0x0000009700157202 */ /* 0x000fe20000000f00 */
[----:B------:R-:W-:Y:S01]  /*3af0*/  FADD.FTZ R230, R23, -R0 ;  /* 0x8000000017e67221 */ /* 0x000fe20000010000 */
[----:B------:R-:W-:Y:S01]  /*3b00*/  FSEL R138, R232, -INF , P2 ;  /* 0xff800000e88a7808 */ /* 0x000fe20001000000 */
[----:B------:R-:W-:Y:S01]  /*3b10*/  FADD.FTZ R143, R17, -R2 ;  /* 0x80000002118f7221 */ /* 0x000fe20000010000 */
[----:B------:R-:W-:Y:S02]  /*3b20*/  FSEL R139, R231, -INF , P4 ;  /* 0xff800000e78b7808 */ /* 0x000fe40002000000 */
[C---:B------:R-:W-:Y:S01]  /*3b30*/  ISETP.GT.AND P4, PT, R3.reuse, 0x41, PT ;  /* 0x000000410300780c */ /* 0x040fe20003f84270 */
[--C-:B------:R-:W-:Y:S01]  /*3b40*/  FFMA.FTZ R138, R138, c[0x0][0x29c], -R144.reuse ;  /* 0x0000a7008a8a7a23 */ /* 0x100fe20000010890 */
[----:B------:R-:W-:Y:S01]  /*3b50*/  ISETP.GT.AND P2, PT, R3, 0x60, PT ;  /* 0x000000600300780c */ /* 0x000fe20003f44270 */
[----:B------:R-:W-:Y:S01]  /*3b60*/  FFMA.FTZ R139, R139, c[0x0][0x29c], -R144 ;  /* 0x0000a7008b8b7a23 */ /* 0x000fe20000010890 */
[----:B------:R-:W-:Y:S01]  /*3b70*/  FSEL R137, R160, -INF , P1 ;  /* 0xff800000a0897808 */ /* 0x000fe20000800000 */
[----:B------:R1:W-:Y:S01]  /*3b80*/  MUFU.EX2 R23, R138 ;  /* 0x0000008a00177308 */ /* 0x0003e20000000800 */
[----:B------:R-:W-:Y:S01]  /*3b90*/  ISETP.GT.AND P1, PT, R3, 0x61, PT ;  /* 0x000000610300780c */ /* 0x000fe20003f24270 */
[----:B------:R-:W-:Y:S01]  /*3ba0*/  FADD.FTZ R151, R6, -R0 ;  /* 0x8000000006977221 */ /* 0x000fe20000010000 */
[----:B------:R-:W-:Y:S01]  /*3bb0*/  FSEL R136, R229, -INF , P6 ;  /* 0xff800000e5887808 */ /* 0x000fe20003000000 */
[--C-:B------:R-:W-:Y:S01]  /*3bc0*/  FFMA.FTZ R141, R137, c[0x0][0x29c], -R144.reuse ;  /* 0x0000a700898d7a23 */ /* 0x100fe20000010890 */
[----:B------:R-:W-:Y:S01]  /*3bd0*/  FSEL R134, R161, -INF , P4 ;  /* 0xff800000a1867808 */ /* 0x000fe20002000000 */
[--C-:B------:R-:W-:Y:S01]  /*3be0*/  FFMA.FTZ R137, R135, c[0x0][0x29c], -R144.reuse ;  /* 0x0000a70087897a23 */ /* 0x100fe20000010890 */
[----:B------:R-:W-:Y:S01]  /*3bf0*/  FSEL R133, R157, -INF , P2 ;  /* 0xff8000009d857808 */ /* 0x000fe20001000000 */
[--C-:B------:R-:W-:Y:S01]  /*3c00*/  FFMA.FTZ R140, R136, c[0x0][0x29c], -R144.reuse ;  /* 0x0000a700888c7a23 */ /* 0x100fe20000010890 */
[----:B------:R-:W-:Y:S01]  /*3c10*/  FSEL R3, R158, -INF , P1 ;  /* 0xff8000009e037808 */ /* 0x000fe20000800000 */
[--C-:B------:R-:W-:Y:S01]  /*3c20*/  FFMA.FTZ R136, R134, c[0x0][0x29c], -R144.reuse ;  /* 0x0000a70086887a23 */ /* 0x100fe20000010890 */
[----:B------:R-:W-:Y:S01]  /*3c30*/  MOV R18, R155 ;  /* 0x0000009b00127202 */ /* 0x000fe20000000f00 */
[--C-:B------:R-:W-:Y:S02]  /*3c40*/  FFMA.FTZ R135, R133, c[0x0][0x29c], -R144.reuse ;  /* 0x0000a70085877a23 */ /* 0x100fe40000010890 */
[----:B------:R-:W-:Y:S01]  /*3c50*/  FFMA.FTZ R144, R3, c[0x0][0x29c], -R144 ;  /* 0x0000a70003907a23 */ /* 0x000fe20000010890 */
[----:B------:R-:W-:Y:S01]  /*3c60*/  IMNMX R3, R237, R142, PT ;  /* 0x0000008eed037217 */ /* 0x000fe20003800200 */
[--C-:B------:R-:W-:Y:S01]  /*3c70*/  FADD.FTZ R133, R4, -R2.reuse ;  /* 0x8000000204857221 */ /* 0x100fe20000010000 */
[----:B------:R-:W-:Y:S01]  /*3c80*/  MOV R4, R148 ;  /* 0x0000009400047202 */ /* 0x000fe20000000f00 */
[--C-:B------:R-:W-:Y:S01]  /*3c90*/  FADD.FTZ R148, R20, -R2.reuse ;  /* 0x8000000214947221 */ /* 0x100fe20000010000 */
[----:B------:R-:W-:Y:S01]  /*3ca0*/  ISETP.GT.AND P4, PT, R3, RZ, PT ;  /* 0x000000ff0300720c */ /* 0x000fe20003f84270 */
[--C-:B------:R-:W-:Y:S01]  /*3cb0*/  FADD.FTZ R152, R33, -R2.reuse ;  /* 0x8000000221987221 */ /* 0x100fe20000010000 */
[C---:B------:R-:W-:Y:S01]  /*3cc0*/  ISETP.GT.AND P2, PT, R3.reuse, 0x1, PT ;  /* 0x000000010300780c */ /* 0x040fe20003f44270 */
[----:B------:R-:W-:Y:S01]  /*3cd0*/  FADD.FTZ R150, R32, -R2 ;  /* 0x8000000220967221 */ /* 0x000fe20000010000 */
[----:B------:R-:W-:Y:S01]  /*3ce0*/  FSEL R20, R244, -INF , P4 ;  /* 0xff800000f4147808 */ /* 0x000fe20002000000 */
[----:B------:R-:W2:Y:S01]  /*3cf0*/  MUFU.EX2 R32, R139 ;  /* 0x0000008b00207308 */ /* 0x000ea20000000800 */
[----:B------:R-:W-:Y:S01]  /*3d00*/  FADD.FTZ R155, R22, -R0 ;  /* 0x80000000169b7221 */ /* 0x000fe20000010000 */
[C---:B------:R-:W-:Y:S01]  /*3d10*/  ISETP.GT.AND P1, PT, R3.reuse, 0x20, PT ;  /* 0x000000200300780c */ /* 0x040fe20003f24270 */
[--C-:B------:R-:W-:Y:S01]  /*3d20*/  FADD.FTZ R142, R16, -R2.reuse ;  /* 0x80000002108e7221 */ /* 0x100fe20000010000 */
[----:B------:R-:W-:Y:S01]  /*3d30*/  ISETP.GT.AND P6, PT, R3, 0x21, PT ;  /* 0x000000210300780c */ /* 0x000fe20003fc4270 */
[--C-:B------:R-:W-:Y:S01]  /*3d40*/  FFMA.FTZ R33, R20, c[0x0][0x29c], -R145.reuse ;  /* 0x0000a70014217a23 */ /* 0x100fe20000010891 */
[----:B------:R-:W-:Y:S01]  /*3d50*/  MOV R20, R21 ;  /* 0x0000001500147202 */ /* 0x000fe20000000f00 */
[----:B------:R-:W-:Y:S01]  /*3d60*/  FADD.FTZ R134, R5, -R2 ;  /* 0x8000000205867221 */ /* 0x000fe20000010000 */
[----:B------:R-:W-:Y:S01]  /*3d70*/  ISETP.GT.AND P5, PT, R3, 0x40, PT ;  /* 0x000000400300780c */ /* 0x000fe20003fa4270 */
[--C-:B------:R-:W-:Y:S01]  /*3d80*/  FADD.FTZ R163, R34, -R0.reuse ;  /* 0x8000000022a37221 */ /* 0x100fe20000010000 */
[----:B------:R3:W-:Y:S01]  /*3d90*/  MUFU.EX2 R21, R140 ;  /* 0x0000008c00157308 */ /* 0x0007e20000000800 */
[----:B------:R-:W-:Y:S01]  /*3da0*/  FSEL R17, R245, -INF , P2 ;  /* 0xff800000f5117808 */ /* 0x000fe20001000000 */
[----:B------:R-:W-:Y:S01]  /*3db0*/  FADD.FTZ R159, R35, -R0 ;  /* 0x80000000239f7221 */ /* 0x000fe20000010000 */
[----:B------:R-:W-:Y:S02]  /*3dc0*/  FSEL R16, R240, -INF , P1 ;  /* 0xff800000f0107808 */ /* 0x000fe40000800000 */
[----:B------:R-:W-:Y:S01]  /*3dd0*/  ISETP.GT.AND P1, PT, R3, 0x61, PT ;  /* 0x000000610300780c */ /* 0x000fe20003f24270 */
[--C-:B------:R-:W-:Y:S01]  /*3de0*/  FFMA.FTZ R6, R17, c[0x0][0x29c], -R145.reuse ;  /* 0x0000a70011067a23 */ /* 0x100fe20000010891 */
[C---:B------:R-:W-:Y:S01]  /*3df0*/  ISETP.GT.AND P4, PT, R3.reuse, 0x41, PT ;  /* 0x000000410300780c */ /* 0x040fe20003f84270 */
[--C-:B------:R-:W-:Y:S01]  /*3e00*/  FFMA.FTZ R7, R16, c[0x0][0x29c], -R145.reuse ;  /* 0x0000a70010077a23 */ /* 0x100fe20000010891 */
[----:B------:R-:W-:Y:S01]  /*3e10*/  ISETP.GT.AND P2, PT, R3, 0x60, PT ;  /* 0x000000600300780c */ /* 0x000fe20003f44270 */
[----:B------:R4:W4:Y:S01]  /*3e20*/  MUFU.EX2 R22, R141 ;  /* 0x0000008d00167308 */ /* 0x0009220000000800 */
[----:B------:R-:W-:Y:S02]  /*3e30*/  FSEL R5, R242, -INF , P6 ;  /* 0xff800000f2057808 */ /* 0x000fe40003000000 */
[----:B------:R-:W-:Y:S02]  /*3e40*/  MOV R35, R4 ;  /* 0x0000000400237202 */ /* 0x000fe40000000f00 */
[----:B------:R-:W-:Y:S01]  /*3e50*/  FSEL R4, R241, -INF , P5 ;  /* 0xff800000f1047808 */ /* 0x000fe20002800000 */
[--C-:B------:R-:W-:Y:S01]  /*3e60*/  FFMA.FTZ R5, R5, c[0x0][0x29c], -R145.reuse ;  /* 0x0000a70005057a23 */ /* 0x100fe20000010891 */
[----:B------:R-:W-:Y:S02]  /*3e70*/  FSEL R0, R238, -INF , P1 ;  /* 0xff800000ee007808 */ /* 0x000fe40000800000 */
[----:B------:R-:W-:Y:S01]  /*3e80*/  FSEL R2, R239, -INF , P2 ;  /* 0xff800000ef027808 */ /* 0x000fe20001000000 */
[----:B------:R4:W-:Y:S01]  /*3e90*/  MUFU.EX2 R17, R33 ;  /* 0x0000002100117308 */ /* 0x0009e20000000800 */
[----:B------:R-:W-:Y:S01]  /*3ea0*/  FSEL R3, R243, -INF , P4 ;  /* 0xff800000f3037808 */ /* 0x000fe20002000000 */
[--C-:B------:R-:W-:Y:S01]  /*3eb0*/  FFMA.FTZ R4, R4, c[0x0][0x29c], -R145.reuse ;  /* 0x0000a70004047a23 */ /* 0x100fe20000010891 */
[----:B-1----:R-:W-:Y:S01]  /*3ec0*/  MOV R138, R18 ;  /* 0x00000012008a7202 */ /* 0x002fe20000000f00 */
[--C-:B------:R-:W-:Y:S01]  /*3ed0*/  FFMA.FTZ R34, R2, c[0x0][0x29c], -R145.reuse ;  /* 0x0000a70002227a23 */ /* 0x100fe20000010891 */
[----:B---3--:R-:W-:Y:S01]  /*3ee0*/  MOV R140, R20 ;  /* 0x00000014008c7202 */ /* 0x008fe20000000f00 */
[--C-:B------:R-:W-:Y:S01]  /*3ef0*/  FFMA.FTZ R3, R3, c[0x0][0x29c], -R145.reuse ;  /* 0x0000a70003037a23 */ /* 0x100fe20000010891 */
[----:B------:R-:W-:Y:S01]  /*3f00*/  MOV R139, R237 ;  /* 0x000000ed008b7202 */ /* 0x000fe20000000f00 */
[----:B------:R-:W-:Y:S02]  /*3f10*/  FFMA.FTZ R145, R0, c[0x0][0x29c], -R145 ;  /* 0x0000a70000917a23 */ /* 0x000fe40000010891 */
[----:B------:R-:W-:Y:S01]  /*3f20*/  FFMA.FTZ R0, -R231, R231, 1 ;  /* 0x3f800000e7007423 */ /* 0x000fe200000101e7 */
[----:B------:R-:W-:Y:S01]  /*3f30*/  MOV R231, R19 ;  /* 0x0000001300e77202 */ /* 0x000fe20000000f00 */
[----:B--2---:R-:W-:Y:S01]  /*3f40*/  FMUL.FTZ R2, R32, R133 ;  /* 0x0000008520027220 */ /* 0x004fe20000410000 */
[----:B------:R-:W1:Y:S01]  /*3f50*/  MUFU.EX2 R20, R137 ;  /* 0x0000008900147308 */ /* 0x000e620000000800 */
[----:B------:R-:W-:Y:S02]  /*3f60*/  MOV R133, R236 ;  /* 0x000000ec00857202 */ /* 0x000fe40000000f00 */
[----:B------:R-:W-:Y:S01]  /*3f70*/  FMUL.FTZ R237, R2, R0 ;  /* 0x0000000002ed7220 */ /* 0x000fe20000410000 */
[----:B----4-:R-:W-:Y:S01]  /*3f80*/  MOV R141, R235 ;  /* 0x000000eb008d7202 */ /* 0x010fe20000000f00 */
[----:B------:R-:W-:Y:S02]  /*3f90*/  FMUL.FTZ R2, R23, R134 ;  /* 0x0000008617027220 */ /* 0x000fe40000410000 */
[----:B------:R-:W-:Y:S03]  /*3fa0*/  FFMA.FTZ R0, -R232, R232, 1 ;  /* 0x3f800000e8007423 */ /* 0x000fe600000101e8 */
[----:B------:R2:W3:Y:S01]  /*3fb0*/  MUFU.EX2 R19, R136 ;  /* 0x0000008800137308 */ /* 0x0004e20000000800 */
[----:B------:R-:W-:Y:S02]  /*3fc0*/  FMUL.FTZ R236, R2, R0 ;  /* 0x0000000002ec7220 */ /* 0x000fe40000410000 */
[----:B------:R-:W-:Y:S01]  /*3fd0*/  FMUL.FTZ R2, R22, R142 ;  /* 0x0000008e16027220 */ /* 0x000fe20000410000 */
[----:B------:R-:W-:Y:S01]  /*3fe0*/  MOV R142, R133 ;  /* 0x00000085008e7202 */ /* 0x000fe20000000f00 */
[----:B------:R-:W-:Y:S01]  /*3ff0*/  FFMA.FTZ R0, -R160, R160, 1 ;  /* 0x3f800000a0007423 */ /* 0x000fe200000101a0 */
[----:B------:R-:W-:Y:S01]  /*4000*/  MOV R133, R35 ;  /* 0x0000002300857202 */ /* 0x000fe20000000f00 */
[----:B------:R-:W-:Y:S01]  /*4010*/  FMUL.FTZ R33, R21, R143 ;  /* 0x0000008f15217220 */ /* 0x000fe20000410000 */
[----:B------:R-:W-:Y:S01]  /*4020*/  MOV R160, R231 ;  /* 0x000000e700a07202 */ /* 0x000fe20000000f00 */
[----:B------:R-:W-:Y:S01]  /*4030*/  FMUL.FTZ R235, R2, R0 ;  /* 0x0000000002eb7220 */ /* 0x000fe20000410000 */
[----:B------:R4:W-:Y:S01]  /*4040*/  MUFU.EX2 R18, R135 ;  /* 0x0000008700127308 */ /* 0x0009e20000000800 */
[----:B------:R-:W-:Y:S01]  /*4050*/  IADD3 R0, R132, 0x20, RZ ;  /* 0x0000002084007810 */ /* 0x000fe20007ffe0ff */
[----:B------:R-:W-:Y:S01]  /*4060*/  FFMA.FTZ R2, -R229, R229, 1 ;  /* 0x3f800000e5027423 */ /* 0x000fe200000101e5 */
[----:B------:R-:W-:Y:S01]  /*4070*/  MOV R143, R133 ;  /* 0x00000085008f7202 */ /* 0x000fe20000000f00 */
[----:B------:R-:W-:Y:S01]  /*4080*/  FFMA.FTZ R35, -R157, R157, 1 ;  /* 0x3f8000009d237423 */ /* 0x000fe2000001019d */
[----:B------:R-:W-:Y:S01]  /*4090*/  IMNMX R0, R139, R0, PT ;  /* 0x000000008b007217 */ /* 0x000fe20003800200 */
[----:B------:R-:W-:Y:S01]  /*40a0*/  FFMA.FTZ R133, -R240, R240, 1 ;  /* 0x3f800000f0857423 */ /* 0x000fe200000101f0 */
[----:B------:R-:W-:Y:S02]  /*40b0*/  MOV R157, R139 ;  /* 0x0000008b009d7202 */ /* 0x000fe40000000f00 */
[C---:B------:R-:W-:Y:S01]  /*40c0*/  ISETP.GT.AND P1, PT, R0.reuse, RZ, PT ;  /* 0x000000ff0000720c */ /* 0x040fe20003f24270 */
[----:B------:R-:W3:Y:S01]  /*40d0*/  MUFU.EX2 R144, R144 ;  /* 0x0000009000907308 */ /* 0x000ee20000000800 */
[C---:B------:R-:W-:Y:S02]  /*40e0*/  ISETP.GT.AND P4, PT, R0.reuse, 0x41, PT ;  /* 0x000000410000780c */ /* 0x040fe40003f84270 */
[----:B------:R-:W-:Y:S02]  /*40f0*/  FSEL R134, R247, -INF , P1 ;  /* 0xff800000f7867808 */ /* 0x000fe40000800000 */
[----:B--2---:R-:W-:Y:S01]  /*4100*/  MOV R136, R234 ;  /* 0x000000ea00887202 */ /* 0x004fe20000000f00 */
[----:B------:R-:W-:Y:S01]  /*4110*/  FMUL.FTZ R234, R33, R2 ;  /* 0x0000000221ea7220 */ /* 0x000fe20000410000 */
[----:B------:R-:W-:Y:S01]  /*4120*/  ISETP.GT.AND P1, PT, R0, 0x1, PT ;  /* 0x000000010000780c */ /* 0x000fe20003f24270 */
[----:B-1----:R-:W-:Y:S01]  /*4130*/  FMUL.FTZ R33, R20, R148 ;  /* 0x0000009414217220 */ /* 0x002fe20000410000 */
[----:B------:R-:W-:Y:S01]  /*4140*/  ISETP.GT.AND P2, PT, R0, 0x60, PT ;  /* 0x000000600000780c */ /* 0x000fe20003f44270 */
[----:B------:R-:W1:Y:S01]  /*4150*/  MUFU.EX2 R16, R6 ;  /* 0x0000000600107308 */ /* 0x000e620000000800 */
[----:B------:R-:W-:Y:S01]  /*4160*/  FFMA.FTZ R2, -R162, R162, 1 ;  /* 0x3f800000a2027423 */ /* 0x000fe200000101a2 */
[----:B------:R-:W-:Y:S01]  /*4170*/  FSEL R137, R140, -INF , P1 ;  /* 0xff8000008c897808 */ /* 0x000fe20000800000 */
[--C-:B------:R-:W-:Y:S01]  /*4180*/  FFMA.FTZ R134, R134, c[0x0][0x29c], -R147.reuse ;  /* 0x0000a70086867a23 */ /* 0x100fe20000010893 */
[----:B----4-:R-:W-:Y:S01]  /*4190*/  MOV R135, R233 ;  /* 0x000000e900877202 */ /* 0x010fe20000000f00 */
[----:B------:R-:W-:Y:S01]  /*41a0*/  FMUL.FTZ R233, R33, R2 ;  /* 0x0000000221e97220 */ /* 0x000fe20000410000 */
[----:B------:R-:W-:Y:S01]  /*41b0*/  ISETP.GT.AND P1, PT, R0, 0x20, PT ;  /* 0x000000200000780c */ /* 0x000fe20003f24270 */
[----:B---3--:R-:W-:Y:S01]  /*41c0*/  FMUL.FTZ R33, R19, R149 ;  /* 0x0000009513217220 */ /* 0x008fe20000410000 */
[----:B------:R-:W-:Y:S01]  /*41d0*/  MOV R149, R138 ;  /* 0x0000008a00957202 */ /* 0x000fe20000000f00 */
[----:B------:R-:W-:Y:S01]  /*41e0*/  FFMA.FTZ R2, -R161, R161, 1 ;  /* 0x3f800000a1027423 */ /* 0x000fe200000101a1 */
[----:B------:R-:W-:Y:S01]  /*41f0*/  MUFU.EX2 R6, R5 ;  /* 0x0000000500067308 */ /* 0x000fe20000000800 */
[----:B------:R-:W-:Y:S01]  /*4200*/  FSEL R138, R142, -INF , P1 ;  /* 0xff8000008e8a7808 */ /* 0x000fe20000800000 */
[--C-:B------:R-:W-:Y:S01]  /*4210*/  FFMA.FTZ R137, R137, c[0x0][0x29c], -R147.reuse ;  /* 0x0000a70089897a23 */ /* 0x100fe20000010893 */
[----:B------:R-:W-:Y:S01]  /*4220*/  ISETP.GT.AND P1, PT, R0, 0x21, PT ;  /* 0x000000210000780c */ /* 0x000fe20003f24270 */
[----:B------:R-:W-:Y:S01]  /*4230*/  FMUL.FTZ R232, R33, R2 ;  /* 0x0000000221e87220 */ /* 0x000fe20000410000 */
[----:B------:R-:W-:Y:S01]  /*4240*/  FSEL R148, R249, -INF , P4 ;  /* 0xff800000f9947808 */ /* 0x000fe20002000000 */
[----:B------:R-:W-:Y:S01]  /*4250*/  FFMA.FTZ R2, -R158, R158, 1 ;  /* 0x3f8000009e027423 */ /* 0x000fe2000001019e */
[----:B------:R-:W-:Y:S01]  /*4260*/  MOV R240, R136 ;  /* 0x0000008800f07202 */ /* 0x000fe20000000f00 */
[----:B------:R-:W-:Y:S01]  /*4270*/  FMUL.FTZ R33, R144, R152 ;  /* 0x0000009890217220 */ /* 0x000fe20000410000 */
[----:B------:R-:W-:Y:S01]  /*4280*/  MOV R152, R135 ;  /* 0x0000008700987202 */ /* 0x000fe20000000f00 */
[----:B------:R-:W-:Y:S01]  /*4290*/  MUFU.EX2 R5, R4 ;  /* 0x0000000400057308 */ /* 0x000fe20000000800 */
[----:B------:R-:W-:Y:S01]  /*42a0*/  MOV R135, R141 ;  /* 0x0000008d00877202 */ /* 0x000fe20000000f00 */
[----:B------:R-:W-:Y:S01]  /*42b0*/  FMUL.FTZ R229, R33, R2 ;  /* 0x0000000221e57220 */ /* 0x000fe20000410000 */
[----:B------:R-:W-:Y:S01]  /*42c0*/  FSEL R2, R252, -INF , P1 ;  /* 0xff800000fc027808 */ /* 0x000fe20000800000 */
[----:B-1----:R-:W-:Y:S01]  /*42d0*/  FMUL.FTZ R33, R16, R154 ;  /* 0x0000009a10217220 */ /* 0x002fe20000410000 */
[----:B------:R-:W-:Y:S01]  /*42e0*/  ISETP.GT.AND P1, PT, R0, 0x40, PT ;  /* 0x000000400000780c */ /* 0x000fe20003f24270 */
[--C-:B------:R-:W-:Y:S01]  /*42f0*/  FFMA.FTZ R138, R138, c[0x0][0x29c], -R147.reuse ;  /* 0x0000a7008a8a7a23 */ /* 0x100fe20000010893 */
[----:B------:R-:W-:Y:S01]  /*4300*/  MOV R154, R160 ;  /* 0x000000a0009a7202 */ /* 0x000fe20000000f00 */
[--C-:B------:R-:W-:Y:S01]  /*4310*/  FFMA.FTZ R139, R2, c[0x0][0x29c], -R147.reuse ;  /* 0x0000a700028b7a23 */ /* 0x100fe20000010893 */
[----:B------:R-:W-:Y:S01]  /*4320*/  FSEL R141, R250, -INF , P1 ;  /* 0xff800000fa8d7808 */ /* 0x000fe20000800000 */
[----:B------:R-:W1:Y:S01]  /*4330*/  LDS R2, [R149.X4+0xf300] ;  /* 0x00f3000095027984 */ /* 0x000e620000004800 */
[----:B------:R-:W-:Y:S01]  /*4340*/  MUFU.EX2 R4, R3 ;  /* 0x0000000300047308 */ /* 0x000fe20000000800 */
[----:B------:R-:W-:Y:S01]  /*4350*/  ISETP.GT.AND P1, PT, R0, 0x61, PT ;  /* 0x000000610000780c */ /* 0x000fe20003f24270 */
[--C-:B------:R-:W-:Y:S01]  /*4360*/  FFMA.FTZ R148, R148, c[0x0][0x29c], -R147.reuse ;  /* 0x0000a70094947a23 */ /* 0x100fe20000010893 */
[----:B------:R-:W-:Y:S01]  /*4370*/  IADD3 R0, R132, 0x28, RZ ;  /* 0x0000002884007810 */ /* 0x000fe20007ffe0ff */
[----:B------:R-:W-:Y:S01]  /*4380*/  FFMA.FTZ R132, -R241, R241, 1 ;  /* 0x3f800000f1847423 */ /* 0x000fe200000101f1 */
[----:B------:R-:W-:Y:S01]  /*4390*/  F2FP.BF16.PACK_AB R144, R144, R18 ;  /* 0x000000129090723e */ /* 0x000fe200000010ff */
[----:B------:R-:W2:Y:S01]  /*43a0*/  LDL.LU R241, [R1+0x4] ;  /* 0x0000040001f17983 */ /* 0x000ea20000300800 */
[----:B------:R-:W-:Y:S01]  /*43b0*/  IMNMX R0, R157, R0, PT ;  /* 0x000000009d007217 */ /* 0x000fe20003800200 */
[--C-:B------:R-:W-:Y:S02]  /*43c0*/  FFMA.FTZ R141, R141, c[0x0][0x29c], -R147.reuse ;  /* 0x0000a7008d8d7a23 */ /* 0x100fe40000010893 */
[----:B------:R3:W-:Y:S01]  /*43d0*/  MUFU.EX2 R3, R34 ;  /* 0x0000002200037308 */ /* 0x0007e20000000800 */
[C---:B------:R-:W-:Y:S02]  /*43e0*/  ISETP.GT.AND P4, PT, R0.reuse, RZ, PT ;  /* 0x000000ff0000720c */ /* 0x040fe40003f84270 */
[C---:B------:R-:W-:Y:S02]  /*43f0*/  ISETP.GT.AND P6, PT, R0.reuse, 0x21, PT ;  /* 0x000000210000780c */ /* 0x040fe40003fc4270 */
[----:B------:R-:W-:Y:S05]  /*4400*/  ISETP.GT.AND P5, PT, R0, 0x40, PT ;  /* 0x000000400000780c */ /* 0x000fea0003fa4270 */
[----:B------:R-:W4:Y:S10]  /*4410*/  MUFU.EX2 R7, R7 ;  /* 0x0000000700077308 */ /* 0x000f340000000800 */
[----:B------:R-:W-:Y:S01]  /*4420*/  MUFU.EX2 R134, R134 ;  /* 0x0000008600867308 */ /* 0x000fe20000000800 */
[----:B---3--:R-:W-:Y:S04]  /*4430*/  FMUL.FTZ R34, R18, R150 ;  /* 0x0000009612227220 */ /* 0x008fe80000410000 */
[----:B------:R-:W-:Y:S02]  /*4440*/  FMUL.FTZ R231, R34, R35 ;  /* 0x0000002322e77220 */ /* 0x000fe40000410000 */
[----:B------:R-:W-:Y:S03]  /*4450*/  FFMA.FTZ R35, -R244, R244, 1 ;  /* 0x3f800000f4237423 */ /* 0x000fe600000101f4 */
[----:B------:R-:W-:Y:S01]  /*4460*/  MUFU.EX2 R145, R145 ;  /* 0x0000009100917308 */ /* 0x000fe20000000800 */
[----:B------:R-:W-:Y:S01]  /*4470*/  FMUL.FTZ R34, R17, R151 ;  /* 0x0000009711227220 */ /* 0x000fe20000410000 */
[----:B------:R-:W-:Y:S01]  /*4480*/  MOV R244, R143 ;  /* 0x0000008f00f47202 */ /* 0x000fe20000000f00 */
[----:B-1----:R-:W-:Y:S01]  /*4490*/  FADD.FTZ R9, R9, -R2 ;  /* 0x8000000209097221 */ /* 0x002fe20000010000 */
[----:B------:R-:W-:Y:S01]  /*44a0*/  FSEL R151, R154, -INF , P4 ;  /* 0xff8000009a977808 */ /* 0x000fe20002000000 */
[----:B------:R-:W-:Y:S01]  /*44b0*/  FMUL.FTZ R162, R34, R35 ;  /* 0x0000002322a27220 */ /* 0x000fe20000410000 */
[----:B------:R-:W-:Y:S01]  /*44c0*/  ISETP.GT.AND P4, PT, R0, 0x41, PT ;  /* 0x000000410000780c */ /* 0x000fe20003f84270 */
[----:B----4-:R-:W-:Y:S02]  /*44d0*/  FMUL.FTZ R34, R7, R153 ;  /* 0x0000009907227220 */ /* 0x010fe40000410000 */
[----:B------:R-:W-:Y:S01]  /*44e0*/  FFMA.FTZ R35, -R245, R245, 1 ;  /* 0x3f800000f5237423 */ /* 0x000fe200000101f5 */
[----:B------:R-:W1:Y:S01]  /*44f0*/  MUFU.EX2 R138, R138 ;  /* 0x0000008a008a7308 */ /* 0x000e620000000800 */
[----:B------:R-:W-:Y:S01]  /*4500*/  FMUL.FTZ R160, R34, R133 ;  /* 0x0000008522a07220 */ /* 0x000fe20000410000 */
[----:B------:R-:W-:Y:S01]  /*4510*/  MOV R245, R135 ;  /* 0x0000008700f57202 */ /* 0x000fe20000000f00 */
[----:B------:R-:W-:Y:S02]  /*4520*/  FFMA.FTZ R133, -R242, R242, 1 ;  /* 0x3f800000f2857423 */ /* 0x000fe400000101f2 */
[----:B------:R-:W3:Y:S01]  /*4530*/  LDL.LU R242, [R1] ;  /* 0x0000000001f27983 */ /* 0x000ee20000300800 */
[----:B------:R-:W-:Y:S01]  /*4540*/  FMUL.FTZ R161, R33, R35 ;  /* 0x0000002321a17220 */ /* 0x000fe20000410000 */
[----:B------:R-:W-:Y:S01]  /*4550*/  FSEL R33, R248, -INF , P2 ;  /* 0xff800000f8217808 */ /* 0x000fe20001000000 */
[----:B------:R-:W-:Y:S01]  /*4560*/  FMUL.FTZ R34, R6, R156 ;  /* 0x0000009c06227220 */ /* 0x000fe20000410000 */
[----:B------:R-:W-:Y:S01]  /*4570*/  FSEL R35, R246, -INF , P1 ;  /* 0xff800000f6237808 */ /* 0x000fe20000800000 */
[----:B------:R-:W4:Y:S01]  /*4580*/  MUFU.EX2 R137, R137 ;  /* 0x0000008900897308 */ /* 0x000f220000000800 */
[C---:B------:R-:W-:Y:S01]  /*4590*/  ISETP.GT.AND P2, PT, R0.reuse, 0x1, PT ;  /* 0x000000010000780c */ /* 0x040fe20003f44270 */
[--C-:B------:R-:W-:Y:S01]  /*45a0*/  FFMA.FTZ R143, R33, c[0x0][0x29c], -R147.reuse ;  /* 0x0000a700218f7a23 */ /* 0x100fe20000010893 */
[----:B------:R-:W-:Y:S01]  /*45b0*/  ISETP.GT.AND P1, PT, R0, 0x20, PT ;  /* 0x000000200000780c */ /* 0x000fe20003f24270 */
[----:B------:R-:W-:Y:S01]  /*45c0*/  FFMA.FTZ R147, R35, c[0x0][0x29c], -R147 ;  /* 0x0000a70023937a23 */ /* 0x000fe20000010893 */
[----:B------:R-:W-:Y:S01]  /*45d0*/  FSEL R150, R152, -INF , P2 ;  /* 0xff80000098967808 */ /* 0x000fe20001000000 */
[----:B------:R-:W-:Y:S01]  /*45e0*/  FFMA.FTZ R35, -R247, R247, 1 ;  /* 0x3f800000f7237423 */ /* 0x000fe200000101f7 */
[----:B------:R-:W-:Y:S01]  /*45f0*/  ISETP.GT.AND P2, PT, R0, 0x60, PT ;  /* 0x000000600000780c */ /* 0x000fe20003f44270 */
[----:B------:R-:W-:Y:S01]  /*4600*/  FMUL.FTZ R33, R5, R155 ;  /* 0x0000009b05217220 */ /* 0x000fe20000410000 */
[----:B------:R-:W-:Y:S01]  /*4610*/  MOV R247, R142 ;  /* 0x0000008e00f77202 */ /* 0x000fe20000000f00 */
[----:B------:R-:W1:Y:S01]  /*4620*/  MUFU.EX2 R139, R139 ;  /* 0x0000008b008b7308 */ /* 0x000e620000000800 */
[--C-:B------:R-:W-:Y:S01]  /*4630*/  FFMA.FTZ R151, R151, c[0x0][0x29c], -R146.reuse ;  /* 0x0000a70097977a23 */ /* 0x100fe20000010892 */
[----:B------:R-:W-:Y:S01]  /*4640*/  F2FP.BF16.PACK_AB R142, R19, R20 ;  /* 0x00000014138e723e */ /* 0x000fe200000010ff */
[----:B------:R-:W-:Y:S02]  /*4650*/  FFMA.FTZ R150, R150, c[0x0][0x29c], -R146 ;  /* 0x0000a70096967a23 */ /* 0x000fe40000010892 */
[----:B------:R-:W-:Y:S02]  /*4660*/  FMUL.FTZ R158, R34, R133 ;  /* 0x00000085229e7220 */ /* 0x000fe40000410000 */
[----:B------:R-:W-:Y:S02]  /*4670*/  FMUL.FTZ R34, R4, R230 ;  /* 0x000000e604227220 */ /* 0x000fe40000410000 */
[----:B------:R-:W-:Y:S01]  /*4680*/  FMUL.FTZ R157, R33, R132 ;  /* 0x00000084219d7220 */ /* 0x000fe20000410000 */
[----:B------:R-:W4:Y:S01]  /*4690*/  MUFU.EX2 R141, R141 ;  /* 0x0000008d008d7308 */ /* 0x000f220000000800 */
[----:B------:R-:W-:Y:S01]  /*46a0*/  FFMA.FTZ R132, -R238, R238, 1 ;  /* 0x3f800000ee847423 */ /* 0x000fe200000101ee */
[----:B------:R-:W-:Y:S01]  /*46b0*/  MOV R238, R149 ;  /* 0x0000009500ee7202 */ /* 0x000fe20000000f00 */
[----:B------:R-:W-:Y:S01]  /*46c0*/  FFMA.FTZ R135, -R243, R243, 1 ;  /* 0x3f800000f3877423 */ /* 0x000fe200000101f3 */
[----:B------:R-:W-:Y:S01]  /*46d0*/  MOV R243, R152 ;  /* 0x0000009800f37202 */ /* 0x000fe20000000f00 */
[----:B------:R-:W-:Y:S01]  /*46e0*/  FFMA.FTZ R133, -R239, R239, 1 ;  /* 0x3f800000ef857423 */ /* 0x000fe200000101ef */
[----:B------:R-:W-:Y:S01]  /*46f0*/  MOV R239, R154 ;  /* 0x0000009a00ef7202 */ /* 0x000fe20000000f00 */
[----:B------:R-:W-:Y:S01]  /*4700*/  FMUL.FTZ R33, R3, R163 ;  /* 0x000000a303217220 */ /* 0x000fe20000410000 */
[----:B------:R-:W-:Y:S01]  /*4710*/  F2FP.BF16.PACK_AB R149, R23, R32 ;  /* 0x000000201795723e */ /* 0x000fe200000010ff */
[----:B------:R-:W-:Y:S01]  /*4720*/  FMUL.FTZ R155, R34, R135 ;  /* 0x00000087229b7220 */ /* 0x000fe20000410000 */
[----:B------:R-:W-:Y:S01]  /*4730*/  MUFU.EX2 R148, R148 ;  /* 0x0000009400947308 */ /* 0x000fe20000000800 */
[----:B------:R-:W-:Y:S01]  /*4740*/  FMUL.FTZ R154, R33, R133 ;  /* 0x00000085219a7220 */ /* 0x000fe20000410000 */
[----:B------:R-:W-:Y:S01]  /*4750*/  FSEL R33, R245, -INF , P4 ;  /* 0xff800000f5217808 */ /* 0x000fe20002000000 */
[--C-:B------:R-:W-:Y:S01]  /*4760*/  FADD.FTZ R12, R12, -R2.reuse ;  /* 0x800000020c0c7221 */ /* 0x100fe20000010000 */
[----:B------:R-:W-:Y:S01]  /*4770*/  FSEL R34, R240, -INF , P5 ;  /* 0xff800000f0227808 */ /* 0x000fe20002800000 */
[--C-:B------:R-:W-:Y:S01]  /*4780*/  FADD.FTZ R13, R13, -R2.reuse ;  /* 0x800000020d0d7221 */ /* 0x100fe20000010000 */
[----:B------:R-:W-:Y:S01]  /*4790*/  F2FP.BF16.PACK_AB R32, R16, R17 ;  /* 0x000000111020723e */ /* 0x000fe200000010ff */
[----:B-1----:R-:W-:Y:S01]  /*47a0*/  FMUL.FTZ R12, R138, R12 ;  /* 0x0000000c8a0c7220 */ /* 0x002fe20000410000 */
[----:B----4-:R-:W-:Y:S01]  /*47b0*/  F2FP.BF16.PACK_AB R17, R137, R134 ;  /* 0x000000868911723e */ /* 0x010fe200000010ff */
[--C-:B------:R-:W-:Y:S01]  /*47c0*/  FADD.FTZ R24, R24, -R2.reuse ;  /* 0x8000000218187221 */ /* 0x100fe20000010000 */
[----:B------:R-:W1:Y:S01]  /*47d0*/  MUFU.EX2 R143, R143 ;  /* 0x0000008f008f7308 */ /* 0x000e620000000800 */
[--C-:B------:R-:W-:Y:S01]  /*47e0*/  FADD.FTZ R25, R25, -R2.reuse ;  /* 0x8000000219197221 */ /* 0x100fe20000010000 */
[----:B------:R-:W-:Y:S01]  /*47f0*/  F2FP.BF16.PACK_AB R23, R236, R237 ;  /* 0x000000edec17723e */ /* 0x000fe200000010ff */
[----:B------:R-:W-:Y:S01]  /*4800*/  FADD.FTZ R29, R29, -R2 ;  /* 0x800000021d1d7221 */ /* 0x000fe20000010000 */
[----:B------:R-:W-:Y:S01]  /*4810*/  F2FP.BF16.PACK_AB R133, R155, R157 ;  /* 0x0000009d9b85723e */ /* 0x000fe200000010ff */
[----:B------:R-:W-:Y:S01]  /*4820*/  FFMA.FTZ R156, R34, c[0x0][0x29c], -R146 ;  /* 0x0000a700229c7a23 */ /* 0x000fe20000010892 */
[----:B------:R-:W-:Y:S01]  /*4830*/  F2FP.BF16.PACK_AB R34, R234, R235 ;  /* 0x000000ebea22723e */ /* 0x000fe200000010ff */
[----:B------:R-:W-:Y:S01]  /*4840*/  FMUL.FTZ R137, R137, R9 ;  /* 0x0000000989897220 */ /* 0x000fe20000410000 */
[C---:B------:R-:W-:Y:S01]  /*4850*/  F2FP.BF16.PACK_AB R9, R139.reuse, R138 ;  /* 0x0000008a8b09723e */ /* 0x040fe200000010ff */
[----:B------:R-:W-:Y:S01]  /*4860*/  FMUL.FTZ R139, R139, R13 ;  /* 0x0000000d8b8b7220 */ /* 0x000fe20000410000 */
[----:B------:R-:W4:Y:S01]  /*4870*/  MUFU.EX2 R147, R147 ;  /* 0x0000009300937308 */ /* 0x000f220000000800 */
[--C-:B------:R-:W-:Y:S01]  /*4880*/  FADD.FTZ R28, R28, -R2.reuse ;  /* 0x800000021c1c7221 */ /* 0x100fe20000010000 */
[----:B------:R-:W-:Y:S01]  /*4890*/  F2FP.BF16.PACK_AB R135, R229, R231 ;  /* 0x000000e7e587723e */ /* 0x000fe200000010ff */
[----:B------:R-:W-:Y:S07]  /*48a0*/  FMUL.FTZ R16, R141, R24 ;  /* 0x000000188d107220 */ /* 0x000fee0000410000 */
[----:B------:R-:W-:Y:S01]  /*48b0*/  MUFU.EX2 R151, R151 ;  /* 0x0000009700977308 */ /* 0x000fe20000000800 */
[----:B-1----:R-:W-:Y:S09]  /*48c0*/  FMUL.FTZ R28, R143, R28 ;  /* 0x0000001c8f1c7220 */ /* 0x002ff20000410000 */
[----:B------:R-:W1:Y:S10]  /*48d0*/  MUFU.EX2 R150, R150 ;  /* 0x0000009600967308 */ /* 0x000e740000000800 */
[----:B------:R-:W-:Y:S01]  /*48e0*/  MUFU.EX2 R19, R156 ;  /* 0x0000009c00137308 */ /* 0x000fe20000000800 */
[----:B--2---:R-:W-:Y:S02]  /*48f0*/  FSEL R136, R241, -INF , P1 ;  /* 0xff800000f1887808 */ /* 0x004fe40000800000 */
[----:B------:R-:W-:Y:S01]  /*4900*/  ISETP.GT.AND P1, PT, R0, 0x61, PT ;  /* 0x000000610000780c */ /* 0x000fe20003f24270 */
[----:B------:R-:W-:Y:S02]  /*4910*/  FADD.FTZ R0, R8, -R2 ;  /* 0x8000000208007221 */ /* 0x000fe40000010000 */
[C---:B------:R-:W-:Y:S01]  /*4920*/  FMUL.FTZ R8, R145.reuse, R159 ;  /* 0x0000009f91087220 */ /* 0x040fe20000410000 */
[----:B------:R-:W-:Y:S01]  /*4930*/  F2FP.BF16.PACK_AB R145, R145, R3 ;  /* 0x000000039191723e */ /* 0x000fe200000010ff */
[----:B------:R-:W-:Y:S02]  /*4940*/  FMUL.FTZ R0, R134, R0 ;  /* 0x0000000086007220 */ /* 0x000fe40000410000 */
[----:B------:R-:W-:Y:S01]  /*4950*/  FMUL.FTZ R153, R8, R132 ;  /* 0x0000008408997220 */ /* 0x000fe20000410000 */
[----:B------:R-:W-:Y:S01]  /*4960*/  FSEL R8, R244, -INF , P2 ;  /* 0xff800000f4087808 */ /* 0x000fe20001000000 */
[----:B------:R-:W-:Y:S01]  /*4970*/  FMUL.FTZ R230, R0, R35 ;  /* 0x0000002300e67220 */ /* 0x000fe20000410000 */
[----:B------:R-:W-:Y:S01]  /*4980*/  FSEL R0, R251, -INF , P1 ;  /* 0xff800000fb007808 */ /* 0x000fe20000800000 */
[--C-:B------:R-:W-:Y:S01]  /*4990*/  FFMA.FTZ R132, R136, c[0x0][0x29c], -R146.reuse ;  /* 0x0000a70088847a23 */ /* 0x100fe20000010892 */
[----:B------:R-:W-:Y:S01]  /*49a0*/  F2FP.BF16.PACK_AB R136, R232, R233 ;  /* 0x000000e9e888723e */ /* 0x000fe200000010ff */
[--C-:B------:R-:W-:Y:S01]  /*49b0*/  FFMA.FTZ R163, R8, c[0x0][0x29c], -R146.reuse ;  /* 0x0000a70008a37a23 */ /* 0x100fe20000010892 */
[----:B------:R-:W-:Y:S01]  /*49c0*/  MOV R8, R140 ;  /* 0x0000008c00087202 */ /* 0x000fe20000000f00 */
[----:B------:R2:W-:Y:S01]  /*49d0*/  MUFU.EX2 R20, R132 ;  /* 0x0000008400147308 */ /* 0x0005e20000000800 */
[--C-:B------:R-:W-:Y:S01]  /*49e0*/  FFMA.FTZ R159, R33, c[0x0][0x29c], -R146.reuse ;  /* 0x0000a700219f7a23 */ /* 0x100fe20000010892 */
[----:B------:R-:W-:Y:S01]  /*49f0*/  F2FP.BF16.PACK_AB R140, R21, R22 ;  /* 0x00000016158c723e */ /* 0x000fe200000010ff */
[----:B------:R-:W-:Y:S01]  /*4a00*/  FFMA.FTZ R3, -R247, R247, 1 ;  /* 0x3f800000f7037423 */ /* 0x000fe200000101f7 */
[----:B------:R-:W-:Y:S01]  /*4a10*/  F2FP.BF16.PACK_AB R21, R4, R5 ;  /* 0x000000050415723e */ /* 0x000fe200000010ff */
[----:B------:R-:W-:Y:S01]  /*4a20*/  FFMA.FTZ R4, -R8, R8, 1 ;  /* 0x3f80000008047423 */ /* 0x000fe20000010108 */
[----:B----4-:R-:W-:Y:S01]  /*4a30*/  F2FP.BF16.PACK_AB R5, R147, R143 ;  /* 0x0000008f9305723e */ /* 0x010fe200000010ff */
[----:B------:R-:W-:Y:S01]  /*4a40*/  FMUL.FTZ R134, R12, R3 ;  /* 0x000000030c867220 */ /* 0x000fe20000410000 */
[----:B------:R-:W-:Y:S01]  /*4a50*/  F2FP.BF16.PACK_AB R22, R161, R162 ;  /* 0x000000a2a116723e */ /* 0x000fe200000010ff */
[----:B------:R-:W-:Y:S01]  /*4a60*/  FMUL.FTZ R12, R148, R25 ;  /* 0x00000019940c7220 */ /* 0x000fe20000410000 */
[----:B------:R-:W-:Y:S01]  /*4a70*/  F2FP.BF16.PACK_AB R33, R158, R160 ;  /* 0x000000a09e21723e */ /* 0x000fe200000010ff */
[----:B------:R-:W-:Y:S02]  /*4a80*/  FMUL.FTZ R147, R147, R29 ;  /* 0x0000001d93937220 */ /* 0x000fe40000410000 */
[----:B------:R-:W-:Y:S02]  /*4a90*/  FFMA.FTZ R8, -R250, R250, 1 ;  /* 0x3f800000fa087423 */ /* 0x000fe400000101fa */
[----:B------:R-:W-:Y:S02]  /*4aa0*/  FFMA.FTZ R3, -R248, R248, 1 ;  /* 0x3f800000f8037423 */ /* 0x000fe400000101f8 */
[----:B------:R-:W-:Y:S02]  /*4ab0*/  FFMA.FTZ R2, -R246, R246, 1 ;  /* 0x3f800000f6027423 */ /* 0x000fe400000101f6 */
[----:B------:R-:W-:Y:S02]  /*4ac0*/  FMUL.FTZ R3, R28, R3 ;  /* 0x000000031c037220 */ /* 0x000fe40000410000 */
[----:B------:R-:W-:Y:S02]  /*4ad0*/  FMUL.FTZ R2, R147, R2 ;  /* 0x0000000293027220 */ /* 0x000fe40000410000 */
[----:B------:R-:W-:Y:S01]  /*4ae0*/  FMUL.FTZ R16, R16, R8 ;  /* 0x0000000810107220 */ /* 0x000fe20000410000 */
[----:B--2---:R-:W-:Y:S01]  /*4af0*/  F2FP.BF16.PACK_AB R132, R153, R154 ;  /* 0x0000009a9984723e */ /* 0x004fe200000010ff */
[----:B------:R-:W-:Y:S01]  /*4b00*/  FMUL.FTZ R137, R137, R4 ;  /* 0x0000000489897220 */ /* 0x000fe20000410000 */
[----:B------:R-:W-:Y:S04]  /*4b10*/  F2FP.BF16.PACK_AB R4, R148, R141 ;  /* 0x0000008d9404723e */ /* 0x000fe800000010ff */
[----:B------:R-:W-:Y:S02]  /*4b20*/  F2FP.BF16.PACK_AB R8, R137, R230 ;  /* 0x000000e68908723e */ /* 0x000fe400000010ff */
[----:B---3--:R-:W-:Y:S05]  /*4b30*/  FSEL R35, R242, -INF , P6 ;  /* 0xff800000f2237808 */ /* 0x008fea0003000000 */
[--C-:B------:R-:W-:Y:S01]  /*4b40*/  FFMA.FTZ R152, R35, c[0x0][0x29c], -R146.reuse ;  /* 0x0000a70023987a23 */ /* 0x100fe20000010892 */
[----:B------:R-:W-:Y:S01]  /*4b50*/  F2FP.BF16.PACK_AB R35, R6, R7 ;  /* 0x000000070623723e */ /* 0x000fe200000010ff */
[----:B------:R-:W-:Y:S01]  /*4b60*/  FFMA.FTZ R146, R0, c[0x0][0x29c], -R146 ;  /* 0x0000a70000927a23 */ /* 0x000fe20000010892 */
[----:B------:R-:W-:Y:S01]  /*4b70*/  MUFU.EX2 R7, R159 ;  /* 0x0000009f00077308 */ /* 0x000fe20000000800 */
[----:B------:R-:W-:Y:S02]  /*4b80*/  FFMA.FTZ R0, -R252, R252, 1 ;  /* 0x3f800000fc007423 */ /* 0x000fe400000101fc */
[----:B------:R-:W-:Y:S02]  /*4b90*/  FFMA.FTZ R6, -R249, R249, 1 ;  /* 0x3f800000f9067423 */ /* 0x000fe400000101f9 */
[----:B------:R-:W-:Y:S02]  /*4ba0*/  FMUL.FTZ R13, R139, R0 ;  /* 0x000000008b0d7220 */ /* 0x000fe40000410000 */
[----:B------:R-:W2:Y:S01]  /*4bb0*/  LDS R0, [R238.X4+0xf320] ;  /* 0x00f32000ee007984 */ /* 0x000ea20000004800 */
[----:B------:R-:W-:Y:S02]  /*4bc0*/  FMUL.FTZ R12, R12, R6 ;  /* 0x000000060c0c7220 */ /* 0x000fe40000410000 */
[----:B------:R-:W3:Y:S01]  /*4bd0*/  MUFU.EX2 R18, R152 ;  /* 0x0000009800127308 */ /* 0x000ee20000000800 */
[----:B------:R-:W-:Y:S01]  /*4be0*/  STS [R227+0xf480], R149 ;  /* 0x00f48095e3007388 */ /* 0x000fe20000000800 */
[----:B------:R-:W-:Y:S02]  /*4bf0*/  F2FP.BF16.PACK_AB R13, R13, R134 ;  /* 0x000000860d0d723e */ /* 0x000fe400000010ff */
[----:B------:R-:W-:Y:S01]  /*4c00*/  F2FP.BF16.PACK_AB R12, R12, R16 ;  /* 0x000000100c0c723e */ /* 0x000fe200000010ff */
[----:B------:R-:W-:Y:S01]  /*4c10*/  STS [R227+0xf880], R32 ;  /* 0x00f88020e3007388 */ /* 0x000fe20000000800 */
[----:B------:R-:W-:Y:S02]  /*4c20*/  F2FP.BF16.PACK_AB R16, R2, R3 ;  /* 0x000000030210723e */ /* 0x000fe400000010ff */
[----:B-1----:R-:W-:Y:S01]  /*4c30*/  F2FP.BF16.PACK_AB R3, R150, R151 ;  /* 0x000000979603723e */ /* 0x002fe200000010ff */
[----:B------:R-:W-:Y:S01]  /*4c40*/  STS [R228], R140 ;  /* 0x0000008ce4007388 */ /* 0x000fe20000000800 */
[----:B------:R-:W1:Y:S03]  /*4c50*/  MUFU.EX2 R146, R146 ;  /* 0x0000009200927308 */ /* 0x000e660000000800 */
[----:B------:R-:W-:Y:S04]  /*4c60*/  STS [R228+0x400], R35 ;  /* 0x00040023e4007388 */ /* 0x000fe80000000800 */
[----:B------:R-:W-:Y:S03]  /*4c70*/  STS [R227+0x10480], R17 ;  /* 0x01048011e3007388 */ /* 0x000fe60000000800 */
[----:B------:R-:W4:Y:S01]  /*4c80*/  MUFU.EX2 R6, R163 ;  /* 0x000000a300067308 */ /* 0x000f220000000800 */
[----:B------:R1:W-:Y:S01]  /*4c90*/  STS [R227+0x10880], R3 ;  /* 0x01088003e3007388 */ /* 0x0003e20000000800 */
[----:B---3--:R-:W-:Y:S03]  /*4ca0*/  F2FP.BF16.PACK_AB R2, R18, R20 ;  /* 0x000000141202723e */ /* 0x008fe600000010ff */
[----:B------:R3:W-:Y:S04]  /*4cb0*/  STS [R228+0x1000], R9 ;  /* 0x00100009e4007388 */ /* 0x0007e80000000800 */
[----:B------:R4:W-:Y:S04]  /*4cc0*/  STS [R228+0x1400], R2 ;  /* 0x00140002e4007388 */ /* 0x0009e80000000800 */
[----:B------:R-:W-:Y:S04]  /*4cd0*/  STS [R227+0x11480], R142 ;  /* 0x0114808ee3007388 */ /* 0x000fe80000000800 */
[----:B------:R-:W-:Y:S01]  /*4ce0*/  STS [R227+0x11880], R21 ;  /* 0x01188015e3007388 */ /* 0x000fe20000000800 */
[--C-:B--2---:R-:W-:Y:S02]  /*4cf0*/  FADD.FTZ R10, R10, -R0.reuse ;  /* 0x800000000a0a7221 */ /* 0x104fe40000010000 */
[--C-:B------:R-:W-:Y:S01]  /*4d00*/  FADD.FTZ R11, R11, -R0.reuse ;  /* 0x800000000b0b7221 */ /* 0x100fe20000010000 */
[----:B------:R-:W-:Y:S01]  /*4d10*/  STS [R228+0x2000], R144 ;  /* 0x00200090e4007388 */ /* 0x000fe20000000800 */
[----:B------:R-:W-:Y:S02]  /*4d20*/  FMUL.FTZ R10, R151, R10 ;  /* 0x0000000a970a7220 */ /* 0x000fe40000410000 */
[--C-:B------:R-:W-:Y:S01]  /*4d30*/  FADD.FTZ R14, R14, -R0.reuse ;  /* 0x800000000e0e7221 */ /* 0x100fe20000010000 */
[----:B------:R-:W-:Y:S01]  /*4d40*/  STS [R228+0x2400], R145 ;  /* 0x00240091e4007388 */ /* 0x000fe20000000800 */
[----:B-1----:R-:W-:Y:S02]  /*4d50*/  FFMA.FTZ R3, -R243, R243, 1 ;  /* 0x3f800000f3037423 */ /* 0x002fe400000101f3 */
[--C-:B------:R-:W-:Y:S01]  /*4d60*/  FADD.FTZ R15, R15, -R0.reuse ;  /* 0x800000000f0f7221 */ /* 0x100fe20000010000 */
[----:B------:R1:W-:Y:S01]  /*4d70*/  STS [R227+0x12480], R4 ;  /* 0x01248004e3007388 */ /* 0x0003e20000000800 */
[----:B---3--:R-:W-:Y:S02]  /*4d80*/  FMUL.FTZ R9, R150, R11 ;  /* 0x0000000b96097220 */ /* 0x008fe40000410000 */
[----:B------:R-:W-:Y:S01]  /*4d90*/  FMUL.FTZ R14, R20, R14 ;  /* 0x0000000e140e7220 */ /* 0x000fe20000410000 */
[----:B----4-:R-:W-:Y:S01]  /*4da0*/  F2FP.BF16.PACK_AB R2, R7, R19 ;  /* 0x000000130702723e */ /* 0x010fe200000010ff */
[----:B------:R-:W-:Y:S02]  /*4db0*/  FMUL.FTZ R9, R9, R3 ;  /* 0x0000000309097220 */ /* 0x000fe40000410000 */
[----:B------:R-:W-:Y:S02]  /*4dc0*/  FMUL.FTZ R15, R18, R15 ;  /* 0x0000000f120f7220 */ /* 0x000fe40000410000 */
[----:B------:R2:W-:Y:S01]  /*4dd0*/  STS [R227+0x12880], R2 ;  /* 0x01288002e3007388 */ /* 0x0005e20000000800 */
[----:B------:R-:W-:Y:S02]  /*4de0*/  FFMA.FTZ R3, -R241, R241, 1 ;  /* 0x3f800000f1037423 */ /* 0x000fe400000101f1 */
[--C-:B------:R-:W-:Y:S01]  /*4df0*/  FADD.FTZ R26, R26, -R0.reuse ;  /* 0x800000001a1a7221 */ /* 0x100fe20000010000 */
[----:B------:R3:W-:Y:S01]  /*4e00*/  STS [R228+0x3000], R5 ;  /* 0x00300005e4007388 */ /* 0x0007e20000000800 */
[----:B------:R-:W-:Y:S02]  /*4e10*/  FMUL.FTZ R3, R14, R3 ;  /* 0x000000030e037220 */ /* 0x000fe40000410000 */
[--C-:B------:R-:W-:Y:S02]  /*4e20*/  FADD.FTZ R27, R27, -R0.reuse ;  /* 0x800000001b1b7221 */ /* 0x100fe40000010000 */
[--C-:B------:R-:W-:Y:S02]  /*4e30*/  FADD.FTZ R30, R30, -R0.reuse ;  /* 0x800000001e1e7221 */ /* 0x100fe40000010000 */
[----:B------:R-:W-:Y:S02]  /*4e40*/  FMUL.FTZ R19, R19, R26 ;  /* 0x0000001a13137220 */ /* 0x000fe40000410000 */
[----:B------:R-:W-:Y:S02]  /*4e50*/  FMUL.FTZ R27, R7, R27 ;  /* 0x0000001b071b7220 */ /* 0x000fe40000410000 */
[----:B-1----:R-:W-:Y:S02]  /*4e60*/  FFMA.FTZ R4, -R242, R242, 1 ;  /* 0x3f800000f2047423 */ /* 0x002fe400000101f2 */
[----:B------:R-:W-:Y:S02]  /*4e70*/  FADD.FTZ R31, R31, -R0 ;  /* 0x800000001f1f7221 */ /* 0x000fe40000010000 */
[----:B------:R-:W-:Y:S02]  /*4e80*/  FMUL.FTZ R4, R15, R4 ;  /* 0x000000040f047220 */ /* 0x000fe40000410000 */
[----:B------:R-:W-:Y:S02]  /*4e90*/  FFMA.FTZ R0, -R240, R240, 1 ;  /* 0x3f800000f0007423 */ /* 0x000fe400000101f0 */
[----:B------:R-:W-:Y:S01]  /*4ea0*/  FMUL.FTZ R31, R146, R31 ;  /* 0x0000001f921f7220 */ /* 0x000fe20000410000 */
[----:B------:R-:W-:Y:S01]  /*4eb0*/  F2FP.BF16.PACK_AB R4, R4, R3 ;  /* 0x000000030404723e */ /* 0x000fe200000010ff */
[----:B--2---:R-:W-:Y:S02]  /*4ec0*/  FFMA.FTZ R2, -R239, R239, 1 ;  /* 0x3f800000ef027423 */ /* 0x004fe400000101ef */
[----:B------:R-:W-:Y:S02]  /*4ed0*/  FFMA.FTZ R3, -R245, R245, 1 ;  /* 0x3f800000f5037423 */ /* 0x000fe400000101f5 */
[----:B------:R-:W-:Y:S01]  /*4ee0*/  FMUL.FTZ R10, R10, R2 ;  /* 0x000000020a0a7220 */ /* 0x000fe20000410000 */
[----:B------:R-:W-:Y:S01]  /*4ef0*/  F2FP.BF16.PACK_AB R2, R146, R6 ;  /* 0x000000069202723e */ /* 0x000fe200000010ff */
[----:B---3--:R-:W-:Y:S02]  /*4f00*/  FMUL.FTZ R5, R6, R30 ;  /* 0x0000001e06057220 */ /* 0x008fe40000410000 */
[----:B------:R-:W-:Y:S02]  /*4f10*/  FMUL.FTZ R7, R19, R0 ;  /* 0x0000000013077220 */ /* 0x000fe40000410000 */
[----:B------:R1:W-:Y:S01]  /*4f20*/  STS [R228+0x3400], R2 ;  /* 0x00340002e4007388 */ /* 0x0003e20000000800 */
[----:B------:R-:W-:Y:S02]  /*4f30*/  FFMA.FTZ R0, -R244, R244, 1 ;  /* 0x3f800000f4007423 */ /* 0x000fe400000101f4 */
[----:B------:R-:W-:Y:S01]  /*4f40*/  FFMA.FTZ R6, -R251, R251, 1 ;  /* 0x3f800000fb067423 */ /* 0x000fe200000101fb */
[----:B------:R-:W-:Y:S01]  /*4f50*/  BAR.SYNC.DEFER_BLOCKING 0x0 ;  /* 0x0000000000007b1d */ /* 0x000fe20000010000 */
[----:B------:R-:W-:Y:S02]  /*4f60*/  FMUL.FTZ R3, R27, R3 ;  /* 0x000000031b037220 */ /* 0x000fe40000410000 */
[----:B------:R-:W-:Y:S02]  /*4f70*/  FMUL.FTZ R5, R5, R0 ;  /* 0x0000000005057220 */ /* 0x000fe40000410000 */
[----:B------:R-:W-:Y:S01]  /*4f80*/  FMUL.FTZ R0, R31, R6 ;  /* 0x000000061f007220 */ /* 0x000fe20000410000 */
[----:B------:R-:W-:Y:S02]  /*4f90*/  F2FP.BF16.PACK_AB R3, R3, R7 ;  /* 0x000000070303723e */ /* 0x000fe400000010ff */
[----:B-1----:R-:W-:Y:S01]  /*4fa0*/  F2FP.BF16.PACK_AB R2, R9, R10 ;  /* 0x0000000a0902723e */ /* 0x002fe200000010ff */
[----:B------:R-:W-:Y:S04]  /*4fb0*/  STS [R227+0x13480], R23 ;  /* 0x01348017e3007388 */ /* 0x000fe80000000800 */
[----:B------:R-:W-:Y:S04]  /*4fc0*/  STS [R227+0x13880], R22 ;  /* 0x01388016e3007388 */ /* 0x000fe80000000800 */
[----:B------:R-:W-:Y:S04]  /*4fd0*/  STS [R228+0x4000], R34 ;  /* 0x00400022e4007388 */ /* 0x000fe80000000800 */
        /* <DEDUP_REMOVED lines=34> */
[----:B------:R3:W5:Y:S01]  /*5200*/  LDL.64 R244, [R1+0x20] ;  /* 0x0000200001f47983 */ /* 0x0007620000100a00 */
[C---:B------:R-:W-:Y:S05]  /*5210*/  HMMA.16816.F32.BF16 R64, R4.reuse, R18, R64 ;  /* 0x000000120440723c */ /* 0x040fea0000041840 */
[----:B------:R-:W-:Y:S03]  /*5220*/  LDSM.16.MT88.4 R16, [R0+0xc880] ;  /* 0x00c880000010783b */ /* 0x000fe60000004200 */
        /* <DEDUP_REMOVED lines=61> */
[----:B------:R-:W-:Y:S01]  /*5600*/  UIMAD.WIDE.U32 UR22, UR16, UR6, URZ ;  /* 0x00000006101672a5 */ /* 0x000fe2000f8e003f */
[----:B------:R-:W3:Y:S01]  /*5610*/  LDL.64 R158, [R1+0x50] ;  /* 0x00005000019e7983 */ /* 0x000ee20000100a00 */
[----:B------:R-:W-:Y:S03]  /*5620*/  USHF.R.S32.HI UR21, URZ, 0x1f, UR16 ;  /* 0x0000001f3f157899 */ /* 0x000fe60008011410 */
[----:B------:R-:W4:Y:S01]  /*5630*/  LDL.64 R156, [R1+0x40] ;  /* 0x00004000019c7983 */ /* 0x000f220000100a00 */
[----:B------:R-:W-:Y:S01]  /*5640*/  IMAD.U32 R4, RZ, RZ, UR22 ;  /* 0x00000016ff047e24 */ /* 0x000fe2000f8e00ff */
[----:B------:R-:W-:Y:S01]  /*5650*/  UIMAD UR21, UR21, UR6, URZ ;  /* 0x00000006151572a4 */ /* 0x000fe2000f8e023f */
[----:B------:R-:W-:Y:S01]  /*5660*/  IMAD.U32 R0, RZ, RZ, UR22 ;  /* 0x00000016ff007e24 */ /* 0x000fe2000f8e00ff */
[----:B------:R-:W4:Y:S01]  /*5670*/  LDL.64 R242, [R1+0x10] ;  /* 0x0000100001f27983 */ /* 0x000f220000100a00 */
[----:B------:R-:W-:Y:S02]  /*5680*/  USHF.L.U32 UR6, UR16, 0x6, URZ ;  /* 0x0000000610067899 */ /* 0x000fe4000800063f */
[----:B------:R-:W-:Y:S01]  /*5690*/  UIMAD UR21, UR16, UR7, UR21 ;  /* 0x00000007101572a4 */ /* 0x000fe2000f8e0215 */
[----:B------:R-:W4:Y:S01]  /*56a0*/  LDL.64 R154, [R1+0x38] ;  /* 0x00003800019a7983 */ /* 0x000f220000100a00 */
[----:B------:R-:W-:Y:S02]  /*56b0*/  UIADD3 UR7, -UR6, UR18, URZ ;  /* 0x0000001206077290 */ /* 0x000fe4000fffe13f */
[----:B------:R-:W-:Y:S01]  /*56c0*/  UIADD3 UR21, UR23, UR21, URZ ;  /* 0x0000001517157290 */ /* 0x000fe2000fffe03f */
[----:B------:R-:W4:Y:S01]  /*56d0*/  LDL R152, [R1+0x60] ;  /* 0x0000600001987983 */ /* 0x000f220000100800 */
[----:B------:R-:W-:Y:S03]  /*56e0*/  IMAD.U32 R7, RZ, RZ, UR6 ;  /* 0x00000006ff077e24 */ /* 0x000fe6000f8e00ff */
[----:B------:R-:W4:Y:S01]  /*56f0*/  LDL R240, [R1+0x18] ;  /* 0x0000180001f07983 */ /* 0x000f220000100800 */
[----:B------:R-:W-:Y:S01]  /*5700*/  IMAD.U32 R8, RZ, RZ, UR21 ;  /* 0x00000015ff087e24 */ /* 0x000fe2000f8e00ff */
[C---:B--2---:R-:W-:Y:S02]  /*5710*/  LOP3.LUT P5, RZ, R153.reuse, 0x1, RZ, 0xc0, !PT ;  /* 0x0000000199ff7812 */ /* 0x044fe400078ac0ff */
[C---:B------:R-:W-:Y:S02]  /*5720*/  LOP3.LUT P4, RZ, R153.reuse, 0x2, RZ, 0xc0, !PT ;  /* 0x0000000299ff7812 */ /* 0x040fe4000788c0ff */
[----:B---3--:R-:W-:Y:S02]  /*5730*/  LEA R0, P1, R0, R158, 0x6 ;  /* 0x0000009e00007211 */ /* 0x008fe400078230ff */
[----:B------:R-:W-:Y:S02]  /*5740*/  LOP3.LUT P2, RZ, R153, 0x4, RZ, 0xc0, !PT ;  /* 0x0000000499ff7812 */ /* 0x000fe4000784c0ff */
[----:B----4-:R-:W-:Y:S02]  /*5750*/  IADD3 R5, P0, R156, UR6, RZ ;  /* 0x000000069c057c10 */ /* 0x010fe4000ff1e0ff */
[C---:B------:R-:W-:Y:S02]  /*5760*/  ISETP.GE.OR P5, PT, R242.reuse, UR7, !P5 ;  /* 0x00000007f2007c0c */ /* 0x040fe4000efa6670 */
[----:B------:R-:W-:Y:S02]  /*5770*/  ISETP.GE.OR P4, PT, R242, UR7, !P4 ;  /* 0x00000007f2007c0c */ /* 0x000fe4000e786670 */
[----:B------:R-:W-:Y:S02]  /*5780*/  LEA.HI.X R8, R4, R155, R8, 0x6, P1 ;  /* 0x0000009b04087211 */ /* 0x000fe400008f3408 */
[----:B------:R-:W-:Y:S02]  /*5790*/  LEA R4, P1, R0, c[0x0][0x1f0], 0x1 ;  /* 0x00007c0000047a11 */ /* 0x000fe400078208ff */
[----:B------:R-:W-:Y:S02]  /*57a0*/  LEA.HI.X.SX32 R7, R7, R152, 0x1, P0 ;  /* 0x0000009807077211 */ /* 0x000fe400000f0eff */
[C---:B------:R-:W-:Y:S02]  /*57b0*/  LEA R6, P0, R5.reuse, c[0x0][0x280], 0x2 ;  /* 0x0000a00005067a11 */ /* 0x040fe400078010ff */
[----:B------:R-:W-:Y:S02]  /*57c0*/  ISETP.GE.OR P2, PT, R242, UR7, !P2 ;  /* 0x00000007f2007c0c */ /* 0x000fe4000d746670 */
[----:B------:R-:W-:Y:S02]  /*57d0*/  LEA.HI.X R7, R5, c[0x0][0x284], R7, 0x2, P0 ;  /* 0x0000a10005077a11 */ /* 0x000fe400000f1407 */
[----:B------:R-:W-:Y:S01]  /*57e0*/  LEA.HI.X R5, R0, c[0x0][0x1f4], R8, 0x1, P1 ;  /* 0x00007d0000057a11 */ /* 0x000fe200008f0c08 */
[----:B-----5:R-:W-:Y:S04]  /*57f0*/  @!P3 IMAD.SHL.U32 R0, R244, 0x10, RZ ;  /* 0x00000010f400b824 */ /* 0x020fe800078e00ff */
[----:B------:R-:W-:Y:S01]  /*5800*/  @!PT LDS RZ, [RZ] ;  /* 0x00000000fffff984 */ /* 0x000fe20000000800 */
[----:B------:R-:W-:Y:S01]  /*5810*/  @!PT LDS RZ, [RZ] ;  /* 0x00000000fffff984 */ /* 0x000fe20000000800 */
[----:B------:R-:W-:Y:S01]  /*5820*/  @!PT LDS RZ, [RZ] ;  /* 0x00000000fffff984 */ /* 0x000fe20000000800 */
[----:B------:R1:W-:Y:S04]  /*5830*/  LDGSTS.E.BYPASS.LTC128B.128 [R240+0xc080], [R4.64], !P5 ;  /* 0x0c08000004f07fae */ /* 0x0003e8000e901d4e */
[----:B------:R1:W-:Y:S04]  /*5840*/  LDGSTS.E.BYPASS.LTC128B.128 [R240+0xd080], [R4.64+0x40], !P4 ;  /* 0x0d08004004f07fae */ /* 0x0003e8000e101d4e */
[----:B------:R1:W-:Y:S04]  /*5850*/  LDGSTS.E.BYPASS.LTC128B.128 [R240+0xe080], [R4.64+0x80], !P2 ;  /* 0x0e08008004f07fae */ /* 0x0003e8000d101d4e */
[----:B------:R1:W-:Y:S02]  /*5860*/  @!P3 LDGSTS.E.BYPASS.LTC128B.128 [R0+0xf280], [R6.64] ;  /* 0x0f2800000600bfae */ /* 0x0003e4000b901d4e */
.L_x_458:
[-C--:B-12-4-:R-:W-:Y:S01]  /*5870*/  HMMA.16816.F32.BF16 R4, R20, R2.reuse, RZ ;  /* 0x000000021404723c */ /* 0x096fe200000418ff */
[----:B------:R-:W-:Y:S01]  /*5880*/  LDSM.16.M88.4 R132, [R219] ;  /* 0x00000000db84783b */ /* 0x000fe20000000200 */
[----:B------:R-:W-:Y:S02]  /*5890*/  ULDC.64 UR6, c[0x0][0x238] ;  /* 0x00008e0000067ab9 */ /* 0x000fe40000000a00 */
[----:B------:R-:W-:Y:S01]  /*58a0*/  USHF.R.S32.HI UR21, URZ, 0x1f, UR10 ;  /* 0x0000001f3f157899 */ /* 0x000fe2000801140a */
[----:B------:R-:W-:Y:S01]  /*58b0*/  LDSM.16.M88.4 R136, [R219+0x1000] ;  /* 0x00100000db88783b */ /* 0x000fe20000000200 */
[----:B------:R-:W-:Y:S01]  /*58c0*/  UIMAD UR22, UR20, 0x1800, URZ ;  /* 0x00001800141678a4 */ /* 0x000fe2000f8e023f */
[----:B------:R-:W-:Y:S01]  /*58d0*/  IMAD.U32 R0, RZ, RZ, UR11 ;  /* 0x0000000bff007e24 */ /* 0x000fe2000f8e00ff */
[C---:B------:R-:W-:Y:S01]  /*58e0*/  HMMA.16816.F32.BF16 R8, R24.reuse, R2, RZ ;  /* 0x000000021808723c */ /* 0x040fe200000418ff */
[----:B------:R-:W1:Y:S01]  /*58f0*/  LDSM.16.MT88.2 R2, [R212+0x800] ;  /* 0x00080000d402783b */ /* 0x000e620000004100 */
[----:B------:R-:W-:Y:S02]  /*5900*/  UIMAD UR21, UR21, UR6, URZ ;  /* 0x00000006151572a4 */ /* 0x000fe4000f8e023f */
[----:B------:R-:W-:Y:S01]  /*5910*/  USHF.R.S32.HI UR20, URZ, 0x1f, UR11 ;  /* 0x0000001f3f147899 */ /* 0x000fe2000801140b */
[----:B------:R-:W-:Y:S01]  /*5920*/  LDSM.16.MT88.2 R142, [R212+0x4800] ;  /* 0x00480000d48e783b */ /* 0x000fe20000004100 */
[----:B------:R-:W-:Y:S02]  /*5930*/  UIMAD UR21, UR10, UR7, UR21 ;  /* 0x000000070a1572a4 */ /* 0x000fe4000f8e0215 */
[-C--:B------:R-:W-:Y:S01]  /*5940*/  HMMA.16816.F32.BF16 R12, R24, R28.reuse, RZ ;  /* 0x0000001c180c723c */ /* 0x080fe200000418ff */
[----:B------:R-:W-:Y:S01]  /*5950*/  LDSM.16.M88.4 R152, [R224+0x1000] ;  /* 0x00100000e098783b */ /* 0x000fe20000000200 */
[----:B------:R-:W-:Y:S02]  /*5960*/  ULDC.64 UR6, c[0x0][0x240] ;  /* 0x0000900000067ab9 */ /* 0x000fe40000000a00 */
[----:B------:R-:W-:Y:S01]  /*5970*/  UIMAD UR6, UR20, UR6, URZ ;  /* 0x00000006140672a4 */ /* 0x000fe2000f8e023f */
[----:B------:R-:W0:Y:S01]  /*5980*/  LDGDEPBAR ;  /* 0x00000000000079af */ /* 0x000e220000000000 */
[----:B------:R-:W-:Y:S02]  /*5990*/  UISETP.GE.AND UP0, UPT, UR16, UR9, UPT ;  /* 0x000000091000728c */ /* 0x000fe4000bf06270 */
[C---:B------:R-:W-:Y:S01]  /*59a0*/  HMMA.16816.F32.BF16 R16, R20.reuse, R28, RZ ;  /* 0x0000001c1410723c */ /* 0x040fe200000418ff */
[----:B------:R-:W2:Y:S01]  /*59b0*/  LDSM.16.MT88.2 R28, [R212+0x2800] ;  /* 0x00280000d41c783b */ /* 0x000ea20000004100 */
[----:B------:R-:W-:Y:S02]  /*59c0*/  UIMAD UR6, UR11, UR7, UR6 ;  /* 0x000000070b0672a4 */ /* 0x000fe4000f8e0206 */
[----:B------:R-:W-:Y:S02]  /*59d0*/  UIADD3 UR7, UR4, 0x1, URZ ;  /* 0x0000000104077890 */ /* 0x000fe4000fffe03f */
[----:B------:R-:W-:Y:S02]  /*59e0*/  UISETP.GE.AND UP2, UPT, UR4, 0x1, UPT ;  /* 0x000000010400788c */ /* 0x000fe4000bf46270 */
[-C--:B------:R-:W-:Y:S01]  /*59f0*/  HMMA.16816.F32.BF16 R20, R20, R30.reuse, RZ ;  /* 0x0000001e1414723c */ /* 0x080fe200000418ff */
[----:B------:R-:W-:Y:S07]  /*5a00*/  UISETP.GE.AND UP1, UPT, UR19, 0x1, UPT ;  /* 0x000000011300788c */ /* 0x000fee000bf26270 */
[----:B------:R-:W-:Y:S01]  /*5a10*/  HMMA.16816.F32.BF16 R24, R24, R30, RZ ;  /* 0x0000001e1818723c */ /* 0x000fe200000418ff */
[----:B------:R-:W-:Y:S07]  /*5a20*/  LDSM.16.MT88.2 R30, [R212+0xc00] ;  /* 0x000c0000d41e783b */ /* 0x000fee0000004100 */
[-C--:B------:R-:W-:Y:S08]  /*5a30*/  HMMA.16816.F32.BF16 R4, R32, R140.reuse, R4 ;  /* 0x0000008c2004723c */ /* 0x080ff00000041804 */
[C---:B------:R-:W-:Y:S01]  /*5a40*/  HMMA.16816.F32.BF16 R8, R144.reuse, R140, R8 ;  /* 0x0000008c9008723c */ /* 0x040fe20000041808 */
[----:B------:R-:W-:Y:S07]  /*5a50*/  LDSM.16.MT88.2 R140, [R212+0x2c00] ;  /* 0x002c0000d48c783b */ /* 0x000fee0000004100 */
[-C--:B------:R-:W-:Y:S08]  /*5a60*/  HMMA.16816.F32.BF16 R12, R144, R148.reuse, R12 ;  /* 0x00000094900c723c */ /* 0x080ff0000004180c */
[C---:B------:R-:W-:Y:S01]  /*5a70*/  HMMA.16816.F32.BF16 R16, R32.reuse, R148, R16 ;  /* 0x000000942010723c */ /* 0x040fe20000041810 */
[----:B------:R-:W-:Y:S07]  /*5a80*/  LDSM.16.MT88.2 R148, [R212+0x4c00] ;  /* 0x004c0000d494783b */ /* 0x000fee0000004100 */
[-C--:B------:R-:W-:Y:S01]  /*5a90*/  HMMA.16816.F32.BF16 R20, R32, R150.reuse, R20 ;  /* 0x000000962014723c */ /* 0x080fe20000041814 */
[----:B------:R-:W3:Y:S07]  /*5aa0*/  LDSM.16.M88.4 R32, [R224] ;  /* 0x00000000e020783b */ /* 0x000eee0000000200 */
[----:B------:R-:W-:Y:S01]  /*5ab0*/  HMMA.16816.F32.BF16 R24, R144, R150, R24 ;  /* 0x000000969018723c */ /* 0x000fe20000041818 */
[----:B------:R-:W-:Y:S04]  /*5ac0*/  LDSM.16.M88.4 R144, [R218+0x3000] ;  /* 0x00300000da90783b */ /* 0x000fe80000000200 */
[----:B------:R-:W-:Y:S03]  /*5ad0*/  LDSM.16.MT88.2 R150, [R212+0x5000] ;  /* 0x00500000d496783b */ /* 0x000fe60000004100 */
[-C--:B-1----:R-:W-:Y:S08]  /*5ae0*/  HMMA.16816.F32.BF16 R4, R132, R2.reuse, R4 ;  /* 0x000000028404723c */ /* 0x082ff00000041804 */
[C---:B------:R-:W-:Y:S01]  /*5af0*/  HMMA.16816.F32.BF16 R8, R136.reuse, R2, R8 ;  /* 0x000000028808723c */ /* 0x040fe20000041808 */
[----:B------:R-:W-:Y:S07]  /*5b00*/  LDSM.16.MT88.2 R2, [R212+0x1000] ;  /* 0x00100000d402783b */ /* 0x000fee0000004100 */
[-C--:B--2---:R-:W-:Y:S08]  /*5b10*/  HMMA.16816.F32.BF16 R12, R136, R28.reuse, R12 ;  /* 0x0000001c880c723c */ /* 0x084ff0000004180c */
[C---:B------:R-:W-:Y:S01]  /*5b20*/  HMMA.16816.F32.BF16 R16, R132.reuse, R28, R16 ;  /* 0x0000001c8410723c */ /* 0x040fe20000041810 */
[----:B------:R-:W-:Y:S07]  /*5b30*/  LDSM.16.MT88.2 R28, [R212+0x3000] ;  /* 0x00300000d41c783b */ /* 0x000fee0000004100 */
[-C--:B------:R-:W-:Y:S01]  /*5b40*/  HMMA.16816.F32.BF16 R20, R132, R142.reuse, R20 ;  /* 0x0000008e8414723c */ /* 0x080fe20000041814 */
[----:B------:R-:W1:Y:S07]  /*5b50*/  LDSM.16.M88.4 R132, [R218+0x2000] ;  /* 0x00200000da84783b */ /* 0x000e6e0000000200 */
[----:B------:R-:W-:Y:S01]  /*5b60*/  HMMA.16816.F32.BF16 R24, R136, R142, R24 ;  /* 0x0000008e8818723c */ /* 0x000fe20000041818 */
[----:B------:R-:W-:Y:S04]  /*5b70*/  LDSM.16.M88.4 R136, [R220+0x3000] ;  /* 0x00300000dc88783b */ /* 0x000fe80000000200 */
[----:B------:R-:W-:Y:S03]  /*5b80*/  LDSM.16.MT88.2 R142, [R212+0x5400] ;  /* 0x00540000d48e783b */ /* 0x000fe60000004100 */
[-C--:B---3--:R-:W-:Y:S08]  /*5b90*/  HMMA.16816.F32.BF16 R4, R32, R30.reuse, R4 ;  /* 0x0000001e2004723c */ /* 0x088ff00000041804 */
[C---:B------:R-:W-:Y:S01]  /*5ba0*/  HMMA.16816.F32.BF16 R8, R152.reuse, R30, R8 ;  /* 0x0000001e9808723c */ /* 0x040fe20000041808 */
[----:B------:R-:W-:Y:S07]  /*5bb0*/  LDSM.16.MT88.2 R30, [R212+0x1400] ;  /* 0x00140000d41e783b */ /* 0x000fee0000004100 */
[-C--:B------:R-:W-:Y:S08]  /*5bc0*/  HMMA.16816.F32.BF16 R12, R152, R140.reuse, R12 ;  /* 0x0000008c980c723c */ /* 0x080ff0000004180c */
[C---:B------:R-:W-:Y:S01]  /*5bd0*/  HMMA.16816.F32.BF16 R16, R32.reuse, R140, R16 ;  /* 0x0000008c2010723c */ /* 0x040fe20000041810 */
[----:B------:R-:W-:Y:S07]  /*5be0*/  LDSM.16.MT88.2 R140, [R212+0x3400] ;  /* 0x00340000d48c783b */ /* 0x000fee0000004100 */
[-C--:B------:R-:W-:Y:S01]  /*5bf0*/  HMMA.16816.F32.BF16 R20, R32, R148.reuse, R20 ;  /* 0x000000942014723c */ /* 0x080fe20000041814 */
[----:B------:R-:W2:Y:S07]  /*5c00*/  LDSM.16.M88.4 R32, [R220+0x2000] ;  /* 0x00200000dc20783b */ /* 0x000eae0000000200 */
[----:B------:R-:W-:Y:S01]  /*5c10*/  HMMA.16816.F32.BF16 R24, R152, R148, R24 ;  /* 0x000000949818723c */ /* 0x000fe20000041818 */
[----:B------:R-:W-:Y:S07]  /*5c20*/  LDSM.16.M88.4 R152, [R219+0x3000] ;  /* 0x00300000db98783b */ /* 0x000fee0000000200 */
[-C--:B-1----:R-:W-:Y:S08]  /*5c30*/  HMMA.16816.F32.BF16 R4, R132, R2.reuse, R4 ;  /* 0x000000028404723c */ /* 0x082ff00000041804 */
[C---:B------:R-:W-:Y:S01]  /*5c40*/  HMMA.16816.F32.BF16 R8, R144.reuse, R2, R8 ;  /* 0x000000029008723c */ /* 0x040fe20000041808 */
[----:B------:R-:W-:Y:S07]  /*5c50*/  LDSM.16.MT88.2 R2, [R212+0x1800] ;  /* 0x00180000d402783b */ /* 0x000fee0000004100 */
[-C--:B------:R-:W-:Y:S08]  /*5c60*/  HMMA.16816.F32.BF16 R12, R144, R28.reuse, R12 ;  /* 0x0000001c900c723c */ /* 0x080ff0000004180c */
[C---:B------:R-:W-:Y:S01]  /*5c70*/  HMMA.16816.F32.BF16 R16, R132.reuse, R28, R16 ;  /* 0x0000001c8410723c */ /* 0x040fe20000041810 */
[----:B------:R-:W-:Y:S07]  /*5c80*/  LDSM.16.MT88.2 R28, [R212+0x3800] ;  /* 0x00380000d41c783b */ /* 0x000fee0000004100 */
[-C--:B------:R-:W-:Y:S01]  /*5c90*/  HMMA.16816.F32.BF16 R20, R132, R150.reuse, R20 ;  /* 0x000000968414723c */ /* 0x080fe20000041814 */
[----:B------:R-:W1:Y:S07]  /*5ca0*/  LDSM.16.M88.4 R132, [R219+0x2000] ;  /* 0x00200000db84783b */ /* 0x000e6e0000000200 */
[----:B------:R-:W-:Y:S01]  /*5cb0*/  HMMA.16816.F32.BF16 R24, R144, R150, R24 ;  /* 0x000000969018723c */ /* 0x000fe20000041818 */
[----:B------:R-:W3:Y:S04]  /*5cc0*/  LDSM.16.MT88.2 R144, [R212+0x5800] ;  /* 0x00580000d490783b */ /* 0x000ee80000004100 */
[----:B------:R-:W-:Y:S03]  /*5cd0*/  LDSM.16.M88.4 R148, [R223+0x2000] ;  /* 0x00200000df94783b */ /* 0x000fe60000000200 */
[-C--:B--2---:R-:W-:Y:S08]  /*5ce0*/  HMMA.16816.F32.BF16 R4, R32, R30.reuse, R4 ;  /* 0x0000001e2004723c */ /* 0x084ff00000041804 */
[C---:B------:R-:W-:Y:S01]  /*5cf0*/  HMMA.16816.F32.BF16 R8, R136.reuse, R30, R8 ;  /* 0x0000001e8808723c */ /* 0x040fe20000041808 */
[----:B------:R-:W2:Y:S07]  /*5d00*/  LDSM.16.MT88.2 R30, [R212+0x1c00] ;  /* 0x001c0000d41e783b */ /* 0x000eae0000004100 */
[-C--:B------:R-:W-:Y:S08]  /*5d10*/  HMMA.16816.F32.BF16 R12, R136, R140.reuse, R12 ;  /* 0x0000008c880c723c */ /* 0x080ff0000004180c */
[C---:B------:R-:W-:Y:S08]  /*5d20*/  HMMA.16816.F32.BF16 R16, R32.reuse, R140, R16 ;  /* 0x0000008c2010723c */ /* 0x040ff00000041810 */
[-C--:B------:R-:W-:Y:S01]  /*5d30*/  HMMA.16816.F32.BF16 R20, R32, R142.reuse, R20 ;  /* 0x0000008e2014723c */ /* 0x080fe20000041814 */
[----:B------:R-:W4:Y:S07]  /*5d40*/  LDSM.16.M88.4 R32, [R223+0x3000] ;  /* 0x00300000df20783b */ /* 0x000f2e0000000200 */
[----:B------:R-:W-:Y:S01]  /*5d50*/  HMMA.16816.F32.BF16 R24, R136, R142, R24 ;  /* 0x0000008e8818723c */ /* 0x000fe20000041818 */
[----:B------:R-:W2:Y:S07]  /*5d60*/  LDSM.16.MT88.2 R136, [R212+0x3c00] ;  /* 0x003c0000d488783b */ /* 0x000eae0000004100 */
[-C--:B-1----:R-:W-:Y:S08]  /*5d70*/  HMMA.16816.F32.BF16 R4, R132, R2.reuse, R4 ;  /* 0x000000028404723c */ /* 0x082ff00000041804 */
[C---:B------:R-:W-:Y:S01]  /*5d80*/  HMMA.16816.F32.BF16 R8, R152.reuse, R2, R8 ;  /* 0x000000029808723c */ /* 0x040fe20000041808 */
[----:B------:R-:W1:Y:S07]  /*5d90*/  LDSM.16.MT88.2 R2, [R212+0x5c00] ;  /* 0x005c0000d402783b */ /* 0x000e6e0000004100 */
[-C--:B------:R-:W-:Y:S08]  /*5da0*/  HMMA.16816.F32.BF16 R12, R152, R28.reuse, R12 ;  /* 0x0000001c980c723c */ /* 0x080ff0000004180c */
[C---:B------:R-:W-:Y:S07]  /*5db0*/  HMMA.16816.F32.BF16 R16, R132.reuse, R28, R16 ;  /* 0x0000001c8410723c */ /* 0x040fee0000041810 */
[----:B------:R-:W-:Y:S01]  /*5dc0*/  IMAD.U32 R28, RZ, RZ, UR10 ;  /* 0x0000000aff1c7e24 */ /* 0x000fe2000f8e00ff */
[-C--:B---3--:R-:W-:Y:S04]  /*5dd0*/  HMMA.16816.F32.BF16 R20, R132, R144.reuse, R20 ;  /* 0x000000908414723c */ /* 0x088fe80000041814 */
[----:B-----5:R-:W-:Y:S04]  /*5de0*/  IMAD.WIDE.U32 R28, R28, c[0x0][0x238], R244 ;  /* 0x00008e001c1c7a25 */ /* 0x020fe800078e00f4 */
[----:B------:R-:W-:Y:S04]  /*5df0*/  HMMA.16816.F32.BF16 R24, R152, R144, R24 ;  /* 0x000000909818723c */ /* 0x000fe80000041818 */
[----:B------:R-:W-:Y:S01]  /*5e00*/  IADD3 R29, R29, UR21, RZ ;  /* 0x000000151d1d7c10 */ /* 0x000fe2000fffe0ff */
[----:B------:R-:W-:Y:S03]  /*5e10*/  USHF.R.S32.HI UR21, URZ, 0x1f, UR22 ;  /* 0x0000001f3f157899 */ /* 0x000fe60008011416 */
[-C--:B--2---:R-:W-:Y:S05]  /*5e20*/  HMMA.16816.F32.BF16 R4, R148, R30.reuse, R4 ;  /* 0x0000001e9404723c */ /* 0x084fea0000041804 */
[----:B------:R-:W-:Y:S03]  /*5e30*/  IMAD.WIDE.U32 R28, R0, c[0x0][0x240], R28 ;  /* 0x00009000001c7a25 */ /* 0x000fe600078e001c */
[C---:B----4-:R-:W-:Y:S04]  /*5e40*/  HMMA.16816.F32.BF16 R8, R32.reuse, R30, R8 ;  /* 0x0000001e2008723c */ /* 0x050fe80000041808 */
[----:B------:R-:W-:Y:S03]  /*5e50*/  IADD3 R0, P0, R28, UR22, RZ ;  /* 0x000000161c007c10 */ /* 0x000fe6000ff1e0ff */
[----:B------:R-:W-:Y:S01]  /*5e60*/  MOV R30, UR21 ;  /* 0x00000015001e7c02 */ /* 0x000fe20008000f00 */
[-C--:B------:R-:W-:Y:S04]  /*5e70*/  HMMA.16816.F32.BF16 R12, R32, R136.reuse, R12 ;  /* 0x00000088200c723c */ /* 0x080fe8000004180c */
[----:B------:R-:W-:Y:S01]  /*5e80*/  IADD3.X R29, R30, UR6, R29, P0, !PT ;  /* 0x000000061e1d7c10 */ /* 0x000fe200087fe41d */
[----:B------:R-:W-:Y:S01]  /*5e90*/  UIADD3 UR6, UR19, 0x1, URZ ;  /* 0x0000000113067890 */ /* 0x000fe2000fffe03f */
[C---:B------:R-:W-:Y:S02]  /*5ea0*/  LEA R28, P0, R0.reuse, c[0x0][0x220], 0x2 ;  /* 0x00008800001c7a11 */ /* 0x040fe400078010ff */
[C---:B------:R-:W-:Y:S01]  /*5eb0*/  HMMA.16816.F32.BF16 R16, R148.reuse, R136, R16 ;  /* 0x000000889410723c */ /* 0x040fe20000041810 */
[----:B------:R-:W-:Y:S01]  /*5ec0*/  LDSM.16.MT88.4 R136, [R213+0x16c80] ;  /* 0x016c8000d588783b */ /* 0x000fe20000004200 */
[----:B------:R-:W-:Y:S02]  /*5ed0*/  USEL UR19, UR6, URZ, !UP1 ;  /* 0x0000003f06137287 */ /* 0x000fe4000c800000 */
[----:B------:R-:W-:Y:S01]  /*5ee0*/  LEA.HI.X R29, R0, c[0x0][0x224], R29, 0x2, P0 ;  /* 0x00008900001d7a11 */ /* 0x000fe200000f141d */
[----:B------:R-:W-:Y:S01]  /*5ef0*/  IMAD.U32 R0, RZ, RZ, UR4 ;  /* 0x00000004ff007e24 */ /* 0x000fe2000f8e00ff */
[----:B------:R-:W-:Y:S01]  /*5f00*/  PLOP3.LUT P0, PT, PT, PT, UP0, 0x80, 0x0 ;  /* 0x000000000000781c */ /* 0x000fe20003f0f008 */
[----:B------:R-:W-:Y:S01]  /*5f10*/  USEL UR4, UR7, URZ, !UP2 ;  /* 0x0000003f07047287 */ /* 0x000fe2000d000000 */
[-C--:B-1----:R-:W-:Y:S01]  /*5f20*/  HMMA.16816.F32.BF16 R20, R148, R2.reuse, R20 ;  /* 0x000000029414723c */ /* 0x082fe20000041814 */
[----:B------:R-:W-:Y:S03]  /*5f30*/  RED.E.ADD.F32.FTZ.RN.STRONG.GPU [R28.64], R4 ;  /* 0x000000041c00798e */ /* 0x000fe6000c10e78e */
[----:B------:R-:W-:Y:S01]  /*5f40*/  IMAD R0, R0, 0x1800, R221 ;  /* 0x0000180000007824 */ /* 0x000fe200078e02dd */
[----:B------:R-:W-:Y:S03]  /*5f50*/  RED.E.ADD.F32.FTZ.RN.STRONG.GPU [R28.64+0x400], R5 ;  /* 0x000400051c00798e */ /* 0x000fe6000c10e78e */
[----:B------:R-:W-:Y:S01]  /*5f60*/  HMMA.16816.F32.BF16 R24, R32, R2, R24 ;  /* 0x000000022018723c */ /* 0x000fe20000041818 */
[----:B------:R-:W-:Y:S03]  /*5f70*/  RED.E.ADD.F32.FTZ.RN.STRONG.GPU [R28.64+0x800], R6 ;  /* 0x000800061c00798e */ /* 0x000fe6000c10e78e */
[----:B------:R-:W-:Y:S01]  /*5f80*/  SHF.L.U32 R0, R0, 0x1, RZ ;  /* 0x0000000100007819 */ /* 0x000fe200000006ff */
        /* <DEDUP_REMOVED lines=138> */
.L_x_456:
[----:B------:R-:W-:Y:S05]  /*6830*/  @P1 BRA `(.L_x_460) ;  /* 0x000010c000001947 */ /* 0x000fea0003800000 */
[----:B------:R-:W2:Y:S01]  /*6840*/  LDL.LU.64 R34, [R1+0x20] ;  /* 0x0000200001227983 */ /* 0x000ea20000300a00 */
[----:B------:R-:W-:Y:S01]  /*6850*/  F2FP.BF16.PACK_AB R36, R37, R36 ;  /* 0x000000242524723e */ /* 0x000fe200000010ff */
[----:B------:R-:W-:Y:S01]  /*6860*/  USHF.R.S32.HI UR6, URZ, 0x1f, UR10 ;  /* 0x0000001f3f067899 */ /* 0x000fe2000801140a */
[----:B------:R-:W-:Y:S01]  /*6870*/  F2FP.BF16.PACK_AB R38, R39, R38 ;  /* 0x000000262726723e */ /* 0x000fe200000010ff */
[----:B------:R-:W-:Y:S01]  /*6880*/  ULDC.64 UR4, c[0x0][0x338] ;  /* 0x0000ce0000047ab9 */ /* 0x000fe20000000a00 */
[----:B------:R-:W-:Y:S01]  /*6890*/  F2FP.BF16.PACK_AB R48, R49, R48 ;  /* 0x000000303130723e */ /* 0x000fe200000010ff */
[----:B------:R-:W-:Y:S01]  /*68a0*/  UIMAD UR4, UR6, UR4, URZ ;  /* 0x00000004060472a4 */ /* 0x000fe2000f8e023f */
[----:B------:R-:W-:Y:S01]  /*68b0*/  F2FP.BF16.PACK_AB R50, R51, R50 ;  /* 0x000000323332723e */ /* 0x000fe200000010ff */
[----:B------:R-:W-:Y:S01]  /*68c0*/  USHF.R.S32.HI UR7, URZ, 0x1f, UR11 ;  /* 0x0000001f3f077899 */ /* 0x000fe2000801140b */
[----:B------:R-:W-:Y:S01]  /*68d0*/  F2FP.BF16.PACK_AB R40, R41, R40 ;  /* 0x000000282928723e */ /* 0x000fe200000010ff */
[----:B------:R-:W-:Y:S01]  /*68e0*/  UIMAD UR5, UR10, UR5, UR4 ;  /* 0x000000050a0572a4 */ /* 0x000fe2000f8e0204 */
[----:B------:R-:W-:Y:S01]  /*68f0*/  F2FP.BF16.PACK_AB R42, R43, R42 ;  /* 0x0000002a2b2a723e */ /* 0x000fe200000010ff */
[----:B------:R-:W-:Y:S01]  /*6900*/  BSSY B0, `(.L_x_461) ;  /* 0x00000b9000007945 */ /* 0x000fe20003800000 */
[----:B------:R-:W-:Y:S01]  /*6910*/  F2FP.BF16.PACK_AB R44, R45, R44 ;  /* 0x0000002c2d2c723e */ /* 0x000fe200000010ff */
[----:B------:R-:W-:Y:S01]  /*6920*/  ULDC UR4, c[0x0][0x2f0] ;  /* 0x0000bc0000047ab9 */ /* 0x000fe20000000800 */
[----:B------:R-:W-:Y:S01]  /*6930*/  F2FP.BF16.PACK_AB R46, R47, R46 ;  /* 0x0000002e2f2e723e */ /* 0x000fe200000010ff */
[----:B------:R-:W-:Y:S01]  /*6940*/  UIADD3 UR8, -UR8, UR4, URZ ;  /* 0x0000000408087290 */ /* 0x000fe2000fffe13f */
[----:B------:R-:W-:-:S02]  /*6950*/  F2FP.BF16.PACK_AB R52, R53, R52 ;  /* 0x000000343534723e */ /* 0x000fc400000010ff */
[----:B------:R-:W-:Y:S01]  /*6960*/  F2FP.BF16.PACK_AB R54, R55, R54 ;  /* 0x000000363736723e */ /* 0x000fe200000010ff */
[----:B------:R-:W-:Y:S01]  /*6970*/  UISETP.LT.AND UP0, UPT, UR8, 0x80, UPT ;  /* 0x000000800800788c */ /* 0x000fe2000bf01270 */
[----:B------:R-:W-:Y:S02]  /*6980*/  F2FP.BF16.PACK_AB R64, R65, R64 ;  /* 0x000000404140723e */ /* 0x000fe400000010ff */
[----:B------:R-:W-:Y:S01]  /*6990*/  F2FP.BF16.PACK_AB R66, R67, R66 ;  /* 0x000000424342723e */ /* 0x000fe200000010ff */
[----:B------:R-:W-:Y:S01]  /*69a0*/  USEL UR8, UR8, 0x80, UP0 ;  /* 0x0000008008087887 */ /* 0x000fe20008000000 */
        /* <DEDUP_REMOVED lines=54> */
[C---:B------:R-:W-:Y:S01]  /*6d10*/  IMAD.SHL.U32 R4, R8.reuse, 0x40, RZ ;  /* 0x0000004008047824 */ /* 0x040fe200078e00ff */
        /* <DEDUP_REMOVED lines=77> */
[----:B------:R3:W-:Y:S01]  /*71f0*/  STS [R2+0x5280], R4 ;  /* 0x0052800402007388 */ /* 0x0007e20000000800 */
[----:B-1----:R-:W-:Y:S01]  /*7200*/  SHF.R.S32.HI R15, RZ, 0x1f, R14 ;  /* 0x0000001fff0f7819 */ /* 0x002fe2000001140e */
[----:B--2---:R-:W-:-:S02]  /*7210*/  IMAD.SHL.U32 R0, R6, 0x2, RZ ;  /* 0x0000000206007824 */ /* 0x004fc400078e00ff */
[----:B------:R-:W-:Y:S01]  /*7220*/  BAR.SYNC.DEFER_BLOCKING 0x1, 0x100 ;  /* 0x0044000000007b1d */ /* 0x000fe20000010000 */
[----:B------:R-:W-:-:S04]  /*7230*/  IMAD.U32 R6, RZ, RZ, UR12 ;  /* 0x0000000cff067e24 */ /* 0x000fc8000f8e00ff */
[----:B------:R-:W-:-:S04]  /*7240*/  IMAD.WIDE R6, R6, 0x80, R14 ;  /* 0x0000008006067825 */ /* 0x000fc800078e020e */
[----:B---3--:R-:W-:Y:S02]  /*7250*/  IMAD.U32 R2, RZ, RZ, UR10 ;  /* 0x0000000aff027e24 */ /* 0x008fe4000f8e00ff */
[----:B------:R-:W-:Y:S02]  /*7260*/  IMAD.U32 R4, RZ, RZ, UR11 ;  /* 0x0000000bff047e24 */ /* 0x000fe4000f8e00ff */
[----:B------:R-:W-:-:S05]  /*7270*/  IMAD.WIDE.U32 R2, R2, c[0x0][0x338], R8 ;  /* 0x0000ce0002027a25 */ /* 0x000fca00078e0008 */
[----:B------:R-:W-:Y:S01]  /*7280*/  IADD3 R3, R3, UR5, RZ ;  /* 0x0000000503037c10 */ /* 0x000fe2000fffe0ff */
[----:B------:R-:W-:Y:S02]  /*7290*/  ULDC.64 UR4, c[0x0][0x340] ;  /* 0x0000d00000047ab9 */ /* 0x000fe40000000a00 */
[----:B------:R-:W-:Y:S02]  /*72a0*/  UIMAD UR4, UR7, UR4, URZ ;  /* 0x00000004070472a4 */ /* 0x000fe4000f8e023f */
[----:B------:R-:W-:Y:S01]  /*72b0*/  IMAD.WIDE.U32 R12, R4, c[0x0][0x340], R2 ;  /* 0x0000d000040c7a25 */ /* 0x000fe200078e0002 */
[----:B------:R1:W2:Y:S01]  /*72c0*/  LDS.128 R40, [R0+0x7080] ;  /* 0x0070800000287984 */ /* 0x0002a20000000c00 */
[----:B------:R-:W-:-:S03]  /*72d0*/  UIMAD UR4, UR11, UR5, UR4 ;  /* 0x000000050b0472a4 */ /* 0x000fc6000f8e0204 */
[----:B------:R1:W3:Y:S03]  /*72e0*/  LDS.128 R36, [R0+0x9080] ;  /* 0x0090800000247984 */ /* 0x0002e60000000c00 */
[----:B------:R-:W-:Y:S01]  /*72f0*/  IADD3 R5, R13, UR4, RZ ;  /* 0x000000040d057c10 */ /* 0x000fe2000fffe0ff */
[----:B------:R1:W4:Y:S04]  /*7300*/  LDS.128 R32, [R0+0xb080] ;  /* 0x00b0800000207984 */ /* 0x0003280000000c00 */
        /* <DEDUP_REMOVED lines=24> */
.L_x_462:
[----:B------:R-:W-:Y:S05]  /*7490*/  BSYNC B0 ;  /* 0x0000000000007941 */ /* 0x000fea0003800000 */
.L_x_461:
        /* <DEDUP_REMOVED lines=21> */
.L_x_464:
[----:B------:R-:W-:Y:S05]  /*75f0*/  BSYNC B0 ;  /* 0x0000000000007941 */ /* 0x000fea0003800000 */
.L_x_463:
[----:B------:R-:W-:Y:S01]  /*7600*/  ULDC.64 UR4, c[0x0][0x308] ;  /* 0x0000c20000047ab9 */ /* 0x000fe20000000a00 */
[----:B-1----:R-:W-:Y:S01]  /*7610*/  MOV R2, UR10 ;  /* 0x0000000a00027c02 */ /* 0x002fe20008000f00 */
[----:B------:R-:W-:Y:S01]  /*7620*/  UIMAD UR4, UR6, UR4, URZ ;  /* 0x00000004060472a4 */ /* 0x000fe2000f8e023f */
[----:B------:R-:W-:Y:S01]  /*7630*/  MOV R0, UR11 ;  /* 0x0000000b00007c02 */ /* 0x000fe20008000f00 */
[----:B------:R-:W-:Y:S02]  /*7640*/  BSSY B0, `(.L_x_465) ;  /* 0x0000018000007945 */ /* 0x000fe40003800000 */
[----:B------:R-:W-:Y:S01]  /*7650*/  UIMAD UR10, UR10, UR5, UR4 ;  /* 0x000000050a0a72a4 */ /* 0x000fe2000f8e0204 */
[----:B------:R-:W-:-:S02]  /*7660*/  IMAD.WIDE.U32 R2, R2, c[0x0][0x308], R8 ;  /* 0x0000c20002027a25 */ /* 0x000fc400078e0008 */
[----:B------:R-:W-:Y:S02]  /*7670*/  ULDC.64 UR4, c[0x0][0x310] ;  /* 0x0000c40000047ab9 */ /* 0x000fe40000000a00 */
[----:B------:R-:W-:Y:S01]  /*7680*/  UIMAD UR4, UR7, UR4, URZ ;  /* 0x00000004070472a4 */ /* 0x000fe2000f8e023f */
[----:B------:R-:W-:-:S03]  /*7690*/  IADD3 R3, R3, UR10, RZ ;  /* 0x0000000a03037c10 */ /* 0x000fc6000fffe0ff */
[----:B------:R-:W-:Y:S02]  /*76a0*/  UIMAD UR4, UR11, UR5, UR4 ;  /* 0x000000050b0472a4 */ /* 0x000fe4000f8e0204 */
[----:B------:R-:W-:-:S05]  /*76b0*/  IMAD.WIDE.U32 R10, R0, c[0x0][0x310], R2 ;  /* 0x0000c400000a7a25 */ /* 0x000fca00078e0002 */
[----:B------:R-:W-:Y:S01]  /*76c0*/  IADD3 R3, R11, UR4, RZ ;  /* 0x000000040b037c10 */ /* 0x000fe2000fffe0ff */
        /* <DEDUP_REMOVED lines=15> */
.L_x_466:
[----:B------:R-:W-:Y:S05]  /*77c0*/  BSYNC B0 ;  /* 0x0000000000007941 */ /* 0x000fea0003800000 */
.L_x_465:
        /* <DEDUP_REMOVED lines=19> */
.L_x_460:
[----:B------:R-:W2:Y:S01]  /*7900*/  LDL.LU.64 R2, [R1+0x20] ;  /* 0x0000200001027983 */ /* 0x000ea20000300a00 */
[----:B------:R-:W-:Y:S01]  /*7910*/  USHF.R.S32.HI UR6, URZ, 0x1f, UR10 ;  /* 0x0000001f3f067899 */ /* 0x000fe2000801140a */
[----:B------:R-:W-:Y:S01]  /*7920*/  IMAD.U32 R10, RZ, RZ, UR11 ;  /* 0x0000000bff0a7e24 */ /* 0x000fe2000f8e00ff */
[----:B------:R-:W-:Y:S01]  /*7930*/  ULDC.64 UR4, c[0x0][0x308] ;  /* 0x0000c20000047ab9 */ /* 0x000fe20000000a00 */
[----:B------:R-:W-:Y:S01]  /*7940*/  IMAD.U32 R6, RZ, RZ, UR12 ;  /* 0x0000000cff067e24 */ /* 0x000fe2000f8e00ff */
[----:B------:R-:W-:Y:S01]  /*7950*/  UIMAD UR4, UR6, UR4, URZ ;  /* 0x00000004060472a4 */ /* 0x000fe2000f8e023f */
[----:B------:R-:W-:Y:S01]  /*7960*/  BSSY B0, `(.L_x_467) ;  /* 0x0000027000007945 */ /* 0x000fe20003800000 */
[----:B------:R-:W-:-:S02]  /*7970*/  ULDC UR9, c[0x0][0x2f0] ;  /* 0x0000bc0000097ab9 */ /* 0x000fc40000000800 */
[----:B------:R-:W-:Y:S02]  /*7980*/  UIMAD UR5, UR10, UR5, UR4 ;  /* 0x000000050a0572a4 */ /* 0x000fe4000f8e0204 */
[----:B------:R-:W-:Y:S02]  /*7990*/  UIADD3 UR9, -UR8, UR9, URZ ;  /* 0x0000000908097290 */ /* 0x000fe4000fffe13f */
[----:B------:R-:W-:Y:S01]  /*79a0*/  USHF.R.S32.HI UR7, URZ, 0x1f, UR11 ;  /* 0x0000001f3f077899 */ /* 0x000fe2000801140b */
[----:B--2---:R-:W-:-:S04]  /*79b0*/  SHF.R.S32.HI R0, RZ, 0x1f, R2 ;  /* 0x0000001fff007819 */ /* 0x004fc80000011402 */
[----:B------:R-:W-:-:S04]  /*79c0*/  LEA.HI R8, R0, R2, RZ, 0x2 ;  /* 0x0000000200087211 */ /* 0x000fc800078f10ff */
[----:B------:R-:W-:Y:S02]  /*79d0*/  LOP3.LUT R0, R8, 0x1ffffffc, RZ, 0xc0, !PT ;  /* 0x1ffffffc08007812 */ /* 0x000fe400078ec0ff */
[----:B------:R-:W-:-:S03]  /*79e0*/  SHF.R.S32.HI R8, RZ, 0x2, R8 ;  /* 0x00000002ff087819 */ /* 0x000fc60000011408 */
[----:B------:R-:W-:Y:S01]  /*79f0*/  IMAD.IADD R0, R2, 0x1, -R0 ;  /* 0x0000000102007824 */ /* 0x000fe200078e0a00 */
[----:B------:R-:W-:Y:S01]  /*7a00*/  ISETP.GE.AND P4, PT, R8, UR9, PT ;  /* 0x0000000908007c0c */ /* 0x000fe2000bf86270 */
[----:B------:R-:W-:Y:S01]  /*7a10*/  IMAD.U32 R2, RZ, RZ, UR10 ;  /* 0x0000000aff027e24 */ /* 0x000fe2000f8e00ff */
[----:B------:R-:W-:Y:S01]  /*7a20*/  SHF.R.S32.HI R9, RZ, 0x1f, R8 ;  /* 0x0000001fff097819 */ /* 0x000fe20000011408 */
[----:B------:R-:W-:-:S04]  /*7a30*/  IMAD.SHL.U32 R12, R0, 0x8, RZ ;  /* 0x00000008000c7824 */ /* 0x000fc800078e00ff */
[----:B------:R-:W-:Y:S01]  /*7a40*/  IMAD.WIDE R6, R6, 0x80, R8 ;  /* 0x0000008006067825 */ /* 0x000fe200078e0208 */
[--C-:B------:R-:W-:Y:S02]  /*7a50*/  SHF.R.S32.HI R13, RZ, 0x1f, R12.reuse ;  /* 0x0000001fff0d7819 */ /* 0x100fe4000001140c */
[C---:B------:R-:W-:Y:S02]  /*7a60*/  IADD3 R16, R12.reuse, 0x20, RZ ;  /* 0x000000200c107810 */ /* 0x040fe40007ffe0ff */
[----:B------:R-:W-:Y:S01]  /*7a70*/  IADD3 R17, R12, 0x40, RZ ;  /* 0x000000400c117810 */ /* 0x000fe20007ffe0ff */
[----:B------:R-:W-:-:S05]  /*7a80*/  IMAD.WIDE.U32 R2, R2, c[0x0][0x308], R12 ;  /* 0x0000c20002027a25 */ /* 0x000fca00078e000c */
[----:B------:R-:W-:Y:S01]  /*7a90*/  IADD3 R3, R3, UR5, RZ ;  /* 0x0000000503037c10 */ /* 0x000fe2000fffe0ff */
[----:B------:R-:W-:Y:S02]  /*7aa0*/  ULDC.64 UR4, c[0x0][0x310] ;  /* 0x0000c40000047ab9 */ /* 0x000fe40000000a00 */
[----:B------:R-:W-:Y:S02]  /*7ab0*/  UIMAD UR4, UR7, UR4, URZ ;  /* 0x00000004070472a4 */ /* 0x000fe4000f8e023f */
[----:B------:R-:W-:Y:S02]  /*7ac0*/  IMAD.WIDE.U32 R10, R10, c[0x0][0x310], R2 ;  /* 0x0000c4000a0a7a25 */ /* 0x000fe400078e0002 */
[----:B------:R-:W-:-:S06]  /*7ad0*/  UIMAD UR4, UR11, UR5, UR4 ;  /* 0x000000050b0472a4 */ /* 0x000fcc000f8e0204 */
[----:B------:R-:W-:Y:S01]  /*7ae0*/  IADD3 R3, R11, UR4, RZ ;  /* 0x000000040b037c10 */ /* 0x000fe2000fffe0ff */
        /* <DEDUP_REMOVED lines=14> */
.L_x_468:
[----:B------:R-:W-:Y:S05]  /*7bd0*/  BSYNC B0 ;  /* 0x0000000000007941 */ /* 0x000fea0003800000 */
.L_x_467:
        /* <DEDUP_REMOVED lines=19> */
.L_x_470:
[----:B------:R-:W-:Y:S05]  /*7d10*/  BSYNC B0 ;  /* 0x0000000000007941 */ /* 0x000fea0003800000 */
.L_x_469:
        /* <DEDUP_REMOVED lines=27> */
.L_x_472:
[----:B------:R-:W-:Y:S05]  /*7ed0*/  BSYNC B0 ;  /* 0x0000000000007941 */ /* 0x000fea0003800000 */
.L_x_471:
        /* <DEDUP_REMOVED lines=18> */
.L_x_473:
        /* <DEDUP_REMOVED lines=16> */
.L_x_1401:


//--------------------- .text._ZN7cutlass13device_kernelIN5flash19enable_sm80_to_sm89INS1_16FlashAttnBwdSm80INS1_25CollectiveMainloopBwdSm80ILi2ELi1EN4cute5tupleIJNS5_1CILi64EEENS7_ILi128EEENS7_ILi96EEEEEENS_10bfloat16_tEfNS_4arch4Sm80ELb1ELb0ELb1ELb0ELb1ELb0ELb0ELb0ELi2ELi2ELi4ELi2ELb1EEENS1_21CollectiveEpilogueBwdISB_SC_SE_Li256ELb0ELb0ELi2EEENS1_25SingleTileBwdLPTSchedulerILb0ELi128ELb1EEEEEEEEEvNT_6ParamsE --------------------------
	.section	.text._ZN7cutlass13device_kernelIN5flash19enable_sm80_to_sm89INS1_16FlashAttnBwdSm80INS1_25CollectiveMainloopBwdSm80ILi2ELi1EN4cute5tupleIJNS5_1CILi64EEENS7_ILi128EEENS7_ILi96EEEEEENS_10bfloat16_tEfNS_4arch4Sm80ELb1ELb0ELb1ELb0ELb1ELb0ELb0ELb0ELi2ELi2ELi4ELi2ELb1EEENS1_21CollectiveEpilogueBwdISB_SC_SE_Li256ELb0ELb0ELi2EEENS1_25SingleTileBwdLPTSchedulerILb0ELi128ELb1EEEEEEEEEvNT_6ParamsE,"ax",@progbits
	.sectioninfo	@"SHI_REGISTERS=255"
	.align	128
.text._ZN7cutlass13device_kernelIN5flash19enable_sm80_to_sm89INS1_16FlashAttnBwdSm80INS1_25CollectiveMainloopBwdSm80ILi2ELi1EN4cute5tupleIJNS5_1CILi64EEENS7_ILi128EEENS7_ILi96EEEEEENS_10bfloat16_tEfNS_4arch4Sm80ELb1ELb0ELb1ELb0ELb1ELb0ELb0ELb0ELi2ELi2ELi4ELi2ELb1EEENS1_21CollectiveEpilogueBwdISB_SC_SE_Li256ELb0ELb0ELi2EEENS1_25SingleTileBwdLPTSchedulerILb0ELi128ELb1EEEEEEEEEvNT_6ParamsE:
        .type           _ZN7cutlass13device_kernelIN5flash19enable_sm80_to_sm89INS1_16FlashAttnBwdSm80INS1_25CollectiveMainloopBwdSm80ILi2ELi1EN4cute5tupleIJNS5_1CILi64EEENS7_ILi128EEENS7_ILi96EEEEEENS_10bfloat16_tEfNS_4arch4Sm80ELb1ELb0ELb1ELb0ELb1ELb0ELb0ELb0ELi2ELi2ELi4ELi2ELb1EEENS1_21CollectiveEpilogueBwdISB_SC_SE_Li256ELb0ELb0ELi2EEENS1_25SingleTileBwdLPTSchedulerILb0ELi128ELb1EEEEEEEEEvNT_6ParamsE,@function
        .size           _ZN7cutlass13device_kernelIN5flash19enable_sm80_to_sm89INS1_16FlashAttnBwdSm80INS1_25CollectiveMainloopBwdSm80ILi2ELi1EN4cute5tupleIJNS5_1CILi64EEENS7_ILi128EEENS7_ILi96EEEEEENS_10bfloat16_tEfNS_4arch4Sm80ELb1ELb0ELb1ELb0ELb1ELb0ELb0ELb0ELi2ELi2ELi4ELi2ELb1EEENS1_21CollectiveEpilogueBwdISB_SC_SE_Li256ELb0ELb0ELi2EEENS1_25SingleTileBwdLPTSchedulerILb0ELi128ELb1EEEEEEEEEvNT_6ParamsE,(.L_x_1402 - _ZN7cutlass13device_kernelIN5flash19enable_sm80_to_sm89INS1_16FlashAttnBwdSm80INS1_25CollectiveMainloopBwdSm80ILi2ELi1EN4cute5tupleIJNS5_1CILi64EEENS7_ILi128EEENS7_ILi96EEEEEENS_10bfloat16_tEfNS_4arch4Sm80ELb1ELb0ELb1ELb0ELb1ELb0ELb0ELb0ELi2ELi2ELi4ELi2ELb1EEENS1_21CollectiveEpilogueBwdISB_SC_SE_Li256ELb0ELb0ELi2EEENS1_25SingleTileBwdLPTSchedulerILb0ELi128ELb1EEEEEEEEEvNT_6ParamsE)
        .other          _ZN7cutlass13device_kernelIN5flash19enable_sm80_to_sm89INS1_16FlashAttnBwdSm80INS1_25CollectiveMainloopBwdSm80ILi2ELi1EN4cute5tupleIJNS5_1CILi64EEENS7_ILi128EEENS7_ILi96EEEEEENS_10bfloat16_tEfNS_4arch4Sm80ELb1ELb0ELb1ELb0ELb1ELb0ELb0ELb0ELi2ELi2ELi4ELi2ELb1EEENS1_21CollectiveEpilogueBwdISB_SC_SE_Li256ELb0ELb0ELi2EEENS1_25SingleTileBwdLPTSchedulerILb0ELi128ELb1EEEEEEEEEvNT_6ParamsE,@"STO_CUDA_ENTRY STV_DEFAULT"
_ZN7cutlass13device_kernelIN5flash19enable_sm80_to_sm89INS1_16FlashAttnBwdSm80INS1_25CollectiveMainloopBwdSm80ILi2ELi1EN4cute5tupleIJNS5_1CILi64EEENS7_ILi128EEENS7_ILi96EEEEEENS_10bfloat16_tEfNS_4arch4Sm80ELb1ELb0ELb1ELb0ELb1ELb0ELb0ELb0ELi2ELi2ELi4ELi2ELb1EEENS1_21CollectiveEpilogueBwdISB_SC_SE_Li256ELb0ELb0ELi2EEENS1_25SingleTileBwdLPTSchedulerILb0ELi128ELb1EEEEEEEEEvNT_6ParamsE:
        /* <DEDUP_REMOVED lines=15> */
[----:B------:R-:W-:Y:S02]  /*00f0*/  ULDC UR5, c[0x0][0x3c0] ;  /* 0x0000f00000057ab9 */ /* 0x000fe40000000800 */
[----:B------:R-:W-:-:S05]  /*0100*/  UMOV UR9, UR4 ;  /* 0x0000000400097c82 */ /* 0x000fca0008000000 */
        /* <DEDUP_REMOVED lines=15> */
.L_x_475:
[----:B------:R-:W-:Y:S02]  /*0200*/  ULDC UR7, c[0x0][0x3ac] ;  /* 0x0000eb0000077ab9 */ /* 0x000fe40000000800 */
[----:B------:R-:W-:Y:S02]  /*0210*/  UISETP.NE.AND UP0, UPT, UR7, 0x1, UPT ;  /* 0x000000010700788c */ /* 0x000fe4000bf05270 */
[----:B------:R-:W-:Y:S02]  /*0220*/  ULDC.64 UR4, c[0x0][0x3b0] ;  /* 0x0000ec0000047ab9 */ /* 0x000fe40000000a00 */
[----:B------:R-:W-:Y:S02]  /*0230*/  UIMAD.WIDE.U32 UR10, UR6, UR4, URZ ;  /* 0x00000004060a72a5 */ /* 0x000fe4000f8e003f */
[----:B------:R-:W-:-:S05]  /*0240*/  UMOV UR8, UR6 ;  /* 0x0000000600087c82 */ /* 0x000fca0008000000 */
[----:B------:R-:W-:-:S04]  /*0250*/  @UP0 USHF.R.U32.HI UR8, URZ, UR5, UR11 ;  /* 0x000000053f080299 */ /* 0x000fc8000801160b */
[----:B------:R-:W-:Y:S02]  /*0260*/  UIMAD UR7, UR8, UR7, URZ ;  /* 0x00000007080772a4 */ /* 0x000fe4000f8e023f */
.L_x_476:
[----:B------:R-:W-:Y:S02]  /*0270*/  ULDC.64 UR4, c[0x0][0x3a0] ;  /* 0x0000e80000047ab9 */ /* 0x000fe40000000a00 */
[----:B------:R-:W-:Y:S02]  /*0280*/  UIADD3 UR10, UR6, -UR7, URZ ;  /* 0x80000007060a7290 */ /* 0x000fe4000fffe03f */
[----:B------:R-:W-:Y:S02]  /*0290*/  UISETP.NE.AND UP0, UPT, UR4, 0x1, UPT ;  /* 0x000000010400788c */ /* 0x000fe4000bf05270 */
[----:B------:R-:W-:Y:S02]  /*02a0*/  ULDC.64 UR6, c[0x0][0x3a8] ;  /* 0x0000ea0000067ab9 */ /* 0x000fe40000000a00 */
[----:B------:R-:W-:Y:S02]  /*02b0*/  UIMAD UR7, UR9, UR7, UR10 ;  /* 0x00000007090772a4 */ /* 0x000fe4000f8e020a */
[----:B------:R-:W-:-:S02]  /*02c0*/  ULOP3.LUT UR8, URZ, UR8, URZ, 0x33, !UPT ;  /* 0x000000083f087292 */ /* 0x000fc4000f8e333f */
[----:B------:R-:W-:-:S03]  /*02d0*/  UIMAD.WIDE.U32 UR10, UR7, UR5, URZ ;  /* 0x00000005070a72a5 */ /* 0x000fc6000f8e003f */
[----:B------:R-:W-:Y:S02]  /*02e0*/  UMOV UR12, UR7 ;  /* 0x00000007000c7c82 */ /* 0x000fe40008000000 */
[----:B------:R-:W-:Y:S02]  /*02f0*/  @UP0 USHF.R.U32.HI UR12, URZ, UR6, UR11 ;  /* 0x000000063f0c0299 */ /* 0x000fe4000801160b */
[----:B------:R-:W-:Y:S02]  /*0300*/  ULDC UR10, c[0x0][0x394] ;  /* 0x0000e500000a7ab9 */ /* 0x000fe40000000800 */
[----:B------:R-:W-:Y:S02]  /*0310*/  UIADD3 UR11, -UR12, URZ, URZ ;  /* 0x0000003f0c0b7290 */ /* 0x000fe4000fffe13f */
[----:B------:R-:W-:Y:S02]  /*0320*/  UIADD3 UR10, UR8, UR10, URZ ;  /* 0x0000000a080a7290 */ /* 0x000fe4000fffe03f */
[----:B------:R-:W-:Y:S01]  /*0330*/  UIMAD UR11, UR11, UR4, UR7 ;  /* 0x000000040b0b72a4 */ /* 0x000fe2000f8e0207 */
[----:B------:R-:W-:Y:S05]  /*0340*/  BRA `(.L_x_477) ;  /* 0x0000028000007947 */ /* 0x000fea0003800000 */
.L_x_474:
[----:B------:R-:W-:Y:S02]  /*0350*/  ULDC.64 UR6, c[0x0][0x3b8] ;  /* 0x0000ee0000067ab9 */ /* 0x000fe40000000a00 */
[----:B------:R-:W-:-:S02]  /*0360*/  UISETP.NE.AND UP0, UPT, UR6, 0x1, UPT ;  /* 0x000000010600788c */ /* 0x000fc4000bf05270 */
        /* <DEDUP_REMOVED lines=18> */
.L_x_478:
[----:B------:R-:W-:Y:S02]  /*0490*/  ULDC UR7, c[0x0][0x3ac] ;  /* 0x0000eb0000077ab9 */ /* 0x000fe40000000800 */
[----:B------:R-:W-:Y:S02]  /*04a0*/  UISETP.NE.AND UP0, UPT, UR7, 0x1, UPT ;  /* 0x000000010700788c */ /* 0x000fe4000bf05270 */
[----:B------:R-:W-:Y:S02]  /*04b0*/  ULDC.64 UR4, c[0x0][0x3b0] ;  /* 0x0000ec0000047ab9 */ /* 0x000fe40000000a00 */
[----:B------:R-:W-:Y:S02]  /*04c0*/  UIMAD.WIDE.U32 UR10, UR6, UR4, URZ ;  /* 0x00000004060a72a5 */ /* 0x000fe4000f8e003f */
[----:B------:R-:W-:-:S05]  /*04d0*/  UMOV UR8, UR6 ;  /* 0x0000000600087c82 */ /* 0x000fca0008000000 */
[----:B------:R-:W-:-:S04]  /*04e0*/  @UP0 USHF.R.U32.HI UR8, URZ, UR5, UR11 ;  /* 0x000000053f080299 */ /* 0x000fc8000801160b */
[----:B------:R-:W-:Y:S02]  /*04f0*/  UIMAD UR7, UR8, UR7, URZ ;  /* 0x00000007080772a4 */ /* 0x000fe4000f8e023f */
.L_x_479:
        /* <DEDUP_REMOVED lines=12> */
[----:B------:R-:W-:-:S02]  /*05c0*/  UIMAD UR11, UR11, UR4, UR7 ;  /* 0x000000040b0b72a4 */ /* 0x000fc4000f8e0207 */
.L_x_477:
        /* <DEDUP_REMOVED lines=558> */
.L_x_483:
        /* <DEDUP_REMOVED lines=217> */
.L_x_481:
        /* <DEDUP_REMOVED lines=553> */
.L_x_482:
        /* <DEDUP_REMOVED lines=252> */
.L_x_480:
        /* <DEDUP_REMOVED lines=198> */
.L_x_486:
[----:B------:R-:W-:Y:S05]  /*74f0*/  BSYNC B0 ;  /* 0x0000000000007941 */ /* 0x000fea0003800000 */
.L_x_485:
        /* <DEDUP_REMOVED lines=21> */
.L_x_488:
[----:B------:R-:W-:Y:S05]  /*7650*/  BSYNC B0 ;  /* 0x0000000000007941 */ /* 0x000fea0003800000 */
.L_x_487:
        /* <DEDUP_REMOVED lines=28> */
.L_x_490:
[----:B------:R-:W-:Y:S05]  /*7820*/  BSYNC B0 ;  /* 0x0000000000007941 */ /* 0x000fea0003800000 */
.L_x_489:
        /* <DEDUP_REMOVED lines=19> */
.L_x_484:
        /* <DEDUP_REMOVED lines=45> */
.L_x_492:
[----:B------:R-:W-:Y:S05]  /*7c30*/  BSYNC B0 ;  /* 0x0000000000007941 */ /* 0x000fea0003800000 */
.L_x_491:
        /* <DEDUP_REMOVED lines=19> */
.L_x_494:
[----:B------:R-:W-:Y:S05]  /*7d70*/  BSYNC B0 ;  /* 0x0000000000007941 */ /* 0x000fea0003800000 */
.L_x_493:
        /* <DEDUP_REMOVED lines=27> */
.L_x_496:
[----:B------:R-:W-:Y:S05]  /*7f30*/  BSYNC B0 ;  /* 0x0000000000007941 */ /* 0x000fea0003800000 */
.L_x_495:
        /* <DEDUP_REMOVED lines=18> */
.L_x_497:
        /* <DEDUP_REMOVED lines=10> */
.L_x_1402:


//--------------------- .text._ZN7cutlass13device_kernelIN5flash19enable_sm80_to_sm89INS1_16FlashAttnBwdSm80INS1_25CollectiveMainloopBwdSm80ILi2ELi1EN4cute5tupleIJNS5_1CILi64EEENS7_ILi128EEENS7_ILi96EEEEEENS_10bfloat16_tEfNS_4arch4Sm80ELb1ELb0ELb1ELb0ELb0ELb0ELb0ELb0ELi2ELi2ELi4ELi2ELb1EEENS1_24CollectiveEpilogueBwdGQAISB_fSE_Li256ELb0ELb0EEENS1_25SingleTileBwdLPTSchedulerILb0ELi128ELb0EEEEEEEEEvNT_6ParamsE --------------------------
	.section	.text._ZN7cutlass13device_kernelIN5flash19enable_sm80_to_sm89INS1_16FlashAttnBwdSm80INS1_25CollectiveMainloopBwdSm80ILi2ELi1EN4cute5tupleIJNS5_1CILi64EEENS7_ILi128EEENS7_ILi96EEEEEENS_10bfloat16_tEfNS_4arch4Sm80ELb1ELb0ELb1ELb0ELb0ELb0ELb0ELb0ELi2ELi2ELi4ELi2ELb1EEENS1_24CollectiveEpilogueBwdGQAISB_fSE_Li256ELb0ELb0EEENS1_25SingleTileBwdLPTSchedulerILb0ELi128ELb0EEEEEEEEEvNT_6ParamsE,"ax",@progbits
	.sectioninfo	@"SHI_REGISTERS=255"
	.align	128
.text._ZN7cutlass13device_kernelIN5flash19enable_sm80_to_sm89INS1_16FlashAttnBwdSm80INS1_25CollectiveMainloopBwdSm80ILi2ELi1EN4cute5tupleIJNS5_1CILi64EEENS7_ILi128EEENS7_ILi96EEEEEENS_10bfloat16_tEfNS_4arch4Sm80ELb1ELb0ELb1ELb0ELb0ELb0ELb0ELb0ELi2ELi2ELi4ELi2ELb1EEENS1_24CollectiveEpilogueBwdGQAISB_fSE_Li256ELb0ELb0EEENS1_25SingleTileBwdLPTSchedulerILb0ELi128ELb0EEEEEEEEEvNT_6ParamsE:
        .type           _ZN7cutlass13device_kernelIN5flash19enable_sm80_to_sm89INS1_16FlashAttnBwdSm80INS1_25CollectiveMainloopBwdSm80ILi2ELi1EN4cute5tupleIJNS5_1CILi64EEENS7_ILi128EEENS7_ILi96EEEEEENS_10bfloat16_tEfNS_4arch4Sm80ELb1ELb0ELb1ELb0ELb0ELb0ELb0ELb0ELi2ELi2ELi4ELi2ELb1EEENS1_24CollectiveEpilogueBwdGQAISB_fSE_Li256ELb0ELb0EEENS1_25SingleTileBwdLPTSchedulerILb0ELi128ELb0EEEEEEEEEvNT_6ParamsE,@function
        .size           _ZN7cutlass13device_kernelIN5flash19enable_sm80_to_sm89INS1_16FlashAttnBwdSm80INS1_25CollectiveMainloopBwdSm80ILi2ELi1EN4cute5tupleIJNS5_1CILi64EEENS7_ILi128EEENS7_ILi96EEEEEENS_10bfloat16_tEfNS_4arch4Sm80ELb1ELb0ELb1ELb0ELb0ELb0ELb0ELb0ELi2ELi2ELi4ELi2ELb1EEENS1_24CollectiveEpilogueBwdGQAISB_fSE_Li256ELb0ELb0EEENS1_25SingleTileBwdLPTSchedulerILb0ELi128ELb0EEEEEEEEEvNT_6ParamsE,(.L_x_1403 - _ZN7cutlass13device_kernelIN5flash19enable_sm80_to_sm89INS1_16FlashAttnBwdSm80INS1_25CollectiveMainloopBwdSm80ILi2ELi1EN4cute5tupleIJNS5_1CILi64EEENS7_ILi128EEENS7_ILi96EEEEEENS_10bfloat16_tEfNS_4arch4Sm80ELb1ELb0ELb1ELb0ELb0ELb0ELb0ELb0ELi2ELi2ELi4ELi2ELb1EEENS1_24CollectiveEpilogueBwdGQAISB_fSE_Li256ELb0ELb0EEENS1_25SingleTileBwdLPTSchedulerILb0ELi128ELb0EEEEEEEEEvNT_6ParamsE)
        .other          _ZN7cutlass13device_kernelIN5flash19enable_sm80_to_sm89INS1_16FlashAttnBwdSm80INS1_25CollectiveMainloopBwdSm80ILi2ELi1EN4cute5tupleIJNS5_1CILi64EEENS7_ILi128EEENS7_ILi96EEEEEENS_10bfloat16_tEfNS_4arch4Sm80ELb1ELb0ELb1ELb0ELb0ELb0ELb0ELb0ELi2ELi2ELi4ELi2ELb1EEENS1_24CollectiveEpilogueBwdGQAISB_fSE_Li256ELb0ELb0EEENS1_25SingleTileBwdLPTSchedulerILb0ELi128ELb0EEEEEEEEEvNT_6ParamsE,@"STO_CUDA_ENTRY STV_DEFAULT"
_ZN7cutlass13device_kernelIN5flash19enable_sm80_to_sm89INS1_16FlashAttnBwdSm80INS1_25CollectiveMainloopBwdSm80ILi2ELi1EN4cute5tupleIJNS5_1CILi64EEENS7_ILi128EEENS7_ILi96EEEEEENS_10bfloat16_tEfNS_4arch4Sm80ELb1ELb0ELb1ELb0ELb0ELb0ELb0ELb0ELi2ELi2ELi4ELi2ELb1EEENS1_24CollectiveEpilogueBwdGQAISB_fSE_Li256ELb0ELb0EEENS1_25SingleTileBwdLPTSchedulerILb0ELi128ELb0EEEEEEEEEvNT_6ParamsE:
        /* <DEDUP_REMOVED lines=32> */
.L_x_499:
[----:B------:R-:W-:Y:S02]  /*0200*/  ULDC UR8, c[0x0][0x3b4] ;  /* 0x0000ed0000087ab9 */ /* 0x000fe40000000800 */
[----:B------:R-:W-:Y:S02]  /*0210*/  UISETP.NE.AND UP0, UPT, UR8, 0x1, UPT ;  /* 0x000000010800788c */ /* 0x000fe4000bf05270 */
[----:B------:R-:W-:Y:S02]  /*0220*/  ULDC.64 UR4, c[0x0][0x3b8] ;  /* 0x0000ee0000047ab9 */ /* 0x000fe40000000a00 */
[----:B------:R-:W-:Y:S02]  /*0230*/  UIMAD.WIDE.U32 UR10, UR7, UR4, URZ ;  /* 0x00000004070a72a5 */ /* 0x000fe4000f8e003f */
[----:B------:R-:W-:-:S05]  /*0240*/  UMOV UR12, UR7 ;  /* 0x00000007000c7c82 */ /* 0x000fca0008000000 */
[----:B------:R-:W-:-:S04]  /*0250*/  @UP0 USHF.R.U32.HI UR12, URZ, UR5, UR11 ;  /* 0x000000053f0c0299 */ /* 0x000fc8000801160b */
[----:B------:R-:W-:Y:S02]  /*0260*/  UIMAD UR8, UR12, UR8, URZ ;  /* 0x000000080c0872a4 */ /* 0x000fe4000f8e023f */
.L_x_500:
        /* <DEDUP_REMOVED lines=11> */
.L_x_498:
        /* <DEDUP_REMOVED lines=20> */
.L_x_502:
[----:B------:R-:W-:Y:S02]  /*0460*/  ULDC UR8, c[0x0][0x3b4] ;  /* 0x0000ed0000087ab9 */ /* 0x000fe40000000800 */
[----:B------:R-:W-:Y:S02]  /*0470*/  UISETP.NE.AND UP0, UPT, UR8, 0x1, UPT ;  /* 0x000000010800788c */ /* 0x000fe4000bf05270 */
[----:B------:R-:W-:Y:S02]  /*0480*/  ULDC.64 UR4, c[0x0][0x3b8] ;  /* 0x0000ee0000047ab9 */ /* 0x000fe40000000a00 */
[----:B------:R-:W-:Y:S02]  /*0490*/  UIMAD.WIDE.U32 UR10, UR7, UR4, URZ ;  /* 0x00000004070a72a5 */ /* 0x000fe4000f8e003f */
[----:B------:R-:W-:-:S05]  /*04a0*/  UMOV UR12, UR7 ;  /* 0x00000007000c7c82 */ /* 0x000fca0008000000 */
[----:B------:R-:W-:-:S04]  /*04b0*/  @UP0 USHF.R.U32.HI UR12, URZ, UR5, UR11 ;  /* 0x000000053f0c0299 */ /* 0x000fc8000801160b */
[----:B------:R-:W-:Y:S02]  /*04c0*/  UIMAD UR8, UR12, UR8, URZ ;  /* 0x000000080c0872a4 */ /* 0x000fe4000f8e023f */
.L_x_503:
        /* <DEDUP_REMOVED lines=10> */
.L_x_501:
        /* <DEDUP_REMOVED lines=13> */
[----:B------:R-:W-:Y:S01]  /*0640*/  CS2R R122, SRZ ;  /* 0x00000000007a7805 */ /* 0x000fe2000001ff00 */
[----:B------:R-:W-:Y:S01]  /*0650*/  UIADD3 UR5, UR5, -UR4, URZ ;  /* 0x8000000405057290 */ /* 0x000fe2000fffe03f */
[----:B------:R-:W-:Y:S01]  /*0660*/  CS2R R120, SRZ ;  /* 0x0000000000787805 */ /* 0x000fe2000001ff00 */
[----:B------:R-:W-:Y:S01]  /*0670*/  UIADD3 UR6, UR6, 0x3f, URZ ;  /* 0x0000003f06067890 */ /* 0x000fe2000fffe03f */
[----:B------:R-:W-:Y:S01]  /*0680*/  CS2R R118, SRZ ;  /* 0x0000000000767805 */ /* 0x000fe2000001ff00 */
[----:B------:R-:W-:Y:S01]  /*0690*/  USHF.R.S32.HI UR4, URZ, 0x1f, UR5 ;  /* 0x0000001f3f047899 */ /* 0x000fe20008011405 */
[----:B------:R-:W-:Y:S01]  /*06a0*/  CS2R R116, SRZ ;  /* 0x0000000000747805 */ /* 0x000fe2000001ff00 */
[----:B------:R-:W-:Y:S01]  /*06b0*/  ULDC.64 UR14, c[0x0][0x118] ;  /* 0x00004600000e7ab9 */ /* 0x000fe20000000a00 */
[----:B------:R-:W-:Y:S01]  /*06c0*/  CS2R R110, SRZ ;  /* 0x00000000006e7805 */ /* 0x000fe2000001ff00 */
[----:B------:R-:W-:Y:S01]  /*06d0*/  ULEA.HI UR20, UR4, UR5, URZ, 0x6 ;  /* 0x0000000504147291 */ /* 0x000fe2000f8f303f */
[----:B------:R-:W-:Y:S01]  /*06e0*/  CS2R R108, SRZ ;  /* 0x00000000006c7805 */ /* 0x000fe2000001ff00 */
[----:B------:R-:W-:Y:S01]  /*06f0*/  USHF.R.S32.HI UR4, URZ, 0x1f, UR6 ;  /* 0x0000001f3f047899 */ /* 0x000fe20008011406 */
[----:B------:R-:W-:Y:S01]  /*0700*/  CS2R R114, SRZ ;  /* 0x0000000000727805 */ /* 0x000fe2000001ff00 */
[----:B------:R-:W-:Y:S01]  /*0710*/  USHF.R.S32.HI UR20, URZ, 0x6, UR20 ;  /* 0x000000063f147899 */ /* 0x000fe20008011414 */
[----:B------:R-:W-:Y:S01]  /*0720*/  CS2R R112, SRZ ;  /* 0x0000000000707805 */ /* 0x000fe2000001ff00 */
[----:B------:R-:W-:Y:S01]  /*0730*/  ULEA.HI UR4, UR4, UR6, URZ, 0x6 ;  /* 0x0000000604047291 */ /* 0x000fe2000f8f303f */
[----:B------:R-:W-:Y:S01]  /*0740*/  CS2R R106, SRZ ;  /* 0x00000000006a7805 */ /* 0x000fe2000001ff00 */
[----:B------:R-:W-:Y:S01]  /*0750*/  UISETP.LT.AND UP0, UPT, URZ, UR20, UPT ;  /* 0x000000143f00728c */ /* 0x000fe2000bf01270 */
[----:B------:R-:W-:Y:S01]  /*0760*/  CS2R R104, SRZ ;  /* 0x0000000000687805 */ /* 0x000fe2000001ff00 */
[----:B------:R-:W-:Y:S01]  /*0770*/  USHF.R.S32.HI UR9, URZ, 0x6, UR4 ;  /* 0x000000063f097899 */ /* 0x000fe20008011404 */
        /* <DEDUP_REMOVED lines=38> */
[----:B------:R-:W-:Y:S01]  /*09e0*/  SHF.R.S32.HI R30, RZ, 0x1f, R32 ;  /* 0x0000001fff1e7819 */ /* 0x000fe20000011420 */
[----:B------:R-:W-:Y:S01]  /*09f0*/  ULDC.64 UR4, c[0x0][0x248] ;  /* 0x0000920000047ab9 */ /* 0x000fe20000000a00 */
[----:B------:R-:W-:Y:S01]  /*0a00*/  IMAD.SHL.U32 R2, R32, 0x4, RZ ;  /* 0x0000000420027824 */ /* 0x000fe200078e00ff */
[----:B------:R-:W-:Y:S01]  /*0a10*/  UISETP.NE.AND UP0, UPT, UR4, 0x1, UPT ;  /* 0x000000010400788c */ /* 0x000fe2000bf05270 */
[CC--:B------:R-:W-:Y:S01]  /*0a20*/  LEA.HI R18, R30.reuse, R32.reuse, RZ, 0x2 ;  /* 0x000000201e127211 */ /* 0x0c0fe200078f10ff */
[----:B------:R-:W-:Y:S01]  /*0a30*/  UIMAD.WIDE.U32 UR6, UR10, UR5, URZ ;  /* 0x000000050a0672a5 */ /* 0x000fe2000f8e003f */
[----:B------:R-:W-:Y:S01]  /*0a40*/  IMAD.U32 R0, RZ, RZ, UR12 ;  /* 0x0000000cff007e24 */ /* 0x000fe2000f8e00ff */
[----:B------:R-:W-:Y:S01]  /*0a50*/  ULDC UR4, c[0x0][0x250] ;  /* 0x0000940000047ab9 */ /* 0x000fe20000000800 */
[----:B------:R-:W-:Y:S01]  /*0a60*/  SHF.R.S32.HI R38, RZ, 0x2, R18 ;  /* 0x00000002ff267819 */ /* 0x000fe20000011412 */
[----:B------:R-:W-:Y:S01]  /*0a70*/  UMOV UR8, UR10 ;  /* 0x0000000a00087c82 */ /* 0x000fe20008000000 */
[----:B------:R-:W-:Y:S01]  /*0a80*/  SHF.R.S32.HI R3, RZ, 0x1f, R2 ;  /* 0x0000001fff037819 */ /* 0x000fe20000011402 */
[----:B------:R-:W-:Y:S01]  /*0a90*/  IMAD.U32 R4, RZ, RZ, UR10 ;  /* 0x0000000aff047e24 */ /* 0x000fe2000f8e00ff */
[--C-:B------:R-:W-:Y:S01]  /*0aa0*/  SHF.R.S32.HI R39, RZ, 0x1f, R38.reuse ;  /* 0x0000001fff277819 */ /* 0x100fe20000011426 */
[----:B------:R-:W-:Y:S01]  /*0ab0*/  IMAD.U32 R5, RZ, RZ, UR10 ;  /* 0x0000000aff057e24 */ /* 0x000fe2000f8e00ff */
[----:B------:R-:W-:Y:S01]  /*0ac0*/  @UP0 UMOV UR5, UR7 ;  /* 0x0000000700050c82 */ /* 0x000fe20008000000 */
[-C--:B------:R-:W-:Y:S01]  /*0ad0*/  LEA.HI R24, R30, R32.reuse, RZ, 0x4 ;  /* 0x000000201e187211 */ /* 0x080fe200078f20ff */
[----:B------:R-:W-:Y:S01]  /*0ae0*/  @UP0 USHF.R.U32.HI UR8, URZ, UR4, UR5 ;  /* 0x000000043f080299 */ /* 0x000fe20008011605 */
[----:B------:R-:W-:Y:S01]  /*0af0*/  IMAD.WIDE R10, R0, 0x80, R38 ;  /* 0x00000080000a7825 */ /* 0x000fe200078e0226 */
[----:B------:R-:W-:Y:S01]  /*0b00*/  LOP3.LUT R0, R18, 0xfffffffc, RZ, 0xc0, !PT ;  /* 0xfffffffc12007812 */ /* 0x000fe200078ec0ff */
[----:B------:R-:W-:Y:S01]  /*0b10*/  ULDC.64 UR4, c[0x0][0x1e0] ;  /* 0x0000780000047ab9 */ /* 0x000fe20000000a00 */
[-C--:B------:R-:W-:Y:S01]  /*0b20*/  LEA.HI R27, R30, R32.reuse, RZ, 0x3 ;  /* 0x000000201e1b7211 */ /* 0x080fe200078f18ff */
[----:B------:R-:W-:Y:S01]  /*0b30*/  USHF.R.S32.HI UR17, URZ, 0x1f, UR8 ;  /* 0x0000001f3f117899 */ /* 0x000fe20008011408 */
[----:B------:R-:W-:Y:S01]  /*0b40*/  IMAD.WIDE.U32 R22, R4, c[0x0][0x288], R2 ;  /* 0x0000a20004167a25 */ /* 0x000fe200078e0002 */
[----:B------:R-:W-:Y:S01]  /*0b50*/  SHF.R.S32.HI R4, RZ, 0x4, R24 ;  /* 0x00000004ff047819 */ /* 0x000fe20000011418 */
[----:B------:R-:W-:Y:S01]  /*0b60*/  USHF.R.S32.HI UR13, URZ, 0x1f, UR11 ;  /* 0x0000001f3f0d7899 */ /* 0x000fe2000801140b */
[----:B------:R-:W-:Y:S01]  /*0b70*/  LEA.HI R25, R30, R32, RZ, 0x5 ;  /* 0x000000201e197211 */ /* 0x000fe200078f28ff */
[----:B------:R-:W-:Y:S01]  /*0b80*/  IMAD.IADD R227, R32, 0x1, -R0 ;  /* 0x0000000120e37824 */ /* 0x000fe200078e0a00 */
[----:B------:R-:W-:Y:S01]  /*0b90*/  UIMAD UR4, UR17, UR4, URZ ;  /* 0x00000004110472a4 */ /* 0x000fe2000f8e023f */
[----:B------:R-:W-:Y:S01]  /*0ba0*/  IMAD.WIDE.U32 R14, R5, c[0x0][0x270], R2 ;  /* 0x00009c00050e7a25 */ /* 0x000fe200078e0002 */
[----:B------:R-:W-:Y:S01]  /*0bb0*/  LEA.HI R2, R24, R4, RZ, 0x1 ;  /* 0x0000000418027211 */ /* 0x000fe200078f08ff */
[----:B------:R-:W-:Y:S01]  /*0bc0*/  ULDC.64 UR6, c[0x0][0x1e8] ;  /* 0x00007a0000067ab9 */ /* 0x000fe20000000a00 */
[----:B------:R-:W-:Y:S01]  /*0bd0*/  SHF.R.S32.HI R19, RZ, 0x5, R25 ;  /* 0x00000005ff137819 */ /* 0x000fe20000011419 */
[----:B------:R-:W-:Y:S01]  /*0be0*/  IMAD.SHL.U32 R6, R227, 0x8, RZ ;  /* 0x00000008e3067824 */ /* 0x000fe200078e00ff */
[----:B------:R-:W-:Y:S01]  /*0bf0*/  UIMAD UR18, UR8, UR5, UR4 ;  /* 0x00000005081272a4 */ /* 0x000fe2000f8e0204 */
[----:B------:R-:W-:Y:S01]  /*0c00*/  IMAD.SHL.U32 R0, R27, 0x8, RZ ;  /* 0x000000081b007824 */ /* 0x000fe200078e00ff */
[----:B------:R-:W-:Y:S01]  /*0c10*/  LOP3.LUT R8, R2, 0xfffffffe, RZ, 0xc0, !PT ;  /* 0xfffffffe02087812 */ /* 0x000fe200078ec0ff */
[----:B------:R-:W-:Y:S01]  /*0c20*/  ULDC.64 UR4, c[0x0][0x1b0] ;  /* 0x00006c0000047ab9 */ /* 0x000fe20000000a00 */
[----:B------:R-:W-:Y:S01]  /*0c30*/  SHF.R.S32.HI R7, RZ, 0x1f, R6 ;  /* 0x0000001fff077819 */ /* 0x000fe20000011406 */
[----:B------:R-:W-:Y:S01]  /*0c40*/  IMAD.U32 R5, RZ, RZ, UR8 ;  /* 0x00000008ff057e24 */ /* 0x000fe2000f8e00ff */
[----:B------:R-:W-:Y:S01]  /*0c50*/  UIMAD UR4, UR17, UR4, URZ ;  /* 0x00000004110472a4 */ /* 0x000fe2000f8e023f */
[----:B------:R-:W-:Y:S01]  /*0c60*/  LOP3.LUT R0, R0, 0xc0, RZ, 0xc0, !PT ;  /* 0x000000c000007812 */ /* 0x000fe200078ec0ff */
[----:B------:R-:W-:Y:S01]  /*0c70*/  IMAD.IADD R29, R4, 0x1, -R8 ;  /* 0x00000001041d7824 */ /* 0x000fe200078e0a08 */
[----:B------:R-:W-:Y:S01]  /*0c80*/  UIMAD UR6, UR13, UR6, URZ ;  /* 0x000000060d0672a4 */ /* 0x000fe2000f8e023f */
[C---:B------:R-:W-:Y:S01]  /*0c90*/  IMAD.WIDE.U32 R2, R5.reuse, c[0x0][0x1e0], R6 ;  /* 0x0000780005027a25 */ /* 0x040fe200078e0006 */
[----:B------:R-:W-:Y:S01]  /*0ca0*/  UIMAD UR4, UR8, UR5, UR4 ;  /* 0x00000005080472a4 */ /* 0x000fe2000f8e0204 */
[----:B------:R-:W-:Y:S01]  /*0cb0*/  SHF.R.U32.HI R9, RZ, 0x3, R0 ;  /* 0x00000003ff097819 */ /* 0x000fe20000011600 */
[----:B------:R-:W-:Y:S01]  /*0cc0*/  UIMAD UR17, UR11, UR7, UR6 ;  /* 0x000000070b1172a4 */ /* 0x000fe2000f8e0206 */
[----:B------:R-:W-:Y:S01]  /*0cd0*/  IMAD.WIDE.U32 R4, R5, c[0x0][0x1b0], R6 ;  /* 0x00006c0005047a25 */ /* 0x000fe200078e0006 */
[----:B------:R-:W-:Y:S01]  /*0ce0*/  LOP3.LUT R0, R0, 0x18, R6, 0xf8, !PT ;  /* 0x0000001800007812 */ /* 0x000fe200078ef806 */
[----:B------:R-:W-:Y:S01]  /*0cf0*/  USHF.R.S32.HI UR8, URZ, 0x1f, UR10 ;  /* 0x0000001f3f087899 */ /* 0x000fe2000801140a */
[----:B------:R-:W-:Y:S01]  /*0d00*/  IADD3 R3, R3, UR18, RZ ;  /* 0x0000001203037c10 */ /* 0x000fe2000fffe0ff */
[----:B------:R-:W-:Y:S01]  /*0d10*/  IMAD.U32 R8, RZ, RZ, UR11 ;  /* 0x0000000bff087e24 */ /* 0x000fe2000f8e00ff */
[----:B------:R-:W-:Y:S01]  /*0d20*/  IADD3 R5, R5, UR4, RZ ;  /* 0x0000000405057c10 */ /* 0x000fe2000fffe0ff */
[----:B------:R-:W-:Y:S01]  /*0d30*/  ULDC.64 UR4, c[0x0][0x1b8] ;  /* 0x00006e0000047ab9 */ /* 0x000fe20000000a00 */
[----:B------:R-:W-:Y:S01]  /*0d40*/  LOP3.LUT R13, R0, R9, RZ, 0x3c, !PT ;  /* 0x00000009000d7212 */ /* 0x000fe200078e3cff */
[----:B------:R-:W-:Y:S01]  /*0d50*/  IMAD.U32 R0, RZ, RZ, UR11 ;  /* 0x0000000bff007e24 */ /* 0x000fe2000f8e00ff */
[----:B------:R-:W-:Y:S01]  /*0d60*/  UIMAD UR4, UR13, UR4, URZ ;  /* 0x000000040d0472a4 */ /* 0x000fe2000f8e023f */
[----:B------:R-:W-:Y:S01]  /*0d70*/  IMAD.WIDE.U32 R8, R8, c[0x0][0x1b8], R4 ;  /* 0x00006e0008087a25 */ /* 0x000fe200078e0004 */
[----:B------:R-:W-:Y:S01]  /*0d80*/  LEA.HI R4, R18, R38, RZ, 0x1 ;  /* 0x0000002612047211 */ /* 0x000fe200078f08ff */
[----:B------:R-:W-:Y:S01]  /*0d90*/  ULDC.64 UR6, c[0x0][0x270] ;  /* 0x00009c0000067ab9 */ /* 0x000fe20000000a00 */
[----:B------:R-:W-:Y:S01]  /*0da0*/  IADD3 R26, R6, 0x20, RZ ;  /* 0x00000020061a7810 */ /* 0x000fe20007ffe0ff */
[----:B------:R-:W-:Y:S01]  /*0db0*/  IMAD.WIDE.U32 R2, R0, c[0x0][0x1e8], R2 ;  /* 0x00007a0000027a25 */ /* 0x000fe200078e0002 */
[----:B------:R-:W-:Y:S01]  /*0dc0*/  LOP3.LUT R4, R4, 0x7fffffe, RZ, 0xc0, !PT ;  /* 0x07fffffe04047812 */ /* 0x000fe200078ec0ff */
[----:B------:R-:W-:Y:S01]  /*0dd0*/  UIMAD UR4, UR11, UR5, UR4 ;  /* 0x000000050b0472a4 */ /* 0x000fe2000f8e0204 */
[----:B------:R-:W-:Y:S01]  /*0de0*/  IADD3 R34, R6, 0x40, RZ ;  /* 0x0000004006227810 */ /* 0x000fe20007ffe0ff */
[----:B------:R-:W-:Y:S01]  /*0df0*/  IMAD R0, R11, c[0x0][0x1d8], RZ ;  /* 0x000076000b007a24 */ /* 0x000fe200078e02ff */
[----:B------:R-:W-:Y:S01]  /*0e00*/  IADD3 R3, R3, UR17, RZ ;  /* 0x0000001103037c10 */ /* 0x000fe2000fffe0ff */
[----:B------:R-:W-:Y:S01]  /*0e10*/  IMAD.IADD R12, R38, 0x1, -R4 ;  /* 0x00000001260c7824 */ /* 0x000fe200078e0a04 */
[----:B------:R-:W-:Y:S01]  /*0e20*/  ULDC UR5, c[0x0][0x198] ;  /* 0x0000660000057ab9 */ /* 0x000fe20000000800 */
[C---:B------:R-:W-:Y:S01]  /*0e30*/  IMAD R0, R10.reuse, c[0x0][0x1dc], R0 ;  /* 0x000077000a007a24 */ /* 0x040fe200078e0200 */
[----:B------:R-:W-:Y:S01]  /*0e40*/  UIADD3 UR16, -UR16, UR5, URZ ;  /* 0x0000000510107290 */ /* 0x000fe2000fffe13f */
[----:B------:R-:W-:Y:S01]  /*0e50*/  IMAD.WIDE.U32 R4, R10, c[0x0][0x1d8], R2 ;  /* 0x000076000a047a25 */ /* 0x000fe200078e0002 */
[----:B------:R-:W-:Y:S01]  /*0e60*/  UIMAD UR6, UR8, UR6, URZ ;  /* 0x00000006080672a4 */ /* 0x000fe2000f8e023f */
[----:B------:R-:W-:Y:S01]  /*0e70*/  ISETP.GE.AND P6, PT, R6, c[0x0][0x1cc], PT ;  /* 0x0000730006007a0c */ /* 0x000fe20003fc6270 */
[----:B------:R-:W-:Y:S01]  /*0e80*/  UMOV UR17, 0x6 ;  /* 0x0000000600117882 */ /* 0x000fe20000000000 */
[----:B------:R-:W-:Y:S01]  /*0e90*/  IMAD.IADD R0, R5, 0x1, R0 ;  /* 0x0000000105007824 */ /* 0x000fe200078e0200 */
[----:B------:R-:W-:Y:S01]  /*0ea0*/  LEA R2, P0, R4, c[0x0][0x1c0], 0x1 ;  /* 0x0000700004027a11 */ /* 0x000fe200078008ff */
[----:B------:R-:W-:Y:S01]  /*0eb0*/  UIMAD UR6, UR10, UR7, UR6 ;  /* 0x000000070a0672a4 */ /* 0x000fe2000f8e0206 */
[----:B------:R-:W-:Y:S01]  /*0ec0*/  ISETP.GE.AND P1, PT, R26, c[0x0][0x1cc], PT ;  /* 0x000073001a007a0c */ /* 0x000fe20003f26270 */
[----:B------:R-:W-:Y:S01]  /*0ed0*/  IMAD R12, R19, 0x8, R12 ;  /* 0x00000008130c7824 */ /* 0x000fe200078e020c */
[----:B------:R-:W-:Y:S01]  /*0ee0*/  LEA.HI.X R3, R4, c[0x0][0x1c4], R0, 0x1, P0 ;  /* 0x0000710004037a11 */ /* 0x000fe200000f0c00 */
[----:B------:R-:W-:Y:S01]  /*0ef0*/  IMAD.MOV.U32 R16, RZ, RZ, R14 ;  /* 0x000000ffff107224 */ /* 0x000fe200078e000e */
[----:B------:R-:W-:Y:S01]  /*0f00*/  IADD3 R0, -R38, UR16, RZ ;  /* 0x0000001026007c10 */ /* 0x000fe2000fffe1ff */
[----:B------:R-:W-:Y:S01]  /*0f10*/  IMAD.MOV.U32 R14, RZ, RZ, c[0x0][0x1d8] ;  /* 0x00007600ff0e7624 */ /* 0x000fe200078e00ff */
[----:B------:R-:W-:Y:S01]  /*0f20*/  ISETP.GE.AND P5, PT, R34, c[0x0][0x1cc], PT ;  /* 0x0000730022007a0c */ /* 0x000fe20003fa6270 */
[----:B------:R-:W-:Y:S01]  /*0f30*/  IMAD.U32 R13, R12, 0x20, R13 ;  /* 0x000000200c0d7824 */ /* 0x000fe200078e000d */
[C---:B------:R-:W-:Y:S01]  /*0f40*/  ISETP.LT.OR P2, PT, R0.reuse, 0x1, P6 ;  /* 0x000000010000780c */ /* 0x040fe20003741670 */
[----:B------:R-:W-:Y:S01]  /*0f50*/  IMAD R5, R11, c[0x0][0x1a8], RZ ;  /* 0x00006a000b057a24 */ /* 0x000fe200078e02ff */
[C---:B------:R-:W-:Y:S01]  /*0f60*/  ISETP.LT.OR P4, PT, R0.reuse, 0x1, P1 ;  /* 0x000000010000780c */ /* 0x040fe20000f81670 */
[----:B------:R-:W-:Y:S01]  /*0f70*/  IMAD.SHL.U32 R31, R13, 0x2, RZ ;  /* 0x000000020d1f7824 */ /* 0x000fe200078e00ff */
[----:B------:R-:W-:Y:S01]  /*0f80*/  ISETP.LT.OR P0, PT, R0, 0x1, P5 ;  /* 0x000000010000780c */ /* 0x000fe20002f01670 */
[----:B------:R-:W-:Y:S01]  /*0f90*/  IMAD R12, R10, c[0x0][0x1ac], R5 ;  /* 0x00006b000a0c7a24 */ /* 0x000fe200078e0205 */
[----:B------:R-:W-:Y:S01]  /*0fa0*/  IADD3 R17, R15, UR6, RZ ;  /* 0x000000060f117c10 */ /* 0x000fe2000fffe0ff */
[----:B------:R-:W-:Y:S01]  /*0fb0*/  IMAD.MOV.U32 R15, RZ, RZ, c[0x0][0x1dc] ;  /* 0x00007700ff0f7624 */ /* 0x000fe200078e00ff */
[----:B------:R-:W-:Y:S01]  /*0fc0*/  LEA R4, P3, R14, R2, 0x7 ;  /* 0x000000020e047211 */ /* 0x000fe200078638ff */
[----:B------:R-:W-:Y:S01]  /*0fd0*/  ULDC.64 UR18, c[0x0][0x208] ;  /* 0x0000820000127ab9 */ /* 0x000fe20000000a00 */
[----:B------:R-:W-:Y:S01]  /*0fe0*/  ISETP.LT.OR P1, PT, R0, 0x41, P1 ;  /* 0x000000410000780c */ /* 0x000fe20000f21670 */
[----:B------:R-:W-:Y:S01]  /*0ff0*/  USHF.L.U64.HI UR17, UR18, UR17, UR19 ;  /* 0x0000001112117299 */ /* 0x000fe20008010213 */
[----:B------:R-:W-:Y:S01]  /*1000*/  LEA.HI.X R5, R14, R3, R15, 0x7, P3 ;  /* 0x000000030e057211 */ /* 0x000fe200018f3c0f */
[----:B------:R-:W-:Y:S01]  /*1010*/  @!PT LDS RZ, [RZ] ;  /* 0x00000000fffff984 */ /* 0x000fe20000000800 */
[----:B------:R-:W-:Y:S01]  /*1020*/  @!PT LDS RZ, [RZ] ;  /* 0x00000000fffff984 */ /* 0x000fe20000000800 */
[----:B------:R-:W-:Y:S01]  /*1030*/  @!PT LDS RZ, [RZ] ;  /* 0x00000000fffff984 */ /* 0x000fe20000000800 */
[----:B------:R1:W-:Y:S01]  /*1040*/  LDGSTS.E.BYPASS.LTC128B.128 [R31+0x6080], [R2.64], !P2 ;  /* 0x06080000021f7fae */ /* 0x0003e2000d101d4e */
[----:B------:R-:W-:Y:S01]  /*1050*/  ISETP.LT.OR P3, PT, R0, 0x41, P6 ;  /* 0x000000410000780c */ /* 0x000fe20003761670 */
[----:B------:R-:W-:Y:S01]  /*1060*/  IMAD.MOV.U32 R14, RZ, RZ, c[0x0][0x1ac] ;  /* 0x00006b00ff0e7624 */ /* 0x000fe200078e00ff */
[----:B------:R-:W-:Y:S01]  /*1070*/  IADD3 R9, R9, UR4, RZ ;  /* 0x0000000409097c10 */ /* 0x000fe2000fffe0ff */
[----:B------:R1:W-:Y:S01]  /*1080*/  LDGSTS.E.BYPASS.LTC128B.128 [R31+0x8080], [R2.64+0x40], !P4 ;  /* 0x08080040021f7fae */ /* 0x0003e2000e101d4e */
[----:B------:R-:W-:Y:S01]  /*1090*/  ISETP.GE.AND P2, PT, R6, c[0x0][0x19c], PT ;  /* 0x0000670006007a0c */ /* 0x000fe20003f46270 */
[----:B------:R-:W-:Y:S01]  /*10a0*/  ULDC.64 UR4, c[0x0][0x188] ;  /* 0x0000620000047ab9 */ /* 0x000fe20000000a00 */
[----:B------:R-:W-:Y:S01]  /*10b0*/  ISETP.GE.AND P6, PT, R26, c[0x0][0x19c], PT ;  /* 0x000067001a007a0c */ /* 0x000fe20003fc6270 */
[----:B------:R1:W-:Y:S01]  /*10c0*/  LDGSTS.E.BYPASS.LTC128B.128 [R31+0xa080], [R2.64+0x80], !P0 ;  /* 0x0a080080021f7fae */ /* 0x0003e2000c101d4e */
[----:B------:R-:W-:Y:S01]  /*10d0*/  ISETP.LT.OR P0, PT, R0, 0x41, P5 ;  /* 0x000000410000780c */ /* 0x000fe20002f01670 */
[----:B------:R-:W-:Y:S01]  /*10e0*/  IMAD.WIDE.U32 R10, R10, c[0x0][0x1a8], R8 ;  /* 0x00006a000a0a7a25 */ /* 0x000fe200078e0008 */
[----:B------:R-:W-:Y:S01]  /*10f0*/  ISETP.GE.AND P4, PT, R34, c[0x0][0x19c], PT ;  /* 0x0000670022007a0c */ /* 0x000fe20003f86270 */
[----:B------:R-:W-:Y:S01]  /*1100*/  UIMAD UR4, UR13, UR4, URZ ;  /* 0x000000040d0472a4 */ /* 0x000fe2000f8e023f */
[C---:B------:R-:W-:Y:S01]  /*1110*/  ISETP.LT.OR P5, PT, R0.reuse, 0x1, P2 ;  /* 0x000000010000780c */ /* 0x040fe200017a1670 */
[----:B------:R-:W-:Y:S01]  /*1120*/  IMAD R8, R39, c[0x0][0x178], RZ ;  /* 0x00005e0027087a24 */ /* 0x000fe200078e02ff */
[----:B------:R2:W-:Y:S01]  /*1130*/  LDGSTS.E.BYPASS.LTC128B.128 [R31+0x7080], [R4.64], !P3 ;  /* 0x07080000041f7fae */ /* 0x0005e2000d901d4e */
[----:B------:R-:W-:Y:S01]  /*1140*/  ISETP.LT.OR P3, PT, R0, 0x1, P6 ;  /* 0x000000010000780c */ /* 0x000fe20003761670 */
[----:B------:R-:W-:Y:S01]  /*1150*/  UIMAD UR19, UR11, UR5, UR4 ;  /* 0x000000050b1372a4 */ /* 0x000fe2000f8e0204 */
[----:B------:R-:W-:Y:S01]  /*1160*/  IMAD R8, R38, c[0x0][0x17c], R8 ;  /* 0x00005f0026087a24 */ /* 0x000fe200078e0208 */
[----:B------:R2:W-:Y:S01]  /*1170*/  LDGSTS.E.BYPASS.LTC128B.128 [R31+0x9080], [R4.64+0x40], !P1 ;  /* 0x09080040041f7fae */ /* 0x0005e2000c901d4e */
[C---:B------:R-:W-:Y:S01]  /*1180*/  ISETP.LT.OR P1, PT, R0.reuse, 0x1, P4 ;  /* 0x000000010000780c */ /* 0x040fe20002721670 */
[----:B------:R-:W-:Y:S01]  /*1190*/  ULDC.64 UR4, c[0x0][0x210] ;  /* 0x0000840000047ab9 */ /* 0x000fe20000000a00 */
[C---:B------:R-:W-:Y:S01]  /*11a0*/  ISETP.LT.OR P2, PT, R0.reuse, 0x41, P2 ;  /* 0x000000410000780c */ /* 0x040fe20001741670 */
[----:B------:R2:W-:Y:S01]  /*11b0*/  LDGSTS.E.BYPASS.LTC128B.128 [R31+0xb080], [R4.64+0x80], !P0 ;  /* 0x0b080080041f7fae */ /* 0x0005e2000c101d4e */
[C---:B------:R-:W-:Y:S01]  /*11c0*/  ISETP.LT.OR P6, PT, R0.reuse, 0x41, P6 ;  /* 0x000000410000780c */ /* 0x040fe200037c1670 */
[----:B------:R-:W-:Y:S01]  /*11d0*/  ULDC.64 UR6, c[0x0][0x180] ;  /* 0x0000600000067ab9 */ /* 0x000fe20000000a00 */
[----:B------:R-:W-:Y:S01]  /*11e0*/  ISETP.LT.OR P4, PT, R0, 0x41, P4 ;  /* 0x000000410000780c */ /* 0x000fe20002781670 */
[----:B------:R-:W-:Y:S01]  /*11f0*/  IMAD.IADD R0, R11, 0x1, R12 ;  /* 0x000000010b007824 */ /* 0x000fe200078e020c */
[----:B------:R-:W-:Y:S01]  /*1200*/  UIMAD UR4, UR8, UR4, URZ ;  /* 0x00000004080472a4 */ /* 0x000fe2000f8e023f */
[----:B------:R-:W-:Y:S01]  /*1210*/  IMAD.MOV.U32 R11, RZ, RZ, c[0x0][0x1a8] ;  /* 0x00006a00ff0b7624 */ /* 0x000fe200078e00ff */
[----:B------:R-:W-:Y:S01]  /*1220*/  UIMAD UR6, UR8, UR6, URZ ;  /* 0x00000006080672a4 */ /* 0x000fe2000f8e023f */
[----:B------:R-:W-:Y:S01]  /*1230*/  STL.64 [R1+0x8], R38 ;  /* 0x0000082601007387 */ /* 0x000fe20000100a00 */
[----:B------:R-:W-:Y:S01]  /*1240*/  USHF.R.S32.HI UR21, URZ, 0x1f, UR20 ;  /* 0x0000001f3f157899 */ /* 0x000fe20008011414 */
[----:B------:R-:W-:Y:S01]  /*1250*/  IMAD.MOV.U32 R223, RZ, RZ, 0x20 ;  /* 0x00000020ffdf7424 */ /* 0x000fe200078e00ff */
[----:B------:R-:W-:Y:S01]  /*1260*/  UIMAD UR7, UR10, UR7, UR6 ;  /* 0x000000070a0772a4 */ /* 0x000fe2000f8e0206 */
[----:B-1----:R-:W-:Y:S01]  /*1270*/  IMAD.WIDE.U32 R2, R38, c[0x0][0x178], R6 ;  /* 0x00005e0026027a25 */ /* 0x002fe200078e0006 */
[----:B------:R-:W-:Y:S01]  /*1280*/  UIMAD UR6, UR10, UR5, UR4 ;  /* 0x000000050a0672a4 */ /* 0x000fe2000f8e0204 */
[----:B------:R-:W-:Y:S01]  /*1290*/  STL [R1+0x28], R34 ;  /* 0x0000282201007387 */ /* 0x000fe20000100800 */
[----:B------:R-:W-:Y:S01]  /*12a0*/  USHF.L.U32 UR18, UR18, 0x6, URZ ;  /* 0x0000000612127899 */ /* 0x000fe2000800063f */
[----:B------:R-:W-:Y:S01]  /*12b0*/  SHF.R.S32.HI R33, RZ, 0x1f, R32 ;  /* 0x0000001fff217819 */ /* 0x000fe20000011420 */
[----:B------:R-:W-:Y:S01]  /*12c0*/  ULDC.64 UR4, c[0x0][0x178] ;  /* 0x00005e0000047ab9 */ /* 0x000fe20000000a00 */
[----:B------:R-:W-:Y:S01]  /*12d0*/  STL [R1+0x10], R31 ;  /* 0x0000101f01007387 */ /* 0x000fe20000100800 */
[----:B------:R-:W-:Y:S01]  /*12e0*/  UIMAD UR22, UR21, UR4, URZ ;  /* 0x00000004151672a4 */ /* 0x000fe2000f8e023f */
[----:B------:R-:W-:Y:S01]  /*12f0*/  IMAD.MOV.U32 R225, RZ, RZ, 0x10 ;  /* 0x00000010ffe17424 */ /* 0x000fe200078e00ff */
[----:B------:R-:W-:Y:S01]  /*1300*/  UIMAD.WIDE.U32 UR24, UR20, UR4, URZ ;  /* 0x00000004141872a5 */ /* 0x000fe2000f8e003f */
[----:B------:R-:W0:Y:S01]  /*1310*/  LDGDEPBAR ;  /* 0x00000000000079af */ /* 0x000e220000000000 */
[----:B------:R-:W-:Y:S01]  /*1320*/  UIMAD UR22, UR20, UR5, UR22 ;  /* 0x00000005141672a4 */ /* 0x000fe2000f8e0216 */
[----:B------:R-:W-:Y:S01]  /*1330*/  CS2R R130, SRZ ;  /* 0x0000000000827805 */ /* 0x000fe2000001ff00 */
[----:B------:R-:W-:Y:S01]  /*1340*/  CS2R R128, SRZ ;  /* 0x0000000000807805 */ /* 0x000fe2000001ff00 */
[----:B------:R-:W-:Y:S01]  /*1350*/  ULDC.64 UR4, c[0x0][0x218] ;  /* 0x0000860000047ab9 */ /* 0x000fe20000000a00 */
[----:B--2---:R-:W-:Y:S01]  /*1360*/  IMAD.IADD R5, R3, 0x1, R8 ;  /* 0x0000000103057824 */ /* 0x004fe200078e0208 */
[C---:B------:R-:W-:Y:S01]  /*1370*/  LEA R8, P0, R10.reuse, c[0x0][0x190], 0x1 ;  /* 0x000064000a087a11 */ /* 0x040fe200078008ff */
[----:B------:R-:W-:Y:S01]  /*1380*/  IMAD.MOV.U32 R4, RZ, RZ, R2 ;  /* 0x000000ffff047224 */ /* 0x000fe200078e0002 */
[----:B------:R-:W-:Y:S01]  /*1390*/  UIMAD UR4, UR13, UR4, URZ ;  /* 0x000000040d0472a4 */ /* 0x000fe2000f8e023f */
[----:B------:R-:W-:Y:S01]  /*13a0*/  CS2R R126, SRZ ;  /* 0x00000000007e7805 */ /* 0x000fe2000001ff00 */
[----:B------:R-:W-:Y:S01]  /*13b0*/  LEA.HI.X R9, R10, c[0x0][0x194], R0, 0x1, P0 ;  /* 0x000065000a097a11 */ /* 0x000fe200000f0c00 */
[----:B------:R-:W-:Y:S01]  /*13c0*/  UIADD3 UR22, UR25, UR22, URZ ;  /* 0x0000001619167290 */ /* 0x000fe2000fffe03f */
[----:B------:R-:W-:Y:S01]  /*13d0*/  SHF.R.S32.HI R0, RZ, 0x1f, R18 ;  /* 0x0000001fff007819 */ /* 0x000fe20000011412 */
[----:B------:R-:W-:Y:S01]  /*13e0*/  UIMAD UR4, UR11, UR5, UR4 ;  /* 0x000000050b0472a4 */ /* 0x000fe2000f8e0204 */
[----:B------:R-:W-:Y:S01]  /*13f0*/  LEA R10, P0, R11, R8, 0x7 ;  /* 0x000000080b0a7211 */ /* 0x000fe200078038ff */
[----:B------:R1:W-:Y:S01]  /*1400*/  LDGSTS.E.BYPASS.LTC128B.128 [R31+0x80], [R8.64], !P5 ;  /* 0x00080000081f7fae */ /* 0x0003e2000e901d4e */
[----:B------:R-:W-:Y:S01]  /*1410*/  LEA.HI R2, R0, R38, RZ, 0x3 ;  /* 0x0000002600027211 */ /* 0x000fe200078f18ff */
[----:B------:R-:W-:Y:S01]  /*1420*/  IMAD R0, R39, c[0x0][0x208], RZ ;  /* 0x0000820027007a24 */ /* 0x000fe200078e02ff */
[----:B------:R-:W-:Y:S01]  /*1430*/  LEA.HI.X R11, R11, R9, R14, 0x7, P0 ;  /* 0x000000090b0b7211 */ /* 0x000fe200000f3c0e */
[----:B------:R1:W-:Y:S01]  /*1440*/  LDGSTS.E.BYPASS.LTC128B.128 [R31+0x2080], [R8.64+0x40], !P3 ;  /* 0x02080040081f7fae */ /* 0x0003e2000d901d4e */
[----:B------:R-:W-:Y:S01]  /*1450*/  LOP3.LUT R13, R2, 0xfffffff8, RZ, 0xc0, !PT ;  /* 0xfffffff8020d7812 */ /* 0x000fe200078ec0ff */
[C---:B------:R-:W-:Y:S01]  /*1460*/  IMAD R12, R38.reuse, c[0x0][0x20c], R0 ;  /* 0x00008300260c7a24 */ /* 0x040fe200078e0200 */
[----:B------:R-:W-:Y:S01]  /*1470*/  ULDC UR5, c[0x0][0x168] ;  /* 0x00005a0000057ab9 */ /* 0x000fe20000000800 */
[----:B------:R-:W-:Y:S01]  /*1480*/  IMAD.WIDE.U32 R2, R38, c[0x0][0x208], R6 ;  /* 0x0000820026027a25 */ /* 0x000fe200078e0006 */
[----:B------:R-:W-:Y:S01]  /*1490*/  LEA.HI R7, R30, R32, RZ, 0x6 ;  /* 0x000000201e077211 */ /* 0x000fe200078f30ff */
[----:B------:R1:W-:Y:S01]  /*14a0*/  LDGSTS.E.BYPASS.LTC128B.128 [R31+0x4080], [R8.64+0x80], !P1 ;  /* 0x04080080081f7fae */ /* 0x0003e2000c901d4e */
[----:B------:R-:W-:Y:S01]  /*14b0*/  ISETP.GE.AND P5, PT, R6, c[0x0][0x1fc], PT ;  /* 0x00007f0006007a0c */ /* 0x000fe20003fa6270 */
[----:B------:R-:W-:Y:S01]  /*14c0*/  IMAD.IADD R0, R38, 0x1, -R13 ;  /* 0x0000000126007824 */ /* 0x000fe200078e0a0d */
[----:B------:R-:W-:Y:S01]  /*14d0*/  SHF.R.S32.HI R14, RZ, 0x6, R7 ;  /* 0x00000006ff0e7819 */ /* 0x000fe20000011407 */
[----:B------:R-:W-:Y:S01]  /*14e0*/  IMAD.IADD R3, R3, 0x1, R12 ;  /* 0x0000000103037824 */ /* 0x000fe200078e020c */
[----:B------:R-:W-:Y:S01]  /*14f0*/  LEA.HI R12, R25, R19, RZ, 0x1 ;  /* 0x00000013190c7211 */ /* 0x000fe200078f08ff */
[----:B------:R-:W-:Y:S01]  /*1500*/  IMAD.U32 R13, RZ, RZ, UR10 ;  /* 0x0000000aff0d7e24 */ /* 0x000fe2000f8e00ff */
[C---:B------:R-:W-:Y:S01]  /*1510*/  LOP3.LUT P0, RZ, R0.reuse, 0x4, RZ, 0xc0, !PT ;  /* 0x0000000400ff7812 */ /* 0x040fe2000780c0ff */
[----:B------:R-:W-:Y:S01]  /*1520*/  IMAD.SHL.U32 R0, R0, 0x40, RZ ;  /* 0x0000004000007824 */ /* 0x000fe200078e00ff */
[----:B------:R-:W-:Y:S01]  /*1530*/  LOP3.LUT R12, R12, 0xfffffffe, RZ, 0xc0, !PT ;  /* 0xfffffffe0c0c7812 */ /* 0x000fe200078ec0ff */
[----:B------:R-:W-:Y:S01]  /*1540*/  IMAD.SHL.U32 R7, R14, 0x8, RZ ;  /* 0x000000080e077824 */ /* 0x000fe200078e00ff */
[----:B------:R2:W-:Y:S01]  /*1550*/  LDGSTS.E.BYPASS.LTC128B.128 [R31+0x1080], [R10.64], !P2 ;  /* 0x010800000a1f7fae */ /* 0x0005e2000d101d4e */
[----:B------:R-:W-:Y:S01]  /*1560*/  IMAD.WIDE.U32 R4, R13, c[0x0][0x180], R4 ;  /* 0x000060000d047a25 */ /* 0x000fe200078e0004 */
[----:B------:R-:W-:Y:S01]  /*1570*/  LOP3.LUT R0, R0, 0x1c0, RZ, 0xc0, !PT ;  /* 0x000001c000007812 */ /* 0x000fe200078ec0ff */
[----:B------:R-:W-:Y:S01]  /*1580*/  CS2R R124, SRZ ;  /* 0x00000000007c7805 */ /* 0x000fe2000001ff00 */
[----:B------:R-:W-:Y:S01]  /*1590*/  LOP3.LUT R212, R7, 0x18, RZ, 0xc0, !PT ;  /* 0x0000001807d47812 */ /* 0x000fe200078ec0ff */
[----:B------:R-:W-:Y:S01]  /*15a0*/  IMAD.IADD R28, R19, 0x1, -R12 ;  /* 0x00000001131c7824 */ /* 0x000fe200078e0a0c */
[----:B------:R-:W-:Y:S01]  /*15b0*/  SHF.R.U32.HI R7, RZ, 0x3, R0 ;  /* 0x00000003ff077819 */ /* 0x000fe20000011600 */
[----:B------:R2:W-:Y:S01]  /*15c0*/  LDGSTS.E.BYPASS.LTC128B.128 [R31+0x3080], [R10.64+0x40], !P6 ;  /* 0x030800400a1f7fae */ /* 0x0005e2000f101d4e */
[----:B------:R-:W-:Y:S01]  /*15d0*/  IADD3 R5, R5, UR7, RZ ;  /* 0x0000000705057c10 */ /* 0x000fe2000fffe0ff */
[----:B------:R-:W-:Y:S01]  /*15e0*/  IMAD.SHL.U32 R15, R28, 0x400, RZ ;  /* 0x000004001c0f7824 */ /* 0x000fe200078e00ff */
[----:B------:R-:W-:Y:S01]  /*15f0*/  LOP3.LUT R7, R7, R0, R212, 0x1e, !PT ;  /* 0x0000000007077212 */ /* 0x000fe200078e1ed4 */
[----:B------:R-:W-:Y:S01]  /*1600*/  IMAD.U32 R0, RZ, RZ, UR10 ;  /* 0x0000000aff007e24 */ /* 0x000fe2000f8e00ff */
[----:B------:R2:W-:Y:S01]  /*1610*/  LDGSTS.E.BYPASS.LTC128B.128 [R31+0x5080], [R10.64+0x80], !P4 ;  /* 0x050800800a1f7fae */ /* 0x0005e2000e101d4e */
[----:B------:R-:W-:Y:S01]  /*1620*/  IMAD R227, R227, 0x2, R15 ;  /* 0x00000002e3e37824 */ /* 0x000fe200078e020f */
[----:B------:R-:W-:Y:S01]  /*1630*/  ISETP.GE.AND P6, PT, R34, c[0x0][0x16c], PT ;  /* 0x00005b0022007a0c */ /* 0x000fe20003fc6270 */
[----:B------:R-:W-:Y:S01]  /*1640*/  IMAD.WIDE.U32 R2, R0, c[0x0][0x210], R2 ;  /* 0x0000840000027a25 */ /* 0x000fe200078e0002 */
[----:B------:R-:W0:Y:S01]  /*1650*/  LDGDEPBAR ;  /* 0x00000000000079af */ /* 0x000e220000000000 */
[----:B------:R-:W-:Y:S01]  /*1660*/  ISETP.GE.AND P4, PT, R26, c[0x0][0x1fc], PT ;  /* 0x00007f001a007a0c */ /* 0x000fe20003f86270 */
[----:B------:R-:W-:Y:S01]  /*1670*/  CS2R R122, SRZ ;  /* 0x00000000007a7805 */ /* 0x000fe2000001ff00 */
[----:B------:R-:W-:Y:S01]  /*1680*/  IMAD.IADD R227, R227, 0x1, R7 ;  /* 0x00000001e3e37824 */ /* 0x000fe200078e0207 */
[----:B------:R-:W-:Y:S01]  /*1690*/  IADD3 R3, R3, UR6, RZ ;  /* 0x0000000603037c10 */ /* 0x000fe2000fffe0ff */
[----:B------:R-:W-:Y:S01]  /*16a0*/  IMAD.U32 R0, RZ, RZ, UR11 ;  /* 0x0000000bff007e24 */ /* 0x000fe2000f8e00ff */
[----:B------:R-:W-:Y:S01]  /*16b0*/  ULDC.64 UR6, c[0x0][0x288] ;  /* 0x0000a20000067ab9 */ /* 0x000fe20000000a00 */
[----:B------:R-:W-:Y:S01]  /*16c0*/  IMAD.SHL.U32 R227, R227, 0x2, RZ ;  /* 0x00000002e3e37824 */ /* 0x000fe200078e00ff */
[----:B------:R-:W-:Y:S01]  /*16d0*/  UIMAD UR6, UR8, UR6, URZ ;  /* 0x00000006080672a4 */ /* 0x000fe2000f8e023f */
[----:B------:R-:W-:Y:S01]  /*16e0*/  IMAD.U32 R7, RZ, RZ, UR11 ;  /* 0x0000000bff077e24 */ /* 0x000fe2000f8e00ff */
[----:B------:R-:W-:Y:S01]  /*16f0*/  CS2R R120, SRZ ;  /* 0x0000000000787805 */ /* 0x000fe2000001ff00 */
[----:B------:R-:W-:Y:S01]  /*1700*/  IMAD.WIDE.U32 R36, R0, c[0x0][0x218], R2 ;  /* 0x0000860000247a25 */ /* 0x000fe200078e0002 */
[C---:B------:R-:W-:Y:S01]  /*1710*/  IADD3 R12, R227.reuse, 0xf480, RZ ;  /* 0x0000f480e30c7810 */ /* 0x040fe20007ffe0ff */
[----:B------:R-:W-:Y:S01]  /*1720*/  UIMAD UR6, UR10, UR7, UR6 ;  /* 0x000000070a0672a4 */ /* 0x000fe2000f8e0206 */
[----:B------:R-:W-:Y:S01]  /*1730*/  IADD3 R228, R227, 0xf4c0, RZ ;  /* 0x0000f4c0e3e47810 */ /* 0x000fe20007ffe0ff */
[----:B------:R-:W-:Y:S01]  /*1740*/  IMAD.WIDE.U32 R40, R7, c[0x0][0x188], R4 ;  /* 0x0000620007287a25 */ /* 0x000fe200078e0004 */
[----:B------:R-:W-:Y:S01]  /*1750*/  @P0 IADD3 R228, R12, -0x40, RZ ;  /* 0xffffffc00ce40810 */ /* 0x000fe20007ffe0ff */
[----:B------:R-:W-:Y:S01]  /*1760*/  USHF.L.U32 UR7, UR20, 0x6, URZ ;  /* 0x0000000614077899 */ /* 0x000fe2000800063f */
[----:B------:R-:W-:Y:S01]  /*1770*/  IADD3 R21, R37, UR4, RZ ;  /* 0x0000000425157c10 */ /* 0x000fe2000fffe0ff */
[----:B------:R-:W-:Y:S01]  /*1780*/  IMAD.U32 R2, RZ, RZ, UR24 ;  /* 0x00000018ff027e24 */ /* 0x000fe2000f8e00ff */
[----:B------:R-:W-:Y:S01]  /*1790*/  IADD3 R35, R41, UR19, RZ ;  /* 0x0000001329237c10 */ /* 0x000fe2000fffe0ff */
[----:B------:R-:W-:Y:S01]  /*17a0*/  IMAD.U32 R0, RZ, RZ, UR22 ;  /* 0x00000016ff007e24 */ /* 0x000fe2000f8e00ff */
[----:B------:R-:W-:Y:S01]  /*17b0*/  UIMAD UR4, UR17, UR20, URZ ;  /* 0x00000014110472a4 */ /* 0x000fe2000f8e023f */
[----:B------:R-:W-:Y:S01]  /*17c0*/  IMAD.U32 R3, RZ, RZ, UR25 ;  /* 0x00000019ff037e24 */ /* 0x000fe2000f8e00ff */
[C---:B------:R-:W-:Y:S01]  /*17d0*/  LEA R13, P0, R2.reuse, R40, 0x6 ;  /* 0x00000028020d7211 */ /* 0x040fe200078030ff */
[----:B------:R-:W-:Y:S01]  /*17e0*/  IMAD.U32 R3, RZ, RZ, UR18 ;  /* 0x00000012ff037e24 */ /* 0x000fe2000f8e00ff */
[----:B------:R-:W-:Y:S01]  /*17f0*/  UIMAD UR4, UR21, UR18, UR4 ;  /* 0x00000012150472a4 */ /* 0x000fe2000f8e0204 */
[----:B------:R-:W-:Y:S01]  /*1800*/  IMAD.MOV.U32 R20, RZ, RZ, R36 ;  /* 0x000000ffff147224 */ /* 0x000fe200078e0024 */
[----:B------:R-:W-:Y:S01]  /*1810*/  LEA.HI.X R18, R2, R35, R0, 0x6, P0 ;  /* 0x0000002302127211 */ /* 0x000fe200000f3400 */
[----:B------:R3:W-:Y:S01]  /*1820*/  STL.64 [R1+0x50], R40 ;  /* 0x0000502801007387 */ /* 0x0007e20000100a00 */
[----:B------:R-:W-:Y:S01]  /*1830*/  IMAD.U32 R0, RZ, RZ, UR11 ;  /* 0x0000000bff007e24 */ /* 0x000fe2000f8e00ff */
[----:B------:R-:W-:Y:S01]  /*1840*/  UIADD3 UR17, -UR7, UR5, URZ ;  /* 0x0000000507117290 */ /* 0x000fe2000fffe13f */
[----:B------:R-:W-:Y:S01]  /*1850*/  IMAD.WIDE.U32 R2, R3, UR20, R20 ;  /* 0x0000001403027c25 */ /* 0x000fe2000f8e0014 */
[----:B------:R4:W-:Y:S01]  /*1860*/  STL.64 [R1+0x48], R36 ;  /* 0x0000482401007387 */ /* 0x0009e20000100a00 */
[----:B------:R-:W-:Y:S01]  /*1870*/  ISETP.GE.AND P0, PT, R6, c[0x0][0x16c], PT ;  /* 0x00005b0006007a0c */ /* 0x000fe20003f06270 */
[----:B------:R-:W-:-:S04]  /*1880*/  DEPBAR.LE SB0, 0x1 ;  /* 0x000080400000791a */ /* 0x000fc80000000000 */
[----:B------:R5:W-:Y:S01]  /*1890*/  STL [R1+0x60], R35 ;  /* 0x0000602301007387 */ /* 0x000be20000100800 */
[----:B------:R-:W-:Y:S01]  /*18a0*/  IADD3 R3, R3, UR4, RZ ;  /* 0x0000000403037c10 */ /* 0x000fe2000fffe0ff */
[----:B------:R-:W-:Y:S01]  /*18b0*/  IMAD.MOV.U32 R4, RZ, RZ, R22 ;  /* 0x000000ffff047224 */ /* 0x000fe200078e0016 */
[----:B------:R-:W-:Y:S01]  /*18c0*/  ISETP.LT.AND P1, PT, R38, UR17, PT ;  /* 0x0000001126007c0c */ /* 0x000fe2000bf21270 */
[----:B------:R1:W-:Y:S01]  /*18d0*/  STL.64 [R1+0x30], R20 ;  /* 0x0000301401007387 */ /* 0x0003e20000100a00 */
[----:B------:R-:W-:Y:S01]  /*18e0*/  IADD3 R5, R23, UR6, RZ ;  /* 0x0000000617057c10 */ /* 0x000fe2000fffe0ff */
[----:B--2---:R-:W-:Y:S01]  /*18f0*/  IMAD.U32 R11, RZ, RZ, UR11 ;  /* 0x0000000bff0b7e24 */ /* 0x004fe2000f8e00ff */
[----:B------:R-:W-:Y:S01]  /*1900*/  ISETP.GE.OR P2, PT, R6, c[0x0][0x1fc], !P1 ;  /* 0x00007f0006007a0c */ /* 0x000fe20004f46670 */
[----:B------:R-:W-:Y:S01]  /*1910*/  ULDC.64 UR4, c[0x0][0x278] ;  /* 0x00009e0000047ab9 */ /* 0x000fe20000000a00 */
[----:B------:R-:W-:Y:S01]  /*1920*/  CS2R R118, SRZ ;  /* 0x0000000000767805 */ /* 0x000fe2000001ff00 */
[----:B------:R-:W-:Y:S01]  /*1930*/  UIMAD UR4, UR13, UR4, URZ ;  /* 0x000000040d0472a4 */ /* 0x000fe2000f8e023f */
[----:B------:R-:W-:Y:S01]  /*1940*/  CS2R R116, SRZ ;  /* 0x0000000000747805 */ /* 0x000fe2000001ff00 */
[----:B------:R-:W-:Y:S01]  /*1950*/  USHF.R.S32.HI UR6, URZ, 0x1f, UR7 ;  /* 0x0000001f3f067899 */ /* 0x000fe20008011407 */
[----:B------:R-:W-:Y:S01]  /*1960*/  CS2R R114, SRZ ;  /* 0x0000000000727805 */ /* 0x000fe2000001ff00 */
[----:B------:R-:W-:Y:S01]  /*1970*/  UIMAD UR5, UR11, UR5, UR4 ;  /* 0x000000050b0572a4 */ /* 0x000fe2000f8e0204 */
[----:B------:R-:W-:Y:S01]  /*1980*/  CS2R R112, SRZ ;  /* 0x0000000000707805 */ /* 0x000fe2000001ff00 */
[----:B------:R-:W-:Y:S01]  /*1990*/  CS2R R110, SRZ ;  /* 0x00000000006e7805 */ /* 0x000fe2000001ff00 */
[----:B---3--:R-:W-:Y:S01]  /*19a0*/  IMAD.WIDE.U32 R40, R0, c[0x0][0x278], R16 ;  /* 0x00009e0000287a25 */ /* 0x008fe200078e0010 */
[----:B------:R-:W-:Y:S01]  /*19b0*/  LOP3.LUT R0, R24, 0xfffffff0, RZ, 0xc0, !PT ;  /* 0xfffffff018007812 */ /* 0x000fe200078ec0ff */
[----:B------:R-:W-:Y:S01]  /*19c0*/  CS2R R108, SRZ ;  /* 0x00000000006c7805 */ /* 0x000fe2000001ff00 */
[----:B------:R-:W-:Y:S01]  /*19d0*/  SEL R17, RZ, 0x4, P6 ;  /* 0x00000004ff117807 */ /* 0x000fe20003000000 */
[----:B----4-:R-:W-:Y:S01]  /*19e0*/  IMAD.WIDE.U32 R36, R11, c[0x0][0x290], R4 ;  /* 0x0000a4000b247a25 */ /* 0x010fe200078e0004 */
[----:B------:R-:W-:Y:S01]  /*19f0*/  ISETP.GE.OR P6, PT, R26, c[0x0][0x1fc], !P1 ;  /* 0x00007f001a007a0c */ /* 0x000fe20004fc6670 */
[----:B------:R2:W-:Y:S01]  /*1a00*/  STL.64 [R1+0x40], R40 ;  /* 0x0000402801007387 */ /* 0x0005e20000100a00 */
[----:B------:R-:W-:Y:S01]  /*1a10*/  ISETP.GE.OR P1, PT, R34, c[0x0][0x1fc], !P1 ;  /* 0x00007f0022007a0c */ /* 0x000fe20004f26670 */
[----:B------:R-:W-:Y:S01]  /*1a20*/  IMAD.IADD R0, R32, 0x1, -R0 ;  /* 0x0000000120007824 */ /* 0x000fe200078e0a00 */
[----:B-----5:R-:W-:Y:S01]  /*1a30*/  IADD3 R35, R41, UR5, RZ ;  /* 0x0000000529237c10 */ /* 0x020fe2000fffe0ff */
[----:B------:R-:W-:Y:S01]  /*1a40*/  ULDC.64 UR4, c[0x0][0x290] ;  /* 0x0000a40000047ab9 */ /* 0x000fe20000000a00 */
[----:B------:R-:W-:Y:S01]  /*1a50*/  STL.64 [R1+0x38], R36 ;  /* 0x0000382401007387 */ /* 0x000fe20000100a00 */
[----:B------:R-:W-:Y:S01]  /*1a60*/  UIMAD UR4, UR13, UR4, URZ ;  /* 0x000000040d0472a4 */ /* 0x000fe2000f8e023f */
[----:B------:R-:W-:Y:S01]  /*1a70*/  SHF.R.S32.HI R6, RZ, 0x1f, R0 ;  /* 0x0000001fff067819 */ /* 0x000fe20000011400 */
[----:B------:R-:W-:Y:S01]  /*1a80*/  CS2R R106, SRZ ;  /* 0x00000000006a7805 */ /* 0x000fe2000001ff00 */
[----:B-1----:R-:W-:Y:S01]  /*1a90*/  LEA R20, P3, R2, c[0x0][0x1f0], 0x1 ;  /* 0x00007c0002147a11 */ /* 0x002fe200078608ff */
[----:B------:R-:W-:Y:S01]  /*1aa0*/  STL [R1+0x5c], R35 ;  /* 0x00005c2301007387 */ /* 0x000fe20000100800 */
[----:B------:R-:W-:Y:S01]  /*1ab0*/  LEA.HI R12, R0, R0, RZ, 0x1 ;  /* 0x00000000000c7211 */ /* 0x000fe200078f08ff */
[----:B------:R-:W-:Y:S01]  /*1ac0*/  UIMAD UR4, UR11, UR5, UR4 ;  /* 0x000000050b0472a4 */ /* 0x000fe2000f8e0204 */
[----:B------:R-:W-:Y:S01]  /*1ad0*/  LEA.HI.X R21, R2, c[0x0][0x1f4], R3, 0x1, P3 ;  /* 0x00007d0002157a11 */ /* 0x000fe200018f0c03 */
[----:B------:R-:W-:Y:S01]  /*1ae0*/  CS2R R104, SRZ ;  /* 0x0000000000687805 */ /* 0x000fe2000001ff00 */
[----:B------:R-:W-:Y:S01]  /*1af0*/  LOP3.LUT R2, R27, 0xfffffff8, RZ, 0xc0, !PT ;  /* 0xfffffff81b027812 */ /* 0x000fe200078ec0ff */
[----:B------:R-:W-:Y:S01]  /*1b00*/  CS2R R102, SRZ ;  /* 0x0000000000667805 */ /* 0x000fe2000001ff00 */
[----:B------:R-:W-:Y:S01]  /*1b10*/  ISETP.GE.AND P3, PT, R26, c[0x0][0x16c], PT ;  /* 0x00005b001a007a0c */ /* 0x000fe20003f66270 */
[----:B------:R-:W-:Y:S01]  /*1b20*/  CS2R R100, SRZ ;  /* 0x0000000000647805 */ /* 0x000fe2000001ff00 */
[----:B------:R-:W-:Y:S01]  /*1b30*/  SEL R26, RZ, 0x1, P0 ;  /* 0x00000001ff1a7807 */ /* 0x000fe20000000000 */
[----:B------:R-:W-:Y:S01]  /*1b40*/  IMAD.IADD R7, R32, 0x1, -R2 ;  /* 0x0000000120077824 */ /* 0x000fe200078e0a02 */
[----:B------:R-:W-:Y:S01]  /*1b50*/  SHF.R.S32.HI R2, RZ, 0x1f, R14 ;  /* 0x0000001fff027819 */ /* 0x000fe2000001140e */
[----:B------:R-:W-:Y:S01]  /*1b60*/  CS2R R98, SRZ ;  /* 0x0000000000627805 */ /* 0x000fe2000001ff00 */
[----:B------:R-:W-:Y:S01]  /*1b70*/  CS2R R96, SRZ ;  /* 0x0000000000607805 */ /* 0x000fe2000001ff00 */
[----:B------:R-:W-:Y:S01]  /*1b80*/  CS2R R94, SRZ ;  /* 0x00000000005e7805 */ /* 0x000fe2000001ff00 */
[C---:B------:R-:W-:Y:S01]  /*1b90*/  LEA.HI R10, R7.reuse, R7, RZ, 0x1 ;  /* 0x00000007070a7211 */ /* 0x040fe200078f08ff */
[----:B------:R-:W-:Y:S01]  /*1ba0*/  CS2R R92, SRZ ;  /* 0x00000000005c7805 */ /* 0x000fe2000001ff00 */
[----:B------:R-:W-:Y:S01]  /*1bb0*/  LEA.HI R2, R2, R14, RZ, 0x2 ;  /* 0x0000000e02027211 */ /* 0x000fe200078f10ff */
[----:B------:R-:W-:Y:S01]  /*1bc0*/  CS2R R90, SRZ ;  /* 0x00000000005a7805 */ /* 0x000fe2000001ff00 */
[----:B------:R-:W-:Y:S01]  /*1bd0*/  LOP3.LUT R8, R10, 0x7fffffe, RZ, 0xc0, !PT ;  /* 0x07fffffe0a087812 */ /* 0x000fe200078ec0ff */
[----:B------:R-:W-:Y:S01]  /*1be0*/  CS2R R88, SRZ ;  /* 0x0000000000587805 */ /* 0x000fe2000001ff00 */
[----:B------:R-:W-:Y:S01]  /*1bf0*/  LOP3.LUT R3, R2, 0x1ffffffc, RZ, 0xc0, !PT ;  /* 0x1ffffffc02037812 */ /* 0x000fe200078ec0ff */
[----:B------:R-:W-:Y:S01]  /*1c00*/  CS2R R86, SRZ ;  /* 0x0000000000567805 */ /* 0x000fe2000001ff00 */
[----:B------:R-:W-:Y:S01]  /*1c10*/  LEA.HI R2, R6, R0, RZ, 0x3 ;  /* 0x0000000006027211 */ /* 0x000fe200078f18ff */
[----:B------:R-:W-:Y:S01]  /*1c20*/  IMAD.IADD R9, R7, 0x1, -R8 ;  /* 0x0000000107097824 */ /* 0x000fe200078e0a08 */
[----:B------:R-:W-:Y:S01]  /*1c30*/  LOP3.LUT R6, R12, 0x7fffffe, RZ, 0xc0, !PT ;  /* 0x07fffffe0c067812 */ /* 0x000fe200078ec0ff */
[----:B------:R-:W-:Y:S01]  /*1c40*/  IMAD.IADD R22, R14, 0x1, -R3 ;  /* 0x000000010e167824 */ /* 0x000fe200078e0a03 */
[----:B------:R-:W-:Y:S01]  /*1c50*/  LOP3.LUT R8, R2, 0xfffffff8, RZ, 0xc0, !PT ;  /* 0xfffffff802087812 */ /* 0x000fe200078ec0ff */
[----:B------:R-:W-:Y:S01]  /*1c60*/  IMAD R3, R29, 0x4, R14 ;  /* 0x000000041d037824 */ /* 0x000fe200078e020e */
[----:B------:R-:W-:Y:S01]  /*1c70*/  CS2R R84, SRZ ;  /* 0x0000000000547805 */ /* 0x000fe2000001ff00 */
[----:B------:R-:W-:Y:S01]  /*1c80*/  CS2R R82, SRZ ;  /* 0x0000000000527805 */ /* 0x000fe2000001ff00 */
[----:B------:R-:W-:Y:S01]  /*1c90*/  CS2R R80, SRZ ;  /* 0x0000000000507805 */ /* 0x000fe2000001ff00 */
[----:B------:R-:W-:Y:S01]  /*1ca0*/  IMAD R11, R3, 0x8, R9 ;  /* 0x00000008030b7824 */ /* 0x000fe200078e0209 */
[----:B------:R-:W-:Y:S01]  /*1cb0*/  CS2R R78, SRZ ;  /* 0x00000000004e7805 */ /* 0x000fe2000001ff00 */
[C---:B------:R-:W-:Y:S01]  /*1cc0*/  IMAD.IADD R3, R0.reuse, 0x1, -R6 ;  /* 0x0000000100037824 */ /* 0x040fe200078e0a06 */
[----:B------:R-:W-:Y:S01]  /*1cd0*/  CS2R R76, SRZ ;  /* 0x00000000004c7805 */ /* 0x000fe2000001ff00 */
[----:B------:R-:W-:Y:S01]  /*1ce0*/  IMAD.IADD R14, R0, 0x1, -R8 ;  /* 0x00000001000e7824 */ /* 0x000fe200078e0a08 */
[----:B------:R-:W-:Y:S01]  /*1cf0*/  SHF.R.S32.HI R0, RZ, 0x3, R2 ;  /* 0x00000003ff007819 */ /* 0x000fe20000011402 */
[----:B------:R-:W-:Y:S01]  /*1d00*/  IMAD.SHL.U32 R2, R7, 0x40, RZ ;  /* 0x0000004007027824 */ /* 0x000fe200078e00ff */
[C---:B------:R-:W-:Y:S01]  /*1d10*/  LEA R8, P0, R13.reuse, c[0x0][0x160], 0x1 ;  /* 0x000058000d087a11 */ /* 0x040fe200078008ff */
[----:B------:R-:W-:Y:S01]  /*1d20*/  CS2R R74, SRZ ;  /* 0x00000000004a7805 */ /* 0x000fe2000001ff00 */
[----:B------:R-:W-:Y:S01]  /*1d30*/  CS2R R72, SRZ ;  /* 0x0000000000487805 */ /* 0x000fe2000001ff00 */
[C---:B------:R-:W-:Y:S01]  /*1d40*/  IMAD R23, R0.reuse, 0x8, R3 ;  /* 0x0000000800177824 */ /* 0x040fe200078e0203 */
[----:B------:R-:W-:Y:S01]  /*1d50*/  LEA.HI.X R9, R13, c[0x0][0x164], R18, 0x1, P0 ;  /* 0x000059000d097a11 */ /* 0x000fe200000f0c12 */
[----:B------:R-:W-:Y:S01]  /*1d60*/  IMAD R24, R0, 0x200, R15 ;  /* 0x0000020000187824 */ /* 0x000fe200078e020f */
[----:B------:R-:W-:Y:S01]  /*1d70*/  LOP3.LUT R0, R25, 0xffffffe0, RZ, 0xc0, !PT ;  /* 0xffffffe019007812 */ /* 0x000fe200078ec0ff */
[----:B------:R-:W-:Y:S01]  /*1d80*/  IMAD.SHL.U32 R3, R19, 0x10, RZ ;  /* 0x0000001013037824 */ /* 0x000fe200078e00ff */
[----:B------:R-:W-:Y:S01]  /*1d90*/  SEL R13, RZ, 0x2, P3 ;  /* 0x00000002ff0d7807 */ /* 0x000fe20001800000 */
        /* <DEDUP_REMOVED lines=26> */
[----:B------:R-:W-:Y:S01]  /*1f40*/  IMAD.SHL.U32 R7, R29, 0x8, RZ ;  /* 0x000000081d077824 */ /* 0x000fe200078e00ff */
        /* <DEDUP_REMOVED lines=22> */
[----:B--2---:R-:W-:Y:S01]  /*20b0*/  CS2R R40, SRZ ;  /* 0x0000000000287805 */ /* 0x004fe2000001ff00 */
[----:B------:R-:W-:Y:S01]  /*20c0*/  SEL R12, RZ, 0x1, P5 ;  /* 0x00000001ff0c7807 */ /* 0x000fe20002800000 */
[----:B------:R-:W-:Y:S01]  /*20d0*/  UMOV UR18, 0x1 ;  /* 0x0000000100127882 */ /* 0x000fe20000000000 */
[----:B------:R-:W-:Y:S01]  /*20e0*/  LEA.HI R2, R2, R3, RZ, 0x2 ;  /* 0x0000000302027211 */ /* 0x000fe200078f10ff */
[----:B------:R-:W-:Y:S01]  /*20f0*/  ULDC UR13, c[0x0][0x168] ;  /* 0x00005a00000d7ab9 */ /* 0x000fe20000000800 */
[----:B------:R-:W-:Y:S01]  /*2100*/  LOP3.LUT P5, RZ, R5, 0x2, RZ, 0xc0, !PT ;  /* 0x0000000205ff7812 */ /* 0x000fe200078ac0ff */
[----:B------:R-:W-:Y:S01]  /*2110*/  ULDC UR5, c[0x0][0x198] ;  /* 0x0000660000057ab9 */ /* 0x000fe20000000800 */
[----:B------:R-:W-:-:S02]  /*2120*/  LOP3.LUT R2, R2, 0xfffffffc, RZ, 0xc0, !PT ;  /* 0xfffffffc02027812 */ /* 0x000fc400078ec0ff */
[----:B------:R-:W-:Y:S01]  /*2130*/  ISETP.GE.OR P5, PT, R38, UR17, !P5 ;  /* 0x0000001126007c0c */ /* 0x000fe2000efa6670 */
[----:B------:R-:W1:Y:S01]  /*2140*/  LDSM.16.M88.4 R164, [R214+0x6080] ;  /* 0x00608000d6a4783b */ /* 0x000e620000000200 */
[----:B------:R-:W-:Y:S01]  /*2150*/  LEA.HI R4, R30, R32, RZ, 0x7 ;  /* 0x000000201e047211 */ /* 0x000fe200078f38ff */
[----:B------:R-:W-:Y:S01]  /*2160*/  IMAD.IADD R3, R3, 0x1, -R2 ;  /* 0x0000000103037824 */ /* 0x000fe200078e0a02 */
[----:B------:R-:W-:Y:S01]  /*2170*/  SHF.R.U32.HI R10, RZ, 0x3, R10 ;  /* 0x00000003ff0a7819 */ /* 0x000fe2000001160a */
[----:B------:R-:W2:Y:S01]  /*2180*/  LDSM.16.M88.4 R168, [R214+0x7080] ;  /* 0x00708000d6a8783b */ /* 0x000ea20000000200 */
[----:B------:R-:W-:Y:S01]  /*2190*/  IMAD.SHL.U32 R2, R25, 0x2, RZ ;  /* 0x0000000219027824 */ /* 0x000fe200078e00ff */
[----:B------:R-:W-:Y:S02]  /*21a0*/  SHF.R.U32.HI R11, RZ, 0x4, R4 ;  /* 0x00000004ff0b7819 */ /* 0x000fe40000011604 */
[----:B------:R-:W3:Y:S01]  /*21b0*/  LDSM.16.M88.4 R172, [R215+0x6080] ;  /* 0x00608000d7ac783b */ /* 0x000ee20000000200 */
[----:B------:R-:W-:-:S02]  /*21c0*/  LOP3.LUT R0, R0, 0x10, RZ, 0xc0, !PT ;  /* 0x0000001000007812 */ /* 0x000fc400078ec0ff */
[----:B------:R-:W-:Y:S01]  /*21d0*/  SEL R4, RZ, 0xffffffff, P4 ;  /* 0xffffffffff047807 */ /* 0x000fe20002000000 */
[----:B------:R-:W4:Y:S01]  /*21e0*/  LDSM.16.M88.4 R176, [R215+0x7080] ;  /* 0x00708000d7b0783b */ /* 0x000f220000000200 */
[----:B------:R-:W-:Y:S02]  /*21f0*/  LOP3.LUT R2, R2, 0x2, R26, 0xe2, !PT ;  /* 0x0000000202027812 */ /* 0x000fe400078ee21a */
[----:B------:R-:W-:Y:S01]  /*2200*/  LOP3.LUT R10, R18, R10, RZ, 0x3c, !PT ;  /* 0x0000000a120a7212 */ /* 0x000fe200078e3cff */
[----:B------:R-:W1:Y:S01]  /*2210*/  LDSM.16.M88.4 R180, [R214+0x8080] ;  /* 0x00808000d6b4783b */ /* 0x000e620000000200 */
[----:B------:R-:W-:Y:S01]  /*2220*/  LOP3.LUT R11, R0, 0x8, R11, 0xf8, !PT ;  /* 0x00000008000b7812 */ /* 0x000fe200078ef80b */
[----:B------:R-:W-:Y:S01]  /*2230*/  IMAD.SHL.U32 R0, R4, 0x2, RZ ;  /* 0x0000000204007824 */ /* 0x000fe200078e00ff */
[----:B------:R-:W-:Y:S01]  /*2240*/  LOP3.LUT P4, RZ, R14, 0x2, RZ, 0xc0, !PT ;  /* 0x000000020eff7812 */ /* 0x000fe2000788c0ff */
[----:B------:R-:W1:Y:S01]  /*2250*/  LDSM.16.M88.4 R184, [R214+0x9080] ;  /* 0x00908000d6b8783b */ /* 0x000e620000000200 */
[----:B------:R-:W-:Y:S01]  /*2260*/  IMAD R213, R29, 0x200, R10 ;  /* 0x000002001dd57824 */ /* 0x000fe200078e020a */
[----:B------:R-:W-:Y:S01]  /*2270*/  IADD3 R4, R37, UR4, RZ ;  /* 0x0000000425047c10 */ /* 0x000fe2000fffe0ff */
[----:B------:R-:W-:Y:S01]  /*2280*/  UMOV UR4, URZ ;  /* 0x0000003f00047c82 */ /* 0x000fe20008000000 */
[----:B------:R-:W1:Y:S01]  /*2290*/  LDSM.16.M88.4 R188, [R215+0x8080] ;  /* 0x00808000d7bc783b */ /* 0x000e620000000200 */
[----:B------:R-:W-:Y:S01]  /*22a0*/  LOP3.LUT R12, R0, 0x2, R12, 0xe2, !PT ;  /* 0x00000002000c7812 */ /* 0x000fe200078ee20c */
[----:B------:R-:W-:Y:S01]  /*22b0*/  IMAD.SHL.U32 R213, R213, 0x2, RZ ;  /* 0x00000002d5d57824 */ /* 0x000fe200078e00ff */
[----:B------:R-:W-:Y:S01]  /*22c0*/  LOP3.LUT R7, R7, 0x8, RZ, 0xc0, !PT ;  /* 0x0000000807077812 */ /* 0x000fe200078ec0ff */
[----:B------:R-:W1:Y:S01]  /*22d0*/  LDSM.16.M88.4 R192, [R215+0x9080] ;  /* 0x00908000d7c0783b */ /* 0x000e620000000200 */
[----:B------:R-:W-:-:S02]  /*22e0*/  SHF.R.S32.HI R15, RZ, 0x2, R15 ;  /* 0x00000002ff0f7819 */ /* 0x000fc4000001140f */
        /* <DEDUP_REMOVED lines=16> */
[----:B------:R-:W-:Y:S01]  /*23f0*/  UMOV UR17, 0xffffffc0 ;  /* 0xffffffc000117882 */ /* 0x000fe20000000000 */
        /* <DEDUP_REMOVED lines=15> */
[----:B------:R-:W-:-:S03]  /*24f0*/  LOP3.LUT P0, RZ, R3, 0x2, RZ, 0xc0, !PT ;  /* 0x0000000203ff7812 */ /* 0x000fc6000780c0ff */
[----:B------:R2:W-:Y:S01]  /*2500*/  LDGSTS.E.BYPASS.LTC128B.128 [R31+0xd080], [R20.64+0x40], !P6 ;  /* 0x0d080040141f7fae */ /* 0x0005e2000f101d4e */
[----:B------:R-:W-:-:S03]  /*2510*/  SEL R225, R225, 0xfffffff0, !P0 ;  /* 0xfffffff0e1e17807 */ /* 0x000fc60004000000 */
[----:B------:R2:W-:Y:S01]  /*2520*/  LDGSTS.E.BYPASS.LTC128B.128 [R31+0xe080], [R20.64+0x80], !P1 ;  /* 0x0e080080141f7fae */ /* 0x0005e2000c901d4e */
[----:B-1----:R-:W-:Y:S02]  /*2530*/  LEA R8, P2, R0, c[0x0][0x280], 0x2 ;  /* 0x0000a00000087a11 */ /* 0x002fe400078410ff */
[----:B-----5:R-:W-:Y:S02]  /*2540*/  LOP3.LUT R2, R14, 0x1c0, RZ, 0xc0, !PT ;  /* 0x000001c00e027812 */ /* 0x020fe400078ec0ff */
[----:B------:R-:W-:Y:S02]  /*2550*/  LEA.HI.X R9, R0, c[0x0][0x284], R6, 0x2, P2 ;  /* 0x0000a10000097a11 */ /* 0x000fe400010f1406 */
[----:B------:R-:W-:Y:S02]  /*2560*/  SHF.R.U32.HI R4, RZ, 0x3, R2 ;  /* 0x00000003ff047819 */ /* 0x000fe40000011602 */
[----:B------:R-:W-:Y:S02]  /*2570*/  LOP3.LUT R0, R12, R10, RZ, 0xfc, !PT ;  /* 0x0000000a0c007212 */ /* 0x000fe400078efcff */
[----:B------:R-:W-:Y:S01]  /*2580*/  LOP3.LUT R218, R4, R2, R7, 0x1e, !PT ;  /* 0x0000000204da7212 */ /* 0x000fe200078e1e07 */
[----:B------:R-:W-:Y:S01]  /*2590*/  IMAD R2, R28, 0x10, R15 ;  /* 0x000000101c027824 */ /* 0x000fe200078e020f */
[----:B------:R-:W-:Y:S01]  /*25a0*/  ISETP.GE.AND P2, PT, R32, 0x10, PT ;  /* 0x000000102000780c */ /* 0x000fe20003f46270 */
[----:B------:R1:W-:Y:S01]  /*25b0*/  STL [R1+0x20], R0 ;  /* 0x0000200001007387 */ /* 0x0003e20000100800 */
[----:B------:R-:W-:Y:S01]  /*25c0*/  SHF.R.U32.HI R6, RZ, 0x3, R5 ;  /* 0x00000003ff067819 */ /* 0x000fe20000011605 */
[----:B------:R-:W-:-:S02]  /*25d0*/  IMAD.IADD R218, R24, 0x1, R218 ;  /* 0x0000000118da7824 */ /* 0x000fc400078e02da */
[----:B------:R5:W-:Y:S01]  /*25e0*/  STL [R1+0x4], R2 ;  /* 0x0000040201007387 */ /* 0x000be20000100800 */
[CC--:B------:R-:W-:Y:S02]  /*25f0*/  LOP3.LUT R212, R6.reuse, R5.reuse, R212, 0x1e, !PT ;  /* 0x0000000506d47212 */ /* 0x0c0fe400078e1ed4 */
[----:B------:R-:W-:Y:S02]  /*2600*/  LOP3.LUT R3, R6, R5, R7, 0x1e, !PT ;  /* 0x0000000506037212 */ /* 0x000fe400078e1e07 */
[----:B------:R-:W-:-:S05]  /*2610*/  LEA R218, R218, 0x13480, 0x1 ;  /* 0x00013480dada7811 */ /* 0x000fca00078e08ff */
[C-C-:B------:R-:W-:Y:S02]  /*2620*/  IMAD R219, R223.reuse, 0x2, R218.reuse ;  /* 0x00000002dfdb7824 */ /* 0x140fe400078e02da */
[C---:B------:R-:W-:Y:S02]  /*2630*/  IMAD R220, R224.reuse, 0x2, R218 ;  /* 0x00000002e0dc7824 */ /* 0x040fe400078e02da */
[----:B------:R-:W-:Y:S02]  /*2640*/  IMAD R224, R224, 0x2, R219 ;  /* 0x00000002e0e07824 */ /* 0x000fe400078e02db */
[----:B------:R-:W-:Y:S02]  /*2650*/  IMAD R223, R223, 0x2, R220 ;  /* 0x00000002dfdf7824 */ /* 0x000fe400078e02dc */
[----:B-1----:R-:W-:Y:S01]  /*2660*/  IMAD.SHL.U32 R0, R23, 0x20, RZ ;  /* 0x0000002017007824 */ /* 0x002fe200078e00ff */
[----:B-----5:R-:W-:-:S03]  /*2670*/  LOP3.LUT R2, R6, R11, R5, 0x1e, !PT ;  /* 0x0000000b06027212 */ /* 0x020fc600078e1e05 */
[----:B------:R-:W-:Y:S02]  /*2680*/  IMAD R4, R28, 0x200, R0 ;  /* 0x000002001c047824 */ /* 0x000fe400078e0200 */
[C---:B------:R-:W-:Y:S02]  /*2690*/  IMAD.IADD R212, R0.reuse, 0x1, R212 ;  /* 0x0000000100d47824 */ /* 0x040fe400078e02d4 */
[----:B------:R-:W-:Y:S02]  /*26a0*/  IMAD.IADD R221, R0, 0x1, R2 ;  /* 0x0000000100dd7824 */ /* 0x000fe400078e0202 */
[----:B------:R-:W-:Y:S01]  /*26b0*/  @!P2 IMAD.SHL.U32 R0, R32, 0x10, RZ ;  /* 0x000000102000a824 */ /* 0x000fe200078e00ff */
[----:B------:R-:W-:Y:S01]  /*26c0*/  LEA R212, R212, 0x80, 0x1 ;  /* 0x00000080d4d47811 */ /* 0x000fe200078e08ff */
[----:B------:R-:W-:Y:S02]  /*26d0*/  IMAD.SHL.U32 R2, R22, 0x2, RZ ;  /* 0x0000000216027824 */ /* 0x000fe400078e00ff */
[----:B------:R-:W-:Y:S01]  /*26e0*/  IMAD.IADD R222, R4, 0x1, R3 ;  /* 0x0000000104de7824 */ /* 0x000fe200078e0203 */
[----:B------:R1:W-:Y:S03]  /*26f0*/  @!P2 LDGSTS.E.BYPASS.LTC128B.128 [R0+0xf280], [R8.64] ;  /* 0x0f2800000800afae */ /* 0x0003e6000b901d4e */
[C---:B------:R-:W-:Y:S01]  /*2700*/  IMAD.SHL.U32 R217, R222.reuse, 0x2, RZ ;  /* 0x00000002ded97824 */ /* 0x040fe200078e00ff */
[----:B------:R2:W-:Y:S01]  /*2710*/  STL [R1+0x2c], R2 ;  /* 0x00002c0201007387 */ /* 0x0005e20000100800 */
[----:B------:R-:W-:-:S02]  /*2720*/  IMAD.IADD R226, R222, 0x1, R225 ;  /* 0x00000001dee27824 */ /* 0x000fc400078e02e1 */
[----:B------:R-:W-:Y:S01]  /*2730*/  IMAD.SHL.U32 R216, R222, 0x2, RZ ;  /* 0x00000002ded87824 */ /* 0x000fe200078e00ff */
[----:B------:R-:W0:Y:S01]  /*2740*/  LDGDEPBAR ;  /* 0x00000000000079af */ /* 0x000e220000000000 */
[----:B------:R-:W-:-:S03]  /*2750*/  IADD3 R217, R217, 0xc080, RZ ;  /* 0x0000c080d9d97810 */ /* 0x000fc60007ffe0ff */
[----:B------:R-:W0:Y:S02]  /*2760*/  LDGDEPBAR ;  /* 0x00000000000079af */ /* 0x000e240000000000 */
[----:B------:R-:W-:Y:S01]  /*2770*/  IMAD R217, R225, 0x2, R217 ;  /* 0x00000002e1d97824 */ /* 0x000fe200078e02d9 */
[----:B-1----:R-:W-:Y:S01]  /*2780*/  IADD3 R0, -R2, UR16, RZ ;  /* 0x0000001002007c10 */ /* 0x002fe2000fffe1ff */
[----:B------:R-:W-:-:S04]  /*2790*/  ULDC UR16, c[0x0][0x168] ;  /* 0x00005a0000107ab9 */ /* 0x000fc80000000800 */
[----:B------:R1:W-:Y:S04]  /*27a0*/  STL [R1+0x14], R0 ;  /* 0x0000140001007387 */ /* 0x0003e80000100800 */
[----:B--234-:R1:W-:Y:S02]  /*27b0*/  STL [R1+0x1c], R33 ;  /* 0x00001c2101007387 */ /* 0x01c3e40000100800 */
.L_x_507:
[----:B------:R-:W-:Y:S04]  /*27c0*/  DEPBAR.LE SB0, 0x1 ;  /* 0x000080400000791a */ /* 0x000fe80000000000 */
[----:B------:R-:W-:Y:S01]  /*27d0*/  BAR.SYNC.DEFER_BLOCKING 0x0 ;  /* 0x0000000000007b1d */ /* 0x000fe20000010000 */
[----:B-1----:R-:W-:Y:S01]  /*27e0*/  MOV R0, UR4 ;  /* 0x0000000400007c02 */ /* 0x002fe20008000f00 */
        /* <DEDUP_REMOVED lines=79> */
[C---:B------:R-:W-:Y:S01]  /*2ce0*/  HMMA.16816.F32.BF16 R16, R144.reuse, R154, R16 ;  /* 0x0000009a9010723c */ /* 0x040fe20000041810 */
[----:B------:R-:W2:Y:S03]  /*2cf0*/  LDL R155, [R1+0x4] ;  /* 0x00000400019b7983 */ /* 0x000ea60000100800 */
        /* <DEDUP_REMOVED lines=21> */
[----:B------:R-:W3:Y:S01]  /*2e50*/  MUFU.TANH R0, R14 ;  /* 0x0000000e00007308 */ /* 0x000ee20000002400 */
[----:B-1----:R-:W1:Y:S09]  /*2e60*/  LDSM.16.M88.4 R4, [R215+0x5080] ;  /* 0x00508000d704783b */ /* 0x002e720000000200 */
[----:B------:R-:W4:Y:S10]  /*2e70*/  MUFU.TANH R151, R9 ;  /* 0x0000000900977308 */ /* 0x000f340000002400 */
[----:B------:R-:W1:Y:S01]  /*2e80*/  MUFU.TANH R230, R10 ;  /* 0x0000000a00e67308 */ /* 0x000e620000002400 */
[----:B---3--:R3:W-:Y:S09]  /*2e90*/  STL [R1], R0 ;  /* 0x0000000001007387 */ /* 0x0087f20000100800 */
[----:B------:R-:W2:Y:S10]  /*2ea0*/  MUFU.TANH R233, R11 ;  /* 0x0000000b00e97308 */ /* 0x000eb40000002400 */
[----:B------:R-:W2:Y:S01]  /*2eb0*/  MUFU.TANH R236, R12 ;  /* 0x0000000c00ec7308 */ /* 0x000ea20000002400 */
[-C--:B-1----:R-:W-:Y:S01]  /*2ec0*/  HMMA.16816.F32.BF16 R20, R144, R4.reuse, R20 ;  /* 0x000000049014723c */ /* 0x082fe20000041814 */
[----:B---3--:R-:W-:Y:S08]  /*2ed0*/  MOV R0, UR4 ;  /* 0x0000000400007c02 */ /* 0x008ff00008000f00 */
[----:B------:R-:W1:Y:S01]  /*2ee0*/  MUFU.TANH R252, R13 ;  /* 0x0000000d00fc7308 */ /* 0x000e620000002400 */
[C---:B------:R-:W-:Y:S09]  /*2ef0*/  HMMA.16816.F32.BF16 R24, R136.reuse, R4, R24 ;  /* 0x000000048818723c */ /* 0x040ff20000041818 */
[----:B------:R-:W3:Y:S01]  /*2f00*/  MUFU.TANH R234, R15 ;  /* 0x0000000f00ea7308 */ /* 0x000ee20000002400 */
[-C--:B------:R-:W-:Y:S04]  /*2f10*/  HMMA.16816.F32.BF16 R28, R136, R6.reuse, R28 ;  /* 0x00000006881c723c */ /* 0x080fe8000004181c */
[----:B------:R-:W-:Y:S04]  /*2f20*/  FMUL.FTZ R20, R20, c[0x0][0x2b4] ;  /* 0x0000ad0014147a20 */ /* 0x000fe80000410000 */
[----:B------:R-:W-:Y:S01]  /*2f30*/  HMMA.16816.F32.BF16 R32, R144, R6, R32 ;  /* 0x000000069020723c */ /* 0x000fe20000041820 */
[----:B------:R-:W1:Y:S03]  /*2f40*/  MUFU.TANH R160, R16 ;  /* 0x0000001000a07308 */ /* 0x000e660000002400 */
[----:B------:R-:W-:Y:S02]  /*2f50*/  FMUL.FTZ R21, R21, c[0x0][0x2b4] ;  /* 0x0000ad0015157a20 */ /* 0x000fe40000410000 */
[----:B------:R-:W-:Y:S02]  /*2f60*/  FMUL.FTZ R22, R22, c[0x0][0x2b4] ;  /* 0x0000ad0016167a20 */ /* 0x000fe40000410000 */
[----:B------:R-:W-:Y:S03]  /*2f70*/  FMUL.FTZ R23, R23, c[0x0][0x2b4] ;  /* 0x0000ad0017177a20 */ /* 0x000fe60000410000 */
        /* <DEDUP_REMOVED lines=14> */
[----:B------:R-:W-:Y:S07]  /*3060*/  FMUL.FTZ R35, R35, c[0x0][0x2b4] ;  /* 0x0000ad0023237a20 */ /* 0x000fee0000410000 */
        /* <DEDUP_REMOVED lines=16> */
[----:B------:R2:W1:Y:S01]  /*3170*/  MUFU.TANH R239, R34 ;  /* 0x0000002200ef7308 */ /* 0x0004620000002400 */
[----:B------:R2:W1:Y:S04]  /*3180*/  LDS R145, [R0.X4+0xf0a0] ;  /* 0x00f0a00000917984 */ /* 0x0004680000004800 */
[----:B------:R2:W1:Y:S04]  /*3190*/  LDS R147, [R0.X4+0xf100] ;  /* 0x00f1000000937984 */ /* 0x0004680000004800 */
[----:B------:R2:W1:Y:S01]  /*31a0*/  LDS R146, [R0.X4+0xf120] ;  /* 0x00f1200000927984 */ /* 0x0004620000004800 */
[----:B------:R-:W-:Y:S04]  /*31b0*/  DEPBAR.LE SB0, 0x0 ;  /* 0x000080000000791a */ /* 0x000fe80000000000 */
[----:B------:R-:W-:Y:S08]  /*31c0*/  BAR.SYNC.DEFER_BLOCKING 0x0 ;  /* 0x0000000000007b1d */ /* 0x000ff00000010000 */
[----:B------:R2:W1:Y:S01]  /*31d0*/  LDSM.16.M88.4 R132, [R216+0xc080] ;  /* 0x00c08000d884783b */ /* 0x0004620000000200 */
[----:B------:R2:W1:Y:S07]  /*31e0*/  MUFU.TANH R238, R35 ;  /* 0x0000002300ee7308 */ /* 0x00046e0000002400 */
        /* <DEDUP_REMOVED lines=53> */
.L_x_505:
[-C--:B-1234-:R-:W-:Y:S01]  /*3540*/  HMMA.16816.F32.BF16 R4, R132, R164.reuse, RZ ;  /* 0x000000a48404723c */ /* 0x09efe200000418ff */
[----:B------:R-:W2:Y:S01]  /*3550*/  LDL R3, [R1+0x2c] ;  /* 0x00002c0001037983 */ /* 0x000ea20000100800 */
[----:B------:R-:W-:Y:S02]  /*3560*/  ULEA UR7, UR20, 0x1, 0x6 ;  /* 0x0000000114077891 */ /* 0x000fe4000f8e303f */
[----:B------:R-:W-:Y:S01]  /*3570*/  USHF.L.U32 UR6, UR12, 0x7, URZ ;  /* 0x000000070c067899 */ /* 0x000fe2000800063f */
[----:B------:R-:W3:Y:S01]  /*3580*/  LDL R150, [R1+0x14] ;  /* 0x0000140001967983 */ /* 0x000ee20000100800 */
[----:B------:R-:W-:Y:S02]  /*3590*/  UIADD3 UR20, UR20, 0x1, URZ ;  /* 0x0000000114147890 */ /* 0x000fe4000fffe03f */
[C---:B------:R-:W-:Y:S01]  /*35a0*/  HMMA.16816.F32.BF16 R8, R28.reuse, R164, RZ ;  /* 0x000000a41c08723c */ /* 0x040fe200000418ff */
[----:B------:R-:W-:Y:S01]  /*35b0*/  LDS R2, [R155.X4+0xf280] ;  /* 0x00f280009b027984 */ /* 0x000fe20000004800 */
[----:B------:R-:W-:Y:S03]  /*35c0*/  UIADD3 UR6, UR7, UR5, -UR6 ;  /* 0x0000000507067290 */ /* 0x000fe6000fffe806 */
[----:B------:R-:W0:Y:S03]  /*35d0*/  LDGDEPBAR ;  /* 0x00000000000079af */ /* 0x000e260000000000 */
[-C--:B------:R-:W-:Y:S01]  /*35e0*/  HMMA.16816.F32.BF16 R12, R28, R166.reuse, RZ ;  /* 0x000000a61c0c723c */ /* 0x080fe200000418ff */
[----:B------:R-:W-:Y:S04]  /*35f0*/  MOV R0, UR6 ;  /* 0x0000000600007c02 */ /* 0x000fe80008000f00 */
[----:B------:R-:W-:Y:S03]  /*3600*/  IADD3 R0, R155, -c[0x0][0x168], R0 ;  /* 0x80005a009b007a10 */ /* 0x000fe60007ffe000 */
        /* <DEDUP_REMOVED lines=50> */
[C---:B------:R-:W-:Y:S02]  /*3930*/  ISETP.GT.AND P4, PT, R3.reuse, RZ, PT ;  /* 0x000000ff0300720c */ /* 0x040fe40003f84270 */
[----:B------:R-:W-:Y:S02]  /*3940*/  FSEL R135, R162, -INF , P5 ;  /* 0xff800000a2877808 */ /* 0x000fe40002800000 */
[C---:B------:R-:W-:Y:S02]  /*3950*/  ISETP.GT.AND P2, PT, R3.reuse, 0x1, PT ;  /* 0x000000010300780c */ /* 0x040fe40003f44270 */
        /* <DEDUP_REMOVED lines=19> */
[----:B------:R-:W-:Y:S03]  /*3a90*/  ISETP.GT.AND P4, PT, R3, 0x41, PT ;  /* 0x000000410300780c */ /* 0x000fe60003f84270 */
[----:B------:R-:W-:Y:S01]  /*3aa0*/  FSEL R138, R232, -INF , P2 ;  /* 0xff800000e88a7808 */ /* 0x000fe20001000000 */
[--C-:B------:R-:W-:Y:S01]  /*3ab0*/  FFMA.FTZ R139, R139, c[0x0][0x29c], -R144.reuse ;  /* 0x0000a7008b8b7a23 */ /* 0x100fe20000010890 */
[C---:B------:R-:W-:Y:S02]  /*3ac0*/  ISETP.GT.AND P2, PT, R3.reuse, 0x60, PT ;  /* 0x000000600300780c */ /* 0x040fe40003f44270 */
[----:B------:R-:W-:Y:S01]  /*3ad0*/  FSEL R137, R160, -INF , P1 ;  /* 0xff800000a0897808 */ /* 0x000fe20000800000 */
[--C-:B------:R-:W-:Y:S01]  /*3ae0*/  FFMA.FTZ R138, R138, c[0x0][0x29c], -R144.reuse ;  /* 0x0000a7008a8a7a23 */ /* 0x100fe20000010890 */
[----:B------:R-:W-:Y:S02]  /*3af0*/  ISETP.GT.AND P1, PT, R3, 0x61, PT ;  /* 0x000000610300780c */ /* 0x000fe40003f24270 */
[----:B------:R-:W-:Y:S01]  /*3b00*/  FSEL R134, R161, -INF , P4 ;  /* 0xff800000a1867808 */ /* 0x000fe20002000000 */
[--C-:B------:R-:W-:Y:S01]  /*3b10*/  FFMA.FTZ R141, R137, c[0x0][0x29c], -R144.reuse ;  /* 0x0000a700898d7a23 */ /* 0x100fe20000010890 */
[----:B------:R-:W-:Y:S01]  /*3b20*/  FSEL R133, R157, -INF , P2 ;  /* 0xff8000009d857808 */ /* 0x000fe20001000000 */
[----:B------:R-:W-:Y:S01]  /*3b30*/  FFMA.FTZ R137, R135, c[0x0][0x29c], -R144 ;  /* 0x0000a70087897a23 */ /* 0x000fe20000010890 */
[----:B------:R-:W-:Y:S01]  /*3b40*/  FSEL R3, R158, -INF , P1 ;  /* 0xff8000009e037808 */ /* 0x000fe20000800000 */
[----:B------:R-:W-:Y:S01]  /*3b50*/  FADD.FTZ R152, R33, -R2 ;  /* 0x8000000221987221 */ /* 0x000fe20000010000 */
[----:B------:R-:W-:Y:S01]  /*3b60*/  FSEL R136, R229, -INF , P6 ;  /* 0xff800000e5887808 */ /* 0x000fe20003000000 */
[----:B------:R-:W-:Y:S01]  /*3b70*/  FFMA.FTZ R135, R133, c[0x0][0x29c], -R144 ;  /* 0x0000a70085877a23 */ /* 0x000fe20000010890 */
[----:B------:R1:W-:Y:S01]  /*3b80*/  MUFU.EX2 R23, R138 ;  /* 0x0000008a00177308 */ /* 0x0003e20000000800 */
[----:B------:R-:W-:Y:S01]  /*3b90*/  FADD.FTZ R133, R4, -R2 ;  /* 0x8000000204857221 */ /* 0x000fe20000010000 */
[----:B------:R-:W-:Y:S01]  /*3ba0*/  MOV R4, R148 ;  /* 0x0000009400047202 */ /* 0x000fe20000000f00 */
[--C-:B------:R-:W-:Y:S01]  /*3bb0*/  FFMA.FTZ R140, R136, c[0x0][0x29c], -R144.reuse ;  /* 0x0000a700888c7a23 */ /* 0x100fe20000010890 */
[----:B------:R-:W-:Y:S01]  /*3bc0*/  MOV R18, R155 ;  /* 0x0000009b00127202 */ /* 0x000fe20000000f00 */
[--C-:B------:R-:W-:Y:S02]  /*3bd0*/  FFMA.FTZ R136, R134, c[0x0][0x29c], -R144.reuse ;  /* 0x0000a70086887a23 */ /* 0x100fe40000010890 */
[----:B------:R-:W-:Y:S01]  /*3be0*/  FFMA.FTZ R144, R3, c[0x0][0x29c], -R144 ;  /* 0x0000a70003907a23 */ /* 0x000fe20000010890 */
[----:B------:R-:W-:Y:S01]  /*3bf0*/  IMNMX R3, R150, R142, PT ;  /* 0x0000008e96037217 */ /* 0x000fe20003800200 */
[--C-:B------:R-:W-:Y:S02]  /*3c00*/  FADD.FTZ R148, R20, -R2.reuse ;  /* 0x8000000214947221 */ /* 0x100fe40000010000 */
[----:B------:R-:W-:Y:S01]  /*3c10*/  FADD.FTZ R150, R32, -R2 ;  /* 0x8000000220967221 */ /* 0x000fe20000010000 */
[C---:B------:R-:W-:Y:S01]  /*3c20*/  ISETP.GT.AND P4, PT, R3.reuse, RZ, PT ;  /* 0x000000ff0300720c */ /* 0x040fe20003f84270 */
[----:B------:R-:W-:Y:S01]  /*3c30*/  FADD.FTZ R155, R22, -R0 ;  /* 0x80000000169b7221 */ /* 0x000fe20000010000 */
[----:B------:R-:W-:Y:S01]  /*3c40*/  MOV R32, R151 ;  /* 0x0000009700207202 */ /* 0x000fe20000000f00 */
[----:B------:R-:W-:Y:S01]  /*3c50*/  MUFU.EX2 R22, R141 ;  /* 0x0000008d00167308 */ /* 0x000fe20000000800 */
[----:B------:R-:W-:Y:S01]  /*3c60*/  FSEL R20, R244, -INF , P4 ;  /* 0xff800000f4147808 */ /* 0x000fe20002000000 */
[--C-:B------:R-:W-:Y:S01]  /*3c70*/  FADD.FTZ R142, R16, -R2.reuse ;  /* 0x80000002108e7221 */ /* 0x100fe20000010000 */
[----:B------:R-:W-:Y:S01]  /*3c80*/  ISETP.GT.AND P2, PT, R3, 0x1, PT ;  /* 0x000000010300780c */ /* 0x000fe20003f44270 */
[----:B------:R-:W-:Y:S01]  /*3c90*/  FADD.FTZ R134, R5, -R2 ;  /* 0x8000000205867221 */ /* 0x000fe20000010000 */
[C---:B------:R-:W-:Y:S01]  /*3ca0*/  ISETP.GT.AND P1, PT, R3.reuse, 0x20, PT ;  /* 0x000000200300780c */ /* 0x040fe20003f24270 */
[--C-:B------:R-:W-:Y:S01]  /*3cb0*/  FFMA.FTZ R33, R20, c[0x0][0x29c], -R145.reuse ;  /* 0x0000a70014217a23 */ /* 0x100fe20000010891 */
[----:B------:R-:W-:Y:S01]  /*3cc0*/  MOV R20, R32 ;  /* 0x0000002000147202 */ /* 0x000fe20000000f00 */
[--C-:B------:R-:W-:Y:S01]  /*3cd0*/  FADD.FTZ R151, R6, -R0.reuse ;  /* 0x8000000006977221 */ /* 0x100fe20000010000 */
[----:B-1----:R-:W-:Y:S01]  /*3ce0*/  MOV R138, R18 ;  /* 0x00000012008a7202 */ /* 0x002fe20000000f00 */
[----:B------:R1:W2:Y:S01]  /*3cf0*/  MUFU.EX2 R32, R139 ;  /* 0x0000008b00207308 */ /* 0x0002a20000000800 */
[----:B------:R-:W-:Y:S01]  /*3d00*/  ISETP.GT.AND P5, PT, R3, 0x40, PT ;  /* 0x000000400300780c */ /* 0x000fe20003fa4270 */
[--C-:B------:R-:W-:Y:S01]  /*3d10*/  FADD.FTZ R163, R34, -R0.reuse ;  /* 0x8000000022a37221 */ /* 0x100fe20000010000 */
[----:B------:R-:W-:Y:S01]  /*3d20*/  FSEL R17, R245, -INF , P2 ;  /* 0xff800000f5117808 */ /* 0x000fe20001000000 */
[----:B------:R-:W-:Y:S01]  /*3d30*/  FADD.FTZ R159, R35, -R0 ;  /* 0x80000000239f7221 */ /* 0x000fe20000010000 */
[----:B------:R-:W-:Y:S02]  /*3d40*/  FSEL R16, R240, -INF , P1 ;  /* 0xff800000f0107808 */ /* 0x000fe40000800000 */
[----:B------:R-:W-:Y:S01]  /*3d50*/  ISETP.GT.AND P1, PT, R3, 0x61, PT ;  /* 0x000000610300780c */ /* 0x000fe20003f24270 */
[--C-:B------:R-:W-:Y:S01]  /*3d60*/  FFMA.FTZ R6, R17, c[0x0][0x29c], -R145.reuse ;  /* 0x0000a70011067a23 */ /* 0x100fe20000010891 */
[C---:B------:R-:W-:Y:S01]  /*3d70*/  ISETP.GT.AND P6, PT, R3.reuse, 0x21, PT ;  /* 0x000000210300780c */ /* 0x040fe20003fc4270 */
[----:B------:R3:W-:Y:S01]  /*3d80*/  MUFU.EX2 R18, R135 ;  /* 0x0000008700127308 */ /* 0x0007e20000000800 */
[C---:B------:R-:W-:Y:S01]  /*3d90*/  ISETP.GT.AND P4, PT, R3.reuse, 0x41, PT ;  /* 0x000000410300780c */ /* 0x040fe20003f84270 */
[--C-:B------:R-:W-:Y:S01]  /*3da0*/  FFMA.FTZ R7, R16, c[0x0][0x29c], -R145.reuse ;  /* 0x0000a70010077a23 */ /* 0x100fe20000010891 */
[----:B------:R-:W-:Y:S02]  /*3db0*/  ISETP.GT.AND P2, PT, R3, 0x60, PT ;  /* 0x000000600300780c */ /* 0x000fe40003f44270 */
[----:B------:R-:W-:Y:S02]  /*3dc0*/  MOV R35, R4 ;  /* 0x0000000400237202 */ /* 0x000fe40000000f00 */
[----:B------:R-:W-:Y:S02]  /*3dd0*/  FSEL R4, R241, -INF , P5 ;  /* 0xff800000f1047808 */ /* 0x000fe40002800000 */
[----:B------:R-:W-:Y:S01]  /*3de0*/  FSEL R0, R238, -INF , P1 ;  /* 0xff800000ee007808 */ /* 0x000fe20000800000 */
[----:B------:R-:W-:Y:S01]  /*3df0*/  MUFU.EX2 R17, R33 ;  /* 0x0000002100117308 */ /* 0x000fe20000000800 */
[----:B------:R-:W-:Y:S01]  /*3e00*/  FSEL R2, R239, -INF , P2 ;  /* 0xff800000ef027808 */ /* 0x000fe20001000000 */
[--C-:B------:R-:W-:Y:S01]  /*3e10*/  FFMA.FTZ R4, R4, c[0x0][0x29c], -R145.reuse ;  /* 0x0000a70004047a23 */ /* 0x100fe20000010891 */
[----:B------:R-:W-:Y:S02]  /*3e20*/  FSEL R5, R242, -INF , P6 ;  /* 0xff800000f2057808 */ /* 0x000fe40003000000 */
[----:B-1----:R-:W-:Y:S01]  /*3e30*/  MOV R139, R21 ;  /* 0x00000015008b7202 */ /* 0x002fe20000000f00 */
[--C-:B------:R-:W-:Y:S01]  /*3e40*/  FFMA.FTZ R34, R2, c[0x0][0x29c], -R145.reuse ;  /* 0x0000a70002227a23 */ /* 0x100fe20000010891 */
[----:B------:R-:W-:Y:S01]  /*3e50*/  FSEL R3, R243, -INF , P4 ;  /* 0xff800000f3037808 */ /* 0x000fe20002000000 */
[--C-:B------:R-:W-:Y:S01]  /*3e60*/  FFMA.FTZ R5, R5, c[0x0][0x29c], -R145.reuse ;  /* 0x0000a70005057a23 */ /* 0x100fe20000010891 */
[----:B------:R-:W-:Y:S01]  /*3e70*/  MOV R141, R35 ;  /* 0x00000023008d7202 */ /* 0x000fe20000000f00 */
[----:B------:R1:W4:Y:S01]  /*3e80*/  MUFU.EX2 R21, R140 ;  /* 0x0000008c00157308 */ /* 0x0003220000000800 */
[----:B--2---:R-:W-:Y:S01]  /*3e90*/  FMUL.FTZ R2, R32, R133 ;  /* 0x0000008520027220 */ /* 0x004fe20000410000 */
[----:B------:R-:W-:Y:S01]  /*3ea0*/  MOV R133, R237 ;  /* 0x000000ed00857202 */ /* 0x000fe20000000f00 */
[--C-:B------:R-:W-:Y:S01]  /*3eb0*/  FFMA.FTZ R3, R3, c[0x0][0x29c], -R145.reuse ;  /* 0x0000a70003037a23 */ /* 0x100fe20000010891 */
[----:B---3--:R-:W-:Y:S01]  /*3ec0*/  MOV R135, R235 ;  /* 0x000000eb00877202 */ /* 0x008fe20000000f00 */
[----:B------:R-:W-:Y:S02]  /*3ed0*/  FFMA.FTZ R145, R0, c[0x0][0x29c], -R145 ;  /* 0x0000a70000917a23 */ /* 0x000fe40000010891 */
[----:B------:R-:W-:Y:S01]  /*3ee0*/  FFMA.FTZ R0, -R231, R231, 1 ;  /* 0x3f800000e7007423 */ /* 0x000fe200000101e7 */
[----:B------:R-:W-:Y:S01]  /*3ef0*/  MOV R231, R19 ;  /* 0x0000001300e77202 */ /* 0x000fe20000000f00 */
[----:B------:R-:W-:Y:S01]  /*3f00*/  FFMA.FTZ R35, -R157, R157, 1 ;  /* 0x3f8000009d237423 */ /* 0x000fe2000001019d */
[----:B------:R2:W-:Y:S01]  /*3f10*/  MUFU.EX2 R19, R136 ;  /* 0x0000008800137308 */ /* 0x0005e20000000800 */
[----:B------:R-:W-:Y:S01]  /*3f20*/  FMUL.FTZ R237, R2, R0 ;  /* 0x0000000002ed7220 */ /* 0x000fe20000410000 */
[----:B------:R-:W-:Y:S01]  /*3f30*/  MOV R157, R133 ;  /* 0x00000085009d7202 */ /* 0x000fe20000000f00 */
[----:B------:R-:W-:Y:S02]  /*3f40*/  FMUL.FTZ R2, R23, R134 ;  /* 0x0000008617027220 */ /* 0x000fe40000410000 */
[----:B------:R-:W-:Y:S01]  /*3f50*/  FFMA.FTZ R0, -R232, R232, 1 ;  /* 0x3f800000e8007423 */ /* 0x000fe200000101e8 */
[----:B------:R-:W-:Y:S01]  /*3f60*/  MOV R232, R236 ;  /* 0x000000ec00e87202 */ /* 0x000fe20000000f00 */
[----:B------:R-:W-:Y:S01]  /*3f70*/  FFMA.FTZ R133, -R240, R240, 1 ;  /* 0x3f800000f0857423 */ /* 0x000fe200000101f0 */
[----:B------:R-:W-:Y:S01]  /*3f80*/  MOV R240, R135 ;  /* 0x0000008700f07202 */ /* 0x000fe20000000f00 */
[----:B------:R-:W-:Y:S01]  /*3f90*/  FMUL.FTZ R236, R2, R0 ;  /* 0x0000000002ec7220 */ /* 0x000fe20000410000 */
[----:B------:R-:W-:Y:S01]  /*3fa0*/  MUFU.EX2 R144, R144 ;  /* 0x0000009000907308 */ /* 0x000fe20000000800 */
[----:B------:R-:W-:Y:S01]  /*3fb0*/  FMUL.FTZ R2, R22, R142 ;  /* 0x0000008e16027220 */ /* 0x000fe20000410000 */
[----:B------:R-:W-:Y:S01]  /*3fc0*/  MOV R142, R232 ;  /* 0x000000e8008e7202 */ /* 0x000fe20000000f00 */
[----:B------:R-:W-:Y:S01]  /*3fd0*/  FFMA.FTZ R0, -R160, R160, 1 ;  /* 0x3f800000a0007423 */ /* 0x000fe200000101a0 */
[----:B-1----:R-:W-:Y:S01]  /*3fe0*/  MOV R140, R20 ;  /* 0x00000014008c7202 */ /* 0x002fe20000000f00 */
[----:B----4-:R-:W-:Y:S01]  /*3ff0*/  FMUL.FTZ R33, R21, R143 ;  /* 0x0000008f15217220 */ /* 0x010fe20000410000 */
[----:B------:R-:W-:Y:S01]  /*4000*/  MOV R143, R141 ;  /* 0x0000008d008f7202 */ /* 0x000fe20000000f00 */
[----:B------:R-:W-:Y:S01]  /*4010*/  FMUL.FTZ R235, R2, R0 ;  /* 0x0000000002eb7220 */ /* 0x000fe20000410000 */
[----:B------:R-:W-:Y:S01]  /*4020*/  IADD3 R0, R132, 0x20, RZ ;  /* 0x0000002084007810 */ /* 0x000fe20007ffe0ff */
[----:B------:R-:W-:Y:S01]  /*4030*/  FFMA.FTZ R2, -R229, R229, 1 ;  /* 0x3f800000e5027423 */ /* 0x000fe200000101e5 */
[----:B------:R-:W1:Y:S01]  /*4040*/  MUFU.EX2 R20, R137 ;  /* 0x0000008900147308 */ /* 0x000e620000000800 */
[----:B------:R-:W-:Y:S01]  /*4050*/  MOV R229, R233 ;  /* 0x000000e900e57202 */ /* 0x000fe20000000f00 */
[----:B------:R-:W-:Y:S01]  /*4060*/  FFMA.FTZ R135, -R243, R243, 1 ;  /* 0x3f800000f3877423 */ /* 0x000fe200000101f3 */
[----:B------:R-:W-:Y:S02]  /*4070*/  IMNMX R0, R139, R0, PT ;  /* 0x000000008b007217 */ /* 0x000fe40003800200 */
[----:B--2---:R-:W-:Y:S01]  /*4080*/  MOV R136, R234 ;  /* 0x000000ea00887202 */ /* 0x004fe20000000f00 */
[----:B------:R-:W-:Y:S01]  /*4090*/  FMUL.FTZ R234, R33, R2 ;  /* 0x0000000221ea7220 */ /* 0x000fe20000410000 */
[----:B------:R-:W-:Y:S01]  /*40a0*/  ISETP.GT.AND P1, PT, R0, RZ, PT ;  /* 0x000000ff0000720c */ /* 0x000fe20003f24270 */
[----:B------:R-:W-:Y:S01]  /*40b0*/  FFMA.FTZ R2, -R162, R162, 1 ;  /* 0x3f800000a2027423 */ /* 0x000fe200000101a2 */
[C---:B------:R-:W-:Y:S01]  /*40c0*/  ISETP.GT.AND P4, PT, R0.reuse, 0x41, PT ;  /* 0x000000410000780c */ /* 0x040fe20003f84270 */
[----:B------:R-:W2:Y:S01]  /*40d0*/  MUFU.EX2 R16, R6 ;  /* 0x0000000600107308 */ /* 0x000ea20000000800 */
[----:B------:R-:W-:Y:S02]  /*40e0*/  FSEL R134, R247, -INF , P1 ;  /* 0xff800000f7867808 */ /* 0x000fe40000800000 */
[C---:B------:R-:W-:Y:S02]  /*40f0*/  ISETP.GT.AND P1, PT, R0.reuse, 0x1, PT ;  /* 0x000000010000780c */ /* 0x040fe40003f24270 */
[----:B------:R-:W-:Y:S01]  /*4100*/  ISETP.GT.AND P2, PT, R0, 0x60, PT ;  /* 0x000000600000780c */ /* 0x000fe20003f44270 */
[--C-:B------:R-:W-:Y:S01]  /*4110*/  FFMA.FTZ R134, R134, c[0x0][0x29c], -R147.reuse ;  /* 0x0000a70086867a23 */ /* 0x100fe20000010893 */
[----:B------:R-:W-:Y:S03]  /*4120*/  MOV R160, R231 ;  /* 0x000000e700a07202 */ /* 0x000fe60000000f00 */
[----:B------:R-:W-:Y:S01]  /*4130*/  MUFU.EX2 R6, R5 ;  /* 0x0000000500067308 */ /* 0x000fe20000000800 */
[----:B-1----:R-:W-:Y:S01]  /*4140*/  FMUL.FTZ R33, R20, R148 ;  /* 0x0000009414217220 */ /* 0x002fe20000410000 */
[----:B------:R-:W-:Y:S02]  /*4150*/  FSEL R137, R140, -INF , P1 ;  /* 0xff8000008c897808 */ /* 0x000fe40000800000 */
[----:B------:R-:W-:Y:S01]  /*4160*/  ISETP.GT.AND P1, PT, R0, 0x20, PT ;  /* 0x000000200000780c */ /* 0x000fe20003f24270 */
[----:B------:R-:W-:Y:S01]  /*4170*/  FMUL.FTZ R233, R33, R2 ;  /* 0x0000000221e97220 */ /* 0x000fe20000410000 */
[----:B------:R-:W-:Y:S01]  /*4180*/  FSEL R148, R249, -INF , P4 ;  /* 0xff800000f9947808 */ /* 0x000fe20002000000 */
[----:B------:R-:W-:Y:S01]  /*4190*/  FMUL.FTZ R33, R19, R149 ;  /* 0x0000009513217220 */ /* 0x000fe20000410000 */
[----:B------:R-:W-:Y:S01]  /*41a0*/  MOV R149, R138 ;  /* 0x0000008a00957202 */ /* 0x000fe20000000f00 */
[----:B------:R-:W-:Y:S01]  /*41b0*/  FFMA.FTZ R2, -R161, R161, 1 ;  /* 0x3f800000a1027423 */ /* 0x000fe200000101a1 */
[----:B------:R-:W-:Y:S01]  /*41c0*/  FSEL R138, R142, -INF , P1 ;  /* 0xff8000008e8a7808 */ /* 0x000fe20000800000 */
[----:B------:R-:W-:Y:S01]  /*41d0*/  MUFU.EX2 R5, R4 ;  /* 0x0000000400057308 */ /* 0x000fe20000000800 */
[----:B------:R-:W-:Y:S01]  /*41e0*/  ISETP.GT.AND P1, PT, R0, 0x21, PT ;  /* 0x000000210000780c */ /* 0x000fe20003f24270 */
[----:B------:R-:W-:Y:S02]  /*41f0*/  FMUL.FTZ R232, R33, R2 ;  /* 0x0000000221e87220 */ /* 0x000fe40000410000 */
[----:B------:R-:W-:Y:S02]  /*4200*/  FFMA.FTZ R2, -R158, R158, 1 ;  /* 0x3f8000009e027423 */ /* 0x000fe4000001019e */
[----:B------:R-:W-:Y:S01]  /*4210*/  FMUL.FTZ R33, R144, R152 ;  /* 0x0000009890217220 */ /* 0x000fe20000410000 */
[----:B------:R-:W-:Y:S01]  /*4220*/  MOV R152, R229 ;  /* 0x000000e500987202 */ /* 0x000fe20000000f00 */
[--C-:B------:R-:W-:Y:S01]  /*4230*/  FFMA.FTZ R138, R138, c[0x0][0x29c], -R147.reuse ;  /* 0x0000a7008a8a7a23 */ /* 0x100fe20000010893 */
[----:B------:R-:W-:Y:S01]  /*4240*/  F2FP.BF16.PACK_AB R144, R144, R18 ;  /* 0x000000129090723e */ /* 0x000fe200000010ff */
[----:B------:R-:W-:Y:S01]  /*4250*/  FMUL.FTZ R229, R33, R2 ;  /* 0x0000000221e57220 */ /* 0x000fe20000410000 */
[----:B------:R-:W-:Y:S01]  /*4260*/  FSEL R2, R252, -INF , P1 ;  /* 0xff800000fc027808 */ /* 0x000fe20000800000 */
[----:B------:R-:W-:Y:S01]  /*4270*/  MUFU.EX2 R4, R3 ;  /* 0x0000000300047308 */ /* 0x000fe20000000800 */
[----:B------:R-:W-:Y:S01]  /*4280*/  ISETP.GT.AND P1, PT, R0, 0x40, PT ;  /* 0x000000400000780c */ /* 0x000fe20003f24270 */
[----:B--2---:R-:W-:Y:S01]  /*4290*/  FMUL.FTZ R33, R16, R154 ;  /* 0x0000009a10217220 */ /* 0x004fe20000410000 */
[----:B------:R-:W-:Y:S01]  /*42a0*/  MOV R154, R160 ;  /* 0x000000a0009a7202 */ /* 0x000fe20000000f00 */
[--C-:B------:R-:W-:Y:S01]  /*42b0*/  FFMA.FTZ R137, R137, c[0x0][0x29c], -R147.reuse ;  /* 0x0000a70089897a23 */ /* 0x100fe20000010893 */
[----:B------:R-:W-:Y:S01]  /*42c0*/  FSEL R141, R250, -INF , P1 ;  /* 0xff800000fa8d7808 */ /* 0x000fe20000800000 */
[--C-:B------:R-:W-:Y:S01]  /*42d0*/  FFMA.FTZ R148, R148, c[0x0][0x29c], -R147.reuse ;  /* 0x0000a70094947a23 */ /* 0x100fe20000010893 */
[----:B------:R-:W-:Y:S02]  /*42e0*/  ISETP.GT.AND P1, PT, R0, 0x61, PT ;  /* 0x000000610000780c */ /* 0x000fe40003f24270 */
[----:B------:R-:W-:Y:S01]  /*42f0*/  IADD3 R0, R132, 0x28, RZ ;  /* 0x0000002884007810 */ /* 0x000fe20007ffe0ff */
[----:B------:R-:W-:Y:S01]  /*4300*/  FFMA.FTZ R132, -R241, R241, 1 ;  /* 0x3f800000f1847423 */ /* 0x000fe200000101f1 */
[----:B------:R-:W-:Y:S01]  /*4310*/  MUFU.EX2 R138, R138 ;  /* 0x0000008a008a7308 */ /* 0x000fe20000000800 */
[----:B------:R-:W2:Y:S01]  /*4320*/  LDL.LU R241, [R1] ;  /* 0x0000000001f17983 */ /* 0x000ea20000300800 */
[--C-:B------:R-:W-:Y:S01]  /*4330*/  FFMA.FTZ R141, R141, c[0x0][0x29c], -R147.reuse ;  /* 0x0000a7008d8d7a23 */ /* 0x100fe20000010893 */
[----:B------:R-:W-:Y:S07]  /*4340*/  MOV R243, R152 ;  /* 0x0000009800f37202 */ /* 0x000fee0000000f00 */
[----:B------:R1:W-:Y:S10]  /*4350*/  MUFU.EX2 R3, R34 ;  /* 0x0000002200037308 */ /* 0x0003f40000000800 */
[----:B------:R-:W3:Y:S10]  /*4360*/  MUFU.EX2 R7, R7 ;  /* 0x0000000700077308 */ /* 0x000ef40000000800 */
[----:B------:R-:W-:Y:S01]  /*4370*/  MUFU.EX2 R134, R134 ;  /* 0x0000008600867308 */ /* 0x000fe20000000800 */
[----:B-1----:R-:W-:Y:S01]  /*4380*/  FMUL.FTZ R34, R18, R150 ;  /* 0x0000009612227220 */ /* 0x002fe20000410000 */
[----:B------:R-:W-:Y:S01]  /*4390*/  MOV R150, R139 ;  /* 0x0000008b00967202 */ /* 0x000fe20000000f00 */
[--C-:B------:R-:W-:Y:S02]  /*43a0*/  FFMA.FTZ R139, R2, c[0x0][0x29c], -R147.reuse ;  /* 0x0000a700028b7a23 */ /* 0x100fe40000010893 */
[----:B------:R1:W4:Y:S01]  /*43b0*/  LDS R2, [R149.X4+0xf300] ;  /* 0x00f3000095027984 */ /* 0x0003220000004800 */
[----:B------:R-:W-:Y:S04]  /*43c0*/  FMUL.FTZ R231, R34, R35 ;  /* 0x0000002322e77220 */ /* 0x000fe80000410000 */
[----:B------:R-:W-:Y:S01]  /*43d0*/  MUFU.EX2 R145, R145 ;  /* 0x0000009100917308 */ /* 0x000fe20000000800 */
[----:B------:R-:W-:Y:S01]  /*43e0*/  FFMA.FTZ R35, -R244, R244, 1 ;  /* 0x3f800000f4237423 */ /* 0x000fe200000101f4 */
[----:B------:R-:W-:Y:S01]  /*43f0*/  IMNMX R0, R150, R0, PT ;  /* 0x0000000096007217 */ /* 0x000fe20003800200 */
[----:B------:R-:W-:Y:S01]  /*4400*/  FMUL.FTZ R34, R17, R151 ;  /* 0x0000009711227220 */ /* 0x000fe20000410000 */
[----:B------:R-:W-:Y:S02]  /*4410*/  MOV R244, R157 ;  /* 0x0000009d00f47202 */ /* 0x000fe40000000f00 */
[----:B------:R-:W-:Y:S01]  /*4420*/  ISETP.GT.AND P4, PT, R0, RZ, PT ;  /* 0x000000ff0000720c */ /* 0x000fe20003f84270 */
[----:B------:R-:W-:Y:S01]  /*4430*/  FMUL.FTZ R162, R34, R35 ;  /* 0x0000002322a27220 */ /* 0x000fe20000410000 */
[----:B------:R-:W-:Y:S01]  /*4440*/  ISETP.GT.AND P6, PT, R0, 0x21, PT ;  /* 0x000000210000780c */ /* 0x000fe20003fc4270 */
[----:B------:R-:W-:Y:S01]  /*4450*/  FFMA.FTZ R35, -R245, R245, 1 ;  /* 0x3f800000f5237423 */ /* 0x000fe200000101f5 */
[----:B------:R-:W-:Y:S01]  /*4460*/  MOV R245, R143 ;  /* 0x0000008f00f57202 */ /* 0x000fe20000000f00 */
[----:B---3--:R-:W-:Y:S01]  /*4470*/  FMUL.FTZ R34, R7, R153 ;  /* 0x0000009907227220 */ /* 0x008fe20000410000 */
[----:B------:R-:W3:Y:S01]  /*4480*/  MUFU.EX2 R137, R137 ;  /* 0x0000008900897308 */ /* 0x000ee20000000800 */
[----:B------:R-:W-:Y:S01]  /*4490*/  FMUL.FTZ R161, R33, R35 ;  /* 0x0000002321a17220 */ /* 0x000fe20000410000 */
[----:B------:R-:W-:Y:S01]  /*44a0*/  FSEL R33, R248, -INF , P2 ;  /* 0xff800000f8217808 */ /* 0x000fe20001000000 */
[----:B------:R-:W-:Y:S01]  /*44b0*/  FMUL.FTZ R160, R34, R133 ;  /* 0x0000008522a07220 */ /* 0x000fe20000410000 */
[----:B------:R-:W-:Y:S01]  /*44c0*/  FSEL R35, R246, -INF , P1 ;  /* 0xff800000f6237808 */ /* 0x000fe20000800000 */
[----:B------:R-:W-:Y:S01]  /*44d0*/  FFMA.FTZ R133, -R242, R242, 1 ;  /* 0x3f800000f2857423 */ /* 0x000fe200000101f2 */
[C---:B------:R-:W-:Y:S01]  /*44e0*/  ISETP.GT.AND P2, PT, R0.reuse, 0x1, PT ;  /* 0x000000010000780c */ /* 0x040fe20003f44270 */
[--C-:B------:R-:W-:Y:S01]  /*44f0*/  FFMA.FTZ R143, R33, c[0x0][0x29c], -R147.reuse ;  /* 0x0000a700218f7a23 */ /* 0x100fe20000010893 */
[----:B------:R-:W-:Y:S01]  /*4500*/  ISETP.GT.AND P1, PT, R0, 0x20, PT ;  /* 0x000000200000780c */ /* 0x000fe20003f24270 */
[----:B------:R-:W-:Y:S01]  /*4510*/  FFMA.FTZ R147, R35, c[0x0][0x29c], -R147 ;  /* 0x0000a70023937a23 */ /* 0x000fe20000010893 */
[----:B------:R-:W1:Y:S01]  /*4520*/  MUFU.EX2 R139, R139 ;  /* 0x0000008b008b7308 */ /* 0x000e620000000800 */
[----:B------:R-:W-:Y:S01]  /*4530*/  MOV R242, R136 ;  /* 0x0000008800f27202 */ /* 0x000fe20000000f00 */
[----:B------:R-:W-:Y:S01]  /*4540*/  FMUL.FTZ R34, R6, R156 ;  /* 0x0000009c06227220 */ /* 0x000fe20000410000 */
[----:B------:R-:W-:Y:S01]  /*4550*/  ISETP.GT.AND P5, PT, R0, 0x40, PT ;  /* 0x000000400000780c */ /* 0x000fe20003fa4270 */
[----:B------:R-:W-:Y:S01]  /*4560*/  FFMA.FTZ R35, -R247, R247, 1 ;  /* 0x3f800000f7237423 */ /* 0x000fe200000101f7 */
[----:B------:R-:W-:Y:S01]  /*4570*/  FSEL R151, R154, -INF , P4 ;  /* 0xff8000009a977808 */ /* 0x000fe20002000000 */
[----:B------:R-:W-:Y:S01]  /*4580*/  FMUL.FTZ R33, R5, R155 ;  /* 0x0000009b05217220 */ /* 0x000fe20000410000 */
[----:B------:R-:W-:Y:S01]  /*4590*/  ISETP.GT.AND P4, PT, R0, 0x41, PT ;  /* 0x000000410000780c */ /* 0x000fe20003f84270 */
[----:B------:R-:W-:Y:S01]  /*45a0*/  FMUL.FTZ R158, R34, R133 ;  /* 0x00000085229e7220 */ /* 0x000fe20000410000 */
[----:B------:R-:W-:Y:S01]  /*45b0*/  FSEL R150, R152, -INF , P2 ;  /* 0xff80000098967808 */ /* 0x000fe20001000000 */
[----:B------:R-:W3:Y:S01]  /*45c0*/  MUFU.EX2 R141, R141 ;  /* 0x0000008d008d7308 */ /* 0x000ee20000000800 */
[----:B------:R-:W-:Y:S01]  /*45d0*/  ISETP.GT.AND P2, PT, R0, 0x60, PT ;  /* 0x000000600000780c */ /* 0x000fe20003f44270 */
[--C-:B------:R-:W-:Y:S01]  /*45e0*/  FFMA.FTZ R151, R151, c[0x0][0x29c], -R146.reuse ;  /* 0x0000a70097977a23 */ /* 0x100fe20000010892 */
[----:B------:R-:W-:Y:S01]  /*45f0*/  MOV R247, R142 ;  /* 0x0000008e00f77202 */ /* 0x000fe20000000f00 */
[----:B------:R-:W-:Y:S01]  /*4600*/  FFMA.FTZ R150, R150, c[0x0][0x29c], -R146 ;  /* 0x0000a70096967a23 */ /* 0x000fe20000010892 */
[----:B------:R-:W-:Y:S01]  /*4610*/  F2FP.BF16.PACK_AB R142, R19, R20 ;  /* 0x00000014138e723e */ /* 0x000fe200000010ff */
[----:B------:R-:W-:Y:S02]  /*4620*/  FMUL.FTZ R34, R4, R230 ;  /* 0x000000e604227220 */ /* 0x000fe40000410000 */
[----:B------:R-:W-:Y:S02]  /*4630*/  FMUL.FTZ R157, R33, R132 ;  /* 0x00000084219d7220 */ /* 0x000fe40000410000 */
[----:B------:R-:W-:Y:S01]  /*4640*/  MUFU.EX2 R148, R148 ;  /* 0x0000009400947308 */ /* 0x000fe20000000800 */
[----:B------:R-:W-:Y:S01]  /*4650*/  FFMA.FTZ R132, -R238, R238, 1 ;  /* 0x3f800000ee847423 */ /* 0x000fe200000101ee */
[----:B------:R-:W-:Y:S01]  /*4660*/  MOV R238, R149 ;  /* 0x0000009500ee7202 */ /* 0x000fe20000000f00 */
[----:B------:R-:W-:Y:S01]  /*4670*/  FFMA.FTZ R133, -R239, R239, 1 ;  /* 0x3f800000ef857423 */ /* 0x000fe200000101ef */
[----:B------:R-:W-:Y:S01]  /*4680*/  MOV R239, R154 ;  /* 0x0000009a00ef7202 */ /* 0x000fe20000000f00 */
[----:B------:R-:W-:Y:S01]  /*4690*/  FMUL.FTZ R33, R3, R163 ;  /* 0x000000a303217220 */ /* 0x000fe20000410000 */
[----:B-1----:R-:W-:Y:S01]  /*46a0*/  F2FP.BF16.PACK_AB R149, R23, R32 ;  /* 0x000000201795723e */ /* 0x002fe200000010ff */
[----:B------:R-:W-:Y:S01]  /*46b0*/  FMUL.FTZ R155, R34, R135 ;  /* 0x00000087229b7220 */ /* 0x000fe20000410000 */
[----:B------:R-:W-:Y:S01]  /*46c0*/  FSEL R34, R240, -INF , P5 ;  /* 0xff800000f0227808 */ /* 0x000fe20002800000 */
[----:B------:R-:W-:Y:S01]  /*46d0*/  FMUL.FTZ R154, R33, R133 ;  /* 0x00000085219a7220 */ /* 0x000fe20000410000 */
[----:B------:R-:W1:Y:S01]  /*46e0*/  MUFU.EX2 R143, R143 ;  /* 0x0000008f008f7308 */ /* 0x000e620000000800 */
[----:B------:R-:W-:Y:S01]  /*46f0*/  FSEL R33, R245, -INF , P4 ;  /* 0xff800000f5217808 */ /* 0x000fe20002000000 */
[--C-:B----4-:R-:W-:Y:S01]  /*4700*/  FADD.FTZ R9, R9, -R2.reuse ;  /* 0x8000000209097221 */ /* 0x110fe20000010000 */
[----:B------:R-:W-:Y:S01]  /*4710*/  F2FP.BF16.PACK_AB R32, R16, R17 ;  /* 0x000000111020723e */ /* 0x000fe200000010ff */
[--C-:B------:R-:W-:Y:S01]  /*4720*/  FADD.FTZ R12, R12, -R2.reuse ;  /* 0x800000020c0c7221 */ /* 0x100fe20000010000 */
[----:B---3--:R-:W-:Y:S01]  /*4730*/  F2FP.BF16.PACK_AB R17, R137, R134 ;  /* 0x000000868911723e */ /* 0x008fe200000010ff */
[--C-:B------:R-:W-:Y:S01]  /*4740*/  FADD.FTZ R13, R13, -R2.reuse ;  /* 0x800000020d0d7221 */ /* 0x100fe20000010000 */
[----:B------:R-:W-:Y:S01]  /*4750*/  F2FP.BF16.PACK_AB R23, R236, R237 ;  /* 0x000000edec17723e */ /* 0x000fe200000010ff */
[----:B------:R-:W-:Y:S01]  /*4760*/  FMUL.FTZ R12, R138, R12 ;  /* 0x0000000c8a0c7220 */ /* 0x000fe20000410000 */
[----:B------:R-:W-:Y:S01]  /*4770*/  F2FP.BF16.PACK_AB R133, R155, R157 ;  /* 0x0000009d9b85723e */ /* 0x000fe200000010ff */
[----:B------:R-:W3:Y:S01]  /*4780*/  MUFU.EX2 R147, R147 ;  /* 0x0000009300937308 */ /* 0x000ee20000000800 */
[--C-:B------:R-:W-:Y:S01]  /*4790*/  FADD.FTZ R24, R24, -R2.reuse ;  /* 0x8000000218187221 */ /* 0x100fe20000010000 */
[----:B------:R-:W-:Y:S01]  /*47a0*/  F2FP.BF16.PACK_AB R135, R229, R231 ;  /* 0x000000e7e587723e */ /* 0x000fe200000010ff */
[--C-:B------:R-:W-:Y:S02]  /*47b0*/  FADD.FTZ R25, R25, -R2.reuse ;  /* 0x8000000219197221 */ /* 0x100fe40000010000 */
[----:B------:R-:W-:Y:S02]  /*47c0*/  FADD.FTZ R29, R29, -R2 ;  /* 0x800000021d1d7221 */ /* 0x000fe40000010000 */
[----:B------:R-:W-:Y:S01]  /*47d0*/  FFMA.FTZ R156, R34, c[0x0][0x29c], -R146 ;  /* 0x0000a700229c7a23 */ /* 0x000fe20000010892 */
[----:B------:R-:W-:Y:S01]  /*47e0*/  F2FP.BF16.PACK_AB R34, R234, R235 ;  /* 0x000000ebea22723e */ /* 0x000fe200000010ff */
[----:B------:R-:W-:Y:S01]  /*47f0*/  FMUL.FTZ R137, R137, R9 ;  /* 0x0000000989897220 */ /* 0x000fe20000410000 */
[----:B------:R-:W-:Y:S01]  /*4800*/  MUFU.EX2 R151, R151 ;  /* 0x0000009700977308 */ /* 0x000fe20000000800 */
[C---:B------:R-:W-:Y:S01]  /*4810*/  F2FP.BF16.PACK_AB R9, R139.reuse, R138 ;  /* 0x0000008a8b09723e */ /* 0x040fe200000010ff */
[----:B------:R-:W-:Y:S02]  /*4820*/  FMUL.FTZ R139, R139, R13 ;  /* 0x0000000d8b8b7220 */ /* 0x000fe40000410000 */
[--C-:B------:R-:W-:Y:S02]  /*4830*/  FADD.FTZ R28, R28, -R2.reuse ;  /* 0x800000021c1c7221 */ /* 0x100fe40000010000 */
[----:B------:R-:W-:Y:S02]  /*4840*/  FMUL.FTZ R16, R141, R24 ;  /* 0x000000188d107220 */ /* 0x000fe40000410000 */
[----:B-1----:R-:W-:Y:S02]  /*4850*/  FMUL.FTZ R28, R143, R28 ;  /* 0x0000001c8f1c7220 */ /* 0x002fe40000410000 */
        /* <DEDUP_REMOVED lines=13> */
[----:B------:R-:W-:Y:S01]  /*4930*/  FSEL R0, R251, -INF , P1 ;  /* 0xff800000fb007808 */ /* 0x000fe20000800000 */
[--C-:B------:R-:W-:Y:S01]  /*4940*/  FFMA.FTZ R163, R8, c[0x0][0x29c], -R146.reuse ;  /* 0x0000a70008a37a23 */ /* 0x100fe20000010892 */
[----:B------:R-:W-:Y:S01]  /*4950*/  MOV R8, R140 ;  /* 0x0000008c00087202 */ /* 0x000fe20000000f00 */
[--C-:B------:R-:W-:Y:S01]  /*4960*/  FFMA.FTZ R152, R35, c[0x0][0x29c], -R146.reuse ;  /* 0x0000a70023987a23 */ /* 0x100fe20000010892 */
[----:B------:R-:W-:Y:S01]  /*4970*/  MUFU.EX2 R20, R132 ;  /* 0x0000008400147308 */ /* 0x000fe20000000800 */
[--C-:B------:R-:W-:Y:S01]  /*4980*/  FFMA.FTZ R159, R33, c[0x0][0x29c], -R146.reuse ;  /* 0x0000a700219f7a23 */ /* 0x100fe20000010892 */
[----:B------:R-:W-:Y:S01]  /*4990*/  F2FP.BF16.PACK_AB R140, R21, R22 ;  /* 0x00000016158c723e */ /* 0x000fe200000010ff */
[----:B------:R-:W-:Y:S01]  /*49a0*/  FFMA.FTZ R146, R0, c[0x0][0x29c], -R146 ;  /* 0x0000a70000927a23 */ /* 0x000fe20000010892 */
[----:B------:R-:W-:Y:S01]  /*49b0*/  F2FP.BF16.PACK_AB R35, R6, R7 ;  /* 0x000000070623723e */ /* 0x000fe200000010ff */
[----:B------:R-:W-:Y:S01]  /*49c0*/  FFMA.FTZ R0, -R252, R252, 1 ;  /* 0x3f800000fc007423 */ /* 0x000fe200000101fc */
[----:B------:R-:W-:Y:S01]  /*49d0*/  F2FP.BF16.PACK_AB R21, R4, R5 ;  /* 0x000000050415723e */ /* 0x000fe200000010ff */
[----:B------:R-:W-:Y:S01]  /*49e0*/  FFMA.FTZ R3, -R247, R247, 1 ;  /* 0x3f800000f7037423 */ /* 0x000fe200000101f7 */
[----:B---3--:R-:W-:Y:S01]  /*49f0*/  F2FP.BF16.PACK_AB R5, R147, R143 ;  /* 0x0000008f9305723e */ /* 0x008fe200000010ff */
[----:B------:R-:W-:Y:S01]  /*4a00*/  FMUL.FTZ R13, R139, R0 ;  /* 0x000000008b0d7220 */ /* 0x000fe20000410000 */
[----:B------:R-:W2:Y:S01]  /*4a10*/  MUFU.EX2 R18, R152 ;  /* 0x0000009800127308 */ /* 0x000ea20000000800 */
[----:B------:R-:W-:Y:S01]  /*4a20*/  FMUL.FTZ R134, R12, R3 ;  /* 0x000000030c867220 */ /* 0x000fe20000410000 */
[----:B------:R-:W3:Y:S01]  /*4a30*/  LDS R0, [R238.X4+0xf320] ;  /* 0x00f32000ee007984 */ /* 0x000ee20000004800 */
[----:B------:R-:W-:Y:S01]  /*4a40*/  FMUL.FTZ R12, R148, R25 ;  /* 0x00000019940c7220 */ /* 0x000fe20000410000 */
[----:B------:R-:W-:Y:S01]  /*4a50*/  F2FP.BF16.PACK_AB R22, R161, R162 ;  /* 0x000000a2a116723e */ /* 0x000fe200000010ff */
[----:B------:R-:W-:Y:S01]  /*4a60*/  FMUL.FTZ R147, R147, R29 ;  /* 0x0000001d93937220 */ /* 0x000fe20000410000 */
[----:B------:R-:W-:Y:S01]  /*4a70*/  STS [R227+0xf480], R149 ;  /* 0x00f48095e3007388 */ /* 0x000fe20000000800 */
[----:B------:R-:W-:Y:S01]  /*4a80*/  FFMA.FTZ R4, -R8, R8, 1 ;  /* 0x3f80000008047423 */ /* 0x000fe20000010108 */
[----:B------:R-:W-:Y:S01]  /*4a90*/  F2FP.BF16.PACK_AB R33, R158, R160 ;  /* 0x000000a09e21723e */ /* 0x000fe200000010ff */
[----:B------:R-:W-:Y:S01]  /*4aa0*/  FFMA.FTZ R8, -R250, R250, 1 ;  /* 0x3f800000fa087423 */ /* 0x000fe200000101fa */
[----:B------:R-:W-:Y:S01]  /*4ab0*/  STS [R227+0xf880], R32 ;  /* 0x00f88020e3007388 */ /* 0x000fe20000000800 */
[----:B------:R-:W-:Y:S01]  /*4ac0*/  FFMA.FTZ R3, -R248, R248, 1 ;  /* 0x3f800000f8037423 */ /* 0x000fe200000101f8 */
[----:B------:R-:W4:Y:S01]  /*4ad0*/  MUFU.EX2 R7, R159 ;  /* 0x0000009f00077308 */ /* 0x000f220000000800 */
[----:B------:R-:W-:Y:S01]  /*4ae0*/  FFMA.FTZ R2, -R246, R246, 1 ;  /* 0x3f800000f6027423 */ /* 0x000fe200000101f6 */
[----:B------:R-:W-:Y:S01]  /*4af0*/  STS [R228], R140 ;  /* 0x0000008ce4007388 */ /* 0x000fe20000000800 */
[----:B------:R-:W-:Y:S01]  /*4b00*/  FFMA.FTZ R6, -R249, R249, 1 ;  /* 0x3f800000f9067423 */ /* 0x000fe200000101f9 */
[----:B------:R-:W-:Y:S01]  /*4b10*/  F2FP.BF16.PACK_AB R13, R13, R134 ;  /* 0x000000860d0d723e */ /* 0x000fe200000010ff */
[----:B------:R-:W-:Y:S01]  /*4b20*/  FMUL.FTZ R3, R28, R3 ;  /* 0x000000031c037220 */ /* 0x000fe20000410000 */
[----:B------:R-:W-:Y:S01]  /*4b30*/  STS [R228+0x400], R35 ;  /* 0x00040023e4007388 */ /* 0x000fe20000000800 */
[----:B------:R-:W-:Y:S01]  /*4b40*/  FMUL.FTZ R2, R147, R2 ;  /* 0x0000000293027220 */ /* 0x000fe20000410000 */
[----:B------:R-:W-:Y:S01]  /*4b50*/  F2FP.BF16.PACK_AB R136, R232, R233 ;  /* 0x000000e9e888723e */ /* 0x000fe200000010ff */
[----:B------:R-:W-:Y:S01]  /*4b60*/  FMUL.FTZ R16, R16, R8 ;  /* 0x0000000810107220 */ /* 0x000fe20000410000 */
[----:B------:R-:W-:Y:S01]  /*4b70*/  STS [R227+0x10480], R17 ;  /* 0x01048011e3007388 */ /* 0x000fe20000000800 */
[----:B------:R-:W-:Y:S01]  /*4b80*/  FMUL.FTZ R12, R12, R6 ;  /* 0x000000060c0c7220 */ /* 0x000fe20000410000 */
[----:B------:R-:W4:Y:S01]  /*4b90*/  MUFU.EX2 R146, R146 ;  /* 0x0000009200927308 */ /* 0x000f220000000800 */
[----:B------:R-:W-:Y:S01]  /*4ba0*/  FMUL.FTZ R137, R137, R4 ;  /* 0x0000000489897220 */ /* 0x000fe20000410000 */
[----:B------:R-:W-:Y:S02]  /*4bb0*/  F2FP.BF16.PACK_AB R4, R148, R141 ;  /* 0x0000008d9404723e */ /* 0x000fe400000010ff */
[----:B------:R-:W-:Y:S02]  /*4bc0*/  F2FP.BF16.PACK_AB R12, R12, R16 ;  /* 0x000000100c0c723e */ /* 0x000fe400000010ff */
[----:B------:R-:W-:Y:S02]  /*4bd0*/  F2FP.BF16.PACK_AB R16, R2, R3 ;  /* 0x000000030210723e */ /* 0x000fe400000010ff */
[----:B-1----:R-:W-:Y:S02]  /*4be0*/  F2FP.BF16.PACK_AB R3, R150, R151 ;  /* 0x000000979603723e */ /* 0x002fe400000010ff */
[----:B--2---:R-:W-:Y:S01]  /*4bf0*/  F2FP.BF16.PACK_AB R2, R18, R20 ;  /* 0x000000141202723e */ /* 0x004fe200000010ff */
[----:B------:R-:W1:Y:S01]  /*4c00*/  MUFU.EX2 R6, R163 ;  /* 0x000000a300067308 */ /* 0x000e620000000800 */
[----:B------:R-:W-:Y:S01]  /*4c10*/  F2FP.BF16.PACK_AB R8, R137, R230 ;  /* 0x000000e68908723e */ /* 0x000fe200000010ff */
[----:B------:R2:W-:Y:S01]  /*4c20*/  STS [R227+0x10880], R3 ;  /* 0x01088003e3007388 */ /* 0x0005e20000000800 */
[----:B------:R-:W-:Y:S03]  /*4c30*/  F2FP.BF16.PACK_AB R132, R153, R154 ;  /* 0x0000009a9984723e */ /* 0x000fe600000010ff */
[----:B------:R1:W-:Y:S01]  /*4c40*/  STS [R228+0x1400], R2 ;  /* 0x00140002e4007388 */ /* 0x0003e20000000800 */
[--C-:B---3--:R-:W-:Y:S02]  /*4c50*/  FADD.FTZ R10, R10, -R0.reuse ;  /* 0x800000000a0a7221 */ /* 0x108fe40000010000 */
        /* <DEDUP_REMOVED lines=14> */
[----:B--2---:R-:W-:Y:S02]  /*4d40*/  FFMA.FTZ R3, -R243, R243, 1 ;  /* 0x3f800000f3037423 */ /* 0x004fe400000101f3 */
[C---:B----4-:R-:W-:Y:S01]  /*4d50*/  FMUL.FTZ R27, R7.reuse, R27 ;  /* 0x0000001b071b7220 */ /* 0x050fe20000410000 */
[----:B------:R2:W-:Y:S01]  /*4d60*/  STS [R227+0x12480], R4 ;  /* 0x01248004e3007388 */ /* 0x0005e20000000800 */
[----:B-1----:R-:W-:Y:S01]  /*4d70*/  F2FP.BF16.PACK_AB R2, R7, R19 ;  /* 0x000000130702723e */ /* 0x002fe200000010ff */
[----:B------:R-:W-:Y:S02]  /*4d80*/  FMUL.FTZ R19, R19, R26 ;  /* 0x0000001a13137220 */ /* 0x000fe40000410000 */
[----:B------:R-:W-:Y:S02]  /*4d90*/  FADD.FTZ R31, R31, -R0 ;  /* 0x800000001f1f7221 */ /* 0x000fe40000010000 */
[----:B------:R1:W-:Y:S01]  /*4da0*/  STS [R227+0x12880], R2 ;  /* 0x01288002e3007388 */ /* 0x0003e20000000800 */
[----:B---3--:R-:W-:Y:S02]  /*4db0*/  FMUL.FTZ R9, R150, R11 ;  /* 0x0000000b96097220 */ /* 0x008fe40000410000 */
[----:B------:R-:W-:Y:S01]  /*4dc0*/  FFMA.FTZ R0, -R240, R240, 1 ;  /* 0x3f800000f0007423 */ /* 0x000fe200000101f0 */
[----:B------:R3:W-:Y:S01]  /*4dd0*/  STS [R228+0x3000], R5 ;  /* 0x00300005e4007388 */ /* 0x0007e20000000800 */
[----:B------:R-:W-:Y:S02]  /*4de0*/  FMUL.FTZ R9, R9, R3 ;  /* 0x0000000309097220 */ /* 0x000fe40000410000 */
[----:B------:R-:W-:Y:S02]  /*4df0*/  FFMA.FTZ R3, -R241, R241, 1 ;  /* 0x3f800000f1037423 */ /* 0x000fe400000101f1 */
[----:B------:R-:W-:Y:S02]  /*4e00*/  FMUL.FTZ R31, R146, R31 ;  /* 0x0000001f921f7220 */ /* 0x000fe40000410000 */
[----:B------:R-:W-:Y:S02]  /*4e10*/  FMUL.FTZ R3, R14, R3 ;  /* 0x000000030e037220 */ /* 0x000fe40000410000 */
[----:B------:R-:W-:Y:S02]  /*4e20*/  FMUL.FTZ R7, R19, R0 ;  /* 0x0000000013077220 */ /* 0x000fe40000410000 */
[----:B------:R-:W-:Y:S02]  /*4e30*/  FFMA.FTZ R0, -R244, R244, 1 ;  /* 0x3f800000f4007423 */ /* 0x000fe400000101f4 */
[----:B--2---:R-:W-:Y:S04]  /*4e40*/  FFMA.FTZ R4, -R242, R242, 1 ;  /* 0x3f800000f2047423 */ /* 0x004fe800000101f2 */
[----:B------:R-:W-:Y:S02]  /*4e50*/  FMUL.FTZ R4, R15, R4 ;  /* 0x000000040f047220 */ /* 0x000fe40000410000 */
[----:B-1----:R-:W-:Y:S03]  /*4e60*/  FFMA.FTZ R2, -R239, R239, 1 ;  /* 0x3f800000ef027423 */ /* 0x002fe600000101ef */
[----:B------:R-:W-:Y:S01]  /*4e70*/  F2FP.BF16.PACK_AB R4, R4, R3 ;  /* 0x000000030404723e */ /* 0x000fe200000010ff */
[----:B------:R-:W-:Y:S01]  /*4e80*/  FMUL.FTZ R10, R10, R2 ;  /* 0x000000020a0a7220 */ /* 0x000fe20000410000 */
[----:B------:R-:W-:Y:S01]  /*4e90*/  F2FP.BF16.PACK_AB R2, R146, R6 ;  /* 0x000000069202723e */ /* 0x000fe200000010ff */
[----:B------:R-:W-:Y:S02]  /*4ea0*/  FFMA.FTZ R3, -R245, R245, 1 ;  /* 0x3f800000f5037423 */ /* 0x000fe400000101f5 */
[----:B---3--:R-:W-:Y:S01]  /*4eb0*/  FMUL.FTZ R5, R6, R30 ;  /* 0x0000001e06057220 */ /* 0x008fe20000410000 */
[----:B------:R1:W5:Y:S01]  /*4ec0*/  LDL.64 R244, [R1+0x18] ;  /* 0x0000180001f47983 */ /* 0x0003620000100a00 */
[----:B------:R-:W-:Y:S02]  /*4ed0*/  FFMA.FTZ R6, -R251, R251, 1 ;  /* 0x3f800000fb067423 */ /* 0x000fe400000101fb */
[----:B------:R-:W-:Y:S02]  /*4ee0*/  FMUL.FTZ R3, R27, R3 ;  /* 0x000000031b037220 */ /* 0x000fe40000410000 */
[----:B------:R-:W-:Y:S01]  /*4ef0*/  FMUL.FTZ R5, R5, R0 ;  /* 0x0000000005057220 */ /* 0x000fe20000410000 */
[----:B------:R2:W-:Y:S01]  /*4f00*/  STS [R228+0x3400], R2 ;  /* 0x00340002e4007388 */ /* 0x0005e20000000800 */
[----:B------:R-:W-:Y:S01]  /*4f10*/  FMUL.FTZ R0, R31, R6 ;  /* 0x000000061f007220 */ /* 0x000fe20000410000 */
[----:B------:R-:W-:Y:S02]  /*4f20*/  F2FP.BF16.PACK_AB R3, R3, R7 ;  /* 0x000000070303723e */ /* 0x000fe400000010ff */
[----:B------:R-:W-:Y:S01]  /*4f30*/  BAR.SYNC.DEFER_BLOCKING 0x0 ;  /* 0x0000000000007b1d */ /* 0x000fe20000010000 */
[----:B--2---:R-:W-:Y:S07]  /*4f40*/  F2FP.BF16.PACK_AB R2, R9, R10 ;  /* 0x0000000a0902723e */ /* 0x004fee00000010ff */
        /* <DEDUP_REMOVED lines=98> */
[----:B--234-:R-:W2:Y:S01]  /*5570*/  LDL R153, [R1+0x20] ;  /* 0x0000200001997983 */ /* 0x01cea20000100800 */
        /* <DEDUP_REMOVED lines=40> */
.L_x_506:
[-C--:B-1234-:R-:W-:Y:S01]  /*5800*/  HMMA.16816.F32.BF16 R4, R20, R2.reuse, RZ ;  /* 0x000000021404723c */ /* 0x09efe200000418ff */
[----:B------:R-:W-:Y:S01]  /*5810*/  LDSM.16.M88.4 R132, [R219] ;  /* 0x00000000db84783b */ /* 0x000fe20000000200 */
[----:B------:R-:W-:Y:S02]  /*5820*/  ULDC.64 UR6, c[0x0][0x238] ;  /* 0x00008e0000067ab9 */ /* 0x000fe40000000a00 */
[----:B------:R-:W-:Y:S01]  /*5830*/  UIMAD UR21, UR8, UR6, URZ ;  /* 0x00000006081572a4 */ /* 0x000fe2000f8e023f */
[----:B------:R-:W-:Y:S01]  /*5840*/  LDSM.16.M88.4 R136, [R219+0x1000] ;  /* 0x00100000db88783b */ /* 0x000fe20000000200 */
[----:B------:R-:W-:Y:S01]  /*5850*/  UIMAD UR22, UR19, 0x1800, URZ ;  /* 0x00001800131678a4 */ /* 0x000fe2000f8e023f */
[----:B------:R-:W-:Y:S01]  /*5860*/  IMAD.U32 R0, RZ, RZ, UR11 ;  /* 0x0000000bff007e24 */ /* 0x000fe2000f8e00ff */
[C---:B------:R-:W-:Y:S01]  /*5870*/  HMMA.16816.F32.BF16 R8, R24.reuse, R2, RZ ;  /* 0x000000021808723c */ /* 0x040fe200000418ff */
[----:B------:R-:W1:Y:S01]  /*5880*/  LDSM.16.MT88.2 R2, [R212+0x800] ;  /* 0x00080000d402783b */ /* 0x000e620000004100 */
[----:B------:R-:W-:Y:S02]  /*5890*/  UIMAD UR21, UR10, UR7, UR21 ;  /* 0x000000070a1572a4 */ /* 0x000fe4000f8e0215 */
[----:B------:R-:W-:Y:S01]  /*58a0*/  USHF.R.S32.HI UR19, URZ, 0x1f, UR11 ;  /* 0x0000001f3f137899 */ /* 0x000fe2000801140b */
[----:B------:R-:W-:Y:S01]  /*58b0*/  LDSM.16.MT88.2 R152, [R212+0x2c00] ;  /* 0x002c0000d498783b */ /* 0x000fe20000004100 */
[----:B------:R-:W-:Y:S02]  /*58c0*/  ULDC.64 UR6, c[0x0][0x240] ;  /* 0x0000900000067ab9 */ /* 0x000fe40000000a00 */
[-C--:B------:R-:W-:Y:S01]  /*58d0*/  HMMA.16816.F32.BF16 R12, R24, R28.reuse, RZ ;  /* 0x0000001c180c723c */ /* 0x080fe200000418ff */
[----:B------:R-:W-:Y:S01]  /*58e0*/  LDSM.16.M88.4 R156, [R218+0x2000] ;  /* 0x00200000da9c783b */ /* 0x000fe20000000200 */
[----:B------:R-:W-:Y:S02]  /*58f0*/  UIMAD UR6, UR19, UR6, URZ ;  /* 0x00000006130672a4 */ /* 0x000fe4000f8e023f */
[----:B------:R-:W-:Y:S01]  /*5900*/  UISETP.GE.AND UP0, UPT, UR20, UR9, UPT ;  /* 0x000000091400728c */ /* 0x000fe2000bf06270 */
[----:B------:R-:W0:Y:S01]  /*5910*/  LDGDEPBAR ;  /* 0x00000000000079af */ /* 0x000e220000000000 */
[----:B------:R-:W-:Y:S02]  /*5920*/  UIMAD UR6, UR11, UR7, UR6 ;  /* 0x000000070b0672a4 */ /* 0x000fe4000f8e0206 */
[C---:B------:R-:W-:Y:S01]  /*5930*/  HMMA.16816.F32.BF16 R16, R20.reuse, R28, RZ ;  /* 0x0000001c1410723c */ /* 0x040fe200000418ff */
[----:B------:R-:W2:Y:S01]  /*5940*/  LDSM.16.MT88.2 R28, [R212+0x2800] ;  /* 0x00280000d41c783b */ /* 0x000ea20000004100 */
[----:B------:R-:W-:Y:S02]  /*5950*/  UIADD3 UR7, UR4, 0x1, URZ ;  /* 0x0000000104077890 */ /* 0x000fe4000fffe03f */
[----:B------:R-:W-:Y:S02]  /*5960*/  UISETP.GE.AND UP2, UPT, UR4, 0x1, UPT ;  /* 0x000000010400788c */ /* 0x000fe4000bf46270 */
[----:B------:R-:W-:Y:S02]  /*5970*/  UISETP.GE.AND UP1, UPT, UR18, 0x1, UPT ;  /* 0x000000011200788c */ /* 0x000fe4000bf26270 */
[-C--:B------:R-:W-:Y:S08]  /*5980*/  HMMA.16816.F32.BF16 R20, R20, R30.reuse, RZ ;  /* 0x0000001e1414723c */ /* 0x080ff000000418ff */
[----:B------:R-:W-:Y:S01]  /*5990*/  HMMA.16816.F32.BF16 R24, R24, R30, RZ ;  /* 0x0000001e1818723c */ /* 0x000fe200000418ff */
[----:B------:R-:W3:Y:S07]  /*59a0*/  LDSM.16.MT88.2 R30, [R212+0x4800] ;  /* 0x00480000d41e783b */ /* 0x000eee0000004100 */
[-C--:B------:R-:W-:Y:S08]  /*59b0*/  HMMA.16816.F32.BF16 R4, R32, R140.reuse, R4 ;  /* 0x0000008c2004723c */ /* 0x080ff00000041804 */
[C---:B------:R-:W-:Y:S01]  /*59c0*/  HMMA.16816.F32.BF16 R8, R144.reuse, R140, R8 ;  /* 0x0000008c9008723c */ /* 0x040fe20000041808 */
[----:B------:R-:W-:Y:S07]  /*59d0*/  LDSM.16.M88.4 R140, [R224] ;  /* 0x00000000e08c783b */ /* 0x000fee0000000200 */
[-C--:B------:R-:W-:Y:S08]  /*59e0*/  HMMA.16816.F32.BF16 R12, R144, R148.reuse, R12 ;  /* 0x00000094900c723c */ /* 0x080ff0000004180c */
[C---:B------:R-:W-:Y:S01]  /*59f0*/  HMMA.16816.F32.BF16 R16, R32.reuse, R148, R16 ;  /* 0x000000942010723c */ /* 0x040fe20000041810 */
[----:B------:R-:W4:Y:S07]  /*5a00*/  LDSM.16.MT88.2 R148, [R212+0xc00] ;  /* 0x000c0000d494783b */ /* 0x000f2e0000004100 */
[-C--:B------:R-:W-:Y:S01]  /*5a10*/  HMMA.16816.F32.BF16 R20, R32, R150.reuse, R20 ;  /* 0x000000962014723c */ /* 0x080fe20000041814 */
[----:B------:R-:W3:Y:S07]  /*5a20*/  LDSM.16.M88.4 R32, [R224+0x1000] ;  /* 0x00100000e020783b */ /* 0x000eee0000000200 */
[----:B------:R-:W-:Y:S01]  /*5a30*/  HMMA.16816.F32.BF16 R24, R144, R150, R24 ;  /* 0x000000969018723c */ /* 0x000fe20000041818 */
[----:B------:R-:W4:Y:S04]  /*5a40*/  LDSM.16.MT88.2 R144, [R212+0x4c00] ;  /* 0x004c0000d490783b */ /* 0x000f280000004100 */
[----:B------:R-:W-:Y:S03]  /*5a50*/  LDSM.16.MT88.2 R146, [R212+0x1400] ;  /* 0x00140000d492783b */ /* 0x000fe60000004100 */
[-C--:B-1----:R-:W-:Y:S08]  /*5a60*/  HMMA.16816.F32.BF16 R4, R132, R2.reuse, R4 ;  /* 0x000000028404723c */ /* 0x082ff00000041804 */
[C---:B------:R-:W-:Y:S01]  /*5a70*/  HMMA.16816.F32.BF16 R8, R136.reuse, R2, R8 ;  /* 0x000000028808723c */ /* 0x040fe20000041808 */
[----:B------:R-:W1:Y:S07]  /*5a80*/  LDSM.16.MT88.2 R2, [R212+0x1000] ;  /* 0x00100000d402783b */ /* 0x000e6e0000004100 */
[-C--:B--2---:R-:W-:Y:S08]  /*5a90*/  HMMA.16816.F32.BF16 R12, R136, R28.reuse, R12 ;  /* 0x0000001c880c723c */ /* 0x084ff0000004180c */
[C---:B------:R-:W-:Y:S01]  /*5aa0*/  HMMA.16816.F32.BF16 R16, R132.reuse, R28, R16 ;  /* 0x0000001c8410723c */ /* 0x040fe20000041810 */
[----:B------:R-:W-:Y:S07]  /*5ab0*/  LDSM.16.MT88.2 R28, [R212+0x3000] ;  /* 0x00300000d41c783b */ /* 0x000fee0000004100 */
[-C--:B---3--:R-:W-:Y:S01]  /*5ac0*/  HMMA.16816.F32.BF16 R20, R132, R30.reuse, R20 ;  /* 0x0000001e8414723c */ /* 0x088fe20000041814 */
[----:B------:R-:W2:Y:S07]  /*5ad0*/  LDSM.16.M88.4 R132, [R218+0x3000] ;  /* 0x00300000da84783b */ /* 0x000eae0000000200 */
[----:B------:R-:W-:Y:S01]  /*5ae0*/  HMMA.16816.F32.BF16 R24, R136, R30, R24 ;  /* 0x0000001e8818723c */ /* 0x000fe20000041818 */
[----:B------:R-:W3:Y:S04]  /*5af0*/  LDSM.16.MT88.2 R30, [R212+0x5000] ;  /* 0x00500000d41e783b */ /* 0x000ee80000004100 */
[----:B------:R-:W1:Y:S03]  /*5b00*/  LDSM.16.M88.4 R136, [R220+0x2000] ;  /* 0x00200000dc88783b */ /* 0x000e660000000200 */
[-C--:B----4-:R-:W-:Y:S08]  /*5b10*/  HMMA.16816.F32.BF16 R4, R140, R148.reuse, R4 ;  /* 0x000000948c04723c */ /* 0x090ff00000041804 */
[C---:B------:R-:W-:Y:S01]  /*5b20*/  HMMA.16816.F32.BF16 R8, R32.reuse, R148, R8 ;  /* 0x000000942008723c */ /* 0x040fe20000041808 */
[----:B------:R-:W-:Y:S07]  /*5b30*/  LDSM.16.MT88.2 R148, [R212+0x3400] ;  /* 0x00340000d494783b */ /* 0x000fee0000004100 */
[-C--:B------:R-:W-:Y:S08]  /*5b40*/  HMMA.16816.F32.BF16 R12, R32, R152.reuse, R12 ;  /* 0x00000098200c723c */ /* 0x080ff0000004180c */
[C---:B------:R-:W-:Y:S01]  /*5b50*/  HMMA.16816.F32.BF16 R16, R140.reuse, R152, R16 ;  /* 0x000000988c10723c */ /* 0x040fe20000041810 */
[----:B------:R-:W-:Y:S07]  /*5b60*/  LDSM.16.M88.4 R152, [R219+0x2000] ;  /* 0x00200000db98783b */ /* 0x000fee0000000200 */
[-C--:B------:R-:W-:Y:S01]  /*5b70*/  HMMA.16816.F32.BF16 R20, R140, R144.reuse, R20 ;  /* 0x000000908c14723c */ /* 0x080fe20000041814 */
[----:B------:R-:W4:Y:S07]  /*5b80*/  LDSM.16.M88.4 R140, [R220+0x3000] ;  /* 0x00300000dc8c783b */ /* 0x000f2e0000000200 */
[----:B------:R-:W-:Y:S01]  /*5b90*/  HMMA.16816.F32.BF16 R24, R32, R144, R24 ;  /* 0x000000902018723c */ /* 0x000fe20000041818 */
[----:B------:R-:W4:Y:S04]  /*5ba0*/  LDSM.16.MT88.2 R32, [R212+0x5400] ;  /* 0x00540000d420783b */ /* 0x000f280000004100 */
[----:B------:R-:W-:Y:S03]  /*5bb0*/  LDSM.16.MT88.2 R34, [R212+0x1c00] ;  /* 0x001c0000d422783b */ /* 0x000fe60000004100 */
[-C--:B-1----:R-:W-:Y:S08]  /*5bc0*/  HMMA.16816.F32.BF16 R4, R156, R2.reuse, R4 ;  /* 0x000000029c04723c */ /* 0x082ff00000041804 */
[C---:B--2---:R-:W-:Y:S01]  /*5bd0*/  HMMA.16816.F32.BF16 R8, R132.reuse, R2, R8 ;  /* 0x000000028408723c */ /* 0x044fe20000041808 */
[----:B------:R-:W1:Y:S07]  /*5be0*/  LDSM.16.MT88.2 R2, [R212+0x1800] ;  /* 0x00180000d402783b */ /* 0x000e6e0000004100 */
[-C--:B------:R-:W-:Y:S08]  /*5bf0*/  HMMA.16816.F32.BF16 R12, R132, R28.reuse, R12 ;  /* 0x0000001c840c723c */ /* 0x080ff0000004180c */
[C---:B------:R-:W-:Y:S01]  /*5c00*/  HMMA.16816.F32.BF16 R16, R156.reuse, R28, R16 ;  /* 0x0000001c9c10723c */ /* 0x040fe20000041810 */
[----:B------:R-:W-:Y:S07]  /*5c10*/  LDSM.16.MT88.2 R28, [R212+0x3800] ;  /* 0x00380000d41c783b */ /* 0x000fee0000004100 */
[-C--:B---3--:R-:W-:Y:S01]  /*5c20*/  HMMA.16816.F32.BF16 R20, R156, R30.reuse, R20 ;  /* 0x0000001e9c14723c */ /* 0x088fe20000041814 */
[----:B------:R-:W2:Y:S07]  /*5c30*/  LDSM.16.M88.4 R156, [R219+0x3000] ;  /* 0x00300000db9c783b */ /* 0x000eae0000000200 */
[----:B------:R-:W-:Y:S01]  /*5c40*/  HMMA.16816.F32.BF16 R24, R132, R30, R24 ;  /* 0x0000001e8418723c */ /* 0x000fe20000041818 */
[----:B------:R-:W3:Y:S04]  /*5c50*/  LDSM.16.MT88.2 R30, [R212+0x5800] ;  /* 0x00580000d41e783b */ /* 0x000ee80000004100 */
[----:B------:R-:W1:Y:S03]  /*5c60*/  LDSM.16.M88.4 R132, [R223+0x2000] ;  /* 0x00200000df84783b */ /* 0x000e660000000200 */
[-C--:B------:R-:W-:Y:S08]  /*5c70*/  HMMA.16816.F32.BF16 R4, R136, R146.reuse, R4 ;  /* 0x000000928804723c */ /* 0x080ff00000041804 */
[C---:B----4-:R-:W-:Y:S08]  /*5c80*/  HMMA.16816.F32.BF16 R8, R140.reuse, R146, R8 ;  /* 0x000000928c08723c */ /* 0x050ff00000041808 */
[-C--:B------:R-:W-:Y:S08]  /*5c90*/  HMMA.16816.F32.BF16 R12, R140, R148.reuse, R12 ;  /* 0x000000948c0c723c */ /* 0x080ff0000004180c */
[C---:B------:R-:W-:Y:S08]  /*5ca0*/  HMMA.16816.F32.BF16 R16, R136.reuse, R148, R16 ;  /* 0x000000948810723c */ /* 0x040ff00000041810 */
[-C--:B------:R-:W-:Y:S01]  /*5cb0*/  HMMA.16816.F32.BF16 R20, R136, R32.reuse, R20 ;  /* 0x000000208814723c */ /* 0x080fe20000041814 */
[----:B------:R-:W4:Y:S07]  /*5cc0*/  LDSM.16.M88.4 R136, [R223+0x3000] ;  /* 0x00300000df88783b */ /* 0x000f2e0000000200 */
[----:B------:R-:W-:Y:S01]  /*5cd0*/  HMMA.16816.F32.BF16 R24, R140, R32, R24 ;  /* 0x000000208c18723c */ /* 0x000fe20000041818 */
[----:B------:R-:W4:Y:S07]  /*5ce0*/  LDSM.16.MT88.2 R32, [R212+0x3c00] ;  /* 0x003c0000d420783b */ /* 0x000f2e0000004100 */
[-C--:B-1----:R-:W-:Y:S08]  /*5cf0*/  HMMA.16816.F32.BF16 R4, R152, R2.reuse, R4 ;  /* 0x000000029804723c */ /* 0x082ff00000041804 */
[C---:B--2---:R-:W-:Y:S01]  /*5d00*/  HMMA.16816.F32.BF16 R8, R156.reuse, R2, R8 ;  /* 0x000000029c08723c */ /* 0x044fe20000041808 */
        /* <DEDUP_REMOVED lines=9> */
[-C--:B------:R-:W-:Y:S04]  /*5da0*/  HMMA.16816.F32.BF16 R4, R132, R34.reuse, R4 ;  /* 0x000000228404723c */ /* 0x080fe80000041804 */
[----:B------:R-:W-:Y:S01]  /*5db0*/  MOV R30, UR21 ;  /* 0x00000015001e7c02 */ /* 0x000fe20008000f00 */
[----:B------:R-:W-:Y:S03]  /*5dc0*/  IMAD.WIDE.U32 R28, R0, c[0x0][0x240], R28 ;  /* 0x00009000001c7a25 */ /* 0x000fe600078e001c */
[C---:B----4-:R-:W-:Y:S04]  /*5dd0*/  HMMA.16816.F32.BF16 R8, R136.reuse, R34, R8 ;  /* 0x000000228808723c */ /* 0x050fe80000041808 */
[----:B------:R-:W-:Y:S04]  /*5de0*/  IADD3 R0, P0, R28, UR22, RZ ;  /* 0x000000161c007c10 */ /* 0x000fe8000ff1e0ff */
        /* <DEDUP_REMOVED lines=156> */
.L_x_504:
[----:B------:R-:W-:Y:S05]  /*67b0*/  @P1 EXIT ;  /* 0x000000000000194d */ /* 0x000fea0003800000 */
[----:B------:R-:W2:Y:S01]  /*67c0*/  LDL.LU.64 R4, [R1+0x18] ;  /* 0x0000180001047983 */ /* 0x000ea20000300a00 */
[----:B------:R-:W-:Y:S01]  /*67d0*/  UMOV UR6, 0x1 ;  /* 0x0000000100067882 */ /* 0x000fe20000000000 */
[----:B------:R-:W-:Y:S01]  /*67e0*/  IMAD.U32 R8, RZ, RZ, UR11 ;  /* 0x0000000bff087e24 */ /* 0x000fe2000f8e00ff */
[----:B------:R-:W-:Y:S01]  /*67f0*/  ULDC.64 UR4, c[0x0][0x338] ;  /* 0x0000ce0000047ab9 */ /* 0x000fe20000000a00 */
[----:B------:R-:W-:Y:S01]  /*6800*/  IMAD.U32 R6, RZ, RZ, UR11 ;  /* 0x0000000bff067e24 */ /* 0x000fe2000f8e00ff */
[----:B------:R-:W-:-:S02]  /*6810*/  UISETP.NE.AND UP0, UPT, UR6, UR4, UPT ;  /* 0x000000040600728c */ /* 0x000fc4000bf05270 */
[----:B------:R-:W-:Y:S02]  /*6820*/  UIMAD.WIDE.U32 UR6, UR10, UR5, URZ ;  /* 0x000000050a0672a5 */ /* 0x000fe4000f8e003f */
[----:B------:R-:W-:Y:S02]  /*6830*/  ULDC UR4, c[0x0][0x340] ;  /* 0x0000d00000047ab9 */ /* 0x000fe40000000800 */
[----:B------:R-:W-:Y:S02]  /*6840*/  UIMAD UR12, UR12, 0x3000, URZ ;  /* 0x000030000c0c78a4 */ /* 0x000fe4000f8e023f */
[----:B------:R-:W-:-:S03]  /*6850*/  USHF.R.S32.HI UR8, URZ, 0x1f, UR11 ;  /* 0x0000001f3f087899 */ /* 0x000fc6000801140b */
[----:B------:R-:W-:Y:S02]  /*6860*/  @UP0 USHF.R.U32.HI UR10, URZ, UR4, UR7 ;  /* 0x000000043f0a0299 */ /* 0x000fe40008011607 */
[----:B------:R-:W-:Y:S02]  /*6870*/  USHF.R.S32.HI UR7, URZ, 0x1f, UR12 ;  /* 0x0000001f3f077899 */ /* 0x000fe4000801140c */
[----:B------:R-:W-:Y:S02]  /*6880*/  USHF.R.S32.HI UR6, URZ, 0x1f, UR10 ;  /* 0x0000001f3f067899 */ /* 0x000fe4000801140a */
[----:B------:R-:W-:Y:S01]  /*6890*/  ULDC.64 UR4, c[0x0][0x328] ;  /* 0x0000ca0000047ab9 */ /* 0x000fe20000000a00 */
[----:B------:R-:W-:Y:S01]  /*68a0*/  IMAD.U32 R0, RZ, RZ, UR10 ;  /* 0x0000000aff007e24 */ /* 0x000fe2000f8e00ff */
[----:B------:R-:W-:Y:S01]  /*68b0*/  UIMAD UR4, UR6, UR4, URZ ;  /* 0x00000004060472a4 */ /* 0x000fe2000f8e023f */
[----:B------:R-:W-:Y:S01]  /*68c0*/  BAR.SYNC.DEFER_BLOCKING 0x1, 0x100 ;  /* 0x0044000000007b1d */ /* 0x000fe20000010000 */
[----:B--2---:R-:W-:-:S04]  /*68d0*/  IADD3 R2, P0, R4, UR12, RZ ;  /* 0x0000000c04027c10 */ /* 0x004fc8000ff1e0ff */
[----:B------:R-:W-:Y:S01]  /*68e0*/  LEA.HI.X.SX32 R3, R4, UR7, 0x1, P0 ;  /* 0x0000000704037c11 */ /* 0x000fe200080f0eff */
[----:B------:R-:W-:Y:S01]  /*68f0*/  IMAD.U32 R4, RZ, RZ, UR10 ;  /* 0x0000000aff047e24 */ /* 0x000fe2000f8e00ff */
[----:B------:R-:W-:-:S03]  /*6900*/  UIMAD UR7, UR10, UR5, UR4 ;  /* 0x000000050a0772a4 */ /* 0x000fc6000f8e0204 */
[--C-:B------:R-:W-:Y:S01]  /*6910*/  IMAD.WIDE.U32 R4, R4, c[0x0][0x328], R2.reuse ;  /* 0x0000ca0004047a25 */ /* 0x100fe200078e0002 */
[----:B------:R-:W-:Y:S02]  /*6920*/  ULDC.64 UR4, c[0x0][0x300] ;  /* 0x0000c00000047ab9 */ /* 0x000fe40000000a00 */
[----:B------:R-:W-:Y:S01]  /*6930*/  UIMAD UR4, UR6, UR4, URZ ;  /* 0x00000004060472a4 */ /* 0x000fe2000f8e023f */
[----:B------:R-:W-:Y:S01]  /*6940*/  IMAD.WIDE.U32 R2, R0, c[0x0][0x300], R2 ;  /* 0x0000c00000027a25 */ /* 0x000fe200078e0002 */
[----:B------:R-:W-:Y:S01]  /*6950*/  IADD3 R5, R5, UR7, RZ ;  /* 0x0000000705057c10 */ /* 0x000fe2000fffe0ff */
[----:B------:R-:W-:Y:S02]  /*6960*/  ULDC.64 UR6, c[0x0][0x330] ;  /* 0x0000cc0000067ab9 */ /* 0x000fe40000000a00 */
[----:B------:R-:W-:Y:S02]  /*6970*/  UIMAD UR6, UR8, UR6, URZ ;  /* 0x00000006080672a4 */ /* 0x000fe4000f8e023f */
[----:B------:R-:W-:Y:S01]  /*6980*/  IMAD.WIDE.U32 R8, R8, c[0x0][0x330], R4 ;  /* 0x0000cc0008087a25 */ /* 0x000fe200078e0004 */
[----:B------:R-:W-:-:S02]  /*6990*/  UIMAD UR10, UR10, UR5, UR4 ;  /* 0x000000050a0a72a4 */ /* 0x000fc4000f8e0204 */
[----:B------:R-:W-:Y:S02]  /*69a0*/  UIMAD UR6, UR11, UR7, UR6 ;  /* 0x000000070b0672a4 */ /* 0x000fe4000f8e0206 */
[----:B------:R-:W-:Y:S01]  /*69b0*/  LEA R4, P1, R8, c[0x0][0x310], 0x2 ;  /* 0x0000c40008047a11 */ /* 0x000fe200078210ff */
[----:B------:R-:W-:Y:S01]  /*69c0*/  ULDC.64 UR4, c[0x0][0x308] ;  /* 0x0000c20000047ab9 */ /* 0x000fe20000000a00 */
[----:B------:R-:W-:Y:S01]  /*69d0*/  IADD3 R3, R3, UR10, RZ ;  /* 0x0000000a03037c10 */ /* 0x000fe2000fffe0ff */
[----:B------:R-:W-:Y:S01]  /*69e0*/  UIMAD UR4, UR8, UR4, URZ ;  /* 0x00000004080472a4 */ /* 0x000fe2000f8e023f */
[----:B------:R-:W-:-:S03]  /*69f0*/  IADD3 R0, R9, UR6, RZ ;  /* 0x0000000609007c10 */ /* 0x000fc6000fffe0ff */
[----:B------:R-:W-:Y:S01]  /*6a00*/  UIMAD UR4, UR11, UR5, UR4 ;  /* 0x000000050b0472a4 */ /* 0x000fe2000f8e0204 */
[----:B------:R-:W-:Y:S01]  /*6a10*/  LEA.HI.X R5, R8, c[0x0][0x314], R0, 0x2, P1 ;  /* 0x0000c50008057a11 */ /* 0x000fe200008f1400 */
[----:B------:R-:W-:-:S04]  /*6a20*/  IMAD.WIDE.U32 R6, R6, c[0x0][0x308], R2 ;  /* 0x0000c20006067a25 */ /* 0x000fc800078e0002 */
[----:B------:R-:W-:Y:S01]  /*6a30*/  RED.E.ADD.F32.FTZ.RN.STRONG.GPU [R4.64], R36 ;  /* 0x000000240400798e */ /* 0x000fe2000c10e78e */
[C---:B------:R-:W-:Y:S02]  /*6a40*/  LEA R2, P0, R6.reuse, c[0x0][0x2e8], 0x2 ;  /* 0x0000ba0006027a11 */ /* 0x040fe400078010ff */
[----:B------:R-:W-:Y:S01]  /*6a50*/  IADD3 R3, R7, UR4, RZ ;  /* 0x0000000407037c10 */ /* 0x000fe2000fffe0ff */
[----:B------:R-:W-:Y:S03]  /*6a60*/  RED.E.ADD.F32.FTZ.RN.STRONG.GPU [R4.64+0x400], R37 ;  /* 0x000400250400798e */ /* 0x000fe6000c10e78e */
        /* <DEDUP_REMOVED lines=96> */
.L_x_508:
        /* <DEDUP_REMOVED lines=9> */
.L_x_1403:


//--------------------- .text._ZN7cutlass13device_kernelIN5flash19enable_sm80_to_sm89INS1_16FlashAttnBwdSm80INS1_25CollectiveMainloopBwdSm80ILi2ELi1EN4cute5tupleIJNS5_1CILi64EEENS7_ILi128EEENS7_ILi96EEEEEENS_10bfloat16_tEfNS_4arch4Sm80ELb1ELb0ELb1ELb0ELb1ELb0ELb0ELb0ELi2ELi2ELi4ELi2ELb1EEENS1_24CollectiveEpilogueBwdGQAISB_fSE_Li256ELb0ELb1EEENS1_25SingleTileBwdLPTSchedulerILb0ELi128ELb1EEEEEEEEEvNT_6ParamsE --------------------------
	.section	.text._ZN7cutlass13device_kernelIN5flash19enable_sm80_to_sm89INS1_16FlashAttnBwdSm80INS1_25CollectiveMainloopBwdSm80ILi2ELi1EN4cute5tupleIJNS5_1CILi64EEENS7_ILi128EEENS7_ILi96EEEEEENS_10bfloat16_tEfNS_4arch4Sm80ELb1ELb0ELb1ELb0ELb1ELb0ELb0ELb0ELi2ELi2ELi4ELi2ELb1EEENS1_24CollectiveEpilogueBwdGQAISB_fSE_Li256ELb0ELb1EEENS1_25SingleTileBwdLPTSchedulerILb0ELi128ELb1EEEEEEEEEvNT_6ParamsE,"ax",@progbits
	.sectioninfo	@"SHI_REGISTERS=255"
	.align	128
.text._ZN7cutlass13device_kernelIN5flash19enable_sm80_to_sm89INS1_16FlashAttnBwdSm80INS1_25CollectiveMainloopBwdSm80ILi2ELi1EN4cute5tupleIJNS5_1CILi64EEENS7_ILi128EEENS7_ILi96EEEEEENS_10bfloat16_tEfNS_4arch4Sm80ELb1ELb0ELb1ELb0ELb1ELb0ELb0ELb0ELi2ELi2ELi4ELi2ELb1EEENS1_24CollectiveEpilogueBwdGQAISB_fSE_Li256ELb0ELb1EEENS1_25SingleTileBwdLPTSchedulerILb0ELi128ELb1EEEEEEEEEvNT_6ParamsE:
        .type           _ZN7cutlass13device_kernelIN5flash19enable_sm80_to_sm89INS1_16FlashAttnBwdSm80INS1_25CollectiveMainloopBwdSm80ILi2ELi1EN4cute5tupleIJNS5_1CILi64EEENS7_ILi128EEENS7_ILi96EEEEEENS_10bfloat16_tEfNS_4arch4Sm80ELb1ELb0ELb1ELb0ELb1ELb0ELb0ELb0ELi2ELi2ELi4ELi2ELb1EEENS1_24CollectiveEpilogueBwdGQAISB_fSE_Li256ELb0ELb1EEENS1_25SingleTileBwdLPTSchedulerILb0ELi128ELb1EEEEEEEEEvNT_6ParamsE,@function
        .size           _ZN7cutlass13device_kernelIN5flash19enable_sm80_to_sm89INS1_16FlashAttnBwdSm80INS1_25CollectiveMainloopBwdSm80ILi2ELi1EN4cute5tupleIJNS5_1CILi64EEENS7_ILi128EEENS7_ILi96EEEEEENS_10bfloat16_tEfNS_4arch4Sm80ELb1ELb0ELb1ELb0ELb1ELb0ELb0ELb0ELi2ELi2ELi4ELi2ELb1EEENS1_24CollectiveEpilogueBwdGQAISB_fSE_Li256ELb0ELb1EEENS1_25SingleTileBwdLPTSchedulerILb0ELi128ELb1EEEEEEEEEvNT_6ParamsE,(.L_x_1404 - _ZN7cutlass13device_kernelIN5flash19enable_sm80_to_sm89INS1_16FlashAttnBwdSm80INS1_25CollectiveMainloopBwdSm80ILi2ELi1EN4cute5tupleIJNS5_1CILi64EEENS7_ILi128EEENS7_ILi96EEEEEENS_10bfloat16_tEfNS_4arch4Sm80ELb1ELb0ELb1ELb0ELb1ELb0ELb0ELb0ELi2ELi2ELi4ELi2ELb1EEENS1_24CollectiveEpilogueBwdGQAISB_fSE_Li256ELb0ELb1EEENS1_25SingleTileBwdLPTSchedulerILb0ELi128ELb1EEEEEEEEEvNT_6ParamsE)
        .other          _ZN7cutlass13device_kernelIN5flash19enable_sm80_to_sm89INS1_16FlashAttnBwdSm80INS1_25CollectiveMainloopBwdSm80ILi2ELi1EN4cute5tupleIJNS5_1CILi64EEENS7_ILi128EEENS7_ILi96EEEEEENS_10bfloat16_tEfNS_4arch4Sm80ELb1ELb0ELb1ELb0ELb1ELb0ELb0ELb0ELi2ELi2ELi4ELi2ELb1EEENS1_24CollectiveEpilogueBwdGQAISB_fSE_Li256ELb0ELb1EEENS1_25SingleTileBwdLPTSchedulerILb0ELi128ELb1EEEEEEEEEvNT_6ParamsE,@"STO_CUDA_ENTRY STV_DEFAULT"
_ZN7cutlass13device_kernelIN5flash19enable_sm80_to_sm89INS1_16FlashAttnBwdSm80INS1_25CollectiveMainloopBwdSm80ILi2ELi1EN4cute5tupleIJNS5_1CILi64EEENS7_ILi128EEENS7_ILi96EEEEEENS_10bfloat16_tEfNS_4arch4Sm80ELb1ELb0ELb1ELb0ELb1ELb0ELb0ELb0ELi2ELi2ELi4ELi2ELb1EEENS1_24CollectiveEpilogueBwdGQAISB_fSE_Li256ELb0ELb1EEENS1_25SingleTileBwdLPTSchedulerILb0ELi128ELb1EEEEEEEEEvNT_6ParamsE:
        /* <DEDUP_REMOVED lines=32> */
.L_x_510:
[----:B------:R-:W-:Y:S02]  /*0200*/  ULDC UR9, c[0x0][0x3b4] ;  /* 0x0000ed0000097ab9 */ /* 0x000fe40000000800 */
[----:B------:R-:W-:Y:S02]  /*0210*/  UISETP.NE.AND UP0, UPT, UR9, 0x1, UPT ;  /* 0x000000010900788c */ /* 0x000fe4000bf05270 */
[----:B------:R-:W-:Y:S02]  /*0220*/  ULDC.64 UR4, c[0x0][0x3b8] ;  /* 0x0000ee0000047ab9 */ /* 0x000fe40000000a00 */
[----:B------:R-:W-:Y:S02]  /*0230*/  UIMAD.WIDE.U32 UR10, UR8, UR4, URZ ;  /* 0x00000004080a72a5 */ /* 0x000fe4000f8e003f */
[----:B------:R-:W-:-:S05]  /*0240*/  UMOV UR6, UR8 ;  /* 0x0000000800067c82 */ /* 0x000fca0008000000 */
[----:B------:R-:W-:-:S04]  /*0250*/  @UP0 USHF.R.U32.HI UR6, URZ, UR5, UR11 ;  /* 0x000000053f060299 */ /* 0x000fc8000801160b */
[----:B------:R-:W-:Y:S02]  /*0260*/  UIMAD UR9, UR6, UR9, URZ ;  /* 0x00000009060972a4 */ /* 0x000fe4000f8e023f */
.L_x_511:
        /* <DEDUP_REMOVED lines=8> */
[----:B------:R-:W-:-:S03]  /*02f0*/  @UP0 USHF.R.U32.HI UR11, URZ, UR4, UR9 ;  /* 0x000000043f0b0299 */ /* 0x000fc60008011609 */
[----:B------:R-:W-:Y:S02]  /*0300*/  ULDC UR9, c[0x0][0x39c] ;  /* 0x0000e70000097ab9 */ /* 0x000fe40000000800 */
[----:B------:R-:W-:Y:S02]  /*0310*/  UIADD3 UR4, -UR11, URZ, URZ ;  /* 0x0000003f0b047290 */ /* 0x000fe4000fffe13f */
[----:B------:R-:W-:Y:S02]  /*0320*/  UIADD3 UR9, UR6, UR9, URZ ;  /* 0x0000000906097290 */ /* 0x000fe4000fffe03f */
[----:B------:R-:W-:Y:S01]  /*0330*/  UIMAD UR10, UR4, UR10, UR5 ;  /* 0x0000000a040a72a4 */ /* 0x000fe2000f8e0205 */
[----:B------:R-:W-:Y:S05]  /*0340*/  BRA `(.L_x_512) ;  /* 0x0000028000007947 */ /* 0x000fea0003800000 */
.L_x_509:
[----:B------:R-:W-:Y:S02]  /*0350*/  ULDC.64 UR8, c[0x0][0x3c0] ;  /* 0x0000f00000087ab9 */ /* 0x000fe40000000a00 */
[----:B------:R-:W-:Y:S02]  /*0360*/  UISETP.NE.AND UP0, UPT, UR8, 0x1, UPT ;  /* 0x000000010800788c */ /* 0x000fe4000bf05270 */
[----:B------:R-:W-:-:S02]  /*0370*/  UIMAD.WIDE.U32 UR10, UR4, UR9, URZ ;  /* 0x00000009040a72a5 */ /* 0x000fc4000f8e003f */
        /* <DEDUP_REMOVED lines=17> */
.L_x_513:
[----:B------:R-:W-:Y:S02]  /*0490*/  ULDC UR9, c[0x0][0x3b4] ;  /* 0x0000ed0000097ab9 */ /* 0x000fe40000000800 */
[----:B------:R-:W-:Y:S02]  /*04a0*/  UISETP.NE.AND UP0, UPT, UR9, 0x1, UPT ;  /* 0x000000010900788c */ /* 0x000fe4000bf05270 */
[----:B------:R-:W-:Y:S02]  /*04b0*/  ULDC.64 UR4, c[0x0][0x3b8] ;  /* 0x0000ee0000047ab9 */ /* 0x000fe40000000a00 */
[----:B------:R-:W-:Y:S02]  /*04c0*/  UIMAD.WIDE.U32 UR10, UR8, UR4, URZ ;  /* 0x00000004080a72a5 */ /* 0x000fe4000f8e003f */
[----:B------:R-:W-:-:S05]  /*04d0*/  UMOV UR6, UR8 ;  /* 0x0000000800067c82 */ /* 0x000fca0008000000 */
[----:B------:R-:W-:-:S04]  /*04e0*/  @UP0 USHF.R.U32.HI UR6, URZ, UR5, UR11 ;  /* 0x000000053f060299 */ /* 0x000fc8000801160b */
[----:B------:R-:W-:Y:S02]  /*04f0*/  UIMAD UR9, UR6, UR9, URZ ;  /* 0x00000009060972a4 */ /* 0x000fe4000f8e023f */
.L_x_514:
        /* <DEDUP_REMOVED lines=12> */
[----:B------:R-:W-:Y:S02]  /*05c0*/  UIMAD UR10, UR4, UR10, UR5 ;  /* 0x0000000a040a72a4 */ /* 0x000fe4000f8e0205 */
.L_x_512:
        /* <DEDUP_REMOVED lines=130> */
[----:B------:R-:W-:Y:S01]  /*0df0*/  UIMAD UR4, UR19, UR5, UR4 ;  /* 0x00000005130472a4 */ /* 0x000fe2000f8e0204 */
[----:B------:R-:W-:Y:S01]  /*0e00*/  SHF.R.S32.HI R22, RZ, 0x5, R24 ;  /* 0x00000005ff167819 */ /* 0x000fe20000011418 */
[----:B------:R-:W-:Y:S01]  /*0e10*/  IMAD R0, R12, c[0x0][0x1dc], R0 ;  /* 0x000077000c007a24 */ /* 0x000fe200078e0200 */
[----:B------:R-:W-:Y:S01]  /*0e20*/  LOP3.LUT R4, R4, 0x7fffffe, RZ, 0xc0, !PT ;  /* 0x07fffffe04047812 */ /* 0x000fe200078ec0ff */
[----:B------:R-:W-:Y:S01]  /*0e30*/  ULDC UR5, c[0x0][0x198] ;  /* 0x0000660000057ab9 */ /* 0x000fe20000000800 */
[C---:B------:R-:W-:Y:S01]  /*0e40*/  IADD3 R25, R8.reuse, 0x20, RZ ;  /* 0x0000002008197810 */ /* 0x040fe20007ffe0ff */
[----:B------:R-:W-:Y:S01]  /*0e50*/  UIADD3 UR17, -UR17, UR5, URZ ;  /* 0x0000000511117290 */ /* 0x000fe2000fffe13f */
[----:B------:R-:W-:Y:S01]  /*0e60*/  IADD3 R35, R8, 0x40, RZ ;  /* 0x0000004008237810 */ /* 0x000fe20007ffe0ff */
[----:B------:R-:W-:Y:S01]  /*0e70*/  IMAD.IADD R10, R38, 0x1, -R4 ;  /* 0x00000001260a7824 */ /* 0x000fe200078e0a04 */
[----:B------:R-:W-:Y:S01]  /*0e80*/  ISETP.GE.AND P6, PT, R8, c[0x0][0x1cc], PT ;  /* 0x0000730008007a0c */ /* 0x000fe20003fc6270 */
[----:B------:R-:W-:Y:S01]  /*0e90*/  IMAD.WIDE.U32 R4, R12, c[0x0][0x1d8], R2 ;  /* 0x000076000c047a25 */ /* 0x000fe200078e0002 */
[----:B------:R-:W-:Y:S01]  /*0ea0*/  ISETP.GE.AND P1, PT, R25, c[0x0][0x1cc], PT ;  /* 0x0000730019007a0c */ /* 0x000fe20003f26270 */
[----:B------:R-:W-:Y:S01]  /*0eb0*/  UIMAD UR6, UR12, UR6, URZ ;  /* 0x000000060c0672a4 */ /* 0x000fe2000f8e023f */
[----:B------:R-:W-:Y:S01]  /*0ec0*/  STL.64 [R1+0x8], R38 ;  /* 0x0000082601007387 */ /* 0x000fe20000100a00 */
[----:B------:R-:W-:Y:S01]  /*0ed0*/  IMAD R10, R22, 0x8, R10 ;  /* 0x00000008160a7824 */ /* 0x000fe200078e020a */
[----:B------:R-:W-:Y:S01]  /*0ee0*/  LEA R2, P0, R4, c[0x0][0x1c0], 0x1 ;  /* 0x0000700004027a11 */ /* 0x000fe200078008ff */
[----:B------:R-:W-:Y:S01]  /*0ef0*/  IMAD.IADD R0, R5, 0x1, R0 ;  /* 0x0000000105007824 */ /* 0x000fe200078e0200 */
[----:B------:R-:W-:Y:S01]  /*0f00*/  UMOV UR18, 0x6 ;  /* 0x0000000600127882 */ /* 0x000fe20000000000 */
[----:B------:R-:W-:Y:S01]  /*0f10*/  IMAD.U32 R5, R10, 0x20, R11 ;  /* 0x000000200a057824 */ /* 0x000fe200078e000b */
[----:B------:R-:W-:Y:S01]  /*0f20*/  UIMAD UR6, UR10, UR7, UR6 ;  /* 0x000000070a0672a4 */ /* 0x000fe2000f8e0206 */
[----:B------:R-:W-:Y:S01]  /*0f30*/  IMAD.MOV.U32 R11, RZ, RZ, c[0x0][0x1d8] ;  /* 0x00007600ff0b7624 */ /* 0x000fe200078e00ff */
[----:B------:R-:W-:Y:S01]  /*0f40*/  LEA.HI.X R3, R4, c[0x0][0x1c4], R0, 0x1, P0 ;  /* 0x0000710004037a11 */ /* 0x000fe200000f0c00 */
[----:B------:R-:W-:Y:S01]  /*0f50*/  IMAD.MOV.U32 R17, RZ, RZ, c[0x0][0x1dc] ;  /* 0x00007700ff117624 */ /* 0x000fe200078e00ff */
[----:B------:R-:W-:Y:S01]  /*0f60*/  IADD3 R0, -R38, UR17, RZ ;  /* 0x0000001126007c10 */ /* 0x000fe2000fffe1ff */
[----:B------:R-:W-:Y:S01]  /*0f70*/  IMAD.WIDE.U32 R6, R7, c[0x0][0x1b0], R8 ;  /* 0x00006c0007067a25 */ /* 0x000fe200078e0008 */
[----:B------:R-:W-:Y:S01]  /*0f80*/  ISETP.GE.AND P0, PT, R35, c[0x0][0x1cc], PT ;  /* 0x0000730023007a0c */ /* 0x000fe20003f06270 */
[----:B------:R-:W-:Y:S01]  /*0f90*/  STL [R1+0x28], R35 ;  /* 0x0000282301007387 */ /* 0x000fe20000100800 */
[C---:B------:R-:W-:Y:S01]  /*0fa0*/  ISETP.LT.OR P2, PT, R0.reuse, 0x1, P6 ;  /* 0x000000010000780c */ /* 0x040fe20003741670 */
[----:B------:R-:W-:Y:S01]  /*0fb0*/  IMAD.SHL.U32 R34, R5, 0x2, RZ ;  /* 0x0000000205227824 */ /* 0x000fe200078e00ff */
[C---:B------:R-:W-:Y:S01]  /*0fc0*/  LEA R10, P3, R11.reuse, R2, 0x7 ;  /* 0x000000020b0a7211 */ /* 0x040fe200078638ff */
[----:B------:R-:W-:Y:S01]  /*0fd0*/  IMAD.U32 R4, RZ, RZ, UR11 ;  /* 0x0000000bff047e24 */ /* 0x000fe2000f8e00ff */
[C---:B------:R-:W-:Y:S01]  /*0fe0*/  ISETP.LT.OR P5, PT, R0.reuse, 0x1, P1 ;  /* 0x000000010000780c */ /* 0x040fe20000fa1670 */
[----:B------:R-:W-:Y:S01]  /*0ff0*/  IMAD.MOV.U32 R223, RZ, RZ, 0x20 ;  /* 0x00000020ffdf7424 */ /* 0x000fe200078e00ff */
[C---:B------:R-:W-:Y:S01]  /*1000*/  ISETP.LT.OR P4, PT, R0.reuse, 0x1, P0 ;  /* 0x000000010000780c */ /* 0x040fe20000781670 */
[----:B------:R-:W-:Y:S01]  /*1010*/  STL [R1+0x10], R34 ;  /* 0x0000102201007387 */ /* 0x000fe20000100800 */
[----:B------:R-:W-:Y:S01]  /*1020*/  LEA.HI.X R11, R11, R3, R17, 0x7, P3 ;  /* 0x000000030b0b7211 */ /* 0x000fe200018f3c11 */
[----:B------:R-:W-:Y:S01]  /*1030*/  IMAD.MOV.U32 R225, RZ, RZ, 0x10 ;  /* 0x00000010ffe17424 */ /* 0x000fe200078e00ff */
[C---:B------:R-:W-:Y:S01]  /*1040*/  ISETP.LT.OR P3, PT, R0.reuse, 0x41, P6 ;  /* 0x000000410000780c */ /* 0x040fe20003761670 */
[----:B------:R-:W-:Y:S01]  /*1050*/  CS2R R130, SRZ ;  /* 0x0000000000827805 */ /* 0x000fe2000001ff00 */
[----:B------:R-:W-:Y:S01]  /*1060*/  ISETP.LT.OR P1, PT, R0, 0x41, P1 ;  /* 0x000000410000780c */ /* 0x000fe20000f21670 */
[----:B------:R-:W-:Y:S01]  /*1070*/  @!PT LDS RZ, [RZ] ;  /* 0x00000000fffff984 */ /* 0x000fe20000000800 */
[----:B------:R-:W-:Y:S01]  /*1080*/  @!PT LDS RZ, [RZ] ;  /* 0x00000000fffff984 */ /* 0x000fe20000000800 */
[----:B------:R-:W-:Y:S01]  /*1090*/  @!PT LDS RZ, [RZ] ;  /* 0x00000000fffff984 */ /* 0x000fe20000000800 */
[----:B------:R1:W-:Y:S01]  /*10a0*/  LDGSTS.E.BYPASS.LTC128B.128 [R34+0x6080], [R2.64], !P2 ;  /* 0x0608000002227fae */ /* 0x0003e2000d101d4e */
[----:B------:R-:W-:Y:S01]  /*10b0*/  IADD3 R7, R7, UR4, RZ ;  /* 0x0000000407077c10 */ /* 0x000fe2000fffe0ff */
[----:B------:R-:W-:Y:S01]  /*10c0*/  ULDC.64 UR4, c[0x0][0x1b8] ;  /* 0x00006e0000047ab9 */ /* 0x000fe20000000a00 */
[----:B------:R-:W-:Y:S01]  /*10d0*/  ISETP.GE.AND P2, PT, R8, c[0x0][0x19c], PT ;  /* 0x0000670008007a0c */ /* 0x000fe20003f46270 */
[----:B------:R-:W-:Y:S01]  /*10e0*/  UIMAD UR4, UR16, UR4, URZ ;  /* 0x00000004100472a4 */ /* 0x000fe2000f8e023f */
[----:B------:R1:W-:Y:S01]  /*10f0*/  LDGSTS.E.BYPASS.LTC128B.128 [R34+0x8080], [R2.64+0x40], !P5 ;  /* 0x0808004002227fae */ /* 0x0003e2000e901d4e */
[----:B------:R-:W-:Y:S01]  /*1100*/  IMAD.WIDE.U32 R6, R4, c[0x0][0x1b8], R6 ;  /* 0x00006e0004067a25 */ /* 0x000fe200078e0006 */
[----:B------:R-:W-:Y:S01]  /*1110*/  ISETP.GE.AND P6, PT, R25, c[0x0][0x19c], PT ;  /* 0x0000670019007a0c */ /* 0x000fe20003fc6270 */
[----:B------:R-:W-:Y:S01]  /*1120*/  UIMAD UR4, UR11, UR5, UR4 ;  /* 0x000000050b0472a4 */ /* 0x000fe2000f8e0204 */
[----:B------:R1:W-:Y:S01]  /*1130*/  LDGSTS.E.BYPASS.LTC128B.128 [R34+0xa080], [R2.64+0x80], !P4 ;  /* 0x0a08008002227fae */ /* 0x0003e2000e101d4e */
[----:B------:R-:W-:Y:S01]  /*1140*/  ISETP.GE.AND P4, PT, R35, c[0x0][0x19c], PT ;  /* 0x0000670023007a0c */ /* 0x000fe20003f86270 */
[----:B------:R-:W-:Y:S01]  /*1150*/  IMAD.WIDE.U32 R4, R38, c[0x0][0x178], R8 ;  /* 0x00005e0026047a25 */ /* 0x000fe200078e0008 */
        /* <DEDUP_REMOVED lines=44> */
[----:B------:R-:W-:Y:S01]  /*1420*/  IMAD.MOV.U32 R16, RZ, RZ, c[0x0][0x1ac] ;  /* 0x00006b00ff107624 */ /* 0x000fe200078e00ff */
[----:B------:R-:W-:Y:S01]  /*1430*/  LEA.HI R2, R0, R38, RZ, 0x3 ;  /* 0x0000002600027211 */ /* 0x000fe200078f18ff */
[----:B------:R-:W-:Y:S01]  /*1440*/  IMAD R0, R39, c[0x0][0x208], RZ ;  /* 0x0000820027007a24 */ /* 0x000fe200078e02ff */
[C---:B------:R-:W-:Y:S01]  /*1450*/  LEA R10, P0, R11.reuse, R6, 0x7 ;  /* 0x000000060b0a7211 */ /* 0x040fe200078038ff */
[----:B------:R-:W-:Y:S01]  /*1460*/  UIMAD UR20, UR11, UR5, UR4 ;  /* 0x000000050b1472a4 */ /* 0x000fe2000f8e0204 */
[----:B------:R-:W-:Y:S01]  /*1470*/  LOP3.LUT R13, R2, 0xfffffff8, RZ, 0xc0, !PT ;  /* 0xfffffff8020d7812 */ /* 0x000fe200078ec0ff */
[C---:B------:R-:W-:Y:S01]  /*1480*/  IMAD R12, R38.reuse, c[0x0][0x20c], R0 ;  /* 0x00008300260c7a24 */ /* 0x040fe200078e0200 */
[----:B------:R-:W-:Y:S01]  /*1490*/  LEA.HI.X R11, R11, R7, R16, 0x7, P0 ;  /* 0x000000070b0b7211 */ /* 0x000fe200000f3c10 */
[----:B------:R-:W-:Y:S01]  /*14a0*/  IMAD.WIDE.U32 R2, R38, c[0x0][0x208], R8 ;  /* 0x0000820026027a25 */ /* 0x000fe200078e0008 */
[----:B------:R-:W-:Y:S01]  /*14b0*/  LEA.HI R9, R30, R32, RZ, 0x6 ;  /* 0x000000201e097211 */ /* 0x000fe200078f30ff */
[----:B------:R-:W-:Y:S01]  /*14c0*/  ULDC.64 UR4, c[0x0][0x210] ;  /* 0x0000840000047ab9 */ /* 0x000fe20000000a00 */
[----:B------:R1:W-:Y:S01]  /*14d0*/  LDGSTS.E.BYPASS.LTC128B.128 [R34+0x80], [R6.64], !P5 ;  /* 0x0008000006227fae */ /* 0x0003e2000e901d4e */
[----:B------:R-:W-:Y:S01]  /*14e0*/  IMAD.IADD R0, R38, 0x1, -R13 ;  /* 0x0000000126007824 */ /* 0x000fe200078e0a0d */
[----:B------:R-:W-:Y:S01]  /*14f0*/  SHF.R.S32.HI R16, RZ, 0x6, R9 ;  /* 0x00000006ff107819 */ /* 0x000fe20000011409 */
[----:B------:R-:W-:Y:S01]  /*1500*/  IMAD.IADD R3, R3, 0x1, R12 ;  /* 0x0000000103037824 */ /* 0x000fe200078e020c */
[----:B------:R-:W-:Y:S01]  /*1510*/  LEA.HI R9, R24, R22, RZ, 0x1 ;  /* 0x0000001618097211 */ /* 0x000fe200078f08ff */
[----:B------:R-:W-:Y:S01]  /*1520*/  UIMAD UR12, UR12, UR4, URZ ;  /* 0x000000040c0c72a4 */ /* 0x000fe2000f8e023f */
        /* <DEDUP_REMOVED lines=9> */
[----:B------:R-:W-:Y:S01]  /*15c0*/  IMAD.U32 R9, RZ, RZ, UR10 ;  /* 0x0000000aff097e24 */ /* 0x000fe2000f8e00ff */
[----:B------:R-:W-:Y:S01]  /*15d0*/  SHF.R.U32.HI R12, RZ, 0x3, R0 ;  /* 0x00000003ff0c7819 */ /* 0x000fe20000011600 */
[----:B------:R-:W-:Y:S01]  /*15e0*/  UIMAD UR6, UR10, UR5, UR12 ;  /* 0x000000050a0672a4 */ /* 0x000fe2000f8e020c */
[----:B------:R-:W-:Y:S01]  /*15f0*/  IMAD.SHL.U32 R17, R27, 0x400, RZ ;  /* 0x000004001b117824 */ /* 0x000fe200078e00ff */
[----:B------:R-:W-:Y:S01]  /*1600*/  USHF.R.S32.HI UR7, URZ, 0x1f, UR13 ;  /* 0x0000001f3f077899 */ /* 0x000fe2000801140d */
[----:B------:R-:W-:Y:S01]  /*1610*/  LOP3.LUT R12, R12, R0, R212, 0x1e, !PT ;  /* 0x000000000c0c7212 */ /* 0x000fe200078e1ed4 */
[----:B------:R-:W-:Y:S01]  /*1620*/  IMAD.U32 R0, RZ, RZ, UR10 ;  /* 0x0000000aff007e24 */ /* 0x000fe2000f8e00ff */
[----:B------:R1:W-:Y:S01]  /*1630*/  LDGSTS.E.BYPASS.LTC128B.128 [R34+0x4080], [R6.64+0x80], !P1 ;  /* 0x0408008006227fae */ /* 0x0003e2000c901d4e */
[----:B------:R-:W-:Y:S01]  /*1640*/  IMAD.WIDE.U32 R2, R9, c[0x0][0x210], R2 ;  /* 0x0000840009027a25 */ /* 0x000fe200078e0002 */
[----:B------:R-:W-:Y:S01]  /*1650*/  UIMAD UR18, UR7, UR19, UR18 ;  /* 0x00000013071272a4 */ /* 0x000fe2000f8e0212 */
[----:B------:R-:W-:Y:S01]  /*1660*/  ISETP.GE.AND P5, PT, R8, c[0x0][0x1fc], PT ;  /* 0x00007f0008007a0c */ /* 0x000fe20003fa6270 */
[----:B------:R2:W-:Y:S01]  /*1670*/  LDGSTS.E.BYPASS.LTC128B.128 [R34+0x1080], [R10.64], !P2 ;  /* 0x010800000a227fae */ /* 0x0005e2000d101d4e */
[----:B------:R-:W-:Y:S01]  /*1680*/  IMAD.WIDE.U32 R4, R0, c[0x0][0x180], R4 ;  /* 0x0000600000047a25 */ /* 0x000fe200078e0004 */
[----:B------:R-:W-:Y:S01]  /*1690*/  IADD3 R3, R3, UR6, RZ ;  /* 0x0000000603037c10 */ /* 0x000fe2000fffe0ff */
[----:B------:R-:W-:Y:S01]  /*16a0*/  CS2R R108, SRZ ;  /* 0x00000000006c7805 */ /* 0x000fe2000001ff00 */
[----:B------:R2:W-:Y:S01]  /*16b0*/  LDGSTS.E.BYPASS.LTC128B.128 [R34+0x3080], [R10.64+0x40], !P6 ;  /* 0x030800400a227fae */ /* 0x0005e2000f101d4e */
[----:B------:R-:W-:Y:S01]  /*16c0*/  IMAD R227, R227, 0x2, R17 ;  /* 0x00000002e3e37824 */ /* 0x000fe200078e0211 */
[----:B------:R-:W-:Y:S01]  /*16d0*/  IADD3 R5, R5, UR4, RZ ;  /* 0x0000000405057c10 */ /* 0x000fe2000fffe0ff */
[----:B------:R-:W-:Y:S01]  /*16e0*/  ULDC.64 UR4, c[0x0][0x178] ;  /* 0x00005e0000047ab9 */ /* 0x000fe20000000a00 */
[----:B------:R-:W-:Y:S01]  /*16f0*/  IMAD.U32 R0, RZ, RZ, UR11 ;  /* 0x0000000bff007e24 */ /* 0x000fe2000f8e00ff */
[----:B------:R-:W-:Y:S01]  /*1700*/  UIMAD UR6, UR7, UR4, URZ ;  /* 0x00000004070672a4 */ /* 0x000fe2000f8e023f */
[----:B------:R-:W-:Y:S01]  /*1710*/  IMAD.IADD R227, R227, 0x1, R12 ;  /* 0x00000001e3e37824 */ /* 0x000fe200078e020c */
[----:B------:R-:W-:Y:S01]  /*1720*/  UIMAD.WIDE.U32 UR22, UR13, UR4, URZ ;  /* 0x000000040d1672a5 */ /* 0x000fe2000f8e003f */
[----:B------:R-:W-:Y:S01]  /*1730*/  IMAD.U32 R9, RZ, RZ, UR11 ;  /* 0x0000000bff097e24 */ /* 0x000fe2000f8e00ff */
[----:B------:R-:W-:Y:S01]  /*1740*/  UIMAD UR6, UR13, UR5, UR6 ;  /* 0x000000050d0672a4 */ /* 0x000fe2000f8e0206 */
[----:B------:R-:W-:Y:S01]  /*1750*/  IMAD.SHL.U32 R227, R227, 0x2, RZ ;  /* 0x00000002e3e37824 */ /* 0x000fe200078e00ff */
[----:B------:R2:W-:Y:S01]  /*1760*/  LDGSTS.E.BYPASS.LTC128B.128 [R34+0x5080], [R10.64+0x80], !P4 ;  /* 0x050800800a227fae */ /* 0x0005e2000e101d4e */
[----:B------:R-:W-:Y:S01]  /*1770*/  ULDC.64 UR4, c[0x0][0x218] ;  /* 0x0000860000047ab9 */ /* 0x000fe20000000a00 */
[----:B------:R-:W-:Y:S01]  /*1780*/  IMAD.WIDE.U32 R20, R0, c[0x0][0x218], R2 ;  /* 0x0000860000147a25 */ /* 0x000fe200078e0002 */
[----:B------:R-:W-:Y:S01]  /*1790*/  UIMAD UR12, UR16, UR4, URZ ;  /* 0x00000004100c72a4 */ /* 0x000fe2000f8e023f */
[----:B------:R-:W-:Y:S01]  /*17a0*/  IADD3 R12, R227, 0xf480, RZ ;  /* 0x0000f480e30c7810 */ /* 0x000fe20007ffe0ff */
[----:B------:R-:W-:Y:S01]  /*17b0*/  UIADD3 UR4, UR23, UR6, URZ ;  /* 0x0000000617047290 */ /* 0x000fe2000fffe03f */
[----:B------:R-:W-:Y:S01]  /*17c0*/  IMAD.WIDE.U32 R36, R9, c[0x0][0x188], R4 ;  /* 0x0000620009247a25 */ /* 0x000fe200078e0004 */
[----:B------:R-:W-:Y:S01]  /*17d0*/  UIMAD UR12, UR11, UR5, UR12 ;  /* 0x000000050b0c72a4 */ /* 0x000fe2000f8e020c */
[----:B------:R-:W-:Y:S01]  /*17e0*/  IADD3 R228, R227, 0xf4c0, RZ ;  /* 0x0000f4c0e3e47810 */ /* 0x000fe20007ffe0ff */
[----:B------:R-:W-:Y:S01]  /*17f0*/  USHF.L.U32 UR6, UR13, 0x6, URZ ;  /* 0x000000060d067899 */ /* 0x000fe2000800063f */
[----:B------:R-:W-:Y:S01]  /*1800*/  IMAD.U32 R2, RZ, RZ, UR22 ;  /* 0x00000016ff027e24 */ /* 0x000fe2000f8e00ff */
[----:B------:R-:W-:Y:S01]  /*1810*/  @P0 IADD3 R228, R12, -0x40, RZ ;  /* 0xffffffc00ce40810 */ /* 0x000fe20007ffe0ff */
[----:B------:R-:W-:Y:S01]  /*1820*/  IMAD.U32 R0, RZ, RZ, UR4 ;  /* 0x00000004ff007e24 */ /* 0x000fe2000f8e00ff */
[----:B------:R-:W-:Y:S01]  /*1830*/  IADD3 R29, R37, UR20, RZ ;  /* 0x00000014251d7c10 */ /* 0x000fe2000fffe0ff */
[----:B------:R-:W-:Y:S01]  /*1840*/  IMAD.U32 R3, RZ, RZ, UR23 ;  /* 0x00000017ff037e24 */ /* 0x000fe2000f8e00ff */
[C---:B------:R-:W-:Y:S01]  /*1850*/  LEA R12, P0, R2.reuse, R36, 0x6 ;  /* 0x00000024020c7211 */ /* 0x040fe200078030ff */
[----:B------:R-:W-:Y:S01]  /*1860*/  IMAD.U32 R3, RZ, RZ, UR19 ;  /* 0x00000013ff037e24 */ /* 0x000fe2000f8e00ff */
[----:B------:R-:W-:Y:S01]  /*1870*/  IADD3 R5, R21, UR12, RZ ;  /* 0x0000000c15057c10 */ /* 0x000fe2000fffe0ff */
[----:B------:R-:W-:Y:S01]  /*1880*/  IMAD.MOV.U32 R4, RZ, RZ, R20 ;  /* 0x000000ffff047224 */ /* 0x000fe200078e0014 */
[----:B------:R-:W-:Y:S01]  /*1890*/  LEA.HI.X R13, R2, R29, R0, 0x6, P0 ;  /* 0x0000001d020d7211 */ /* 0x000fe200000f3400 */
[----:B------:R3:W-:Y:S01]  /*18a0*/  STL.64 [R1+0x50], R36 ;  /* 0x0000502401007387 */ /* 0x0007e20000100a00 */
[----:B------:R-:W-:Y:S01]  /*18b0*/  ULDC UR5, c[0x0][0x168] ;  /* 0x00005a0000057ab9 */ /* 0x000fe20000000800 */
[----:B------:R-:W-:Y:S01]  /*18c0*/  IMAD.WIDE.U32 R2, R3, UR13, R4 ;  /* 0x0000000d03027c25 */ /* 0x000fe2000f8e0004 */
[----:B------:R-:W-:Y:S01]  /*18d0*/  UIADD3 UR12, -UR6, UR5, URZ ;  /* 0x00000005060c7290 */ /* 0x000fe2000fffe13f */
[----:B------:R4:W-:Y:S01]  /*18e0*/  STL.64 [R1+0x48], R20 ;  /* 0x0000481401007387 */ /* 0x0009e20000100a00 */
[----:B------:R-:W-:Y:S01]  /*18f0*/  ISETP.GE.AND P0, PT, R8, c[0x0][0x16c], PT ;  /* 0x00005b0008007a0c */ /* 0x000fe20003f06270 */
[----:B------:R-:W-:Y:S01]  /*1900*/  IMAD.U32 R0, RZ, RZ, UR11 ;  /* 0x0000000bff007e24 */ /* 0x000fe2000f8e00ff */
[----:B------:R-:W-:Y:S01]  /*1910*/  IADD3 R3, R3, UR18, RZ ;  /* 0x0000001203037c10 */ /* 0x000fe2000fffe0ff */
[----:B------:R-:W-:Y:S01]  /*1920*/  STL [R1+0x60], R29 ;  /* 0x0000601d01007387 */ /* 0x000fe20000100800 */
[----:B------:R-:W-:Y:S01]  /*1930*/  ISETP.LT.AND P1, PT, R38, UR12, PT ;  /* 0x0000000c26007c0c */ /* 0x000fe2000bf21270 */
[----:B------:R-:W-:Y:S01]  /*1940*/  IMAD.WIDE.U32 R42, R0, c[0x0][0x278], R18 ;  /* 0x00009e00002a7a25 */ /* 0x000fe200078e0012 */
[----:B------:R-:W-:Y:S01]  /*1950*/  LOP3.LUT R0, R23, 0xfffffff0, RZ, 0xc0, !PT ;  /* 0xfffffff017007812 */ /* 0x000fe200078ec0ff */
[----:B------:R5:W-:Y:S01]  /*1960*/  STL.64 [R1+0x30], R4 ;  /* 0x0000300401007387 */ /* 0x000be20000100a00 */
[----:B------:R-:W-:Y:S01]  /*1970*/  ISETP.GE.OR P2, PT, R8, c[0x0][0x1fc], !P1 ;  /* 0x00007f0008007a0c */ /* 0x000fe20004f46670 */
[----:B------:R-:W-:Y:S01]  /*1980*/  ULDC.64 UR4, c[0x0][0x278] ;  /* 0x00009e0000047ab9 */ /* 0x000fe20000000a00 */
[----:B------:R-:W-:Y:S01]  /*1990*/  ISETP.GE.AND P6, PT, R35, c[0x0][0x16c], PT ;  /* 0x00005b0023007a0c */ /* 0x000fe20003fc6270 */
[----:B------:R-:W-:Y:S01]  /*19a0*/  IMAD.IADD R0, R32, 0x1, -R0 ;  /* 0x0000000120007824 */ /* 0x000fe200078e0a00 */
[----:B------:R-:W0:Y:S01]  /*19b0*/  LDGDEPBAR ;  /* 0x00000000000079af */ /* 0x000e220000000000 */
[C---:B------:R-:W-:Y:S01]  /*19c0*/  ISETP.GE.AND P4, PT, R25.reuse, c[0x0][0x1fc], PT ;  /* 0x00007f0019007a0c */ /* 0x040fe20003f86270 */
[----:B------:R-:W-:Y:S01]  /*19d0*/  UIMAD UR4, UR16, UR4, URZ ;  /* 0x00000004100472a4 */ /* 0x000fe2000f8e023f */
[----:B------:R-:W-:Y:S01]  /*19e0*/  SEL R18, RZ, 0x4, P6 ;  /* 0x00000004ff127807 */ /* 0x000fe20003000000 */
[----:B------:R-:W-:Y:S01]  /*19f0*/  USHF.R.S32.HI UR7, URZ, 0x1f, UR6 ;  /* 0x0000001f3f077899 */ /* 0x000fe20008011406 */
[----:B--2---:R-:W-:Y:S01]  /*1a00*/  LEA.HI R10, R0, R0, RZ, 0x1 ;  /* 0x00000000000a7211 */ /* 0x004fe200078f08ff */
[----:B------:R-:W-:Y:S01]  /*1a10*/  UIMAD UR5, UR11, UR5, UR4 ;  /* 0x000000050b0572a4 */ /* 0x000fe2000f8e0204 */
[----:B------:R-:W-:Y:S01]  /*1a20*/  ISETP.GE.OR P6, PT, R25, c[0x0][0x1fc], !P1 ;  /* 0x00007f0019007a0c */ /* 0x000fe20004fc6670 */
[----:B------:R2:W-:Y:S01]  /*1a30*/  STL.64 [R1+0x40], R42 ;  /* 0x0000402a01007387 */ /* 0x0005e20000100a00 */
[----:B------:R-:W-:Y:S01]  /*1a40*/  SEL R31, RZ, 0x1, P0 ;  /* 0x00000001ff1f7807 */ /* 0x000fe20000000000 */
[----:B---3--:R-:W-:Y:S01]  /*1a50*/  IMAD.WIDE.U32 R36, R9, c[0x0][0x290], R14 ;  /* 0x0000a40009247a25 */ /* 0x008fe200078e000e */
[----:B------:R-:W-:Y:S01]  /*1a60*/  LEA R14, P0, R12, c[0x0][0x160], 0x1 ;  /* 0x000058000c0e7a11 */ /* 0x000fe200078008ff */
[----:B------:R-:W-:Y:S01]  /*1a70*/  CS2R R106, SRZ ;  /* 0x00000000006a7805 */ /* 0x000fe2000001ff00 */
[----:B------:R-:W-:Y:S01]  /*1a80*/  IADD3 R40, R43, UR5, RZ ;  /* 0x000000052b287c10 */ /* 0x000fe2000fffe0ff */
[----:B------:R-:W-:Y:S01]  /*1a90*/  ULDC.64 UR4, c[0x0][0x290] ;  /* 0x0000a40000047ab9 */ /* 0x000fe20000000a00 */
[----:B----4-:R-:W-:Y:S01]  /*1aa0*/  LEA R20, P3, R2, c[0x0][0x1f0], 0x1 ;  /* 0x00007c0002147a11 */ /* 0x010fe200078608ff */
[----:B------:R-:W-:Y:S01]  /*1ab0*/  UIMAD UR4, UR16, UR4, URZ ;  /* 0x00000004100472a4 */ /* 0x000fe2000f8e023f */
[----:B------:R-:W-:Y:S01]  /*1ac0*/  LEA.HI.X R15, R12, c[0x0][0x164], R13, 0x1, P0 ;  /* 0x000059000c0f7a11 */ /* 0x000fe200000f0c0d */
[----:B------:R-:W-:Y:S01]  /*1ad0*/  STL.64 [R1+0x38], R36 ;  /* 0x0000382401007387 */ /* 0x000fe20000100a00 */
[----:B------:R-:W-:Y:S01]  /*1ae0*/  LEA.HI.X R21, R2, c[0x0][0x1f4], R3, 0x1, P3 ;  /* 0x00007d0002157a11 */ /* 0x000fe200018f0c03 */
[----:B------:R-:W-:Y:S01]  /*1af0*/  UIMAD UR4, UR11, UR5, UR4 ;  /* 0x000000050b0472a4 */ /* 0x000fe2000f8e0204 */
[----:B------:R-:W-:Y:S01]  /*1b00*/  LOP3.LUT R2, R26, 0xfffffff8, RZ, 0xc0, !PT ;  /* 0xfffffff81a027812 */ /* 0x000fe200078ec0ff */
[----:B------:R3:W-:Y:S01]  /*1b10*/  STL [R1+0x5c], R40 ;  /* 0x00005c2801007387 */ /* 0x0007e20000100800 */
[----:B-----5:R-:W-:Y:S01]  /*1b20*/  SHF.R.S32.HI R4, RZ, 0x1f, R0 ;  /* 0x0000001fff047819 */ /* 0x020fe20000011400 */
[----:B------:R-:W-:-:S04]  /*1b30*/  DEPBAR.LE SB0, 0x1 ;  /* 0x000080400000791a */ /* 0x000fc80000000000 */
[----:B-1----:R-:W-:Y:S01]  /*1b40*/  IMAD.IADD R7, R32, 0x1, -R2 ;  /* 0x0000000120077824 */ /* 0x002fe200078e0a02 */
[--C-:B------:R-:W-:Y:S01]  /*1b50*/  SHF.R.S32.HI R2, RZ, 0x1f, R16.reuse ;  /* 0x0000001fff027819 */ /* 0x100fe20000011410 */
[----:B------:R-:W-:Y:S01]  /*1b60*/  CS2R R104, SRZ ;  /* 0x0000000000687805 */ /* 0x000fe2000001ff00 */
[----:B------:R-:W-:Y:S01]  /*1b70*/  ISETP.GE.AND P3, PT, R25, c[0x0][0x16c], PT ;  /* 0x00005b0019007a0c */ /* 0x000fe20003f66270 */
        /* <DEDUP_REMOVED lines=15> */
[----:B------:R-:W-:Y:S01]  /*1c70*/  SEL R11, RZ, 0x2, P3 ;  /* 0x00000002ff0b7807 */ /* 0x000fe20001800000 */
[----:B------:R-:W-:Y:S01]  /*1c80*/  CS2R R92, SRZ ;  /* 0x00000000005c7805 */ /* 0x000fe2000001ff00 */
[----:B------:R-:W-:Y:S01]  /*1c90*/  ISETP.GE.OR P1, PT, R35, c[0x0][0x1fc], !P1 ;  /* 0x00007f0023007a0c */ /* 0x000fe20004f26670 */
        /* <DEDUP_REMOVED lines=15> */
[----:B------:R-:W-:Y:S01]  /*1d90*/  SEL R24, RZ, 0xffffffff, P3 ;  /* 0xffffffffff187807 */ /* 0x000fe20001800000 */
[----:B------:R-:W-:Y:S01]  /*1da0*/  CS2R R78, SRZ ;  /* 0x00000000004e7805 */ /* 0x000fe2000001ff00 */
[C---:B------:R-:W-:Y:S01]  /*1db0*/  ISETP.GT.AND P3, PT, R32.reuse, 0xf, PT ;  /* 0x0000000f2000780c */ /* 0x040fe20003f64270 */
        /* <DEDUP_REMOVED lines=9> */
[----:B------:R-:W-:Y:S01]  /*1e50*/  LOP3.LUT R3, R8, 0x30, R3, 0xf8, !PT ;  /* 0x0000003008037812 */ /* 0x000fe200078ef803 */
        /* <DEDUP_REMOVED lines=15> */
[----:B------:R-:W-:Y:S01]  /*1f50*/  @!P3 IADD3 R3, P0, R42, UR6, RZ ;  /* 0x000000062a03bc10 */ /* 0x000fe2000ff1e0ff */
[----:B------:R-:W-:Y:S01]  /*1f60*/  CS2R R56, SRZ ;  /* 0x0000000000387805 */ /* 0x000fe2000001ff00 */
[----:B------:R-:W-:Y:S01]  /*1f70*/  LOP3.LUT R5, R17, 0x7ffffffc, RZ, 0xc0, !PT ;  /* 0x7ffffffc11057812 */ /* 0x000fe200078ec0ff */
[----:B------:R-:W-:Y:S01]  /*1f80*/  IMAD.U32 R2, R9, 0x20, R2 ;  /* 0x0000002009027824 */ /* 0x000fe200078e0002 */
[----:B------:R-:W-:Y:S01]  /*1f90*/  @!P3 IADD3.X R4, R40, UR7, RZ, P0, !PT ;  /* 0x000000072804bc10 */ /* 0x000fe200087fe4ff */
[----:B------:R-:W-:Y:S01]  /*1fa0*/  CS2R R54, SRZ ;  /* 0x0000000000367805 */ /* 0x000fe2000001ff00 */
[C---:B------:R-:W-:Y:S01]  /*1fb0*/  @!P3 LEA R12, P0, R3.reuse, c[0x0][0x258], 0x2 ;  /* 0x00009600030cba11 */ /* 0x040fe200078010ff */
[----:B------:R-:W-:Y:S01]  /*1fc0*/  IMAD.SHL.U32 R214, R2, 0x2, RZ ;  /* 0x0000000202d67824 */ /* 0x000fe200078e00ff */
[----:B------:R-:W-:Y:S01]  /*1fd0*/  BAR.SYNC.DEFER_BLOCKING 0x0 ;  /* 0x0000000000007b1d */ /* 0x000fe20000010000 */
[----:B------:R-:W-:Y:S01]  /*1fe0*/  IMAD.IADD R6, R6, 0x1, -R5 ;  /* 0x0000000106067824 */ /* 0x000fe200078e0a05 */
[--C-:B------:R-:W-:Y:S01]  /*1ff0*/  IADD3 R5, R18, R11, R31.reuse ;  /* 0x0000000b12057210 */ /* 0x100fe20007ffe01f */
[----:B------:R-:W-:Y:S01]  /*2000*/  IMAD.IADD R215, R214, 0x1, R0 ;  /* 0x00000001d6d77824 */ /* 0x000fe200078e0200 */
[----:B------:R-:W-:Y:S01]  /*2010*/  @!P3 LEA.HI.X R13, R3, c[0x0][0x25c], R4, 0x2, P0 ;  /* 0x00009700030dba11 */ /* 0x000fe200000f1404 */
[----:B------:R-:W-:Y:S01]  /*2020*/  IMAD.SHL.U32 R0, R28, 0x10, RZ ;  /* 0x000000101c007824 */ /* 0x000fe200078e00ff */
[----:B------:R-:W-:Y:S01]  /*2030*/  LOP3.LUT P0, RZ, R5, 0x1, RZ, 0xc0, !PT ;  /* 0x0000000105ff7812 */ /* 0x000fe2000780c0ff */
        /* <DEDUP_REMOVED lines=8> */
[----:B------:R-:W-:Y:S01]  /*20c0*/  CS2R R46, SRZ ;  /* 0x00000000002e7805 */ /* 0x000fe2000001ff00 */
[----:B------:R-:W-:Y:S01]  /*20d0*/  LEA.HI R2, R2, R3, RZ, 0x2 ;  /* 0x0000000302027211 */ /* 0x000fe200078f10ff */
[----:B------:R-:W-:Y:S01]  /*20e0*/  CS2R R44, SRZ ;  /* 0x00000000002c7805 */ /* 0x000fe2000001ff00 */
[----:B------:R-:W-:Y:S01]  /*20f0*/  LOP3.LUT P5, RZ, R5, 0x2, RZ, 0xc0, !PT ;  /* 0x0000000205ff7812 */ /* 0x000fe200078ac0ff */
[----:B--2---:R-:W-:Y:S01]  /*2100*/  CS2R R42, SRZ ;  /* 0x00000000002a7805 */ /* 0x004fe2000001ff00 */
[----:B------:R-:W-:Y:S01]  /*2110*/  LOP3.LUT R2, R2, 0xfffffffc, RZ, 0xc0, !PT ;  /* 0xfffffffc02027812 */ /* 0x000fe200078ec0ff */
[----:B---3--:R-:W-:Y:S01]  /*2120*/  CS2R R40, SRZ ;  /* 0x0000000000287805 */ /* 0x008fe2000001ff00 */
[----:B------:R-:W-:Y:S01]  /*2130*/  ISETP.GE.OR P5, PT, R38, UR12, !P5 ;  /* 0x0000000c26007c0c */ /* 0x000fe2000efa6670 */
[----:B------:R-:W-:Y:S01]  /*2140*/  UMOV UR18, 0x1 ;  /* 0x0000000100127882 */ /* 0x000fe20000000000 */
[----:B------:R-:W1:Y:S01]  /*2150*/  LDSM.16.M88.4 R164, [R214+0x6080] ;  /* 0x00608000d6a4783b */ /* 0x000e620000000200 */
[----:B------:R-:W-:Y:S01]  /*2160*/  IMAD.IADD R3, R3, 0x1, -R2 ;  /* 0x0000000103037824 */ /* 0x000fe200078e0a02 */
[----:B------:R-:W-:Y:S01]  /*2170*/  LEA.HI R4, R30, R32, RZ, 0x7 ;  /* 0x000000201e047211 */ /* 0x000fe200078f38ff */
[----:B------:R-:W-:Y:S01]  /*2180*/  IMAD.SHL.U32 R2, R24, 0x2, RZ ;  /* 0x0000000218027824 */ /* 0x000fe200078e00ff */
[----:B------:R-:W2:Y:S01]  /*2190*/  LDSM.16.M88.4 R168, [R214+0x7080] ;  /* 0x00708000d6a8783b */ /* 0x000ea20000000200 */
[----:B------:R-:W-:Y:S01]  /*21a0*/  LOP3.LUT R0, R0, 0x10, RZ, 0xc0, !PT ;  /* 0x0000001000007812 */ /* 0x000fe200078ec0ff */
[----:B------:R-:W-:Y:S01]  /*21b0*/  UMOV UR16, 0xffffffc0 ;  /* 0xffffffc000107882 */ /* 0x000fe20000000000 */
[----:B------:R-:W-:Y:S01]  /*21c0*/  SHF.R.U32.HI R11, RZ, 0x4, R4 ;  /* 0x00000004ff0b7819 */ /* 0x000fe20000011604 */
[----:B------:R-:W3:Y:S01]  /*21d0*/  LDSM.16.M88.4 R172, [R215+0x6080] ;  /* 0x00608000d7ac783b */ /* 0x000ee20000000200 */
[----:B------:R-:W-:Y:S01]  /*21e0*/  SEL R4, RZ, 0xffffffff, P4 ;  /* 0xffffffffff047807 */ /* 0x000fe20002000000 */
[----:B------:R-:W-:Y:S01]  /*21f0*/  ULDC UR5, c[0x0][0x198] ;  /* 0x0000660000057ab9 */ /* 0x000fe20000000800 */
[----:B------:R-:W-:Y:S01]  /*2200*/  LOP3.LUT R2, R2, 0x2, R31, 0xe2, !PT ;  /* 0x0000000202027812 */ /* 0x000fe200078ee21f */
[----:B------:R-:W4:Y:S01]  /*2210*/  LDSM.16.M88.4 R176, [R215+0x7080] ;  /* 0x00708000d7b0783b */ /* 0x000f220000000200 */
[----:B------:R-:W-:Y:S01]  /*2220*/  LOP3.LUT R11, R0, 0x8, R11, 0xf8, !PT ;  /* 0x00000008000b7812 */ /* 0x000fe200078ef80b */
[----:B------:R-:W-:Y:S01]  /*2230*/  IMAD.SHL.U32 R0, R4, 0x2, RZ ;  /* 0x0000000204007824 */ /* 0x000fe200078e00ff */
[----:B------:R-:W-:Y:S01]  /*2240*/  SHF.R.U32.HI R8, RZ, 0x3, R8 ;  /* 0x00000003ff087819 */ /* 0x000fe20000011608 */
[----:B------:R-:W1:Y:S01]  /*2250*/  LDSM.16.M88.4 R180, [R214+0x8080] ;  /* 0x00808000d6b4783b */ /* 0x000e620000000200 */
[----:B------:R-:W-:-:S02]  /*2260*/  LOP3.LUT P4, RZ, R16, 0x2, RZ, 0xc0, !PT ;  /* 0x0000000210ff7812 */ /* 0x000fc4000788c0ff */
[----:B------:R-:W-:Y:S01]  /*2270*/  LOP3.LUT R8, R19, R8, RZ, 0x3c, !PT ;  /* 0x0000000813087212 */ /* 0x000fe200078e3cff */
[----:B------:R-:W1:Y:S01]  /*2280*/  LDSM.16.M88.4 R184, [R214+0x9080] ;  /* 0x00908000d6b8783b */ /* 0x000e620000000200 */
[----:B------:R-:W-:Y:S02]  /*2290*/  LOP3.LUT R18, R0, 0x2, R18, 0xe2, !PT ;  /* 0x0000000200127812 */ /* 0x000fe400078ee212 */
[----:B------:R-:W-:Y:S01]  /*22a0*/  IADD3 R4, R37, UR4, RZ ;  /* 0x0000000425047c10 */ /* 0x000fe2000fffe0ff */
[----:B------:R-:W1:Y:S01]  /*22b0*/  LDSM.16.M88.4 R188, [R215+0x8080] ;  /* 0x00808000d7bc783b */ /* 0x000e620000000200 */
[----:B------:R-:W-:Y:S01]  /*22c0*/  IMAD R213, R28, 0x200, R8 ;  /* 0x000002001cd57824 */ /* 0x000fe200078e0208 */
[----:B------:R-:W-:Y:S01]  /*22d0*/  LOP3.LUT R7, R7, 0x8, RZ, 0xc0, !PT ;  /* 0x0000000807077812 */ /* 0x000fe200078ec0ff */
[----:B------:R-:W-:Y:S01]  /*22e0*/  UMOV UR4, URZ ;  /* 0x0000003f00047c82 */ /* 0x000fe20008000000 */
[----:B------:R-:W1:Y:S01]  /*22f0*/  LDSM.16.M88.4 R192, [R215+0x9080] ;  /* 0x00908000d7c0783b */ /* 0x000e620000000200 */
[----:B------:R-:W-:Y:S01]  /*2300*/  SHF.R.S32.HI R17, RZ, 0x2, R17 ;  /* 0x00000002ff117819 */ /* 0x000fe20000011411 */
        /* <DEDUP_REMOVED lines=78> */
.L_x_518:
        /* <DEDUP_REMOVED lines=216> */
.L_x_516:
        /* <DEDUP_REMOVED lines=556> */
.L_x_517:
[-C--:B-1234-:R-:W-:Y:S01]  /*5830*/  HMMA.16816.F32.BF16 R4, R20, R2.reuse, RZ ;  /* 0x000000021404723c */ /* 0x09efe200000418ff */
        /* <DEDUP_REMOVED lines=251> */
.L_x_515:
[----:B------:R-:W-:Y:S05]  /*67f0*/  @P1 EXIT ;  /* 0x000000000000194d */ /* 0x000fea0003800000 */
[----:B------:R-:W2:Y:S01]  /*6800*/  LDL.64 R2, [R1+0x18] ;  /* 0x0000180001027983 */ /* 0x000ea20000100a00 */
[----:B------:R-:W-:Y:S01]  /*6810*/  UMOV UR4, 0x1 ;  /* 0x0000000100047882 */ /* 0x000fe20000000000 */
[----:B------:R-:W-:Y:S01]  /*6820*/  BSSY B0, `(.L_x_519) ;  /* 0x0000023000007945 */ /* 0x000fe20003800000 */
[----:B------:R-:W-:Y:S02]  /*6830*/  ULDC.64 UR6, c[0x0][0x338] ;  /* 0x0000ce0000067ab9 */ /* 0x000fe40000000a00 */
[----:B------:R-:W-:-:S02]  /*6840*/  UISETP.NE.AND UP0, UPT, UR4, UR6, UPT ;  /* 0x000000060400728c */ /* 0x000fc4000bf05270 */
[----:B------:R-:W-:Y:S02]  /*6850*/  ULDC UR5, c[0x0][0x358] ;  /* 0x0000d60000057ab9 */ /* 0x000fe40000000800 */
[----:B------:R-:W-:Y:S02]  /*6860*/  UIMAD.WIDE.U32 UR12, UR10, UR7, URZ ;  /* 0x000000070a0c72a5 */ /* 0x000fe4000f8e003f */
[----:B------:R-:W-:Y:S02]  /*6870*/  UIMAD UR7, UR9, UR5, URZ ;  /* 0x00000005090772a4 */ /* 0x000fe4000f8e023f */
[----:B------:R-:W-:Y:S02]  /*6880*/  ULDC UR16, c[0x0][0x2f4] ;  /* 0x0000bd0000107ab9 */ /* 0x000fe40000000800 */
[----:B------:R-:W-:Y:S02]  /*6890*/  ULDC UR4, c[0x0][0x340] ;  /* 0x0000d00000047ab9 */ /* 0x000fe40000000800 */
[----:B------:R-:W-:-:S02]  /*68a0*/  UIMAD UR5, UR11, UR16, URZ ;  /* 0x000000100b0572a4 */ /* 0x000fc4000f8e023f */
[----:B------:R-:W-:Y:S02]  /*68b0*/  UMOV UR8, UR10 ;  /* 0x0000000a00087c82 */ /* 0x000fe40008000000 */
[----:B------:R-:W-:Y:S02]  /*68c0*/  UIMAD UR16, UR7, UR16, URZ ;  /* 0x00000010071072a4 */ /* 0x000fe4000f8e023f */
[----:B------:R-:W-:Y:S02]  /*68d0*/  @UP0 USHF.R.U32.HI UR8, URZ, UR4, UR13 ;  /* 0x000000043f080299 */ /* 0x000fe4000801160d */
[----:B------:R-:W-:Y:S02]  /*68e0*/  USHF.R.S32.HI UR4, URZ, 0x1f, UR5 ;  /* 0x0000001f3f047899 */ /* 0x000fe40008011405 */
[----:B------:R-:W-:Y:S02]  /*68f0*/  USHF.R.S32.HI UR12, URZ, 0x1f, UR16 ;  /* 0x0000001f3f0c7899 */ /* 0x000fe40008011410 */
[----:B------:R-:W-:-:S02]  /*6900*/  USHF.R.S32.HI UR13, URZ, 0x1f, UR8 ;  /* 0x0000001f3f0d7899 */ /* 0x000fc40008011408 */
[----:B------:R-:W-:-:S04]  /*6910*/  UIADD3 UR16, UP1, UP0, UR16, UR5, UR8 ;  /* 0x0000000510107290 */ /* 0x000fc8000f83e008 */
[----:B------:R-:W-:Y:S02]  /*6920*/  UIADD3.X UR12, UR12, UR4, UR13, UP1, UP0 ;  /* 0x000000040c0c7290 */ /* 0x000fe40008fe040d */
[----:B------:R-:W-:Y:S02]  /*6930*/  USHF.L.U32 UR7, UR16, 0x2, URZ ;  /* 0x0000000210077899 */ /* 0x000fe4000800063f */
[----:B------:R-:W-:Y:S02]  /*6940*/  ULDC.64 UR4, c[0x0][0x350] ;  /* 0x0000d40000047ab9 */ /* 0x000fe40000000a00 */
[----:B------:R-:W-:Y:S02]  /*6950*/  USHF.L.U64.HI UR12, UR16, 0x2, UR12 ;  /* 0x00000002100c7899 */ /* 0x000fe4000801020c */
[----:B------:R-:W-:Y:S02]  /*6960*/  UIADD3 UR4, UP0, UR7, UR4, URZ ;  /* 0x0000000407047290 */ /* 0x000fe4000ff1e03f */
[----:B------:R-:W-:-:S02]  /*6970*/  UIADD3 UR16, -UR8, URZ, URZ ;  /* 0x0000003f08107290 */ /* 0x000fc4000fffe13f */
[----:B------:R-:W-:Y:S02]  /*6980*/  UIADD3.X UR5, UR12, UR5, URZ, UP0, !UPT ;  /* 0x000000050c057290 */ /* 0x000fe400087fe43f */
[----:B------:R-:W-:Y:S01]  /*6990*/  UIMAD UR10, UR16, UR6, UR10 ;  /* 0x00000006100a72a4 */ /* 0x000fe2000f8e020a */
[----:B------:R-:W-:Y:S01]  /*69a0*/  IMAD.U32 R4, RZ, RZ, UR4 ;  /* 0x00000004ff047e24 */ /* 0x000fe2000f8e00ff */
[----:B------:R-:W-:Y:S02]  /*69b0*/  USHF.R.S32.HI UR6, URZ, 0x1f, UR11 ;  /* 0x0000001f3f067899 */ /* 0x000fe4000801140b */
[----:B------:R-:W-:Y:S01]  /*69c0*/  MOV R5, UR5 ;  /* 0x0000000500057c02 */ /* 0x000fe20008000f00 */
[----:B------:R-:W-:Y:S01]  /*69d0*/  BAR.SYNC.DEFER_BLOCKING 0x1, 0x100 ;  /* 0x0044000000007b1d */ /* 0x000fe20000010000 */
[----:B--2---:R-:W-:-:S13]  /*69e0*/  ISETP.NE.AND P1, PT, R2, RZ, PT ;  /* 0x000000ff0200720c */ /* 0x004fda0003f25270 */
[----:B------:R-:W-:Y:S05]  /*69f0*/  @P1 BRA `(.L_x_520) ;  /* 0x0000005000001947 */ /* 0x000fea0003800000 */
.L_x_521:
[----:B------:R-:W2:Y:S01]  /*6a00*/  LDG.E.STRONG.GPU R0, [R4.64] ;  /* 0x0000000e04007981 */ /* 0x000ea2000c1ef900 */
[----:B------:R-:W-:Y:S01]  /*6a10*/  YIELD ;  /* 0x0000000000007946 */ /* 0x000fe20003800000 */
[----:B--2---:R-:W-:Y:S01]  /*6a20*/  ISETP.NE.AND P0, PT, R0, UR10, PT ;  /* 0x0000000a00007c0c */ /* 0x004fe2000bf05270 */
[----:B------:R-:W-:-:S12]  /*6a30*/  CCTL.IVALL ;  /* 0x00000000ff00798f */ /* 0x000fd80002000000 */
[----:B------:R-:W-:Y:S05]  /*6a40*/  @P0 BRA `(.L_x_521) ;  /* 0xffffffb000000947 */ /* 0x000fea000383ffff */
.L_x_520:
[----:B------:R-:W-:Y:S05]  /*6a50*/  BSYNC B0 ;  /* 0x0000000000007941 */ /* 0x000fea0003800000 */
.L_x_519:
[----:B------:R-:W-:Y:S01]  /*6a60*/  MOV R10, 0xffffffff ;  /* 0xffffffff000a7802 */ /* 0x000fe20000000f00 */
[----:B------:R-:W-:Y:S05]  /*6a70*/  BRA.CONV ~URZ, `(.L_x_522) ;  /* 0x000000237f007947 */ /* 0x000fea000b800000 */
[----:B------:R-:W-:Y:S02]  /*6a80*/  MOV R2, 0x6aa0 ;  /* 0x00006aa000027802 */ /* 0x000fe40000000f00 */
[----:B------:R-:W-:Y:S05]  /*6a90*/  CALL.REL.NOINC `($__internal_4_$__cuda_sm70_warpsync) ;  /* 0x00000b4000007944 */ /* 0x000fea0003c00000 */
.L_x_522:
[----:B------:R-:W2:Y:S01]  /*6aa0*/  LDL.LU.64 R2, [R1+0x18] ;  /* 0x0000180001027983 */ /* 0x000ea20000300a00 */
[----:B------:R-:W-:Y:S01]  /*6ab0*/  UIMAD UR4, UR9, 0x3000, URZ ;  /* 0x00003000090478a4 */ /* 0x000fe2000f8e023f */
[----:B------:R-:W-:-:S03]  /*6ac0*/  IMAD.U32 R6, RZ, RZ, UR11 ;  /* 0x0000000bff067e24 */ /* 0x000fc6000f8e00ff */
[----:B------:R-:W-:Y:S01]  /*6ad0*/  USHF.R.S32.HI UR16, URZ, 0x1f, UR4 ;  /* 0x0000001f3f107899 */ /* 0x000fe20008011404 */
[----:B------:R-:W-:-:S06]  /*6ae0*/  NOP ;  /* 0x0000000000007918 */ /* 0x000fcc0000000000 */
[C---:B--2---:R-:W-:Y:S01]  /*6af0*/  IADD3 R8, P0, R2.reuse, UR4, RZ ;  /* 0x0000000402087c10 */ /* 0x044fe2000ff1e0ff */
[----:B------:R-:W-:Y:S02]  /*6b00*/  ULDC.64 UR4, c[0x0][0x328] ;  /* 0x0000ca0000047ab9 */ /* 0x000fe40000000a00 */
        /* <DEDUP_REMOVED lines=9> */
[----:B------:R-:W-:-:S05]  /*6ba0*/  IMAD.WIDE.U32 R6, R6, c[0x0][0x330], R2 ;  /* 0x0000cc0006067a25 */ /* 0x000fca00078e0002 */
        /* <DEDUP_REMOVED lines=53> */
[----:B------:R-:W-:Y:S05]  /*6f00*/  CALL.REL.NOINC `($__internal_4_$__cuda_sm70_warpsync) ;  /* 0x000006d000007944 */ /* 0x000fea0003c00000 */
.L_x_523:
        /* <DEDUP_REMOVED lines=12> */
.L_x_525:
[----:B------:R-:W-:Y:S05]  /*6fd0*/  BSYNC B0 ;  /* 0x0000000000007941 */ /* 0x000fea0003800000 */
.L_x_524:
[----:B------:R-:W-:Y:S01]  /*6fe0*/  ULDC.64 UR4, c[0x0][0x348] ;  /* 0x0000d20000047ab9 */ /* 0x000fe20000000a00 */
[----:B------:R-:W-:Y:S01]  /*6ff0*/  BSSY B0, `(.L_x_526) ;  /* 0x000000b000007945 */ /* 0x000fe20003800000 */
[----:B------:R-:W-:-:S04]  /*7000*/  UIADD3 UR4, UP0, UR7, UR4, URZ ;  /* 0x0000000407047290 */ /* 0x000fc8000ff1e03f */
[----:B------:R-:W-:Y:S02]  /*7010*/  UIADD3.X UR5, UR12, UR5, URZ, UP0, !UPT ;  /* 0x000000050c057290 */ /* 0x000fe400087fe43f */
[----:B--2---:R-:W-:-:S04]  /*7020*/  MOV R4, UR4 ;  /* 0x0000000400047c02 */ /* 0x004fc80008000f00 */
[----:B------:R-:W-:Y:S01]  /*7030*/  MOV R5, UR5 ;  /* 0x0000000500057c02 */ /* 0x000fe20008000f00 */
[----:B------:R-:W-:Y:S05]  /*7040*/  @P1 BRA `(.L_x_527) ;  /* 0x0000005000001947 */ /* 0x000fea0003800000 */
.L_x_528:
[----:B------:R-:W2:Y:S01]  /*7050*/  LDG.E.STRONG.GPU R0, [R4.64] ;  /* 0x0000000e04007981 */ /* 0x000ea2000c1ef900 */
[----:B------:R-:W-:Y:S01]  /*7060*/  YIELD ;  /* 0x0000000000007946 */ /* 0x000fe20003800000 */
[----:B--2---:R-:W-:Y:S01]  /*7070*/  ISETP.NE.AND P0, PT, R0, UR10, PT ;  /* 0x0000000a00007c0c */ /* 0x004fe2000bf05270 */
[----:B------:R-:W-:-:S12]  /*7080*/  CCTL.IVALL ;  /* 0x00000000ff00798f */ /* 0x000fd80002000000 */
[----:B------:R-:W-:Y:S05]  /*7090*/  @P0 BRA `(.L_x_528) ;  /* 0xffffffb000000947 */ /* 0x000fea000383ffff */
.L_x_527:
[----:B------:R-:W-:Y:S05]  /*70a0*/  BSYNC B0 ;  /* 0x0000000000007941 */ /* 0x000fea0003800000 */
.L_x_526:
[----:B------:R-:W-:Y:S05]  /*70b0*/  BRA.CONV ~URZ, `(.L_x_529) ;  /* 0x000000237f007947 */ /* 0x000fea000b800000 */
[----:B-1----:R-:W-:Y:S02]  /*70c0*/  MOV R2, 0x70e0 ;  /* 0x000070e000027802 */ /* 0x002fe40000000f00 */
[----:B------:R-:W-:Y:S05]  /*70d0*/  CALL.REL.NOINC `($__internal_4_$__cuda_sm70_warpsync) ;  /* 0x0000050000007944 */ /* 0x000fea0003c00000 */
.L_x_529:
[----:B------:R-:W-:Y:S01]  /*70e0*/  ULDC.64 UR4, c[0x0][0x300] ;  /* 0x0000c00000047ab9 */ /* 0x000fe20000000a00 */
[----:B-1----:R-:W-:Y:S01]  /*70f0*/  MOV R3, R9 ;  /* 0x0000000900037202 */ /* 0x002fe20000000f00 */
[----:B------:R-:W-:Y:S01]  /*7100*/  UIMAD UR4, UR13, UR4, URZ ;  /* 0x000000040d0472a4 */ /* 0x000fe2000f8e023f */
[----:B------:R-:W-:Y:S02]  /*7110*/  IMAD.U32 R0, RZ, RZ, UR8 ;  /* 0x00000008ff007e24 */ /* 0x000fe4000f8e00ff */
[----:B------:R-:W-:Y:S01]  /*7120*/  IMAD.MOV.U32 R2, RZ, RZ, R8 ;  /* 0x000000ffff027224 */ /* 0x000fe200078e0008 */
[----:B------:R-:W-:Y:S01]  /*7130*/  UIMAD UR16, UR8, UR5, UR4 ;  /* 0x00000005081072a4 */ /* 0x000fe2000f8e0204 */
[----:B------:R-:W-:Y:S02]  /*7140*/  IMAD.U32 R6, RZ, RZ, UR11 ;  /* 0x0000000bff067e24 */ /* 0x000fe4000f8e00ff */
        /* <DEDUP_REMOVED lines=61> */
.L_x_530:
        /* <DEDUP_REMOVED lines=12> */
        .weak           $__internal_4_$__cuda_sm70_warpsync
        .type           $__internal_4_$__cuda_sm70_warpsync,@function
        .size           $__internal_4_$__cuda_sm70_warpsync,(.L_x_1404 - $__internal_4_$__cuda_sm70_warpsync)
$__internal_4_$__cuda_sm70_warpsync:
[----:B------:R-:W-:Y:S01]  /*75e0*/  MOV R3, 0x0 ;  /* 0x0000000000037802 */ /* 0x000fe20000000f00 */
[----:B------:R-:W-:Y:S04]  /*75f0*/  WARPSYNC R10 ;  /* 0x0000000a00007348 */ /* 0x000fe80003800000 */
[----:B------:R-:W-:Y:S05]  /*7600*/  RET.REL.NODEC R2 `(_ZN7cutlass13device_kernelIN5flash19enable_sm80_to_sm89INS1_16FlashAttnBwdSm80INS1_25CollectiveMainloopBwdSm80ILi2ELi1EN4cute5tupleIJNS5_1CILi64EEENS7_ILi128EEENS7_ILi96EEEEEENS_10bfloat16_tEfNS_4arch4Sm80ELb1ELb0ELb1ELb0ELb1ELb0ELb0ELb0ELi2ELi2ELi4ELi2ELb1EEENS1_24CollectiveEpilogueBwdGQAISB_fSE_Li256ELb0ELb1EEENS1_25SingleTileBwdLPTSchedulerILb0ELi128ELb1EEEEEEEEEvNT_6ParamsE) ;  /* 0xffff89f002007950 */ /* 0x000fea0003c3ffff */
.L_x_531:
        /* <DEDUP_REMOVED lines=15> */
.L_x_1404:


//--------------------- .text._ZN7cutlass13device_kernelIN5flash19enable_sm80_to_sm89INS1_16FlashAttnBwdSm80INS1_25CollectiveMainloopBwdSm80ILi2ELi1EN4cute5tupleIJNS5_1CILi64EEENS7_ILi128EEENS7_ILi96EEEEEENS_10bfloat16_tEfNS_4arch4Sm80ELb1ELb0ELb1ELb1ELb0ELb0ELb0ELb0ELi2ELi2ELi4ELi2ELb1EEENS1_21CollectiveEpilogueBwdISB_SC_SE_Li256ELb1ELb0ELi2EEENS1_25SingleTileBwdLPTSchedulerILb1ELi128ELb0EEEEEEEEEvNT_6ParamsE --------------------------
	.section	.text._ZN7cutlass13device_kernelIN5flash19enable_sm80_to_sm89INS1_16FlashAttnBwdSm80INS1_25CollectiveMainloopBwdSm80ILi2ELi1EN4cute5tupleIJNS5_1CILi64EEENS7_ILi128EEENS7_ILi96EEEEEENS_10bfloat16_tEfNS_4arch4Sm80ELb1ELb0ELb1ELb1ELb0ELb0ELb0ELb0ELi2ELi2ELi4ELi2ELb1EEENS1_21CollectiveEpilogueBwdISB_SC_SE_Li256ELb1ELb0ELi2EEENS1_25SingleTileBwdLPTSchedulerILb1ELi128ELb0EEEEEEEEEvNT_6ParamsE,"ax",@progbits
	.sectioninfo	@"SHI_REGISTERS=255"
	.align	128
.text._ZN7cutlass13device_kernelIN5flash19enable_sm80_to_sm89INS1_16FlashAttnBwdSm80INS1_25CollectiveMainloopBwdSm80ILi2ELi1EN4cute5tupleIJNS5_1CILi64EEENS7_ILi128EEENS7_ILi96EEEEEENS_10bfloat16_tEfNS_4arch4Sm80ELb1ELb0ELb1ELb1ELb0ELb0ELb0ELb0ELi2ELi2ELi4ELi2ELb1EEENS1_21CollectiveEpilogueBwdISB_SC_SE_Li256ELb1ELb0ELi2EEENS1_25SingleTileBwdLPTSchedulerILb1ELi128ELb0EEEEEEEEEvNT_6ParamsE:
        .type           _ZN7cutlass13device_kernelIN5flash19enable_sm80_to_sm89INS1_16FlashAttnBwdSm80INS1_25CollectiveMainloopBwdSm80ILi2ELi1EN4cute5tupleIJNS5_1CILi64EEENS7_ILi128EEENS7_ILi96EEEEEENS_10bfloat16_tEfNS_4arch4Sm80ELb1ELb0ELb1ELb1ELb0ELb0ELb0ELb0ELi2ELi2ELi4ELi2ELb1EEENS1_21CollectiveEpilogueBwdISB_SC_SE_Li256ELb1ELb0ELi2EEENS1_25SingleTileBwdLPTSchedulerILb1ELi128ELb0EEEEEEEEEvNT_6ParamsE,@function
        .size           _ZN7cutlass13device_kernelIN5flash19enable_sm80_to_sm89INS1_16FlashAttnBwdSm80INS1_25CollectiveMainloopBwdSm80ILi2ELi1EN4cute5tupleIJNS5_1CILi64EEENS7_ILi128EEENS7_ILi96EEEEEENS_10bfloat16_tEfNS_4arch4Sm80ELb1ELb0ELb1ELb1ELb0ELb0ELb0ELb0ELi2ELi2ELi4ELi2ELb1EEENS1_21CollectiveEpilogueBwdISB_SC_SE_Li256ELb1ELb0ELi2EEENS1_25SingleTileBwdLPTSchedulerILb1ELi128ELb0EEEEEEEEEvNT_6ParamsE,(.L_x_1406 - _ZN7cutlass13device_kernelIN5flash19enable_sm80_to_sm89INS1_16FlashAttnBwdSm80INS1_25CollectiveMainloopBwdSm80ILi2ELi1EN4cute5tupleIJNS5_1CILi64EEENS7_ILi128EEENS7_ILi96EEEEEENS_10bfloat16_tEfNS_4arch4Sm80ELb1ELb0ELb1ELb1ELb0ELb0ELb0ELb0ELi2ELi2ELi4ELi2ELb1EEENS1_21CollectiveEpilogueBwdISB_SC_SE_Li256ELb1ELb0ELi2EEENS1_25SingleTileBwdLPTSchedulerILb1ELi128ELb0EEEEEEEEEvNT_6ParamsE)
        .other          _ZN7cutlass13device_kernelIN5flash19enable_sm80_to_sm89INS1_16FlashAttnBwdSm80INS1_25CollectiveMainloopBwdSm80ILi2ELi1EN4cute5tupleIJNS5_1CILi64EEENS7_ILi128EEENS7_ILi96EEEEEENS_10bfloat16_tEfNS_4arch4Sm80ELb1ELb0ELb1ELb1ELb0ELb0ELb0ELb0ELi2ELi2ELi4ELi2ELb1EEENS1_21CollectiveEpilogueBwdISB_SC_SE_Li256ELb1ELb0ELi2EEENS1_25SingleTileBwdLPTSchedulerILb1ELi128ELb0EEEEEEEEEvNT_6ParamsE,@"STO_CUDA_ENTRY STV_DEFAULT"
_ZN7cutlass13device_kernelIN5flash19enable_sm80_to_sm89INS1_16FlashAttnBwdSm80INS1_25CollectiveMainloopBwdSm80ILi2ELi1EN4cute5tupleIJNS5_1CILi64EEENS7_ILi128EEENS7_ILi96EEEEEENS_10bfloat16_tEfNS_4arch4Sm80ELb1ELb0ELb1ELb1ELb0ELb0ELb0ELb0ELi2ELi2ELi4ELi2ELb1EEENS1_21CollectiveEpilogueBwdISB_SC_SE_Li256ELb1ELb0ELi2EEENS1_25SingleTileBwdLPTSchedulerILb1ELi128ELb0EEEEEEEEEvNT_6ParamsE:
[----:B------:R-:W-:Y:S02]  /*0000*/  MOV R1, c[0x0][0x28] ;  /* 0x00000a0000017a02 */ /* 0x000fe40000000f00 */
[----:B------:R-:W1:Y:S01]  /*0010*/  S2R R85, SR_TID.X ;  /* 0x0000000000557919 */ /* 0x000e620000002100 */
[----:B------:R-:W2:Y:S01]  /*0020*/  S2UR UR4, SR_CTAID.X ;  /* 0x00000000000479c3 */ /* 0x000ea20000002500 */
[----:B------:R-:W-:Y:S01]  /*0030*/  ULDC.64 UR18, c[0x0][0x118] ;  /* 0x0000460000127ab9 */ /* 0x000fe20000000a00 */
[----:B------:R-:W-:Y:S02]  /*0040*/  IADD3 R1, R1, -0x68, RZ ;  /* 0xffffff9801017810 */ /* 0x000fe40007ffe0ff */
[----:B-1----:R-:W-:-:S06]  /*0050*/  SHF.R.U32.HI R0, RZ, 0x5, R85 ;  /* 0x00000005ff007819 */ /* 0x002fcc0000011655 */
        /* <DEDUP_REMOVED lines=8> */
[----:B------:R-:W-:Y:S02]  /*00e0*/  @UP0 UMOV UR7, UR11 ;  /* 0x0000000b00070c82 */ /* 0x000fe40008000000 */
        /* <DEDUP_REMOVED lines=12> */
[----:B------:R-:W-:Y:S02]  /*01b0*/  @UP0 UMOV UR9, UR11 ;  /* 0x0000000b00090c82 */ /* 0x000fe40008000000 */
[----:B------:R-:W-:-:S04]  /*01c0*/  @UP0 USHF.R.U32.HI UR12, URZ, UR5, UR9 ;  /* 0x000000053f0c0299 */ /* 0x000fc80008011609 */
[----:B------:R-:W-:Y:S01]  /*01d0*/  UIMAD UR7, UR12, UR7, URZ ;  /* 0x000000070c0772a4 */ /* 0x000fe2000f8e023f */
[----:B------:R-:W-:Y:S05]  /*01e0*/  BRA `(.L_x_534) ;  /* 0x0000008000007947 */ /* 0x000fea0003800000 */
.L_x_533:
[----:B------:R-:W-:Y:S02]  /*01f0*/  ULDC UR7, c[0x0][0x3ac] ;  /* 0x0000eb0000077ab9 */ /* 0x000fe40000000800 */
[----:B------:R-:W-:Y:S02]  /*0200*/  UISETP.NE.AND UP0, UPT, UR7, 0x1, UPT ;  /* 0x000000010700788c */ /* 0x000fe4000bf05270 */
[----:B------:R-:W-:Y:S02]  /*0210*/  ULDC.64 UR4, c[0x0][0x3b0] ;  /* 0x0000ec0000047ab9 */ /* 0x000fe40000000a00 */
[----:B------:R-:W-:Y:S02]  /*0220*/  UIMAD.WIDE.U32 UR10, UR6, UR4, URZ ;  /* 0x00000004060a72a5 */ /* 0x000fe4000f8e003f */
[----:B------:R-:W-:-:S05]  /*0230*/  UMOV UR12, UR6 ;  /* 0x00000006000c7c82 */ /* 0x000fca0008000000 */
[----:B------:R-:W-:Y:S02]  /*0240*/  @UP0 UMOV UR9, UR11 ;  /* 0x0000000b00090c82 */ /* 0x000fe40008000000 */
[----:B------:R-:W-:-:S04]  /*0250*/  @UP0 USHF.R.U32.HI UR12, URZ, UR5, UR9 ;  /* 0x000000053f0c0299 */ /* 0x000fc80008011609 */
[----:B------:R-:W-:-:S04]  /*0260*/  UIMAD UR7, UR12, UR7, URZ ;  /* 0x000000070c0772a4 */ /* 0x000fc8000f8e023f */
.L_x_534:
[----:B------:R-:W-:Y:S01]  /*0270*/  UIADD3 UR9, UR6, -UR7, URZ ;  /* 0x8000000706097290 */ /* 0x000fe2000fffe03f */
[----:B------:R-:W-:Y:S01]  /*0280*/  ISETP.NE.U32.AND P0, PT, RZ, c[0x0][0x3e0], PT ;  /* 0x0000f800ff007a0c */ /* 0x000fe20003f05070 */
[----:B------:R-:W-:Y:S02]  /*0290*/  ULDC.64 UR4, c[0x0][0x3a8] ;  /* 0x0000ea0000047ab9 */ /* 0x000fe40000000a00 */
[----:B------:R-:W-:Y:S01]  /*02a0*/  ULDC.64 UR6, c[0x0][0x3a0] ;  /* 0x0000e80000067ab9 */ /* 0x000fe20000000a00 */
[----:B------:R-:W-:Y:S01]  /*02b0*/  ISETP.NE.AND.EX P0, PT, RZ, c[0x0][0x3e4], PT, P0 ;  /* 0x0000f900ff007a0c */ /* 0x000fe20003f05300 */
[----:B------:R-:W-:Y:S02]  /*02c0*/  UISETP.NE.AND UP0, UPT, UR6, 0x1, UPT ;  /* 0x000000010600788c */ /* 0x000fe4000bf05270 */
[----:B------:R-:W-:-:S04]  /*02d0*/  UIMAD UR5, UR8, UR5, UR9 ;  /* 0x00000005080572a4 */ /* 0x000fc8000f8e0209 */
[----:B------:R-:W-:-:S03]  /*02e0*/  UIMAD.WIDE.U32 UR8, UR5, UR7, URZ ;  /* 0x00000007050872a5 */ /* 0x000fc6000f8e003f */
[----:B------:R-:W-:-:S04]  /*02f0*/  UMOV UR10, UR5 ;  /* 0x00000005000a7c82 */ /* 0x000fc80008000000 */
[----:B------:R-:W-:Y:S02]  /*0300*/  @UP0 UMOV UR7, UR9 ;  /* 0x0000000900070c82 */ /* 0x000fe40008000000 */
[----:B------:R-:W-:-:S04]  /*0310*/  @UP0 USHF.R.U32.HI UR10, URZ, UR4, UR7 ;  /* 0x000000043f0a0299 */ /* 0x000fc80008011607 */
[----:B------:R-:W-:-:S04]  /*0320*/  UIADD3 UR11, -UR10, URZ, URZ ;  /* 0x0000003f0a0b7290 */ /* 0x000fc8000fffe13f */
[----:B------:R-:W-:Y:S01]  /*0330*/  UIMAD UR11, UR11, UR6, UR5 ;  /* 0x000000060b0b72a4 */ /* 0x000fe2000f8e0205 */
[----:B------:R-:W-:Y:S05]  /*0340*/  @!P0 BRA `(.L_x_535) ;  /* 0x0000008000008947 */ /* 0x000fea0003800000 */
[----:B------:R-:W-:Y:S02]  /*0350*/  UMOV UR4, 0x4 ;  /* 0x0000000400047882 */ /* 0x000fe40000000000 */
[----:B------:R-:W-:Y:S02]  /*0360*/  ULDC.64 UR6, c[0x0][0x3e0] ;  /* 0x0000f80000067ab9 */ /* 0x000fe40000000a00 */
[----:B------:R-:W-:-:S06]  /*0370*/  UIMAD.WIDE UR4, UR10, UR4, UR6 ;  /* 0x000000040a0472a5 */ /* 0x000fcc000f8e0206 */
[----:B------:R-:W-:Y:S02]  /*0380*/  MOV R2, UR4 ;  /* 0x0000000400027c02 */ /* 0x000fe40008000f00 */
[----:B------:R-:W-:-:S05]  /*0390*/  MOV R3, UR5 ;  /* 0x0000000500037c02 */ /* 0x000fca0008000f00 */
[----:B------:R-:W2:Y:S02]  /*03a0*/  LDG.E R0, [R2.64] ;  /* 0x0000001202007981 */ /* 0x000ea4000c1e1900 */
[----:B--2---:R1:W2:Y:S02]  /*03b0*/  R2UR UR5, R0 ;  /* 0x00000000000573c2 */ /* 0x0042a400000e0000 */
[----:B-12---:R-:W-:Y:S05]  /*03c0*/  BRA `(.L_x_536) ;  /* 0x000000f000007947 */ /* 0x006fea0003800000 */
.L_x_535:
[----:B------:R-:W-:-:S04]  /*03d0*/  ISETP.NE.U32.AND P0, PT, RZ, c[0x0][0x3d8], PT ;  /* 0x0000f600ff007a0c */ /* 0x000fc80003f05070 */
[----:B------:R-:W-:-:S13]  /*03e0*/  ISETP.NE.AND.EX P0, PT, RZ, c[0x0][0x3dc], PT, P0 ;  /* 0x0000f700ff007a0c */ /* 0x000fda0003f05300 */
[----:B------:R-:W-:Y:S05]  /*03f0*/  @!P0 BRA `(.L_x_537) ;  /* 0x000000b000008947 */ /* 0x000fea0003800000 */
[----:B------:R-:W-:Y:S02]  /*0400*/  UMOV UR4, 0x4 ;  /* 0x0000000400047882 */ /* 0x000fe40000000000 */
[----:B------:R-:W-:Y:S02]  /*0410*/  ULDC.64 UR6, c[0x0][0x3d8] ;  /* 0x0000f60000067ab9 */ /* 0x000fe40000000a00 */
[----:B------:R-:W-:-:S06]  /*0420*/  UIMAD.WIDE UR4, UR10, UR4, UR6 ;  /* 0x000000040a0472a5 */ /* 0x000fcc000f8e0206 */
[----:B------:R-:W-:Y:S02]  /*0430*/  MOV R2, UR4 ;  /* 0x0000000400027c02 */ /* 0x000fe40008000f00 */
[----:B------:R-:W-:-:S05]  /*0440*/  MOV R3, UR5 ;  /* 0x0000000500037c02 */ /* 0x000fca0008000f00 */
[----:B------:R-:W2:Y:S04]  /*0450*/  LDG.E R4, [R2.64] ;  /* 0x0000001202047981 */ /* 0x000ea8000c1e1900 */
[----:B------:R-:W3:Y:S01]  /*0460*/  LDG.E R0, [R2.64+0x4] ;  /* 0x0000041202007981 */ /* 0x000ee2000c1e1900 */
[----:B--2---:R-:W1:Y:S08]  /*0470*/  R2UR UR5, R4 ;  /* 0x00000000040573c2 */ /* 0x004e7000000e0000 */
[----:B---3--:R-:W1:Y:S02]  /*0480*/  R2UR UR4, R0 ;  /* 0x00000000000473c2 */ /* 0x008e6400000e0000 */
[----:B-1----:R-:W-:Y:S01]  /*0490*/  UIADD3 UR5, -UR5, UR4, URZ ;  /* 0x0000000405057290 */ /* 0x002fe2000fffe13f */
[----:B------:R-:W-:Y:S05]  /*04a0*/  BRA `(.L_x_536) ;  /* 0x0000001000007947 */ /* 0x000fea0003800000 */
.L_x_537:
[----:B------:R-:W-:Y:S02]  /*04b0*/  ULDC UR5, c[0x0][0x3d4] ;  /* 0x0000f50000057ab9 */ /* 0x000fe40000000800 */
.L_x_536:
[----:B------:R-:W-:-:S04]  /*04c0*/  UIADD3 UR5, UR5, 0x7f, URZ ;  /* 0x0000007f05057890 */ /* 0x000fc8000fffe03f */
[----:B------:R-:W-:-:S04]  /*04d0*/  USHF.R.S32.HI UR4, URZ, 0x1f, UR5 ;  /* 0x0000001f3f047899 */ /* 0x000fc80008011405 */
[----:B------:R-:W-:-:S04]  /*04e0*/  ULEA.HI UR4, UR4, UR5, URZ, 0x7 ;  /* 0x0000000504047291 */ /* 0x000fc8000f8f383f */
[----:B------:R-:W-:-:S04]  /*04f0*/  USHF.R.S32.HI UR4, URZ, 0x7, UR4 ;  /* 0x000000073f047899 */ /* 0x000fc80008011404 */
[----:B------:R-:W-:-:S04]  /*0500*/  UISETP.GE.AND UP0, UPT, UR12, UR4, UPT ;  /* 0x000000040c00728c */ /* 0x000fc8000bf06270 */
[----:B------:R-:W-:Y:S01]  /*0510*/  USEL UR10, UR10, 0xffffffff, !UP0 ;  /* 0xffffffff0a0a7887 */ /* 0x000fe2000c000000 */
[----:B------:R-:W-:Y:S05]  /*0520*/  BRA `(.L_x_538) ;  /* 0x0000049000007947 */ /* 0x000fea0003800000 */
.L_x_532:
        /* <DEDUP_REMOVED lines=22> */
.L_x_539:
        /* <DEDUP_REMOVED lines=8> */
.L_x_540:
        /* <DEDUP_REMOVED lines=22> */
.L_x_541:
        /* <DEDUP_REMOVED lines=14> */
.L_x_543:
[----:B------:R-:W-:Y:S02]  /*0950*/  ULDC UR5, c[0x0][0x3d4] ;  /* 0x0000f50000057ab9 */ /* 0x000fe40000000800 */
.L_x_542:
[----:B------:R-:W-:-:S04]  /*0960*/  UIADD3 UR5, UR5, 0x7f, URZ ;  /* 0x0000007f05057890 */ /* 0x000fc8000fffe03f */
[----:B------:R-:W-:-:S04]  /*0970*/  USHF.R.S32.HI UR4, URZ, 0x1f, UR5 ;  /* 0x0000001f3f047899 */ /* 0x000fc80008011405 */
[----:B------:R-:W-:-:S04]  /*0980*/  ULEA.HI UR4, UR4, UR5, URZ, 0x7 ;  /* 0x0000000504047291 */ /* 0x000fc8000f8f383f */
[----:B------:R-:W-:-:S04]  /*0990*/  USHF.R.S32.HI UR4, URZ, 0x7, UR4 ;  /* 0x000000073f047899 */ /* 0x000fc80008011404 */
[----:B------:R-:W-:-:S04]  /*09a0*/  UISETP.GE.AND UP0, UPT, UR12, UR4, UPT ;  /* 0x000000040c00728c */ /* 0x000fc8000bf06270 */
[----:B------:R-:W-:-:S06]  /*09b0*/  USEL UR10, UR10, 0xffffffff, !UP0 ;  /* 0xffffffff0a0a7887 */ /* 0x000fcc000c000000 */
.L_x_538:
[----:B------:R-:W-:-:S13]  /*09c0*/  ISETP.LE.AND P0, PT, RZ, UR10, PT ;  /* 0x0000000aff007c0c */ /* 0x000fda000bf03270 */
[----:B------:R-:W-:Y:S05]  /*09d0*/  @!P0 EXIT ;  /* 0x000000000000894d */ /* 0x000fea0003800000 */
[----:B------:R-:W-:Y:S02]  /*09e0*/  ULDC.64 UR4, c[0x0][0x2c8] ;  /* 0x0000b20000047ab9 */ /* 0x000fe40000000a00 */
[----:B------:R-:W-:Y:S02]  /*09f0*/  UISETP.NE.U32.AND UP2, UPT, URZ, UR4, UPT ;  /* 0x000000043f00728c */ /* 0x000fe4000bf45070 */
[----:B------:R-:W-:Y:S02]  /*0a00*/  UMOV UR6, 0x4 ;  /* 0x0000000400067882 */ /* 0x000fe40000000000 */
[----:B------:R-:W-:Y:S02]  /*0a10*/  UISETP.NE.AND.EX UP2, UPT, URZ, UR5, UPT, UP2 ;  /* 0x000000053f00728c */ /* 0x000fe4000bf45320 */
[----:B------:R-:W-:Y:S02]  /*0a20*/  ULDC.64 UR8, c[0x0][0x2c8] ;  /* 0x0000b20000087ab9 */ /* 0x000fe40000000a00 */
[----:B------:R-:W-:-:S02]  /*0a30*/  UIMAD.WIDE UR8, UR10, UR6, UR8 ;  /* 0x000000060a0872a5 */ /* 0x000fc4000f8e0208 */
[----:B------:R-:W-:Y:S01]  /*0a40*/  PLOP3.LUT P2, PT, PT, PT, UP2, 0x80, 0x0 ;  /* 0x000000000000781c */ /* 0x000fe20003f4f028 */
[----:B------:R-:W-:Y:S02]  /*0a50*/  ULDC.64 UR4, c[0x0][0x2d8] ;  /* 0x0000b60000047ab9 */ /* 0x000fe40000000a00 */
[----:B------:R-:W-:Y:S01]  /*0a60*/  UISETP.NE.U32.AND UP0, UPT, URZ, UR4, UPT ;  /* 0x000000043f00728c */ /* 0x000fe2000bf05070 */
[----:B------:R-:W-:Y:S02]  /*0a70*/  IMAD.U32 R6, RZ, RZ, UR8 ;  /* 0x00000008ff067e24 */ /* 0x000fe4000f8e00ff */
[----:B------:R-:W-:Y:S01]  /*0a80*/  IMAD.U32 R7, RZ, RZ, UR9 ;  /* 0x00000009ff077e24 */ /* 0x000fe2000f8e00ff */
[----:B------:R-:W-:-:S06]  /*0a90*/  UISETP.NE.AND.EX UP0, UPT, URZ, UR5, UPT, UP0 ;  /* 0x000000053f00728c */ /* 0x000fcc000bf05300 */
[----:B------:R-:W2:Y:S01]  /*0aa0*/  @P2 LDG.E R4, [R6.64] ;  /* 0x0000001206042981 */ /* 0x000ea2000c1e1900 */
[----:B------:R-:W-:Y:S01]  /*0ab0*/  ULDC.64 UR4, c[0x0][0x2d8] ;  /* 0x0000b60000047ab9 */ /* 0x000fe20000000a00 */
[----:B------:R-:W-:-:S03]  /*0ac0*/  PLOP3.LUT P0, PT, PT, PT, UP0, 0x80, 0x0 ;  /* 0x000000000000781c */ /* 0x000fc60003f0f008 */
[----:B------:R-:W-:-:S06]  /*0ad0*/  @UP0 UIMAD.WIDE UR4, UR10, UR6, UR4 ;  /* 0x000000060a0402a5 */ /* 0x000fcc000f8e0204 */
[----:B------:R-:W-:Y:S01]  /*0ae0*/  MOV R2, UR4 ;  /* 0x0000000400027c02 */ /* 0x000fe20008000f00 */
[----:B------:R-:W-:Y:S01]  /*0af0*/  IMAD.U32 R3, RZ, RZ, UR5 ;  /* 0x00000005ff037e24 */ /* 0x000fe2000f8e00ff */
[----:B------:R-:W-:Y:S02]  /*0b00*/  ULDC.64 UR4, c[0x0][0x2d0] ;  /* 0x0000b40000047ab9 */ /* 0x000fe40000000a00 */
[----:B------:R-:W-:Y:S01]  /*0b10*/  UISETP.NE.U32.AND UP1, UPT, URZ, UR4, UPT ;  /* 0x000000043f00728c */ /* 0x000fe2000bf25070 */
[----:B------:R-:W-:Y:S01]  /*0b20*/  CS2R R8, SRZ ;  /* 0x0000000000087805 */ /* 0x000fe2000001ff00 */
[----:B------:R1:W3:Y:S02]  /*0b30*/  @P0 LDG.E R0, [R2.64] ;  /* 0x0000001202000981 */ /* 0x0002e4000c1e1900 */
[----:B------:R-:W-:-:S03]  /*0b40*/  UISETP.NE.AND.EX UP1, UPT, URZ, UR5, UPT, UP1 ;  /* 0x000000053f00728c */ /* 0x000fc6000bf25310 */
[----:B------:R-:W-:Y:S01]  /*0b50*/  ULDC.64 UR4, c[0x0][0x2d0] ;  /* 0x0000b40000047ab9 */ /* 0x000fe20000000a00 */
[----:B------:R4:W5:Y:S01]  /*0b60*/  @P2 LDG.E R8, [R6.64] ;  /* 0x0000001206082981 */ /* 0x000962000c1e1900 */
[----:B------:R-:W-:Y:S01]  /*0b70*/  UIMAD.WIDE UR4, UR10, UR6, UR4 ;  /* 0x000000060a0472a5 */ /* 0x000fe2000f8e0204 */
[----:B------:R-:W-:-:S05]  /*0b80*/  PLOP3.LUT P1, PT, PT, PT, UP1, 0x80, 0x0 ;  /* 0x000000000000781c */ /* 0x000fca0003f2f018 */
[----:B-1----:R-:W-:Y:S01]  /*0b90*/  MOV R2, UR4 ;  /* 0x0000000400027c02 */ /* 0x002fe20008000f00 */
[----:B------:R-:W-:-:S07]  /*0ba0*/  IMAD.U32 R3, RZ, RZ, UR5 ;  /* 0x00000005ff037e24 */ /* 0x000fce000f8e00ff */
[----:B------:R4:W5:Y:S01]  /*0bb0*/  @P1 LDG.E R9, [R2.64] ;  /* 0x0000001202091981 */ /* 0x000962000c1e1900 */
[----:B------:R-:W-:Y:S02]  /*0bc0*/  ULDC UR9, c[0x0][0x168] ;  /* 0x00005a0000097ab9 */ /* 0x000fe40000000800 */
[----:B------:R-:W-:Y:S02]  /*0bd0*/  UMOV UR14, URZ ;  /* 0x0000003f000e7c82 */ /* 0x000fe40008000000 */
[----:B------:R-:W-:Y:S01]  /*0be0*/  ULDC UR8, c[0x0][0x198] ;  /* 0x0000660000087ab9 */ /* 0x000fe20000000800 */
[----:B--2---:R-:W1:Y:S02]  /*0bf0*/  @P2 R2UR UR5, R4 ;  /* 0x00000000040523c2 */ /* 0x004e6400000e0000 */
[----:B-1----:R-:W-:-:S04]  /*0c00*/  @UP2 ULEA UR5, UR10, UR5, 0x6 ;  /* 0x000000050a052291 */ /* 0x002fc8000f8e303f */
[----:B------:R-:W-:-:S04]  /*0c10*/  @UP2 USHF.R.S32.HI UR4, URZ, 0x1f, UR5 ;  /* 0x0000001f3f042899 */ /* 0x000fc80008011405 */
[----:B------:R-:W-:Y:S01]  /*0c20*/  @UP2 ULEA.HI UR4, UR4, UR5, URZ, 0x6 ;  /* 0x0000000504042291 */ /* 0x000fe2000f8f303f */
[----:B---3--:R4:W1:Y:S03]  /*0c30*/  @P0 R2UR UR9, R0 ;  /* 0x00000000000903c2 */ /* 0x00886600000e0000 */
[----:B------:R-:W-:Y:S01]  /*0c40*/  @UP2 ULOP3.LUT UR14, UR4, 0xffffffc0, URZ, 0xc0, !UPT ;  /* 0xffffffc0040e2892 */ /* 0x000fe2000f8ec03f */
[----:B-1--4-:R-:W-:Y:S06]  /*0c50*/  @P0 BRA `(.L_x_544) ;  /* 0x0000006000000947 */ /* 0x012fec0003800000 */
[----:B------:R-:W-:Y:S05]  /*0c60*/  @!P2 BRA `(.L_x_544) ;  /* 0x000000500000a947 */ /* 0x000fea0003800000 */
[----:B------:R-:W2:Y:S04]  /*0c70*/  LDG.E R4, [R6.64] ;  /* 0x0000001206047981 */ /* 0x000ea8000c1e1900 */
[----:B------:R-:W3:Y:S01]  /*0c80*/  LDG.E R0, [R6.64+0x4] ;  /* 0x0000041206007981 */ /* 0x000ee2000c1e1900 */
[----:B--2---:R-:W1:Y:S08]  /*0c90*/  R2UR UR9, R4 ;  /* 0x00000000040973c2 */ /* 0x004e7000000e0000 */
[----:B---3--:R-:W1:Y:S02]  /*0ca0*/  R2UR UR4, R0 ;  /* 0x00000000000473c2 */ /* 0x008e6400000e0000 */
[----:B-1----:R-:W-:-:S06]  /*0cb0*/  UIADD3 UR9, -UR9, UR4, URZ ;  /* 0x0000000409097290 */ /* 0x002fcc000fffe13f */
.L_x_544:
[----:B------:R-:W-:-:S04]  /*0cc0*/  ISETP.NE.U32.AND P0, PT, RZ, c[0x0][0x2e0], PT ;  /* 0x0000b800ff007a0c */ /* 0x000fc80003f05070 */
[----:B------:R-:W-:-:S13]  /*0cd0*/  ISETP.NE.AND.EX P0, PT, RZ, c[0x0][0x2e4], PT, P0 ;  /* 0x0000b900ff007a0c */ /* 0x000fda0003f05300 */
[----:B------:R-:W-:Y:S05]  /*0ce0*/  @!P0 BRA `(.L_x_545) ;  /* 0x0000007000008947 */ /* 0x000fea0003800000 */
[----:B------:R-:W-:Y:S02]  /*0cf0*/  ULDC.64 UR4, c[0x0][0x2e0] ;  /* 0x0000b80000047ab9 */ /* 0x000fe40000000a00 */
[----:B------:R-:W-:-:S06]  /*0d00*/  UIMAD.WIDE UR4, UR10, UR6, UR4 ;  /* 0x000000060a0472a5 */ /* 0x000fcc000f8e0204 */
[----:B------:R-:W-:Y:S02]  /*0d10*/  MOV R2, UR4 ;  /* 0x0000000400027c02 */ /* 0x000fe40008000f00 */
[----:B------:R-:W-:-:S05]  /*0d20*/  MOV R3, UR5 ;  /* 0x0000000500037c02 */ /* 0x000fca0008000f00 */
[----:B------:R-:W2:Y:S02]  /*0d30*/  LDG.E R0, [R2.64] ;  /* 0x0000001202007981 */ /* 0x000ea4000c1e1900 */
[----:B--2---:R1:W2:Y:S02]  /*0d40*/  R2UR UR8, R0 ;  /* 0x00000000000873c2 */ /* 0x0042a400000e0000 */
[----:B-12---:R-:W-:Y:S05]  /*0d50*/  BRA `(.L_x_546) ;  /* 0x0000006000007947 */ /* 0x006fea0003800000 */
.L_x_545:
[----:B------:R-:W-:Y:S05]  /*0d60*/  @!P1 BRA `(.L_x_546) ;  /* 0x0000005000009947 */ /* 0x000fea0003800000 */
[----:B------:R1:W2:Y:S04]  /*0d70*/  LDG.E R0, [R2.64] ;  /* 0x0000001202007981 */ /* 0x0002a8000c1e1900 */
[----:B-1----:R-:W3:Y:S01]  /*0d80*/  LDG.E R2, [R2.64+0x4] ;  /* 0x0000041202027981 */ /* 0x002ee2000c1e1900 */
[----:B--2---:R-:W1:Y:S08]  /*0d90*/  R2UR UR8, R0 ;  /* 0x00000000000873c2 */ /* 0x004e7000000e0000 */
[----:B---3--:R-:W1:Y:S02]  /*0da0*/  R2UR UR4, R2 ;  /* 0x00000000020473c2 */ /* 0x008e6400000e0000 */
[----:B-1----:R-:W-:-:S06]  /*0db0*/  UIADD3 UR8, -UR8, UR4, URZ ;  /* 0x0000000408087290 */ /* 0x002fcc000fffe13f */
.L_x_546:
[----:B------:R-:W-:Y:S01]  /*0dc0*/  USHF.L.U32 UR6, UR12, 0x7, URZ ;  /* 0x000000070c067899 */ /* 0x000fe2000800063f */
[----:B------:R-:W-:Y:S01]  /*0dd0*/  PLOP3.LUT P1, PT, PT, PT, PT, 0x80, 0x0 ;  /* 0x000000000000781c */ /* 0x000fe20003f2f070 */
[----:B------:R-:W-:Y:S01]  /*0de0*/  ULDC UR4, c[0x0][0x2a4] ;  /* 0x0000a90000047ab9 */ /* 0x000fe20000000800 */
[----:B------:R-:W-:Y:S01]  /*0df0*/  CS2R R126, SRZ ;  /* 0x00000000007e7805 */ /* 0x000fe2000001ff00 */
[----:B------:R-:W-:Y:S01]  /*0e00*/  UIADD3 UR7, UR6, UR9, -UR8 ;  /* 0x0000000906077290 */ /* 0x000fe2000fffe808 */
[----:B------:R-:W-:Y:S01]  /*0e10*/  CS2R R124, SRZ ;  /* 0x00000000007c7805 */ /* 0x000fe2000001ff00 */
[----:B------:R-:W-:Y:S01]  /*0e20*/  UIADD3 UR5, UR9, 0x3f, URZ ;  /* 0x0000003f09057890 */ /* 0x000fe2000fffe03f */
        /* <DEDUP_REMOVED lines=8> */
[----:B------:R-:W-:Y:S01]  /*0eb0*/  IMAD.MOV.U32 R116, RZ, RZ, RZ ;  /* 0x000000ffff747224 */ /* 0x000fe200078e00ff */
[----:B------:R-:W-:Y:S01]  /*0ec0*/  ULEA.HI UR17, UR17, UR4, URZ, 0x6 ;  /* 0x0000000411117291 */ /* 0x000fe2000f8f303f */
[----:B------:R-:W-:Y:S01]  /*0ed0*/  IMAD.MOV.U32 R110, RZ, RZ, RZ ;  /* 0x000000ffff6e7224 */ /* 0x000fe200078e00ff */
[----:B------:R-:W-:Y:S01]  /*0ee0*/  USHF.R.S32.HI UR4, URZ, 0x1f, UR5 ;  /* 0x0000001f3f047899 */ /* 0x000fe20008011405 */
[----:B------:R-:W-:Y:S01]  /*0ef0*/  CS2R R12, SRZ ;  /* 0x00000000000c7805 */ /* 0x000fe2000001ff00 */
[----:B------:R-:W-:Y:S01]  /*0f00*/  USHF.R.S32.HI UR17, URZ, 0x6, UR17 ;  /* 0x000000063f117899 */ /* 0x000fe20008011411 */
[----:B------:R-:W-:Y:S01]  /*0f10*/  MOV R108, RZ ;  /* 0x000000ff006c7202 */ /* 0x000fe20000000f00 */
[----:B------:R-:W-:Y:S01]  /*0f20*/  ULEA.HI UR4, UR4, UR5, URZ, 0x6 ;  /* 0x0000000504047291 */ /* 0x000fe2000f8f303f */
[----:B------:R-:W-:Y:S01]  /*0f30*/  IMAD.MOV.U32 R114, RZ, RZ, RZ ;  /* 0x000000ffff727224 */ /* 0x000fe200078e00ff */
[----:B------:R-:W-:Y:S01]  /*0f40*/  UISETP.LT.AND UP0, UPT, URZ, UR17, UPT ;  /* 0x000000113f00728c */ /* 0x000fe2000bf01270 */
[----:B------:R-:W-:Y:S01]  /*0f50*/  CS2R R14, SRZ ;  /* 0x00000000000e7805 */ /* 0x000fe2000001ff00 */
[----:B------:R-:W-:Y:S01]  /*0f60*/  USHF.R.S32.HI UR7, URZ, 0x6, UR4 ;  /* 0x000000063f077899 */ /* 0x000fe20008011404 */
        /* <DEDUP_REMOVED lines=47> */
[----:B------:R-:W-:Y:S01]  /*1260*/  UIMAD UR4, UR14, 0x60, URZ ;  /* 0x000000600e0478a4 */ /* 0x000fe2000f8e023f */
[C---:B------:R-:W-:Y:S01]  /*1270*/  IMAD.SHL.U32 R3, R85.reuse, 0x4, RZ ;  /* 0x0000000455037824 */ /* 0x040fe200078e00ff */
[----:B------:R-:W-:Y:S01]  /*1280*/  USHF.R.S32.HI UR13, URZ, 0x1f, UR14 ;  /* 0x0000001f3f0d7899 */ /* 0x000fe2000801140e */
[--C-:B------:R-:W-:Y:S01]  /*1290*/  SHF.R.S32.HI R5, RZ, 0x1f, R85.reuse ;  /* 0x0000001fff057819 */ /* 0x100fe20000011455 */
[----:B------:R-:W-:Y:S01]  /*12a0*/  IMAD.U32 R6, RZ, RZ, UR11 ;  /* 0x0000000bff067e24 */ /* 0x000fe2000f8e00ff */
[----:B------:R-:W-:Y:S01]  /*12b0*/  SHF.R.S32.HI R31, RZ, 0x1f, R85 ;  /* 0x0000001fff1f7819 */ /* 0x000fe20000011455 */
[----:B------:R-:W-:Y:S01]  /*12c0*/  IMAD.U32 R0, RZ, RZ, UR4 ;  /* 0x00000004ff007e24 */ /* 0x000fe2000f8e00ff */
[----:B------:R-:W-:Y:S01]  /*12d0*/  IADD3 R4, P0, R85, UR4, RZ ;  /* 0x0000000455047c10 */ /* 0x000fe2000ff1e0ff */
[----:B------:R-:W-:Y:S01]  /*12e0*/  ULDC.64 UR4, c[0x0][0x248] ;  /* 0x0000920000047ab9 */ /* 0x000fe20000000a00 */
[C---:B------:R-:W-:Y:S01]  /*12f0*/  IADD3 R2, P1, R3.reuse, UR14, RZ ;  /* 0x0000000e03027c10 */ /* 0x040fe2000ff3e0ff */
[----:B------:R-:W-:Y:S01]  /*1300*/  UISETP.NE.AND UP0, UPT, UR4, 0x1, UPT ;  /* 0x000000010400788c */ /* 0x000fe2000bf05270 */
[----:B------:R-:W-:Y:S01]  /*1310*/  LEA.HI.X.SX32 R5, R0, R5, 0x1, P0 ;  /* 0x0000000500057211 */ /* 0x000fe200000f0eff */
[----:B------:R-:W-:Y:S01]  /*1320*/  IMAD.U32 R0, RZ, RZ, UR11 ;  /* 0x0000000bff007e24 */ /* 0x000fe2000f8e00ff */
[----:B------:R-:W-:Y:S01]  /*1330*/  LEA.HI.X.SX32 R3, R3, UR13, 0x1, P1 ;  /* 0x0000000d03037c11 */ /* 0x000fe200088f0eff */
[----:B------:R-:W-:Y:S01]  /*1340*/  UIMAD.WIDE.U32 UR20, UR11, UR5, URZ ;  /* 0x000000050b1472a5 */ /* 0x000fe2000f8e003f */
[CC--:B------:R-:W-:Y:S01]  /*1350*/  LEA.HI R17, R31.reuse, R85.reuse, RZ, 0x2 ;  /* 0x000000551f117211 */ /* 0x0c0fe200078f10ff */
[----:B------:R-:W-:Y:S01]  /*1360*/  ULDC UR4, c[0x0][0x250] ;  /* 0x0000940000047ab9 */ /* 0x000fe20000000800 */
[----:B------:R-:W-:Y:S01]  /*1370*/  IMAD.WIDE.U32 R20, R0, c[0x0][0x238], R4 ;  /* 0x00008e0000147a25 */ /* 0x000fe200078e0004 */
[----:B------:R-:W-:Y:S01]  /*1380*/  UMOV UR13, UR11 ;  /* 0x0000000b000d7c82 */ /* 0x000fe20008000000 */
[----:B------:R-:W-:Y:S01]  /*1390*/  SHF.R.S32.HI R37, RZ, 0x2, R17 ;  /* 0x00000002ff257819 */ /* 0x000fe20000011411 */
[----:B------:R-:W-:Y:S01]  /*13a0*/  ULDC.64 UR14, c[0x0][0x1e0] ;  /* 0x00007800000e7ab9 */ /* 0x000fe20000000a00 */
[--C-:B------:R-:W-:Y:S01]  /*13b0*/  IMAD.WIDE.U32 R24, R6, c[0x0][0x270], R2.reuse ;  /* 0x00009c0006187a25 */ /* 0x100fe200078e0002 */
[----:B------:R-:W-:Y:S01]  /*13c0*/  LEA.HI R32, R31, R85, RZ, 0x3 ;  /* 0x000000551f207211 */ /* 0x000fe200078f18ff */
[----:B------:R-:W-:Y:S01]  /*13d0*/  @UP0 USHF.R.U32.HI UR13, URZ, UR4, UR21 ;  /* 0x000000043f0d0299 */ /* 0x000fe20008011615 */
[----:B-----5:R-:W-:Y:S01]  /*13e0*/  IADD3 R14, P1, R37, R8, RZ ;  /* 0x00000008250e7210 */ /* 0x020fe20007f3e0ff */
[----:B------:R-:W-:Y:S01]  /*13f0*/  IMAD.WIDE.U32 R22, R0, c[0x0][0x288], R2 ;  /* 0x0000a20000167a25 */ /* 0x000fe200078e0002 */
[----:B------:R-:W-:Y:S01]  /*1400*/  LOP3.LUT R2, R17, 0xfffffffc, RZ, 0xc0, !PT ;  /* 0xfffffffc11027812 */ /* 0x000fe200078ec0ff */
[----:B------:R-:W-:Y:S01]  /*1410*/  USHF.R.S32.HI UR16, URZ, 0x1f, UR13 ;  /* 0x0000001f3f107899 */ /* 0x000fe2000801140d */
[----:B------:R-:W-:Y:S01]  /*1420*/  SHF.R.S32.HI R0, RZ, 0x1f, R37 ;  /* 0x0000001fff007819 */ /* 0x000fe20000011425 */
[----:B------:R-:W-:Y:S01]  /*1430*/  ULDC.64 UR4, c[0x0][0x1b0] ;  /* 0x00006c0000047ab9 */ /* 0x000fe20000000a00 */
[----:B------:R-:W-:Y:S01]  /*1440*/  IADD3 R4, P0, R37, R9, RZ ;  /* 0x0000000925047210 */ /* 0x000fe20007f1e0ff */
[----:B------:R-:W-:Y:S01]  /*1450*/  IMAD.IADD R18, R85, 0x1, -R2 ;  /* 0x0000000155127824 */ /* 0x000fe200078e0a02 */
[-C--:B------:R-:W-:Y:S01]  /*1460*/  LEA.HI.X.SX32 R16, R8, R0.reuse, 0x1, P1 ;  /* 0x0000000008107211 */ /* 0x080fe200008f0eff */
[----:B------:R-:W-:Y:S01]  /*1470*/  UIMAD UR14, UR16, UR14, URZ ;  /* 0x0000000e100e72a4 */ /* 0x000fe2000f8e023f */
[----:B------:R-:W-:Y:S01]  /*1480*/  LEA.HI.X.SX32 R5, R9, R0, 0x1, P0 ;  /* 0x0000000009057211 */ /* 0x000fe200000f0eff */
[----:B------:R-:W-:Y:S01]  /*1490*/  IMAD.SHL.U32 R2, R18, 0x8, RZ ;  /* 0x0000000812027824 */ /* 0x000fe200078e00ff */
[----:B------:R-:W-:Y:S01]  /*14a0*/  UIMAD UR16, UR16, UR4, URZ ;  /* 0x00000004101072a4 */ /* 0x000fe2000f8e023f */
[----:B------:R-:W-:Y:S01]  /*14b0*/  IMAD.SHL.U32 R0, R32, 0x8, RZ ;  /* 0x0000000820007824 */ /* 0x000fe200078e00ff */
[----:B------:R-:W-:Y:S01]  /*14c0*/  USHF.R.S32.HI UR22, URZ, 0x1f, UR10 ;  /* 0x0000001f3f167899 */ /* 0x000fe2000801140a */
[----:B------:R-:W-:Y:S01]  /*14d0*/  IMAD.U32 R10, RZ, RZ, UR12 ;  /* 0x0000000cff0a7e24 */ /* 0x000fe2000f8e00ff */
[----:B------:R-:W-:Y:S01]  /*14e0*/  SHF.R.S32.HI R3, RZ, 0x1f, R2 ;  /* 0x0000001fff037819 */ /* 0x000fe20000011402 */
[----:B------:R-:W-:Y:S01]  /*14f0*/  IMAD.U32 R6, RZ, RZ, UR13 ;  /* 0x0000000dff067e24 */ /* 0x000fe2000f8e00ff */
[----:B------:R-:W-:Y:S01]  /*1500*/  LOP3.LUT R0, R0, 0xc0, RZ, 0xc0, !PT ;  /* 0x000000c000007812 */ /* 0x000fe200078ec0ff */
[----:B------:R-:W-:Y:S01]  /*1510*/  UIMAD UR15, UR13, UR15, UR14 ;  /* 0x0000000f0d0f72a4 */ /* 0x000fe2000f8e020e */
[----:B------:R-:W-:Y:S01]  /*1520*/  IMAD.WIDE R10, R10, 0x80, R4 ;  /* 0x000000800a0a7825 */ /* 0x000fe200078e0204 */
[----:B------:R-:W-:Y:S01]  /*1530*/  UIMAD UR16, UR13, UR5, UR16 ;  /* 0x000000050d1072a4 */ /* 0x000fe2000f8e0210 */
[----:B------:R-:W-:Y:S01]  /*1540*/  SHF.R.U32.HI R8, RZ, 0x3, R0 ;  /* 0x00000003ff087819 */ /* 0x000fe20000011600 */
[----:B------:R-:W-:Y:S01]  /*1550*/  USEL UR14, UR10, URZ, !UP1 ;  /* 0x0000003f0a0e7287 */ /* 0x000fe2000c800000 */
[--C-:B------:R-:W-:Y:S01]  /*1560*/  IMAD.WIDE.U32 R4, R6, c[0x0][0x1e0], R2.reuse ;  /* 0x0000780006047a25 */ /* 0x100fe200078e0002 */
[--C-:B------:R-:W-:Y:S01]  /*1570*/  LOP3.LUT R0, R0, 0x18, R2.reuse, 0xf8, !PT ;  /* 0x0000001800007812 */ /* 0x100fe200078ef802 */
[----:B------:R-:W-:Y:S01]  /*1580*/  USEL UR13, UR22, URZ, !UP1 ;  /* 0x0000003f160d7287 */ /* 0x000fe2000c800000 */
[----:B------:R-:W-:Y:S01]  /*1590*/  LEA.HI R30, R31, R85, RZ, 0x5 ;  /* 0x000000551f1e7211 */ /* 0x000fe200078f28ff */
[----:B------:R-:W-:Y:S01]  /*15a0*/  ULDC.64 UR4, c[0x0][0x1e8] ;  /* 0x00007a0000047ab9 */ /* 0x000fe20000000a00 */
[----:B------:R-:W-:Y:S01]  /*15b0*/  IMAD.WIDE.U32 R6, R6, c[0x0][0x1b0], R2 ;  /* 0x00006c0006067a25 */ /* 0x000fe200078e0002 */
[----:B------:R-:W-:Y:S01]  /*15c0*/  IADD3 R5, R5, UR15, RZ ;  /* 0x0000000f05057c10 */ /* 0x000fe2000fffe0ff */
[----:B------:R-:W-:Y:S01]  /*15d0*/  UIMAD UR4, UR13, UR4, URZ ;  /* 0x000000040d0472a4 */ /* 0x000fe2000f8e023f */
[----:B------:R-:W-:Y:S01]  /*15e0*/  LOP3.LUT R15, R0, R8, RZ, 0x3c, !PT ;  /* 0x00000008000f7212 */ /* 0x000fe200078e3cff */
[----:B------:R-:W-:Y:S01]  /*15f0*/  IMAD.U32 R12, RZ, RZ, UR14 ;  /* 0x0000000eff0c7e24 */ /* 0x000fe2000f8e00ff */
[----:B------:R-:W-:Y:S01]  /*1600*/  LEA.HI R0, R17, R37, RZ, 0x1 ;  /* 0x0000002511007211 */ /* 0x000fe200078f08ff */
[----:B------:R-:W-:Y:S01]  /*1610*/  UIMAD UR15, UR14, UR5, UR4 ;  /* 0x000000050e0f72a4 */ /* 0x000fe2000f8e0204 */
[----:B------:R-:W-:Y:S01]  /*1620*/  IADD3 R7, R7, UR16, RZ ;  /* 0x0000001007077c10 */ /* 0x000fe2000fffe0ff */
[----:B------:R-:W-:Y:S01]  /*1630*/  IMAD.WIDE.U32 R4, R12, c[0x0][0x1e8], R4 ;  /* 0x00007a000c047a25 */ /* 0x000fe200078e0004 */
[----:B------:R-:W-:Y:S01]  /*1640*/  LOP3.LUT R0, R0, 0x7fffffe, RZ, 0xc0, !PT ;  /* 0x07fffffe00007812 */ /* 0x000fe200078ec0ff */
[----:B------:R-:W-:Y:S01]  /*1650*/  ULDC.64 UR4, c[0x0][0x1b8] ;  /* 0x00006e0000047ab9 */ /* 0x000fe20000000a00 */
[----:B------:R-:W-:Y:S01]  /*1660*/  SHF.R.S32.HI R29, RZ, 0x5, R30 ;  /* 0x00000005ff1d7819 */ /* 0x000fe2000001141e */
[----:B------:R-:W-:Y:S01]  /*1670*/  IMAD.WIDE.U32 R12, R12, c[0x0][0x1b8], R6 ;  /* 0x00006e000c0c7a25 */ /* 0x000fe200078e0006 */
[----:B------:R-:W-:Y:S01]  /*1680*/  IADD3 R5, R5, UR15, RZ ;  /* 0x0000000f05057c10 */ /* 0x000fe2000fffe0ff */
[----:B------:R-:W-:Y:S01]  /*1690*/  UIADD3 UR6, -UR6, UR8, URZ ;  /* 0x0000000806067290 */ /* 0x000fe2000fffe13f */
[C---:B------:R-:W-:Y:S01]  /*16a0*/  IADD3 R26, R2.reuse, 0x20, RZ ;  /* 0x00000020021a7810 */ /* 0x040fe20007ffe0ff */
[----:B------:R-:W-:Y:S01]  /*16b0*/  IMAD.IADD R6, R37, 0x1, -R0 ;  /* 0x0000000125067824 */ /* 0x000fe200078e0a00 */
[----:B------:R-:W-:Y:S01]  /*16c0*/  UIMAD UR4, UR13, UR4, URZ ;  /* 0x000000040d0472a4 */ /* 0x000fe2000f8e023f */
[----:B------:R-:W-:Y:S01]  /*16d0*/  IMAD R0, R11, c[0x0][0x1d8], RZ ;  /* 0x000076000b007a24 */ /* 0x000fe200078e02ff */
[----:B------:R-:W-:Y:S01]  /*16e0*/  IADD3 R36, R2, 0x40, RZ ;  /* 0x0000004002247810 */ /* 0x000fe20007ffe0ff */
[----:B------:R-:W-:Y:S01]  /*16f0*/  IMAD R6, R29, 0x8, R6 ;  /* 0x000000081d067824 */ /* 0x000fe200078e0206 */
[----:B------:R-:W-:Y:S01]  /*1700*/  UIMAD UR5, UR14, UR5, UR4 ;  /* 0x000000050e0572a4 */ /* 0x000fe2000f8e0204 */
[----:B------:R-:W-:Y:S01]  /*1710*/  IMAD R0, R10, c[0x0][0x1dc], R0 ;  /* 0x000077000a007a24 */ /* 0x000fe200078e0200 */
[----:B------:R-:W-:Y:S01]  /*1720*/  ISETP.GE.AND P3, PT, R2, c[0x0][0x1cc], PT ;  /* 0x0000730002007a0c */ /* 0x000fe20003f66270 */
[----:B------:R-:W-:Y:S01]  /*1730*/  IMAD.WIDE.U32 R8, R10, c[0x0][0x1d8], R4 ;  /* 0x000076000a087a25 */ /* 0x000fe200078e0004 */
[----:B------:R-:W-:Y:S01]  /*1740*/  ISETP.GE.AND P2, PT, R26, c[0x0][0x1cc], PT ;  /* 0x000073001a007a0c */ /* 0x000fe20003f46270 */
[----:B------:R-:W-:Y:S01]  /*1750*/  UMOV UR4, 0x6 ;  /* 0x0000000600047882 */ /* 0x000fe20000000000 */
[----:B------:R-:W-:Y:S01]  /*1760*/  ISETP.GE.AND P1, PT, R36, c[0x0][0x1cc], PT ;  /* 0x0000730024007a0c */ /* 0x000fe20003f26270 */
[----:B------:R-:W-:Y:S01]  /*1770*/  IMAD.U32 R15, R6, 0x20, R15 ;  /* 0x00000020060f7824 */ /* 0x000fe200078e000f */
[C---:B------:R-:W-:Y:S01]  /*1780*/  LEA R6, P0, R8.reuse, c[0x0][0x1c0], 0x1 ;  /* 0x0000700008067a11 */ /* 0x040fe200078008ff */
[----:B------:R-:W-:Y:S01]  /*1790*/  IMAD.IADD R0, R9, 0x1, R0 ;  /* 0x0000000109007824 */ /* 0x000fe200078e0200 */
[----:B------:R-:W-:Y:S01]  /*17a0*/  IADD3 R5, R13, UR5, RZ ;  /* 0x000000050d057c10 */ /* 0x000fe2000fffe0ff */
[----:B------:R-:W-:Y:S01]  /*17b0*/  IMAD.MOV.U32 R13, RZ, RZ, c[0x0][0x1d8] ;  /* 0x00007600ff0d7624 */ /* 0x000fe200078e00ff */
[----:B------:R-:W-:Y:S01]  /*17c0*/  ULDC.64 UR14, c[0x0][0x208] ;  /* 0x00008200000e7ab9 */ /* 0x000fe20000000a00 */
[----:B------:R-:W-:Y:S01]  /*17d0*/  IMAD.MOV.U32 R4, RZ, RZ, R12 ;  /* 0x000000ffff047224 */ /* 0x000fe200078e000c */
[----:B------:R-:W-:Y:S01]  /*17e0*/  LEA.HI.X R7, R8, c[0x0][0x1c4], R0, 0x1, P0 ;  /* 0x0000710008077a11 */ /* 0x000fe200000f0c00 */
[----:B------:R-:W-:Y:S01]  /*17f0*/  IMAD R0, R11, c[0x0][0x1a8], RZ ;  /* 0x00006a000b007a24 */ /* 0x000fe200078e02ff */
[----:B------:R-:W-:Y:S01]  /*1800*/  LEA R12, P0, R13, R6, 0x7 ;  /* 0x000000060d0c7211 */ /* 0x000fe200078038ff */
[----:B------:R-:W-:Y:S01]  /*1810*/  IMAD.MOV.U32 R19, RZ, RZ, c[0x0][0x1dc] ;  /* 0x00007700ff137624 */ /* 0x000fe200078e00ff */
[----:B------:R-:W-:Y:S01]  /*1820*/  USHF.R.S32.HI UR23, URZ, 0x1f, UR11 ;  /* 0x0000001f3f177899 */ /* 0x000fe2000801140b */
[----:B------:R-:W-:Y:S01]  /*1830*/  IMAD R11, R10, c[0x0][0x1ac], R0 ;  /* 0x00006b000a0b7a24 */ /* 0x000fe200078e0200 */
[----:B------:R-:W-:Y:S01]  /*1840*/  IADD3 R0, -R37, UR6, RZ ;  /* 0x0000000625007c10 */ /* 0x000fe2000fffe1ff */
[----:B------:R-:W-:Y:S01]  /*1850*/  IMAD.SHL.U32 R33, R15, 0x2, RZ ;  /* 0x000000020f217824 */ /* 0x000fe200078e00ff */
[----:B------:R-:W-:Y:S01]  /*1860*/  LEA.HI.X R13, R13, R7, R19, 0x7, P0 ;  /* 0x000000070d0d7211 */ /* 0x000fe200000f3c13 */
[----:B------:R-:W-:Y:S01]  /*1870*/  USHF.L.U64.HI UR15, UR14, UR4, UR15 ;  /* 0x000000040e0f7299 */ /* 0x000fe2000801020f */
[----:B------:R-:W-:Y:S01]  /*1880*/  ISETP.LT.OR P6, PT, R0, 0x1, P3 ;  /* 0x000000010000780c */ /* 0x000fe20001fc1670 */
[----:B------:R-:W-:Y:S01]  /*1890*/  IMAD.WIDE.U32 R8, R10, c[0x0][0x1a8], R4 ;  /* 0x00006a000a087a25 */ /* 0x000fe200078e0004 */
[C---:B------:R-:W-:Y:S01]  /*18a0*/  ISETP.LT.OR P5, PT, R0.reuse, 0x1, P2 ;  /* 0x000000010000780c */ /* 0x040fe200017a1670 */
[----:B------:R-:W-:Y:S01]  /*18b0*/  ULDC.64 UR4, c[0x0][0x270] ;  /* 0x00009c0000047ab9 */ /* 0x000fe20000000a00 */
[C---:B------:R-:W-:Y:S01]  /*18c0*/  ISETP.LT.OR P4, PT, R0.reuse, 0x1, P1 ;  /* 0x000000010000780c */ /* 0x040fe20000f81670 */
[----:B------:R-:W-:Y:S01]  /*18d0*/  UIMAD UR4, UR23, UR4, URZ ;  /* 0x00000004170472a4 */ /* 0x000fe2000f8e023f */
[C---:B------:R-:W-:Y:S01]  /*18e0*/  ISETP.LT.OR P3, PT, R0.reuse, 0x41, P3 ;  /* 0x000000410000780c */ /* 0x040fe20001f61670 */
[----:B------:R-:W-:Y:S01]  /*18f0*/  USHF.L.U32 UR16, UR14, 0x6, URZ ;  /* 0x000000060e107899 */ /* 0x000fe2000800063f */
[C---:B------:R-:W-:Y:S01]  /*1900*/  ISETP.LT.OR P2, PT, R0.reuse, 0x41, P2 ;  /* 0x000000410000780c */ /* 0x040fe20001741670 */
[----:B------:R-:W-:Y:S01]  /*1910*/  UIMAD UR14, UR11, UR5, UR4 ;  /* 0x000000050b0e72a4 */ /* 0x000fe2000f8e0204 */
[----:B------:R-:W-:Y:S01]  /*1920*/  ISETP.LT.OR P1, PT, R0, 0x41, P1 ;  /* 0x000000410000780c */ /* 0x000fe20000f21670 */
[----:B------:R-:W-:Y:S01]  /*1930*/  IMAD.IADD R5, R9, 0x1, R11 ;  /* 0x0000000109057824 */ /* 0x000fe200078e020b */
[----:B------:R-:W-:Y:S01]  /*1940*/  ULDC.64 UR4, c[0x0][0x288] ;  /* 0x0000a20000047ab9 */ /* 0x000fe20000000a00 */
[----:B------:R-:W-:Y:S01]  /*1950*/  @!PT LDS RZ, [RZ] ;  /* 0x00000000fffff984 */ /* 0x000fe20000000800 */
[----:B------:R-:W-:Y:S01]  /*1960*/  @!PT LDS RZ, [RZ] ;  /* 0x00000000fffff984 */ /* 0x000fe20000000800 */
[----:B------:R-:W-:Y:S01]  /*1970*/  @!PT LDS RZ, [RZ] ;  /* 0x00000000fffff984 */ /* 0x000fe20000000800 */
[----:B------:R1:W-:Y:S01]  /*1980*/  LDGSTS.E.BYPASS.LTC128B.128 [R33+0x6080], [R6.64], !P6 ;  /* 0x0608000006217fae */ /* 0x0003e2000f101d52 */
[----:B------:R-:W-:Y:S01]  /*1990*/  ISETP.GE.AND P6, PT, R26, c[0x0][0x19c], PT ;  /* 0x000067001a007a0c */ /* 0x000fe20003fc6270 */
[----:B------:R-:W-:Y:S01]  /*19a0*/  UIMAD UR4, UR23, UR4, URZ ;  /* 0x00000004170472a4 */ /* 0x000fe2000f8e023f */
[C---:B------:R-:W-:Y:S01]  /*19b0*/  LEA R4, P0, R8.reuse, c[0x0][0x190], 0x1 ;  /* 0x0000640008047a11 */ /* 0x040fe200078008ff */
[----:B------:R1:W-:Y:S01]  /*19c0*/  LDGSTS.E.BYPASS.LTC128B.128 [R33+0x8080], [R6.64+0x40], !P5 ;  /* 0x0808004006217fae */ /* 0x0003e2000e901d52 */
[CC--:B------:R-:W-:Y:S01]  /*19d0*/  LEA.HI R28, R31.reuse, R85.reuse, RZ, 0x4 ;  /* 0x000000551f1c7211 */ /* 0x0c0fe200078f20ff */
[----:B------:R-:W-:Y:S01]  /*19e0*/  UIMAD UR13, UR11, UR5, UR4 ;  /* 0x000000050b0d72a4 */ /* 0x000fe2000f8e0204 */
[----:B------:R-:W-:Y:S01]  /*19f0*/  LEA.HI.X R5, R8, c[0x0][0x194], R5, 0x1, P0 ;  /* 0x0000650008057a11 */ /* 0x000fe200000f0c05 */
[----:B------:R1:W-:Y:S01]  /*1a00*/  LDGSTS.E.BYPASS.LTC128B.128 [R33+0xa080], [R6.64+0x80], !P4 ;  /* 0x0a08008006217fae */ /* 0x0003e2000e101d52 */
[----:B------:R-:W-:Y:S01]  /*1a10*/  ISETP.GE.AND P4, PT, R36, c[0x0][0x19c], PT ;  /* 0x0000670024007a0c */ /* 0x000fe20003f86270 */
[----:B------:R-:W-:Y:S01]  /*1a20*/  IMAD.MOV.U32 R8, RZ, RZ, c[0x0][0x1a8] ;  /* 0x00006a00ff087624 */ /* 0x000fe200078e00ff */
[----:B------:R-:W-:Y:S01]  /*1a30*/  ULDC.64 UR4, c[0x0][0x180] ;  /* 0x0000600000047ab9 */ /* 0x000fe20000000a00 */
[----:B------:R2:W-:Y:S01]  /*1a40*/  LDGSTS.E.BYPASS.LTC128B.128 [R33+0x7080], [R12.64], !P3 ;  /* 0x070800000c217fae */ /* 0x0005e2000d901d52 */
[----:B------:R-:W-:Y:S01]  /*1a50*/  ISETP.LT.OR P3, PT, R0, 0x1, P6 ;  /* 0x000000010000780c */ /* 0x000fe20003761670 */
[----:B------:R-:W-:Y:S01]  /*1a60*/  IMAD.MOV.U32 R9, RZ, RZ, c[0x0][0x1ac] ;  /* 0x00006b00ff097624 */ /* 0x000fe200078e00ff */
[----:B------:R-:W-:Y:S01]  /*1a70*/  UIMAD UR4, UR23, UR4, URZ ;  /* 0x00000004170472a4 */ /* 0x000fe2000f8e023f */
[----:B------:R2:W-:Y:S01]  /*1a80*/  LDGSTS.E.BYPASS.LTC128B.128 [R33+0x9080], [R12.64+0x40], !P2 ;  /* 0x090800400c217fae */ /* 0x0005e2000d101d52 */
[----:B------:R-:W-:Y:S01]  /*1a90*/  ISETP.GE.AND P2, PT, R2, c[0x0][0x19c], PT ;  /* 0x0000670002007a0c */ /* 0x000fe20003f46270 */
[----:B------:R-:W-:Y:S01]  /*1aa0*/  USHF.L.U32 UR20, UR17, 0x6, URZ ;  /* 0x0000000611147899 */ /* 0x000fe2000800063f */
[C---:B------:R-:W-:Y:S01]  /*1ab0*/  ISETP.LT.OR P6, PT, R0.reuse, 0x41, P6 ;  /* 0x000000410000780c */ /* 0x040fe200037c1670 */
[----:B------:R2:W-:Y:S01]  /*1ac0*/  LDGSTS.E.BYPASS.LTC128B.128 [R33+0xb080], [R12.64+0x80], !P1 ;  /* 0x0b0800800c217fae */ /* 0x0005e2000c901d52 */
[C---:B------:R-:W-:Y:S01]  /*1ad0*/  ISETP.LT.OR P5, PT, R0.reuse, 0x1, P2 ;  /* 0x000000010000780c */ /* 0x040fe200017a1670 */
[----:B------:R-:W-:Y:S01]  /*1ae0*/  UIMAD UR25, UR11, UR5, UR4 ;  /* 0x000000050b1972a4 */ /* 0x000fe2000f8e0204 */
[C---:B------:R-:W-:Y:S01]  /*1af0*/  ISETP.LT.OR P1, PT, R0.reuse, 0x1, P4 ;  /* 0x000000010000780c */ /* 0x040fe20002721670 */
[----:B------:R-:W0:Y:S01]  /*1b00*/  LDGDEPBAR ;  /* 0x00000000000079af */ /* 0x000e220000000000 */
[C---:B------:R-:W-:Y:S01]  /*1b10*/  ISETP.LT.OR P2, PT, R0.reuse, 0x41, P2 ;  /* 0x000000410000780c */ /* 0x040fe20001741670 */
[----:B------:R-:W-:Y:S01]  /*1b20*/  ULDC.64 UR4, c[0x0][0x210] ;  /* 0x0000840000047ab9 */ /* 0x000fe20000000a00 */
[----:B------:R-:W-:Y:S01]  /*1b30*/  ISETP.LT.OR P4, PT, R0, 0x41, P4 ;  /* 0x000000410000780c */ /* 0x000fe20002781670 */
[----:B------:R-:W-:Y:S01]  /*1b40*/  UIMAD UR4, UR23, UR4, URZ ;  /* 0x00000004170472a4 */ /* 0x000fe2000f8e023f */
[----:B------:R-:W-:Y:S01]  /*1b50*/  SHF.R.S32.HI R0, RZ, 0x1f, R17 ;  /* 0x0000001fff007819 */ /* 0x000fe20000011411 */
[----:B------:R-:W-:Y:S01]  /*1b60*/  UIADD3 UR21, -UR20, UR9, URZ ;  /* 0x0000000914157290 */ /* 0x000fe2000fffe13f */
[----:B------:R-:W-:Y:S01]  /*1b70*/  LEA.HI R11, R31, R85, RZ, 0x6 ;  /* 0x000000551f0b7211 */ /* 0x000fe200078f30ff */
[----:B------:R-:W-:Y:S01]  /*1b80*/  UIMAD UR24, UR11, UR5, UR4 ;  /* 0x000000050b1872a4 */ /* 0x000fe2000f8e0204 */
[----:B------:R-:W-:Y:S01]  /*1b90*/  LEA.HI R0, R0, R37, RZ, 0x3 ;  /* 0x0000002500007211 */ /* 0x000fe200078f18ff */
[----:B------:R3:W-:Y:S01]  /*1ba0*/  LDGSTS.E.BYPASS.LTC128B.128 [R33+0x80], [R4.64], !P5 ;  /* 0x0008000004217fae */ /* 0x0007e2000e901d52 */
[----:B-1----:R-:W-:Y:S01]  /*1bb0*/  SHF.R.S32.HI R7, RZ, 0x4, R28 ;  /* 0x00000004ff077819 */ /* 0x002fe2000001141c */
[----:B------:R-:W-:Y:S01]  /*1bc0*/  ULDC.64 UR4, c[0x0][0x238] ;  /* 0x00008e0000047ab9 */ /* 0x000fe20000000a00 */
[----:B------:R-:W-:Y:S01]  /*1bd0*/  LOP3.LUT R0, R0, 0xfffffff8, RZ, 0xc0, !PT ;  /* 0xfffffff800007812 */ /* 0x000fe200078ec0ff */
[----:B------:R3:W-:Y:S01]  /*1be0*/  LDGSTS.E.BYPASS.LTC128B.128 [R33+0x2080], [R4.64+0x40], !P3 ;  /* 0x0208004004217fae */ /* 0x0007e2000d901d52 */
[----:B------:R-:W-:Y:S01]  /*1bf0*/  LEA.HI R6, R28, R7, RZ, 0x1 ;  /* 0x000000071c067211 */ /* 0x000fe200078f08ff */
[----:B------:R-:W-:Y:S01]  /*1c00*/  UIMAD UR4, UR23, UR4, URZ ;  /* 0x00000004170472a4 */ /* 0x000fe2000f8e023f */
[----:B------:R-:W-:Y:S01]  /*1c10*/  ISETP.GE.AND P3, PT, R2, c[0x0][0x16c], PT ;  /* 0x00005b0002007a0c */ /* 0x000fe20003f66270 */
[----:B------:R3:W-:Y:S01]  /*1c20*/  LDGSTS.E.BYPASS.LTC128B.128 [R33+0x4080], [R4.64+0x80], !P1 ;  /* 0x0408008004217fae */ /* 0x0007e2000c901d52 */
[----:B------:R-:W-:Y:S01]  /*1c30*/  LOP3.LUT R6, R6, 0xfffffffe, RZ, 0xc0, !PT ;  /* 0xfffffffe06067812 */ /* 0x000fe200078ec0ff */
[C---:B------:R-:W-:Y:S01]  /*1c40*/  IMAD.IADD R0, R37.reuse, 0x1, -R0 ;  /* 0x0000000125007824 */ /* 0x040fe200078e0a00 */
[----:B------:R-:W-:Y:S01]  /*1c50*/  ISETP.LT.AND P1, PT, R37, UR21, PT ;  /* 0x0000001525007c0c */ /* 0x000fe2000bf21270 */
[----:B------:R-:W-:Y:S01]  /*1c60*/  USEL UR22, UR22, URZ, !UP2 ;  /* 0x0000003f16167287 */ /* 0x000fe2000d000000 */
[----:B--2---:R-:W-:Y:S01]  /*1c70*/  LEA R12, P0, R8, R4, 0x7 ;  /* 0x00000004080c7211 */ /* 0x004fe200078038ff */
[----:B------:R-:W-:Y:S01]  /*1c80*/  IMAD.IADD R19, R7, 0x1, -R6 ;  /* 0x0000000107137824 */ /* 0x000fe200078e0a06 */
[----:B------:R-:W-:Y:S01]  /*1c90*/  ISETP.GE.AND P5, PT, R2, c[0x0][0x1fc], PT ;  /* 0x00007f0002007a0c */ /* 0x000fe20003fa6270 */
[----:B------:R-:W-:Y:S01]  /*1ca0*/  UIMAD UR26, UR11, UR5, UR4 ;  /* 0x000000050b1a72a4 */ /* 0x000fe2000f8e0204 */
[----:B------:R-:W-:Y:S01]  /*1cb0*/  LEA.HI.X R13, R8, R5, R9, 0x7, P0 ;  /* 0x00000005080d7211 */ /* 0x000fe200000f3c09 */
[----:B------:R-:W-:Y:S01]  /*1cc0*/  USEL UR23, UR10, URZ, !UP2 ;  /* 0x0000003f0a177287 */ /* 0x000fe2000d000000 */
[----:B------:R-:W-:Y:S01]  /*1cd0*/  ISETP.GE.OR P0, PT, R2, c[0x0][0x1fc], !P1 ;  /* 0x00007f0002007a0c */ /* 0x000fe20004f06670 */
[----:B------:R-:W-:Y:S01]  /*1ce0*/  ULDC.64 UR4, c[0x0][0x188] ;  /* 0x0000620000047ab9 */ /* 0x000fe20000000a00 */
[----:B------:R-:W-:Y:S01]  /*1cf0*/  SHF.R.S32.HI R11, RZ, 0x6, R11 ;  /* 0x00000006ff0b7819 */ /* 0x000fe2000001140b */
[----:B------:R1:W-:Y:S01]  /*1d00*/  LDGSTS.E.BYPASS.LTC128B.128 [R33+0x1080], [R12.64], !P2 ;  /* 0x010800000c217fae */ /* 0x0003e2000d101d52 */
[C---:B------:R-:W-:Y:S01]  /*1d10*/  LOP3.LUT P2, RZ, R0.reuse, 0x4, RZ, 0xc0, !PT ;  /* 0x0000000400ff7812 */ /* 0x040fe2000784c0ff */
[----:B------:R-:W-:Y:S01]  /*1d20*/  IMAD.SHL.U32 R0, R0, 0x40, RZ ;  /* 0x0000004000007824 */ /* 0x000fe200078e00ff */
[----:B------:R-:W-:Y:S01]  /*1d30*/  UIMAD UR4, UR22, UR4, URZ ;  /* 0x00000004160472a4 */ /* 0x000fe2000f8e023f */
[----:B------:R-:W-:Y:S01]  /*1d40*/  IMAD.U32 R10, RZ, RZ, UR23 ;  /* 0x00000017ff0a7e24 */ /* 0x000fe2000f8e00ff */
[----:B------:R-:W-:Y:S01]  /*1d50*/  USHF.R.S32.HI UR27, URZ, 0x1f, UR17 ;  /* 0x0000001f3f1b7899 */ /* 0x000fe20008011411 */
[----:B------:R-:W-:Y:S01]  /*1d60*/  IMAD.U32 R8, RZ, RZ, UR16 ;  /* 0x00000010ff087e24 */ /* 0x000fe2000f8e00ff */
[----:B------:R-:W-:Y:S01]  /*1d70*/  LOP3.LUT R0, R0, 0x1c0, RZ, 0xc0, !PT ;  /* 0x000001c000007812 */ /* 0x000fe200078ec0ff */
[----:B------:R-:W-:Y:S01]  /*1d80*/  UIMAD UR28, UR23, UR5, UR4 ;  /* 0x00000005171c72a4 */ /* 0x000fe2000f8e0204 */
[----:B------:R-:W-:Y:S01]  /*1d90*/  STL [R1+0x1c], R36 ;  /* 0x00001c2401007387 */ /* 0x000fe20000100800 */
[----:B------:R-:W-:Y:S01]  /*1da0*/  UIMAD UR15, UR15, UR17, URZ ;  /* 0x000000110f0f72a4 */ /* 0x000fe2000f8e023f */
[----:B------:R-:W-:Y:S01]  /*1db0*/  IMAD.MOV.U32 R222, RZ, RZ, 0x20 ;  /* 0x00000020ffde7424 */ /* 0x000fe200078e00ff */
[----:B------:R-:W-:Y:S01]  /*1dc0*/  ULDC.64 UR4, c[0x0][0x178] ;  /* 0x00005e0000047ab9 */ /* 0x000fe20000000a00 */
[C---:B---3--:R-:W-:Y:S01]  /*1dd0*/  IMAD R5, R16.reuse, c[0x0][0x178], RZ ;  /* 0x00005e0010057a24 */ /* 0x048fe200078e02ff */
[----:B------:R-:W-:Y:S01]  /*1de0*/  UIMAD.WIDE.U32 UR30, UR17, UR4, URZ ;  /* 0x00000004111e72a5 */ /* 0x000fe2000f8e003f */
[----:B------:R-:W-:Y:S01]  /*1df0*/  IMAD R4, R16, c[0x0][0x208], RZ ;  /* 0x0000820010047a24 */ /* 0x000fe200078e02ff */
[----:B------:R-:W-:Y:S01]  /*1e00*/  UIMAD UR15, UR27, UR16, UR15 ;  /* 0x000000101b0f72a4 */ /* 0x000fe2000f8e020f */
[C---:B------:R-:W-:Y:S01]  /*1e10*/  IMAD R6, R14.reuse, c[0x0][0x17c], R5 ;  /* 0x00005f000e067a24 */ /* 0x040fe200078e0205 */
[----:B------:R-:W-:Y:S01]  /*1e20*/  STL [R1+0xc], R33 ;  /* 0x00000c2101007387 */ /* 0x000fe20000100800 */
[C---:B------:R-:W-:Y:S01]  /*1e30*/  IMAD R7, R14.reuse, c[0x0][0x20c], R4 ;  /* 0x000083000e077a24 */ /* 0x040fe200078e0204 */
[----:B------:R-:W-:Y:S01]  /*1e40*/  CS2R R130, SRZ ;  /* 0x0000000000827805 */ /* 0x000fe2000001ff00 */
[----:B------:R-:W-:Y:S01]  /*1e50*/  IMAD.WIDE.U32 R4, R14, c[0x0][0x178], R2 ;  /* 0x00005e000e047a25 */ /* 0x000fe200078e0002 */
[----:B------:R1:W-:Y:S01]  /*1e60*/  LDGSTS.E.BYPASS.LTC128B.128 [R33+0x3080], [R12.64+0x40], !P6 ;  /* 0x030800400c217fae */ /* 0x0003e2000f101d52 */
[C---:B------:R-:W-:Y:S01]  /*1e70*/  ISETP.GE.OR P6, PT, R26.reuse, c[0x0][0x1fc], !P1 ;  /* 0x00007f001a007a0c */ /* 0x040fe20004fc6670 */
[----:B------:R-:W-:Y:S01]  /*1e80*/  CS2R R128, SRZ ;  /* 0x0000000000807805 */ /* 0x000fe2000001ff00 */
[----:B------:R-:W-:Y:S01]  /*1e90*/  IMAD.IADD R5, R5, 0x1, R6 ;  /* 0x0000000105057824 */ /* 0x000fe200078e0206 */
[----:B------:R1:W-:Y:S01]  /*1ea0*/  LDGSTS.E.BYPASS.LTC128B.128 [R33+0x5080], [R12.64+0x80], !P4 ;  /* 0x050800800c217fae */ /* 0x0003e2000e101d52 */
[----:B------:R-:W-:Y:S01]  /*1eb0*/  IMAD.U32 R6, RZ, RZ, UR11 ;  /* 0x0000000bff067e24 */ /* 0x000fe2000f8e00ff */
[----:B------:R-:W-:Y:S01]  /*1ec0*/  ISETP.GE.AND P4, PT, R26, c[0x0][0x16c], PT ;  /* 0x00005b001a007a0c */ /* 0x000fe20003f86270 */
[----:B------:R-:W-:Y:S01]  /*1ed0*/  IMAD.WIDE.U32 R2, R14, c[0x0][0x208], R2 ;  /* 0x000082000e027a25 */ /* 0x000fe200078e0002 */
[----:B------:R-:W0:Y:S01]  /*1ee0*/  LDGDEPBAR ;  /* 0x00000000000079af */ /* 0x000e220000000000 */
[----:B------:R-:W-:Y:S01]  /*1ef0*/  ISETP.GE.OR P1, PT, R36, c[0x0][0x1fc], !P1 ;  /* 0x00007f0024007a0c */ /* 0x000fe20004f26670 */
[----:B------:R-:W-:Y:S01]  /*1f00*/  CS2R R126, SRZ ;  /* 0x00000000007e7805 */ /* 0x000fe2000001ff00 */
[----:B------:R-:W-:Y:S01]  /*1f10*/  IMAD.WIDE.U32 R4, R6, c[0x0][0x180], R4 ;  /* 0x0000600006047a25 */ /* 0x000fe200078e0004 */
[----:B------:R-:W-:Y:S01]  /*1f20*/  LEA.HI R6, R30, R29, RZ, 0x1 ;  /* 0x0000001d1e067211 */ /* 0x000fe200078f08ff */
[----:B------:R-:W-:Y:S01]  /*1f30*/  CS2R R124, SRZ ;  /* 0x00000000007c7805 */ /* 0x000fe2000001ff00 */
[----:B------:R-:W-:Y:S01]  /*1f40*/  CS2R R122, SRZ ;  /* 0x00000000007a7805 */ /* 0x000fe2000001ff00 */
[----:B------:R-:W-:Y:S01]  /*1f50*/  IMAD.IADD R3, R3, 0x1, R7 ;  /* 0x0000000103037824 */ /* 0x000fe200078e0207 */
[----:B------:R-:W-:Y:S01]  /*1f60*/  LOP3.LUT R6, R6, 0xfffffffe, RZ, 0xc0, !PT ;  /* 0xfffffffe06067812 */ /* 0x000fe200078ec0ff */
[----:B------:R-:W-:Y:S01]  /*1f70*/  IMAD.SHL.U32 R7, R11, 0x8, RZ ;  /* 0x000000080b077824 */ /* 0x000fe200078e00ff */
[----:B------:R-:W-:Y:S01]  /*1f80*/  IADD3 R5, R5, UR25, RZ ;  /* 0x0000001905057c10 */ /* 0x000fe2000fffe0ff */
[----:B------:R-:W-:Y:S01]  /*1f90*/  UIMAD UR25, UR27, UR4, URZ ;  /* 0x000000041b1972a4 */ /* 0x000fe2000f8e023f */
[----:B------:R-:W-:Y:S01]  /*1fa0*/  IMAD.MOV.U32 R225, RZ, RZ, 0x10 ;  /* 0x00000010ffe17424 */ /* 0x000fe200078e00ff */
[----:B------:R-:W-:Y:S01]  /*1fb0*/  CS2R R120, SRZ ;  /* 0x0000000000787805 */ /* 0x000fe2000001ff00 */
[----:B------:R-:W-:Y:S01]  /*1fc0*/  IMAD.IADD R27, R29, 0x1, -R6 ;  /* 0x000000011d1b7824 */ /* 0x000fe200078e0a06 */
[----:B------:R-:W-:Y:S01]  /*1fd0*/  LOP3.LUT R212, R7, 0x18, RZ, 0xc0, !PT ;  /* 0x0000001807d47812 */ /* 0x000fe200078ec0ff */
[----:B------:R-:W-:Y:S01]  /*1fe0*/  IMAD.U32 R7, RZ, RZ, UR11 ;  /* 0x0000000bff077e24 */ /* 0x000fe2000f8e00ff */
[----:B------:R-:W-:Y:S01]  /*1ff0*/  SHF.R.U32.HI R6, RZ, 0x3, R0 ;  /* 0x00000003ff067819 */ /* 0x000fe20000011600 */
[----:B------:R-:W-:Y:S01]  /*2000*/  IMAD.SHL.U32 R15, R27, 0x400, RZ ;  /* 0x000004001b0f7824 */ /* 0x000fe200078e00ff */
[----:B------:R-:W-:Y:S01]  /*2010*/  UIMAD UR25, UR17, UR5, UR25 ;  /* 0x00000005111972a4 */ /* 0x000fe2000f8e0219 */
[----:B------:R-:W-:Y:S01]  /*2020*/  IMAD.WIDE.U32 R2, R7, c[0x0][0x210], R2 ;  /* 0x0000840007027a25 */ /* 0x000fe200078e0002 */
[----:B------:R-:W-:Y:S01]  /*2030*/  LOP3.LUT R0, R6, R0, R212, 0x1e, !PT ;  /* 0x0000000006007212 */ /* 0x000fe200078e1ed4 */
[----:B------:R-:W-:Y:S01]  /*2040*/  ULDC.64 UR4, c[0x0][0x218] ;  /* 0x0000860000047ab9 */ /* 0x000fe20000000a00 */
[----:B------:R-:W-:Y:S01]  /*2050*/  IADD3 R7, R25, UR14, RZ ;  /* 0x0000000e19077c10 */ /* 0x000fe2000fffe0ff */
[----:B------:R-:W-:Y:S01]  /*2060*/  IMAD R6, R18, 0x2, R15 ;  /* 0x0000000212067824 */ /* 0x000fe200078e020f */
[----:B------:R-:W-:Y:S01]  /*2070*/  IADD3 R3, R3, UR24, RZ ;  /* 0x0000001803037c10 */ /* 0x000fe2000fffe0ff */
[----:B------:R-:W-:Y:S01]  /*2080*/  UIMAD UR4, UR22, UR4, URZ ;  /* 0x00000004160472a4 */ /* 0x000fe2000f8e023f */
[----:B------:R-:W-:Y:S01]  /*2090*/  IMAD.WIDE.U32 R42, R10, c[0x0][0x188], R4 ;  /* 0x000062000a2a7a25 */ /* 0x000fe200078e0004 */
[----:B------:R-:W-:Y:S01]  /*20a0*/  UIADD3 UR25, UR31, UR25, URZ ;  /* 0x000000191f197290 */ /* 0x000fe2000fffe03f */
[----:B------:R-:W-:Y:S01]  /*20b0*/  IADD3 R5, R23, UR13, RZ ;  /* 0x0000000d17057c10 */ /* 0x000fe2000fffe0ff */
[----:B------:R-:W-:Y:S01]  /*20c0*/  UIMAD UR4, UR23, UR5, UR4 ;  /* 0x00000005170472a4 */ /* 0x000fe2000f8e0204 */
[----:B------:R-:W-:Y:S01]  /*20d0*/  IMAD.IADD R0, R6, 0x1, R0 ;  /* 0x0000000106007824 */ /* 0x000fe200078e0200 */
[----:B------:R-:W-:Y:S01]  /*20e0*/  IADD3 R34, R43, UR28, RZ ;  /* 0x0000001c2b227c10 */ /* 0x000fe2000fffe0ff */
[----:B------:R-:W-:Y:S01]  /*20f0*/  IMAD.WIDE.U32 R40, R10, c[0x0][0x218], R2 ;  /* 0x000086000a287a25 */ /* 0x000fe200078e0002 */
[----:B------:R-:W-:-:S04]  /*2100*/  DEPBAR.LE SB0, 0x1 ;  /* 0x000080400000791a */ /* 0x000fc80000000000 */
[----:B------:R-:W-:Y:S01]  /*2110*/  IMAD.SHL.U32 R227, R0, 0x2, RZ ;  /* 0x0000000200e37824 */ /* 0x000fe200078e00ff */
[----:B------:R-:W-:Y:S01]  /*2120*/  IADD3 R39, R41, UR4, RZ ;  /* 0x0000000429277c10 */ /* 0x000fe2000fffe0ff */
[----:B------:R-:W-:Y:S01]  /*2130*/  IMAD.U32 R2, RZ, RZ, UR30 ;  /* 0x0000001eff027e24 */ /* 0x000fe2000f8e00ff */
[----:B------:R-:W-:Y:S01]  /*2140*/  STL.64 [R1+0x48], R40 ;  /* 0x0000482801007387 */ /* 0x000fe20000100a00 */
[----:B------:R-:W-:Y:S01]  /*2150*/  IMAD.MOV.U32 R38, RZ, RZ, R40 ;  /* 0x000000ffff267224 */ /* 0x000fe200078e0028 */
[C---:B------:R-:W-:Y:S01]  /*2160*/  IADD3 R0, R227.reuse, 0xf480, RZ ;  /* 0x0000f480e3007810 */ /* 0x040fe20007ffe0ff */
[----:B------:R-:W-:Y:S01]  /*2170*/  IMAD.U32 R3, RZ, RZ, UR31 ;  /* 0x0000001fff037e24 */ /* 0x000fe2000f8e00ff */
[----:B------:R-:W-:Y:S01]  /*2180*/  IADD3 R228, R227, 0xf4c0, RZ ;  /* 0x0000f4c0e3e47810 */ /* 0x000fe20007ffe0ff */
[----:B------:R-:W-:Y:S01]  /*2190*/  IMAD.WIDE.U32 R8, R8, UR17, R38 ;  /* 0x0000001108087c25 */ /* 0x000fe2000f8e0026 */
[----:B------:R-:W-:Y:S01]  /*21a0*/  @P2 IADD3 R228, R0, -0x40, RZ ;  /* 0xffffffc000e42810 */ /* 0x000fe20007ffe0ff */
[----:B------:R2:W-:Y:S01]  /*21b0*/  STL.64 [R1+0x40], R42 ;  /* 0x0000402a01007387 */ /* 0x0005e20000100a00 */
[C---:B------:R-:W-:Y:S01]  /*21c0*/  LEA R14, P2, R2.reuse, R42, 0x6 ;  /* 0x0000002a020e7211 */ /* 0x040fe200078430ff */
[----:B------:R-:W-:Y:S01]  /*21d0*/  IMAD.U32 R0, RZ, RZ, UR25 ;  /* 0x00000019ff007e24 */ /* 0x000fe2000f8e00ff */
[----:B------:R-:W-:Y:S01]  /*21e0*/  IADD3 R3, R21, UR26, RZ ;  /* 0x0000001a15037c10 */ /* 0x000fe2000fffe0ff */
[----:B------:R3:W-:Y:S01]  /*21f0*/  STL [R1+0x64], R34 ;  /* 0x0000642201007387 */ /* 0x0007e20000100800 */
[----:B------:R-:W-:Y:S01]  /*2200*/  IMAD.MOV.U32 R4, RZ, RZ, R22 ;  /* 0x000000ffff047224 */ /* 0x000fe200078e0016 */
[----:B------:R-:W-:Y:S01]  /*2210*/  SEL R22, RZ, 0xffffffff, P4 ;  /* 0xffffffffff167807 */ /* 0x000fe20002000000 */
[----:B------:R-:W-:Y:S01]  /*2220*/  IMAD.MOV.U32 R6, RZ, RZ, R24 ;  /* 0x000000ffff067224 */ /* 0x000fe200078e0018 */
[----:B------:R-:W-:Y:S01]  /*2230*/  LEA.HI.X R18, R2, R34, R0, 0x6, P2 ;  /* 0x0000002202127211 */ /* 0x000fe200010f3400 */
[----:B------:R-:W-:Y:S01]  /*2240*/  IMAD.MOV.U32 R2, RZ, RZ, R20 ;  /* 0x000000ffff027224 */ /* 0x000fe200078e0014 */
[----:B------:R-:W-:Y:S01]  /*2250*/  IADD3 R0, R9, UR15, RZ ;  /* 0x0000000f09007c10 */ /* 0x000fe2000fffe0ff */
[----:B------:R4:W-:Y:S01]  /*2260*/  STL.64 [R1+0x28], R38 ;  /* 0x0000282601007387 */ /* 0x0009e20000100a00 */
[C---:B------:R-:W-:Y:S01]  /*2270*/  LEA R16, P2, R8.reuse, c[0x0][0x1f0], 0x1 ;  /* 0x00007c0008107a11 */ /* 0x040fe200078408ff */
[----:B------:R-:W-:Y:S01]  /*2280*/  ULDC.64 UR4, c[0x0][0x278] ;  /* 0x00009e0000047ab9 */ /* 0x000fe20000000a00 */
[----:B------:R-:W-:Y:S01]  /*2290*/  SEL R23, RZ, 0x1, P3 ;  /* 0x00000001ff177807 */ /* 0x000fe20001800000 */
[----:B------:R-:W-:Y:S01]  /*22a0*/  UIMAD UR4, UR22, UR4, URZ ;  /* 0x00000004160472a4 */ /* 0x000fe2000f8e023f */
[----:B------:R-:W-:Y:S01]  /*22b0*/  LEA.HI.X R17, R8, c[0x0][0x1f4], R0, 0x1, P2 ;  /* 0x00007d0008117a11 */ /* 0x000fe200010f0c00 */
[----:B------:R-:W-:Y:S01]  /*22c0*/  USHF.R.S32.HI UR13, URZ, 0x1f, UR20 ;  /* 0x0000001f3f0d7899 */ /* 0x000fe20008011414 */
[----:B------:R-:W-:Y:S01]  /*22d0*/  LOP3.LUT R0, R28, 0xfffffff0, RZ, 0xc0, !PT ;  /* 0xfffffff01c007812 */ /* 0x000fe200078ec0ff */
[----:B------:R-:W-:Y:S01]  /*22e0*/  UIMAD UR5, UR23, UR5, UR4 ;  /* 0x00000005170572a4 */ /* 0x000fe2000f8e0204 */
[----:B------:R-:W-:Y:S01]  /*22f0*/  ISETP.GE.AND P3, PT, R36, c[0x0][0x16c], PT ;  /* 0x00005b0024007a0c */ /* 0x000fe20003f66270 */
[----:B------:R-:W-:Y:S01]  /*2300*/  CS2R R118, SRZ ;  /* 0x0000000000767805 */ /* 0x000fe2000001ff00 */
[----:B------:R-:W-:Y:S01]  /*2310*/  ISETP.GE.AND P2, PT, R26, c[0x0][0x1fc], PT ;  /* 0x00007f001a007a0c */ /* 0x000fe20003f46270 */
[----:B------:R-:W-:Y:S01]  /*2320*/  IMAD.IADD R0, R85, 0x1, -R0 ;  /* 0x0000000155007824 */ /* 0x000fe200078e0a00 */
[----:B------:R-:W-:Y:S01]  /*2330*/  CS2R R116, SRZ ;  /* 0x0000000000747805 */ /* 0x000fe2000001ff00 */
[----:B------:R-:W-:Y:S01]  /*2340*/  CS2R R114, SRZ ;  /* 0x0000000000727805 */ /* 0x000fe2000001ff00 */
[----:B------:R-:W-:Y:S01]  /*2350*/  CS2R R112, SRZ ;  /* 0x0000000000707805 */ /* 0x000fe2000001ff00 */
[C---:B--2---:R-:W-:Y:S01]  /*2360*/  IMAD.WIDE.U32 R42, R10.reuse, c[0x0][0x278], R6 ;  /* 0x00009e000a2a7a25 */ /* 0x044fe200078e0006 */
[----:B------:R-:W-:Y:S01]  /*2370*/  CS2R R110, SRZ ;  /* 0x00000000006e7805 */ /* 0x000fe2000001ff00 */
[----:B------:R-:W-:Y:S01]  /*2380*/  CS2R R108, SRZ ;  /* 0x00000000006c7805 */ /* 0x000fe2000001ff00 */
[----:B------:R-:W-:Y:S01]  /*2390*/  CS2R R106, SRZ ;  /* 0x00000000006a7805 */ /* 0x000fe2000001ff00 */
[----:B---3--:R-:W-:Y:S01]  /*23a0*/  IMAD.WIDE.U32 R34, R10, c[0x0][0x240], R2 ;  /* 0x000090000a227a25 */ /* 0x008fe200078e0002 */
[----:B------:R-:W-:Y:S01]  /*23b0*/  LOP3.LUT R3, R32, 0xfffffff8, RZ, 0xc0, !PT ;  /* 0xfffffff820037812 */ /* 0x000fe200078ec0ff */
[----:B------:R2:W-:Y:S01]  /*23c0*/  STL.64 [R1+0x38], R42 ;  /* 0x0000382a01007387 */ /* 0x0005e20000100a00 */
[----:B------:R-:W-:Y:S01]  /*23d0*/  LOP3.LUT R2, R30, 0xffffffe0, RZ, 0xc0, !PT ;  /* 0xffffffe01e027812 */ /* 0x000fe200078ec0ff */
[----:B------:R-:W-:Y:S01]  /*23e0*/  CS2R R104, SRZ ;  /* 0x0000000000687805 */ /* 0x000fe2000001ff00 */
[----:B------:R-:W-:Y:S01]  /*23f0*/  IADD3 R40, R43, UR5, RZ ;  /* 0x000000052b287c10 */ /* 0x000fe2000fffe0ff */
[----:B------:R-:W-:Y:S01]  /*2400*/  IMAD.IADD R3, R85, 0x1, -R3 ;  /* 0x0000000155037824 */ /* 0x000fe200078e0a03 */
[----:B------:R-:W-:Y:S01]  /*2410*/  ULDC.64 UR4, c[0x0][0x290] ;  /* 0x0000a40000047ab9 */ /* 0x000fe20000000a00 */
[----:B----4-:R-:W-:Y:S01]  /*2420*/  IMAD.WIDE.U32 R38, R10, c[0x0][0x290], R4 ;  /* 0x0000a4000a267a25 */ /* 0x010fe200078e0004 */
[----:B------:R-:W-:Y:S01]  /*2430*/  SHF.R.S32.HI R5, RZ, 0x1f, R11 ;  /* 0x0000001fff057819 */ /* 0x000fe2000001140b */
[----:B------:R-:W-:Y:S01]  /*2440*/  UIMAD UR4, UR22, UR4, URZ ;  /* 0x00000004160472a4 */ /* 0x000fe2000f8e023f */
[----:B------:R-:W-:Y:S01]  /*2450*/  LEA.HI R8, R3, R3, RZ, 0x1 ;  /* 0x0000000303087211 */ /* 0x000fe200078f08ff */
[----:B------:R-:W-:Y:S01]  /*2460*/  IMAD.IADD R2, R85, 0x1, -R2 ;  /* 0x0000000155027824 */ /* 0x000fe200078e0a02 */
[----:B------:R-:W-:Y:S01]  /*2470*/  LEA.HI R5, R5, R11, RZ, 0x2 ;  /* 0x0000000b05057211 */ /* 0x000fe200078f10ff */
[----:B------:R-:W-:Y:S01]  /*2480*/  UIMAD UR4, UR23, UR5, UR4 ;  /* 0x00000005170472a4 */ /* 0x000fe2000f8e0204 */
[----:B------:R-:W-:Y:S01]  /*2490*/  SHF.R.S32.HI R4, RZ, 0x1f, R0 ;  /* 0x0000001fff047819 */ /* 0x000fe20000011400 */
[----:B------:R-:W-:Y:S01]  /*24a0*/  STL.64 [R1+0x30], R38 ;  /* 0x0000302601007387 */ /* 0x000fe20000100a00 */
[----:B------:R-:W-:Y:S01]  /*24b0*/  LOP3.LUT R5, R5, 0x1ffffffc, RZ, 0xc0, !PT ;  /* 0x1ffffffc05057812 */ /* 0x000fe200078ec0ff */
[----:B------:R-:W-:Y:S01]  /*24c0*/  CS2R R102, SRZ ;  /* 0x0000000000667805 */ /* 0x000fe2000001ff00 */
[----:B------:R-:W-:Y:S01]  /*24d0*/  SHF.R.S32.HI R7, RZ, 0x1f, R2 ;  /* 0x0000001fff077819 */ /* 0x000fe20000011402 */
[----:B------:R-:W-:Y:S01]  /*24e0*/  STL.64 [R1+0x58], R34 ;  /* 0x0000582201007387 */ /* 0x000fe20000100a00 */
[----:B------:R-:W-:Y:S01]  /*24f0*/  LOP3.LUT R6, R8, 0x7fffffe, RZ, 0xc0, !PT ;  /* 0x07fffffe08067812 */ /* 0x000fe200078ec0ff */
[----:B------:R-:W-:Y:S01]  /*2500*/  IMAD.IADD R20, R11, 0x1, -R5 ;  /* 0x000000010b147824 */ /* 0x000fe200078e0a05 */
[-C--:B------:R-:W-:Y:S01]  /*2510*/  LEA.HI R10, R0, R0.reuse, RZ, 0x1 ;  /* 0x00000000000a7211 */ /* 0x080fe200078f08ff */
[----:B------:R-:W-:Y:S01]  /*2520*/  IMAD R5, R19, 0x4, R11 ;  /* 0x0000000413057824 */ /* 0x000fe200078e020b */
[----:B------:R-:W-:Y:S01]  /*2530*/  LEA.HI R4, R4, R0, RZ, 0x3 ;  /* 0x0000000004047211 */ /* 0x000fe200078f18ff */
[----:B------:R-:W-:Y:S01]  /*2540*/  IMAD.IADD R9, R3, 0x1, -R6 ;  /* 0x0000000103097824 */ /* 0x000fe200078e0a06 */
[----:B-1----:R-:W-:Y:S01]  /*2550*/  LEA.HI R12, R7, R2, RZ, 0x2 ;  /* 0x00000002070c7211 */ /* 0x002fe200078f10ff */
[----:B------:R-:W-:Y:S01]  /*2560*/  IMAD.SHL.U32 R3, R3, 0x40, RZ ;  /* 0x0000004003037824 */ /* 0x000fe200078e00ff */
[----:B------:R-:W-:Y:S01]  /*2570*/  LOP3.LUT R7, R10, 0x7fffffe, RZ, 0xc0, !PT ;  /* 0x07fffffe0a077812 */ /* 0x000fe200078ec0ff */
[----:B------:R-:W-:Y:S01]  /*2580*/  IMAD R9, R5, 0x8, R9 ;  /* 0x0000000805097824 */ /* 0x000fe200078e0209 */
[----:B------:R-:W-:Y:S01]  /*2590*/  LOP3.LUT R6, R4, 0xfffffff8, RZ, 0xc0, !PT ;  /* 0xfffffff804067812 */ /* 0x000fe200078ec0ff */
[----:B------:R1:W-:Y:S01]  /*25a0*/  STL [R1+0x54], R40 ;  /* 0x0000542801007387 */ /* 0x0003e20000100800 */
[----:B------:R-:W-:Y:S01]  /*25b0*/  SHF.R.S32.HI R4, RZ, 0x3, R4 ;  /* 0x00000003ff047819 */ /* 0x000fe20000011404 */
[----:B------:R-:W-:Y:S01]  /*25c0*/  IMAD.IADD R7, R0, 0x1, -R7 ;  /* 0x0000000100077824 */ /* 0x000fe200078e0a07 */
[----:B------:R-:W-:Y:S01]  /*25d0*/  LOP3.LUT R5, R12, 0x7ffffffc, RZ, 0xc0, !PT ;  /* 0x7ffffffc0c057812 */ /* 0x000fe200078ec0ff */
[----:B------:R-:W-:Y:S01]  /*25e0*/  IMAD.IADD R11, R0, 0x1, -R6 ;  /* 0x00000001000b7824 */ /* 0x000fe200078e0a06 */
[----:B------:R-:W-:Y:S01]  /*25f0*/  SHF.R.S32.HI R0, RZ, 0x1, R8 ;  /* 0x00000001ff007819 */ /* 0x000fe20000011408 */
[C---:B------:R-:W-:Y:S01]  /*2600*/  IMAD R21, R4.reuse, 0x8, R7 ;  /* 0x0000000804157824 */ /* 0x040fe200078e0207 */
[----:B------:R-:W-:Y:S01]  /*2610*/  LOP3.LUT R8, R3, 0x1c0, RZ, 0xc0, !PT ;  /* 0x000001c003087812 */ /* 0x000fe200078ec0ff */
[----:B------:R-:W-:Y:S01]  /*2620*/  IMAD R218, R4, 0x200, R15 ;  /* 0x0000020004da7824 */ /* 0x000fe200078e020f */
[----:B------:R-:W-:Y:S01]  /*2630*/  SEL R4, RZ, 0x2, P4 ;  /* 0x00000002ff047807 */ /* 0x000fe20002000000 */
[----:B------:R-:W-:Y:S01]  /*2640*/  IMAD.IADD R15, R2, 0x1, -R5 ;  /* 0x00000001020f7824 */ /* 0x000fe200078e0a05 */
[C---:B------:R-:W-:Y:S01]  /*2650*/  LOP3.LUT P4, RZ, R0.reuse, 0x2, RZ, 0xc0, !PT ;  /* 0x0000000200ff7812 */ /* 0x040fe2000788c0ff */
[----:B------:R-:W-:Y:S01]  /*2660*/  IMAD.SHL.U32 R2, R29, 0x10, RZ ;  /* 0x000000101d027824 */ /* 0x000fe200078e00ff */
[----:B------:R-:W-:Y:S01]  /*2670*/  SEL R3, RZ, 0x4, P3 ;  /* 0x00000004ff037807 */ /* 0x000fe20001800000 */
[----:B------:R-:W-:Y:S01]  /*2680*/  IMAD.SHL.U32 R0, R0, 0x40, RZ ;  /* 0x0000004000007824 */ /* 0x000fe200078e00ff */
[----:B------:R-:W-:Y:S01]  /*2690*/  LEA R6, P3, R14, c[0x0][0x160], 0x1 ;  /* 0x000058000e067a11 */ /* 0x000fe200078608ff */
[----:B------:R-:W-:Y:S01]  /*26a0*/  IMAD R15, R20, 0x4, R15 ;  /* 0x00000004140f7824 */ /* 0x000fe200078e020f */
[----:B------:R-:W-:Y:S01]  /*26b0*/  LOP3.LUT R2, R8, 0x30, R2, 0xf8, !PT ;  /* 0x0000003008027812 */ /* 0x000fe200078ef802 */
[----:B------:R-:W-:Y:S01]  /*26c0*/  CS2R R100, SRZ ;  /* 0x0000000000647805 */ /* 0x000fe2000001ff00 */
[----:B------:R-:W-:Y:S01]  /*26d0*/  LOP3.LUT R0, R0, 0xc0, RZ, 0xc0, !PT ;  /* 0x000000c000007812 */ /* 0x000fe200078ec0ff */
[----:B------:R-:W-:Y:S01]  /*26e0*/  CS2R R98, SRZ ;  /* 0x0000000000627805 */ /* 0x000fe2000001ff00 */
[--C-:B------:R-:W-:Y:S01]  /*26f0*/  LOP3.LUT R13, R2, 0x8, R32.reuse, 0xf8, !PT ;  /* 0x00000008020d7812 */ /* 0x100fe200078ef820 */
[----:B------:R-:W-:Y:S01]  /*2700*/  CS2R R96, SRZ ;  /* 0x0000000000607805 */ /* 0x000fe2000001ff00 */
[----:B------:R-:W-:Y:S01]  /*2710*/  LOP3.LUT R2, R0, 0x8, R32, 0xf8, !PT ;  /* 0x0000000800027812 */ /* 0x000fe200078ef820 */
[----:B------:R-:W-:Y:S01]  /*2720*/  CS2R R94, SRZ ;  /* 0x00000000005e7805 */ /* 0x000fe2000001ff00 */
[----:B------:R-:W-:Y:S01]  /*2730*/  SHF.R.U32.HI R0, RZ, 0x3, R0 ;  /* 0x00000003ff007819 */ /* 0x000fe20000011600 */
[----:B------:R-:W-:Y:S01]  /*2740*/  CS2R R92, SRZ ;  /* 0x00000000005c7805 */ /* 0x000fe2000001ff00 */
[----:B------:R-:W-:Y:S01]  /*2750*/  LEA.HI.X R7, R14, c[0x0][0x164], R18, 0x1, P3 ;  /* 0x000059000e077a11 */ /* 0x000fe200018f0c12 */
[----:B------:R-:W-:Y:S01]  /*2760*/  CS2R R90, SRZ ;  /* 0x00000000005a7805 */ /* 0x000fe2000001ff00 */
[----:B------:R-:W-:Y:S01]  /*2770*/  LOP3.LUT R2, R2, R0, RZ, 0x3c, !PT ;  /* 0x0000000002027212 */ /* 0x000fe200078e3cff */
[----:B------:R-:W-:Y:S01]  /*2780*/  CS2R R88, SRZ ;  /* 0x0000000000587805 */ /* 0x000fe2000001ff00 */
[----:B------:R-:W-:Y:S01]  /*2790*/  ISETP.GT.AND P3, PT, R85, 0xf, PT ;  /* 0x0000000f5500780c */ /* 0x000fe20003f64270 */
[----:B------:R-:W-:Y:S01]  /*27a0*/  CS2R R86, SRZ ;  /* 0x0000000000567805 */ /* 0x000fe2000001ff00 */
[----:B------:R-:W-:Y:S01]  /*27b0*/  SEL R0, R222, 0xffffffe0, !P4 ;  /* 0xffffffe0de007807 */ /* 0x000fe20006000000 */
[----:B------:R-:W-:Y:S01]  /*27c0*/  IMAD.U32 R2, R9, 0x20, R2 ;  /* 0x0000002009027824 */ /* 0x000fe200078e0002 */
[----:B------:R-:W-:Y:S01]  /*27d0*/  IADD3 R3, R3, R4, R23 ;  /* 0x0000000403037210 */ /* 0x000fe20007ffe017 */
[----:B------:R-:W-:Y:S01]  /*27e0*/  CS2R R82, SRZ ;  /* 0x0000000000527805 */ /* 0x000fe2000001ff00 */
[----:B------:R-:W-:Y:S01]  /*27f0*/  LEA.HI R14, R31, R85, RZ, 0x7 ;  /* 0x000000551f0e7211 */ /* 0x000fe200078f38ff */
[----:B------:R-:W-:Y:S01]  /*2800*/  IMAD.SHL.U32 R214, R2, 0x2, RZ ;  /* 0x0000000202d67824 */ /* 0x000fe200078e00ff */
[----:B------:R-:W-:Y:S01]  /*2810*/  BAR.SYNC.DEFER_BLOCKING 0x0 ;  /* 0x0000000000007b1d */ /* 0x000fe20000010000 */
[----:B------:R-:W-:Y:S01]  /*2820*/  IMAD.SHL.U32 R2, R19, 0x10, RZ ;  /* 0x0000001013027824 */ /* 0x000fe200078e00ff */
[----:B------:R-:W-:Y:S01]  /*2830*/  SEL R18, RZ, 0x1, P5 ;  /* 0x00000001ff127807 */ /* 0x000fe20002800000 */
[----:B------:R-:W-:Y:S01]  /*2840*/  IMAD.IADD R215, R214, 0x1, R0 ;  /* 0x00000001d6d77824 */ /* 0x000fe200078e0200 */
[--C-:B------:R-:W-:Y:S01]  /*2850*/  SHF.R.S32.HI R4, RZ, 0x1, R10.reuse ;  /* 0x00000001ff047819 */ /* 0x100fe2000001140a */
[----:B------:R-:W-:Y:S01]  /*2860*/  CS2R R80, SRZ ;  /* 0x0000000000507805 */ /* 0x000fe2000001ff00 */
[----:B------:R-:W-:Y:S01]  /*2870*/  @!P3 IADD3 R5, P4, R42, UR20, RZ ;  /* 0x000000142a05bc10 */ /* 0x000fe2000ff9e0ff */
[----:B------:R-:W-:Y:S01]  /*2880*/  CS2R R78, SRZ ;  /* 0x00000000004e7805 */ /* 0x000fe2000001ff00 */
[C---:B------:R-:W-:Y:S01]  /*2890*/  LOP3.LUT P5, RZ, R3.reuse, 0x2, RZ, 0xc0, !PT ;  /* 0x0000000203ff7812 */ /* 0x040fe200078ac0ff */
[----:B------:R-:W-:Y:S01]  /*28a0*/  CS2R R76, SRZ ;  /* 0x00000000004c7805 */ /* 0x000fe2000001ff00 */
[----:B------:R-:W-:Y:S01]  /*28b0*/  @!P3 IADD3.X R9, R40, UR13, RZ, P4, !PT ;  /* 0x0000000d2809bc10 */ /* 0x000fe2000a7fe4ff */
[----:B------:R-:W-:Y:S01]  /*28c0*/  CS2R R74, SRZ ;  /* 0x00000000004a7805 */ /* 0x000fe2000001ff00 */
[----:B------:R-:W-:Y:S01]  /*28d0*/  LOP3.LUT P4, RZ, R3, 0x1, RZ, 0xc0, !PT ;  /* 0x0000000103ff7812 */ /* 0x000fe2000788c0ff */
[----:B------:R-:W-:Y:S01]  /*28e0*/  CS2R R72, SRZ ;  /* 0x0000000000487805 */ /* 0x000fe2000001ff00 */
[----:B------:R-:W-:Y:S01]  /*28f0*/  SHF.R.S32.HI R10, RZ, 0x1f, R10 ;  /* 0x0000001fff0a7819 */ /* 0x000fe2000001140a */
[----:B------:R-:W-:Y:S01]  /*2900*/  CS2R R70, SRZ ;  /* 0x0000000000467805 */ /* 0x000fe2000001ff00 */
[C---:B------:R-:W-:Y:S01]  /*2910*/  ISETP.GE.OR P4, PT, R37.reuse, UR21, !P4 ;  /* 0x0000001525007c0c */ /* 0x040fe2000e786670 */
[----:B------:R-:W-:Y:S01]  /*2920*/  CS2R R68, SRZ ;  /* 0x0000000000447805 */ /* 0x000fe2000001ff00 */
[----:B------:R-:W-:Y:S01]  /*2930*/  LOP3.LUT R2, R2, 0x10, RZ, 0xc0, !PT ;  /* 0x0000001002027812 */ /* 0x000fe200078ec0ff */
[----:B------:R-:W-:Y:S01]  /*2940*/  CS2R R66, SRZ ;  /* 0x0000000000427805 */ /* 0x000fe2000001ff00 */
[----:B------:R-:W-:Y:S01]  /*2950*/  SHF.R.U32.HI R8, RZ, 0x3, R8 ;  /* 0x00000003ff087819 */ /* 0x000fe20000011608 */
[----:B------:R-:W-:Y:S01]  /*2960*/  CS2R R64, SRZ ;  /* 0x0000000000407805 */ /* 0x000fe2000001ff00 */
[----:B------:R-:W-:Y:S01]  /*2970*/  ISETP.GE.OR P5, PT, R37, UR21, !P5 ;  /* 0x0000001525007c0c */ /* 0x000fe2000efa6670 */
[----:B------:R-:W-:Y:S01]  /*2980*/  CS2R R62, SRZ ;  /* 0x00000000003e7805 */ /* 0x000fe2000001ff00 */
[----:B------:R-:W3:Y:S01]  /*2990*/  LDSM.16.M88.4 R164, [R214+0x6080] ;  /* 0x00608000d6a4783b */ /* 0x000ee20000000200 */
[----:B------:R-:W-:Y:S01]  /*29a0*/  LEA.HI R0, R10, R4, RZ, 0x2 ;  /* 0x000000040a007211 */ /* 0x000fe200078f10ff */
[----:B------:R-:W-:Y:S01]  /*29b0*/  CS2R R60, SRZ ;  /* 0x00000000003c7805 */ /* 0x000fe2000001ff00 */
[----:B------:R-:W-:Y:S01]  /*29c0*/  LOP3.LUT R8, R13, R8, RZ, 0x3c, !PT ;  /* 0x000000080d087212 */ /* 0x000fe200078e3cff */
[----:B------:R-:W4:Y:S01]  /*29d0*/  LDSM.16.M88.4 R168, [R214+0x7080] ;  /* 0x00708000d6a8783b */ /* 0x000f220000000200 */
[----:B------:R-:W-:Y:S01]  /*29e0*/  SEL R13, RZ, 0xffffffff, P2 ;  /* 0xffffffffff0d7807 */ /* 0x000fe20001000000 */
[----:B------:R-:W-:Y:S01]  /*29f0*/  CS2R R58, SRZ ;  /* 0x00000000003a7805 */ /* 0x000fe2000001ff00 */
[----:B------:R-:W-:Y:S01]  /*2a00*/  LOP3.LUT R0, R0, 0xfffffffc, RZ, 0xc0, !PT ;  /* 0xfffffffc00007812 */ /* 0x000fe200078ec0ff */
[----:B------:R-:W3:Y:S01]  /*2a10*/  LDSM.16.M88.4 R172, [R215+0x6080] ;  /* 0x00608000d7ac783b */ /* 0x000ee20000000200 */
[----:B------:R-:W-:Y:S01]  /*2a20*/  IMAD R213, R19, 0x200, R8 ;  /* 0x0000020013d57824 */ /* 0x000fe200078e0208 */
[----:B------:R-:W-:Y:S01]  /*2a30*/  CS2R R56, SRZ ;  /* 0x0000000000387805 */ /* 0x000fe2000001ff00 */
[----:B------:R-:W-:Y:S01]  /*2a40*/  CS2R R54, SRZ ;  /* 0x0000000000367805 */ /* 0x000fe2000001ff00 */
[----:B------:R-:W3:Y:S01]  /*2a50*/  LDSM.16.M88.4 R176, [R215+0x7080] ;  /* 0x00708000d7b0783b */ /* 0x000ee20000000200 */
[----:B------:R-:W-:Y:S01]  /*2a60*/  IMAD.IADD R4, R4, 0x1, -R0 ;  /* 0x0000000104047824 */ /* 0x000fe200078e0a00 */
[----:B------:R-:W-:Y:S01]  /*2a70*/  CS2R R52, SRZ ;  /* 0x0000000000347805 */ /* 0x000fe2000001ff00 */
[----:B------:R-:W-:Y:S01]  /*2a80*/  IMAD.SHL.U32 R0, R13, 0x2, RZ ;  /* 0x000000020d007824 */ /* 0x000fe200078e00ff */
[----:B------:R-:W3:Y:S01]  /*2a90*/  LDSM.16.M88.4 R180, [R214+0x8080] ;  /* 0x00808000d6b4783b */ /* 0x000ee20000000200 */
[----:B------:R-:W-:Y:S01]  /*2aa0*/  CS2R R50, SRZ ;  /* 0x0000000000327805 */ /* 0x000fe2000001ff00 */
[----:B------:R-:W-:Y:S01]  /*2ab0*/  CS2R R48, SRZ ;  /* 0x0000000000307805 */ /* 0x000fe2000001ff00 */
[----:B------:R-:W-:Y:S01]  /*2ac0*/  CS2R R46, SRZ ;  /* 0x00000000002e7805 */ /* 0x000fe2000001ff00 */
[----:B------:R-:W3:Y:S01]  /*2ad0*/  LDSM.16.M88.4 R184, [R214+0x9080] ;  /* 0x00908000d6b8783b */ /* 0x000ee20000000200 */
[----:B------:R-:W-:Y:S01]  /*2ae0*/  LOP3.LUT R13, R0, 0x2, R18, 0xe2, !PT ;  /* 0x00000002000d7812 */ /* 0x000fe200078ee212 */
[----:B------:R-:W-:Y:S01]  /*2af0*/  IMAD.SHL.U32 R0, R19, 0x8, RZ ;  /* 0x0000000813007824 */ /* 0x000fe200078e00ff */
[----:B------:R-:W-:Y:S01]  /*2b00*/  CS2R R44, SRZ ;  /* 0x00000000002c7805 */ /* 0x000fe2000001ff00 */
[----:B------:R-:W3:Y:S01]  /*2b10*/  LDSM.16.M88.4 R188, [R215+0x8080] ;  /* 0x00808000d7bc783b */ /* 0x000ee20000000200 */
[----:B--2---:R-:W-:Y:S01]  /*2b20*/  CS2R R42, SRZ ;  /* 0x00000000002a7805 */ /* 0x004fe2000001ff00 */
[----:B-1----:R-:W-:Y:S01]  /*2b30*/  CS2R R40, SRZ ;  /* 0x0000000000287805 */ /* 0x002fe2000001ff00 */
[----:B------:R-:W-:Y:S01]  /*2b40*/  IMAD.SHL.U32 R213, R213, 0x2, RZ ;  /* 0x00000002d5d57824 */ /* 0x000fe200078e00ff */
[----:B------:R-:W1:Y:S04]  /*2b50*/  LDSM.16.M88.4 R192, [R215+0x9080] ;  /* 0x00908000d7c0783b */ /* 0x000e680000000200 */
[----:B------:R-:W2:Y:S04]  /*2b60*/  LDSM.16.M88.4 R196, [R214+0xa080] ;  /* 0x00a08000d6c4783b */ /* 0x000ea80000000200 */
        /* <DEDUP_REMOVED lines=12> */
[----:B------:R-:W-:Y:S01]  /*2c30*/  LOP3.LUT R10, R2, 0x8, R3, 0xf8, !PT ;  /* 0x00000008020a7812 */ /* 0x000fe200078ef803 */
[----:B------:R-:W-:Y:S01]  /*2c40*/  IMAD.SHL.U32 R3, R22, 0x2, RZ ;  /* 0x0000000216037824 */ /* 0x000fe200078e00ff */
[----:B------:R-:W-:Y:S02]  /*2c50*/  @!P3 LEA R2, P2, R5, c[0x0][0x258], 0x2 ;  /* 0x000096000502ba11 */ /* 0x000fe400078410ff */
[----:B------:R-:W-:Y:S02]  /*2c60*/  LOP3.LUT P5, RZ, R11, 0x4, RZ, 0xc0, !PT ;  /* 0x000000040bff7812 */ /* 0x000fe400078ac0ff */
[----:B------:R-:W-:-:S02]  /*2c70*/  LOP3.LUT R14, R3, 0x2, R23, 0xe2, !PT ;  /* 0x00000002030e7812 */ /* 0x000fc400078ee217 */
[----:B------:R-:W-:Y:S01]  /*2c80*/  @!P3 LEA.HI.X R3, R5, c[0x0][0x25c], R9, 0x2, P2 ;  /* 0x000097000503ba11 */ /* 0x000fe200010f1409 */
[----:B------:R-:W-:Y:S01]  /*2c90*/  @!P3 IMAD.SHL.U32 R5, R85, 0x10, RZ ;  /* 0x000000105505b824 */ /* 0x000fe200078e00ff */
[----:B------:R-:W-:Y:S01]  /*2ca0*/  ISETP.GE.AND P2, PT, R36, c[0x0][0x1fc], PT ;  /* 0x00007f0024007a0c */ /* 0x000fe20003f46270 */
[----:B------:R1:W-:Y:S01]  /*2cb0*/  LDGSTS.E.BYPASS.LTC128B.128 [R33+0x8080], [R6.64+0x80], !P4 ;  /* 0x0808008006217fae */ /* 0x0003e2000e101d52 */
[----:B------:R-:W-:Y:S01]  /*2cc0*/  LOP3.LUT P4, RZ, R11, 0x2, RZ, 0xc0, !PT ;  /* 0x000000020bff7812 */ /* 0x000fe2000788c0ff */
[----:B------:R-:W-:Y:S01]  /*2cd0*/  CS2R R36, SRZ ;  /* 0x0000000000247805 */ /* 0x000fe2000001ff00 */
[----:B------:R-:W-:Y:S01]  /*2ce0*/  SEL R9, RZ, 0x4, P2 ;  /* 0x00000004ff097807 */ /* 0x000fe20001000000 */
[----:B------:R1:W-:Y:S01]  /*2cf0*/  @!P3 LDGSTS.E.BYPASS.LTC128B.128 [R5+0xf080], [R2.64] ;  /* 0x0f0800000205bfae */ /* 0x0003e2000b901d52 */
[----:B------:R-:W-:Y:S02]  /*2d00*/  SEL R222, R222, 0xffffffe0, !P5 ;  /* 0xffffffe0dede7807 */ /* 0x000fe40006800000 */
[----:B------:R-:W-:Y:S01]  /*2d10*/  SEL R223, R225, 0xfffffff0, !P4 ;  /* 0xfffffff0e1df7807 */ /* 0x000fe20006000000 */
[----:B------:R2:W-:Y:S04]  /*2d20*/  STL [R1+0x18], R14 ;  /* 0x0000180e01007387 */ /* 0x0005e80000100800 */
[----:B------:R-:W0:Y:S04]  /*2d30*/  LDGDEPBAR ;  /* 0x00000000000079af */ /* 0x000e280000000000 */
[----:B------:R3:W-:Y:S01]  /*2d40*/  LDGSTS.E.BYPASS.LTC128B.128 [R33+0xc080], [R16.64], !P0 ;  /* 0x0c08000010217fae */ /* 0x0007e2000c101d52 */
[----:B------:R-:W-:-:S03]  /*2d50*/  LOP3.LUT P0, RZ, R4, 0x2, RZ, 0xc0, !PT ;  /* 0x0000000204ff7812 */ /* 0x000fc6000780c0ff */
[----:B------:R3:W-:Y:S01]  /*2d60*/  LDGSTS.E.BYPASS.LTC128B.128 [R33+0xd080], [R16.64+0x40], !P6 ;  /* 0x0d08004010217fae */ /* 0x0007e2000f101d52 */
[----:B------:R-:W-:-:S03]  /*2d70*/  SEL R225, R225, 0xfffffff0, !P0 ;  /* 0xfffffff0e1e17807 */ /* 0x000fc60004000000 */
[----:B------:R3:W-:Y:S01]  /*2d80*/  LDGSTS.E.BYPASS.LTC128B.128 [R33+0xe080], [R16.64+0x80], !P1 ;  /* 0x0e08008010217fae */ /* 0x0007e2000c901d52 */
[----:B-1----:R-:W-:Y:S01]  /*2d90*/  IMAD.SHL.U32 R2, R11, 0x40, RZ ;  /* 0x000000400b027824 */ /* 0x002fe200078e00ff */
[----:B------:R-:W-:Y:S01]  /*2da0*/  LOP3.LUT R3, R0, 0x8, RZ, 0xc0, !PT ;  /* 0x0000000800037812 */ /* 0x000fe200078ec0ff */
[----:B------:R-:W-:Y:S01]  /*2db0*/  IMAD.SHL.U32 R5, R4, 0x40, RZ ;  /* 0x0000004004057824 */ /* 0x000fe200078e00ff */
[----:B--2---:R-:W-:Y:S01]  /*2dc0*/  IADD3 R14, R39, UR4, RZ ;  /* 0x00000004270e7c10 */ /* 0x004fe2000fffe0ff */
[----:B------:R-:W-:Y:S01]  /*2dd0*/  ULDC.64 UR4, c[0x0][0x240] ;  /* 0x0000900000047ab9 */ /* 0x000fe20000000a00 */
[----:B------:R-:W-:Y:S01]  /*2de0*/  LOP3.LUT R2, R2, 0x1c0, RZ, 0xc0, !PT ;  /* 0x000001c002027812 */ /* 0x000fe200078ec0ff */
[----:B------:R-:W-:Y:S01]  /*2df0*/  UIMAD UR4, UR22, UR4, URZ ;  /* 0x00000004160472a4 */ /* 0x000fe2000f8e023f */
[----:B------:R-:W-:Y:S01]  /*2e00*/  IADD3 R0, P2, R38, UR20, RZ ;  /* 0x0000001426007c10 */ /* 0x000fe2000ff5e0ff */
[----:B------:R-:W-:Y:S01]  /*2e10*/  STL [R1+0x50], R14 ;  /* 0x0000500e01007387 */ /* 0x000fe20000100800 */
[----:B------:R-:W-:Y:S01]  /*2e20*/  SHF.R.U32.HI R7, RZ, 0x3, R2 ;  /* 0x00000003ff077819 */ /* 0x000fe20000011602 */
[----:B------:R-:W-:Y:S01]  /*2e30*/  UIMAD UR5, UR23, UR5, UR4 ;  /* 0x00000005170572a4 */ /* 0x000fe2000f8e0204 */
[----:B------:R-:W-:Y:S01]  /*2e40*/  IADD3.X R6, R14, UR13, RZ, P2, !PT ;  /* 0x0000000d0e067c10 */ /* 0x000fe200097fe4ff */
[----:B------:R-:W-:Y:S01]  /*2e50*/  CS2R R38, SRZ ;  /* 0x0000000000267805 */ /* 0x000fe2000001ff00 */
[----:B------:R-:W-:Y:S01]  /*2e60*/  LOP3.LUT R7, R7, R2, R3, 0x1e, !PT ;  /* 0x0000000207077212 */ /* 0x000fe200078e1e03 */
[----:B------:R-:W-:Y:S01]  /*2e70*/  UMOV UR4, URZ ;  /* 0x0000003f00047c82 */ /* 0x000fe20008000000 */
[----:B------:R-:W-:-:S02]  /*2e80*/  SHF.R.S32.HI R2, RZ, 0x2, R12 ;  /* 0x00000002ff027819 */ /* 0x000fc4000001140c */
[----:B------:R-:W-:Y:S01]  /*2e90*/  LEA R8, P2, R0, c[0x0][0x280], 0x2 ;  /* 0x0000a00000087a11 */ /* 0x000fe200078410ff */
[----:B------:R-:W-:Y:S01]  /*2ea0*/  IMAD.IADD R218, R218, 0x1, R7 ;  /* 0x00000001dada7824 */ /* 0x000fe200078e0207 */
[----:B------:R-:W-:Y:S01]  /*2eb0*/  LOP3.LUT R5, R5, 0xc0, RZ, 0xc0, !PT ;  /* 0x000000c005057812 */ /* 0x000fe200078ec0ff */
[----:B------:R-:W-:Y:S01]  /*2ec0*/  IMAD R2, R27, 0x10, R2 ;  /* 0x000000101b027824 */ /* 0x000fe200078e0202 */
[----:B------:R-:W-:Y:S02]  /*2ed0*/  LOP3.LUT R4, R13, R9, RZ, 0xfc, !PT ;  /* 0x000000090d047212 */ /* 0x000fe400078efcff */
[----:B------:R-:W-:Y:S01]  /*2ee0*/  LEA.HI.X R9, R0, c[0x0][0x284], R6, 0x2, P2 ;  /* 0x0000a10000097a11 */ /* 0x000fe200010f1406 */
[----:B------:R-:W-:Y:S01]  /*2ef0*/  IMAD.SHL.U32 R0, R21, 0x20, RZ ;  /* 0x0000002015007824 */ /* 0x000fe200078e00ff */
[----:B------:R-:W-:Y:S01]  /*2f00*/  SHF.R.U32.HI R6, RZ, 0x3, R5 ;  /* 0x00000003ff067819 */ /* 0x000fe20000011605 */
[----:B------:R1:W-:Y:S01]  /*2f10*/  STL [R1+0x14], R4 ;  /* 0x0000140401007387 */ /* 0x0003e20000100800 */
[----:B------:R-:W-:-:S02]  /*2f20*/  ISETP.GE.AND P2, PT, R85, 0x10, PT ;  /* 0x000000105500780c */ /* 0x000fc40003f46270 */
[CC--:B------:R-:W-:Y:S01]  /*2f30*/  LOP3.LUT R212, R6.reuse, R5.reuse, R212, 0x1e, !PT ;  /* 0x0000000506d47212 */ /* 0x0c0fe200078e1ed4 */
[----:B------:R2:W-:Y:S01]  /*2f40*/  STL [R1+0x8], R2 ;  /* 0x0000080201007387 */ /* 0x0005e20000100800 */
[----:B------:R-:W-:Y:S02]  /*2f50*/  LOP3.LUT R3, R6, R5, R3, 0x1e, !PT ;  /* 0x0000000506037212 */ /* 0x000fe400078e1e03 */
[----:B------:R-:W-:Y:S01]  /*2f60*/  LEA R218, R218, 0x13480, 0x1 ;  /* 0x00013480dada7811 */ /* 0x000fe200078e08ff */
[----:B------:R-:W-:-:S04]  /*2f70*/  IMAD.IADD R212, R0, 0x1, R212 ;  /* 0x0000000100d47824 */ /* 0x000fc800078e02d4 */
[--C-:B------:R-:W-:Y:S01]  /*2f80*/  IMAD R219, R222, 0x2, R218.reuse ;  /* 0x00000002dedb7824 */ /* 0x100fe200078e02da */
[----:B------:R-:W-:Y:S01]  /*2f90*/  LEA R212, R212, 0x80, 0x1 ;  /* 0x00000080d4d47811 */ /* 0x000fe200078e08ff */
[C---:B------:R-:W-:Y:S02]  /*2fa0*/  IMAD R220, R223.reuse, 0x2, R218 ;  /* 0x00000002dfdc7824 */ /* 0x040fe400078e02da */
[----:B------:R-:W-:Y:S02]  /*2fb0*/  IMAD R223, R223, 0x2, R219 ;  /* 0x00000002dfdf7824 */ /* 0x000fe400078e02db */
[----:B------:R-:W-:Y:S02]  /*2fc0*/  IMAD R222, R222, 0x2, R220 ;  /* 0x00000002dede7824 */ /* 0x000fe400078e02dc */
[----:B-1----:R-:W-:Y:S01]  /*2fd0*/  IMAD R4, R27, 0x200, R0 ;  /* 0x000002001b047824 */ /* 0x002fe200078e0200 */
[----:B--2---:R-:W-:-:S03]  /*2fe0*/  LOP3.LUT R2, R6, R10, R5, 0x1e, !PT ;  /* 0x0000000a06027212 */ /* 0x004fc600078e1e05 */
[----:B------:R-:W-:Y:S02]  /*2ff0*/  IMAD.IADD R221, R4, 0x1, R3 ;  /* 0x0000000104dd7824 */ /* 0x000fe400078e0203 */
[----:B------:R-:W-:Y:S02]  /*3000*/  @!P2 IMAD.SHL.U32 R3, R85, 0x10, RZ ;  /* 0x000000105503a824 */ /* 0x000fe400078e00ff */
[----:B------:R-:W-:Y:S01]  /*3010*/  IMAD.IADD R224, R0, 0x1, R2 ;  /* 0x0000000100e07824 */ /* 0x000fe200078e0202 */
[----:B------:R-:W-:Y:S01]  /*3020*/  IADD3 R2, R35, UR5, RZ ;  /* 0x0000000523027c10 */ /* 0x000fe2000fffe0ff */
[----:B------:R-:W-:Y:S01]  /*3030*/  IMAD.SHL.U32 R0, R15, 0x2, RZ ;  /* 0x000000020f007824 */ /* 0x000fe200078e00ff */
[----:B------:R1:W-:Y:S01]  /*3040*/  @!P2 LDGSTS.E.BYPASS.LTC128B.128 [R3+0xf280], [R8.64] ;  /* 0x0f2800000803afae */ /* 0x0003e2000b901d52 */
[C---:B------:R-:W-:Y:S01]  /*3050*/  IMAD.SHL.U32 R216, R221.reuse, 0x2, RZ ;  /* 0x00000002ddd87824 */ /* 0x040fe200078e00ff */
[----:B------:R-:W-:Y:S01]  /*3060*/  CS2R R84, SRZ ;  /* 0x0000000000547805 */ /* 0x000fe2000001ff00 */
[----:B------:R-:W-:Y:S01]  /*3070*/  IMAD.IADD R226, R221, 0x1, R225 ;  /* 0x00000001dde27824 */ /* 0x000fe200078e02e1 */
[----:B------:R-:W-:Y:S01]  /*3080*/  STL [R1+0x60], R2 ;  /* 0x0000600201007387 */ /* 0x000fe20000100800 */
[----:B------:R-:W-:Y:S01]  /*3090*/  UMOV UR5, 0x1 ;  /* 0x0000000100057882 */ /* 0x000fe20000000000 */
[----:B------:R-:W-:-:S02]  /*30a0*/  IADD3 R217, R216, 0xc080, RZ ;  /* 0x0000c080d8d97810 */ /* 0x000fc40007ffe0ff */
[----:B------:R2:W-:Y:S03]  /*30b0*/  STL [R1+0x20], R0 ;  /* 0x0000200001007387 */ /* 0x0005e60000100800 */
[----:B------:R-:W-:Y:S01]  /*30c0*/  IMAD R217, R225, 0x2, R217 ;  /* 0x00000002e1d97824 */ /* 0x000fe200078e02d9 */
[----:B------:R-:W0:Y:S04]  /*30d0*/  LDGDEPBAR ;  /* 0x00000000000079af */ /* 0x000e280000000000 */
[----:B------:R-:W0:Y:S01]  /*30e0*/  LDGDEPBAR ;  /* 0x00000000000079af */ /* 0x000e220000000000 */
[----:B--2---:R-:W-:-:S05]  /*30f0*/  IADD3 R0, -R0, UR6, RZ ;  /* 0x0000000600007c10 */ /* 0x004fca000fffe1ff */
[----:B---34-:R1:W-:Y:S02]  /*3100*/  STL [R1+0x10], R0 ;  /* 0x0000100001007387 */ /* 0x0183e40000100800 */
.L_x_550:
        /* <DEDUP_REMOVED lines=15> */
[----:B------:R-:W-:Y:S01]  /*3200*/  LDSM.16.M88.4 R16, [R214+0x80] ;  /* 0x00008000d610783b */ /* 0x000fe20000000200 */
[----:B------:R-:W-:Y:S07]  /*3210*/  UMOV UR6, UR17 ;  /* 0x0000001100067c82 */ /* 0x000fee0008000000 */
        /* <DEDUP_REMOVED lines=91> */
[----:B--2---:R2:W-:Y:S04]  /*37d0*/  STL [R1+0x4], R0 ;  /* 0x0000040001007387 */ /* 0x0045e80000100800 */
[----:B------:R-:W3:Y:S05]  /*37e0*/  LDL R234, [R1+0x8] ;  /* 0x0000080001ea7983 */ /* 0x000eea0000100800 */
[----:B------:R-:W-:Y:S10]  /*37f0*/  MUFU.TANH R156, R12 ;  /* 0x0000000c009c7308 */ /* 0x000ff40000002400 */
[----:B------:R-:W-:Y:S01]  /*3800*/  MUFU.TANH R251, R13 ;  /* 0x0000000d00fb7308 */ /* 0x000fe20000002400 */
[-C--:B-1----:R-:W-:Y:S09]  /*3810*/  HMMA.16816.F32.BF16 R20, R144, R4.reuse, R20 ;  /* 0x000000049014723c */ /* 0x082ff20000041814 */
[----:B--2---:R-:W1:Y:S01]  /*3820*/  MUFU.TANH R0, R14 ;  /* 0x0000000e00007308 */ /* 0x004e620000002400 */
[C---:B------:R-:W-:Y:S09]  /*3830*/  HMMA.16816.F32.BF16 R24, R136.reuse, R4, R24 ;  /* 0x000000048818723c */ /* 0x040ff20000041818 */
[----:B------:R-:W2:Y:S01]  /*3840*/  MUFU.TANH R235, R15 ;  /* 0x0000000f00eb7308 */ /* 0x000ea20000002400 */
[-C--:B------:R-:W-:Y:S04]  /*3850*/  HMMA.16816.F32.BF16 R28, R136, R6.reuse, R28 ;  /* 0x00000006881c723c */ /* 0x080fe8000004181c */
[----:B------:R-:W-:Y:S04]  /*3860*/  FMUL.FTZ R20, R20, c[0x0][0x2b4] ;  /* 0x0000ad0014147a20 */ /* 0x000fe80000410000 */
[----:B------:R-:W-:Y:S01]  /*3870*/  HMMA.16816.F32.BF16 R32, R144, R6, R32 ;  /* 0x000000069020723c */ /* 0x000fe20000041820 */
[----:B------:R-:W4:Y:S03]  /*3880*/  MUFU.TANH R160, R16 ;  /* 0x0000001000a07308 */ /* 0x000f260000002400 */
[----:B------:R-:W-:Y:S01]  /*3890*/  FMUL.FTZ R21, R21, c[0x0][0x2b4] ;  /* 0x0000ad0015157a20 */ /* 0x000fe20000410000 */
[----:B-1----:R1:W-:Y:S01]  /*38a0*/  STL [R1], R0 ;  /* 0x0000000001007387 */ /* 0x0023e20000100800 */
[----:B------:R-:W-:Y:S02]  /*38b0*/  FMUL.FTZ R22, R22, c[0x0][0x2b4] ;  /* 0x0000ad0016167a20 */ /* 0x000fe40000410000 */
[----:B------:R-:W-:Y:S03]  /*38c0*/  FMUL.FTZ R23, R23, c[0x0][0x2b4] ;  /* 0x0000ad0017177a20 */ /* 0x000fe60000410000 */
[----:B------:R-:W2:Y:S01]  /*38d0*/  MUFU.TANH R229, R17 ;  /* 0x0000001100e57308 */ /* 0x000ea20000002400 */
[----:B------:R-:W-:Y:S02]  /*38e0*/  FMUL.FTZ R24, R24, c[0x0][0x2b4] ;  /* 0x0000ad0018187a20 */ /* 0x000fe40000410000 */
[----:B------:R-:W-:Y:S02]  /*38f0*/  FMUL.FTZ R25, R25, c[0x0][0x2b4] ;  /* 0x0000ad0019197a20 */ /* 0x000fe40000410000 */
[----:B------:R-:W-:Y:S02]  /*3900*/  FMUL.FTZ R28, R28, c[0x0][0x2b4] ;  /* 0x0000ad001c1c7a20 */ /* 0x000fe40000410000 */
[----:B------:R-:W-:Y:S02]  /*3910*/  FMUL.FTZ R29, R29, c[0x0][0x2b4] ;  /* 0x0000ad001d1d7a20 */ /* 0x000fe40000410000 */
[----:B------:R-:W-:Y:S01]  /*3920*/  FMUL.FTZ R30, R30, c[0x0][0x2b4] ;  /* 0x0000ad001e1e7a20 */ /* 0x000fe20000410000 */
[----:B------:R-:W2:Y:S01]  /*3930*/  MUFU.TANH R247, R28 ;  /* 0x0000001c00f77308 */ /* 0x000ea20000002400 */
[----:B------:R-:W-:Y:S02]  /*3940*/  FMUL.FTZ R31, R31, c[0x0][0x2b4] ;  /* 0x0000ad001f1f7a20 */ /* 0x000fe40000410000 */
[----:B------:R-:W-:Y:S02]  /*3950*/  FMUL.FTZ R26, R26, c[0x0][0x2b4] ;  /* 0x0000ad001a1a7a20 */ /* 0x000fe40000410000 */
[----:B------:R-:W-:Y:S02]  /*3960*/  FMUL.FTZ R27, R27, c[0x0][0x2b4] ;  /* 0x0000ad001b1b7a20 */ /* 0x000fe40000410000 */
[----:B------:R-:W-:Y:S01]  /*3970*/  FMUL.FTZ R32, R32, c[0x0][0x2b4] ;  /* 0x0000ad0020207a20 */ /* 0x000fe20000410000 */
[----:B-1----:R-:W-:Y:S02]  /*3980*/  MOV R0, UR4 ;  /* 0x0000000400007c02 */ /* 0x002fe40008000f00 */
        /* <DEDUP_REMOVED lines=20> */
[----:B---3--:R-:W-:Y:S05]  /*3ad0*/  LEA R0, R0, R234, 0x6 ;  /* 0x000000ea00007211 */ /* 0x008fea00078e30ff */
        /* <DEDUP_REMOVED lines=11> */
[----:B--2-4-:R-:W2:Y:S01]  /*3b90*/  LDL.64 R152, [R1+0x40] ;  /* 0x0000400001987983 */ /* 0x014ea20000100a00 */
        /* <DEDUP_REMOVED lines=8> */
[----:B---3--:R-:W3:Y:S01]  /*3c20*/  LDL.64 R148, [R1+0x38] ;  /* 0x0000380001947983 */ /* 0x008ee20000100a00 */
[----:B------:R-:W-:Y:S01]  /*3c30*/  IMAD.U32 R3, RZ, RZ, UR20 ;  /* 0x00000014ff037e24 */ /* 0x000fe2000f8e00ff */
[----:B------:R-:W-:Y:S01]  /*3c40*/  UIMAD UR16, UR16, -0x40, UR9 ;  /* 0xffffffc0101078a4 */ /* 0x000fe2000f8e0209 */
[----:B------:R-:W-:Y:S01]  /*3c50*/  IMAD.U32 R9, RZ, RZ, UR20 ;  /* 0x00000014ff097e24 */ /* 0x000fe2000f8e00ff */
[----:B------:R-:W3:Y:S01]  /*3c60*/  LDL R8, [R1+0xc] ;  /* 0x00000c0001087983 */ /* 0x000ee20000100800 */
[----:B------:R-:W-:Y:S03]  /*3c70*/  UIADD3 UR13, UR21, UR13, URZ ;  /* 0x0000000d150d7290 */ /* 0x000fe6000fffe03f */
[----:B------:R-:W3:Y:S03]  /*3c80*/  LDL R11, [R1+0x54] ;  /* 0x00005400010b7983 */ /* 0x000ee60000100800 */
[----:B------:R-:W-:Y:S01]  /*3c90*/  IMAD.U32 R0, RZ, RZ, UR13 ;  /* 0x0000000dff007e24 */ /* 0x000fe2000f8e00ff */
[----:B------:R-:W3:Y:S04]  /*3ca0*/  LDL R12, [R1+0x1c] ;  /* 0x00001c00010c7983 */ /* 0x000ee80000100800 */
[----:B------:R-:W1:Y:S02]  /*3cb0*/  S2R R151, SR_TID.X ;  /* 0x0000000000977919 */ /* 0x000e640000002100 */
[----:B-1----:R-:W-:Y:S04]  /*3cc0*/  SHF.R.S32.HI R13, RZ, 0x1f, R151 ;  /* 0x0000001fff0d7819 */ /* 0x002fe80000011497 */
[----:B------:R-:W-:Y:S04]  /*3cd0*/  LEA.HI R13, R13, R151, RZ, 0x2 ;  /* 0x000000970d0d7211 */ /* 0x000fe800078f10ff */
[----:B------:R-:W-:Y:S04]  /*3ce0*/  SHF.R.S32.HI R13, RZ, 0x2, R13 ;  /* 0x00000002ff0d7819 */ /* 0x000fe8000001140d */
[----:B------:R-:W-:Y:S02]  /*3cf0*/  ISETP.LT.AND P4, PT, R13, UR16, PT ;  /* 0x000000100d007c0c */ /* 0x000fe4000bf81270 */
[----:B--2---:R-:W-:Y:S04]  /*3d00*/  LEA R3, P1, R3, R152, 0x6 ;  /* 0x0000009803037211 */ /* 0x004fe800078230ff */
[----:B----4-:R-:W-:Y:S01]  /*3d10*/  LEA.HI.X R9, R9, R2, R0, 0x6, P1 ;  /* 0x0000000209097211 */ /* 0x010fe200008f3400 */
[----:B------:R-:W-:Y:S01]  /*3d20*/  IMAD.U32 R2, RZ, RZ, UR17 ;  /* 0x00000011ff027e24 */ /* 0x000fe2000f8e00ff */
[----:B-----5:R-:W-:Y:S04]  /*3d30*/  LOP3.LUT P6, RZ, R10, 0x1, RZ, 0xc0, !PT ;  /* 0x000000010aff7812 */ /* 0x020fe800078cc0ff */
[----:B------:R-:W-:Y:S02]  /*3d40*/  @!P3 LEA R2, R2, 0x40, 0x6 ;  /* 0x000000400202b811 */ /* 0x000fe400078e30ff */
[----:B------:R-:W-:Y:S01]  /*3d50*/  LOP3.LUT P5, RZ, R10, 0x2, RZ, 0xc0, !PT ;  /* 0x000000020aff7812 */ /* 0x000fe200078ac0ff */
[----:B------:R-:W-:Y:S01]  /*3d60*/  IMAD.SHL.U32 R10, R151, 0x4, RZ ;  /* 0x00000004970a7824 */ /* 0x000fe200078e00ff */
[----:B---3--:R-:W-:Y:S02]  /*3d70*/  @!P3 IADD3 R5, P1, R2, R148, RZ ;  /* 0x000000940205b210 */ /* 0x008fe40007f3e0ff */
[----:B------:R-:W-:Y:S01]  /*3d80*/  ISETP.GE.OR P6, PT, R13, UR16, !P6 ;  /* 0x000000100d007c0c */ /* 0x000fe2000f7c6670 */
[----:B------:R-:W-:Y:S01]  /*3d90*/  @!P3 IMAD R7, R7, 0x40, R10 ;  /* 0x000000400707b824 */ /* 0x000fe200078e020a */
[----:B------:R-:W-:Y:S01]  /*3da0*/  IADD3 R0, R8, 0x6080, RZ ;  /* 0x0000608008007810 */ /* 0x000fe20007ffe0ff */
[----:B------:R-:W-:Y:S01]  /*3db0*/  IMAD.U32 R8, RZ, RZ, UR5 ;  /* 0x00000005ff087e24 */ /* 0x000fe2000f8e00ff */
[----:B------:R-:W-:Y:S02]  /*3dc0*/  ISETP.GE.OR P5, PT, R13, UR16, !P5 ;  /* 0x000000100d007c0c */ /* 0x000fe4000efa6670 */
[----:B------:R-:W-:Y:S01]  /*3dd0*/  @!P3 LEA.HI.X.SX32 R6, R2, R11, 0x1, P1 ;  /* 0x0000000b0206b211 */ /* 0x000fe200008f0eff */
[----:B------:R-:W-:Y:S01]  /*3de0*/  IMAD R0, R8, 0x3000, R0 ;  /* 0x0000300008007824 */ /* 0x000fe200078e0200 */
[C---:B------:R-:W-:Y:S02]  /*3df0*/  LEA R2, P2, R3.reuse, c[0x0][0x160], 0x1 ;  /* 0x0000580003027a11 */ /* 0x040fe400078408ff */
[----:B------:R-:W-:Y:S02]  /*3e00*/  ISETP.GE.OR P4, PT, R12, c[0x0][0x16c], !P4 ;  /* 0x00005b000c007a0c */ /* 0x000fe40006786670 */
[----:B------:R-:W-:Y:S02]  /*3e10*/  LEA.HI.X R3, R3, c[0x0][0x164], R9, 0x1, P2 ;  /* 0x0000590003037a11 */ /* 0x000fe400010f0c09 */
[C---:B------:R-:W-:Y:S03]  /*3e20*/  @!P3 LEA R4, P1, R5.reuse, c[0x0][0x258], 0x2 ;  /* 0x000096000504ba11 */ /* 0x040fe600078210ff */
[----:B------:R-:W-:Y:S01]  /*3e30*/  @!PT LDS RZ, [RZ] ;  /* 0x00000000fffff984 */ /* 0x000fe20000000800 */
[----:B------:R-:W-:Y:S01]  /*3e40*/  @!PT LDS RZ, [RZ] ;  /* 0x00000000fffff984 */ /* 0x000fe20000000800 */
[----:B------:R-:W-:Y:S01]  /*3e50*/  @!PT LDS RZ, [RZ] ;  /* 0x00000000fffff984 */ /* 0x000fe20000000800 */
[----:B------:R1:W-:Y:S01]  /*3e60*/  LDGSTS.E.BYPASS.LTC128B.128 [R0], [R2.64], !P6 ;  /* 0x0000000002007fae */ /* 0x0003e2000f101d52 */
[----:B------:R-:W-:Y:S01]  /*3e70*/  @!P3 LEA.HI.X R5, R5, c[0x0][0x25c], R6, 0x2, P1 ;  /* 0x000097000505ba11 */ /* 0x000fe200008f1406 */
[----:B------:R-:W-:Y:S02]  /*3e80*/  @!P3 IMAD.SHL.U32 R6, R7, 0x4, RZ ;  /* 0x000000040706b824 */ /* 0x000fe400078e00ff */
[----:B------:R1:W-:Y:S04]  /*3e90*/  LDGSTS.E.BYPASS.LTC128B.128 [R0+0x1000], [R2.64+0x40], !P5 ;  /* 0x0100004002007fae */ /* 0x0003e8000e901d52 */
[----:B------:R1:W-:Y:S04]  /*3ea0*/  LDGSTS.E.BYPASS.LTC128B.128 [R0+0x2000], [R2.64+0x80], !P4 ;  /* 0x0200008002007fae */ /* 0x0003e8000e101d52 */
[----:B------:R1:W-:Y:S02]  /*3eb0*/  @!P3 LDGSTS.E.BYPASS.LTC128B.128 [R6+0xf080], [R4.64] ;  /* 0x0f0800000406bfae */ /* 0x0003e4000b901d52 */
.L_x_548:
[-C--:B-12-4-:R-:W-:Y:S01]  /*3ec0*/  HMMA.16816.F32.BF16 R4, R132, R164.reuse, RZ ;  /* 0x000000a48404723c */ /* 0x096fe200000418ff */
[----:B------:R-:W2:Y:S01]  /*3ed0*/  LDL R2, [R1+0x20] ;  /* 0x0000200001027983 */ /* 0x000ea20000100800 */
[----:B------:R-:W-:Y:S02]  /*3ee0*/  ULEA UR14, UR17, 0x1, 0x6 ;  /* 0x00000001110e7891 */ /* 0x000fe4000f8e303f */
[----:B---3--:R-:W-:Y:S01]  /*3ef0*/  MOV R0, UR9 ;  /* 0x0000000900007c02 */ /* 0x008fe20008000f00 */
[----:B------:R-:W3:Y:S01]  /*3f00*/  LDL R155, [R1+0x10] ;  /* 0x00001000019b7983 */ /* 0x000ee20000100800 */
[----:B------:R-:W-:Y:S02]  /*3f10*/  USHF.L.U32 UR13, UR12, 0x7, URZ ;  /* 0x000000070c0d7899 */ /* 0x000fe4000800063f */
[C---:B------:R-:W-:Y:S01]  /*3f20*/  HMMA.16816.F32.BF16 R8, R28.reuse, R164, RZ ;  /* 0x000000a41c08723c */ /* 0x040fe200000418ff */
[----:B------:R-:W-:Y:S01]  /*3f30*/  LDS R3, [R234.X4+0xf280] ;  /* 0x00f28000ea037984 */ /* 0x000fe20000004800 */
[----:B------:R-:W-:Y:S02]  /*3f40*/  UIADD3 UR13, UR8, UR14, -UR13 ;  /* 0x0000000e080d7290 */ /* 0x000fe4000fffe80d */
[----:B------:R-:W-:Y:S01]  /*3f50*/  UIADD3 UR17, UR17, 0x1, URZ ;  /* 0x0000000111117890 */ /* 0x000fe2000fffe03f */
[----:B------:R-:W0:Y:S03]  /*3f60*/  LDGDEPBAR ;  /* 0x00000000000079af */ /* 0x000e260000000000 */
[-C--:B------:R-:W-:Y:S01]  /*3f70*/  HMMA.16816.F32.BF16 R12, R28, R166.reuse, RZ ;  /* 0x000000a61c0c723c */ /* 0x080fe200000418ff */
[----:B------:R-:W-:Y:S07]  /*3f80*/  IADD3 R0, R234, UR13, -R0 ;  /* 0x0000000dea007c10 */ /* 0x000fee000fffe800 */
        /* <DEDUP_REMOVED lines=15> */
[----:B------:R-:W5:Y:S07]  /*4080*/  LDSM.16.M88.4 R136, [R217+0x1000] ;  /* 0x00100000d988783b */ /* 0x000f6e0000000200 */
        /* <DEDUP_REMOVED lines=10> */
[-C--:B-----5:R-:W-:Y:S08]  /*4130*/  HMMA.16816.F32.BF16 R4, R136, R188.reuse, R4 ;  /* 0x000000bc8804723c */ /* 0x0a0ff00000041804 */
        /* <DEDUP_REMOVED lines=8> */
[----:B------:R-:W5:Y:S07]  /*41c0*/  LDSM.16.M88.4 R136, [R217+0x2000] ;  /* 0x00200000d988783b */ /* 0x000f6e0000000200 */
        /* <DEDUP_REMOVED lines=10> */
[-C--:B-----5:R-:W-:Y:S01]  /*4270*/  HMMA.16816.F32.BF16 R4, R136, R204.reuse, R4 ;  /* 0x000000cc8804723c */ /* 0x0a0fe20000041804 */
        /* <DEDUP_REMOVED lines=11> */
[--C-:B--2---:R-:W-:Y:S02]  /*4330*/  FADD.FTZ R151, R6, -R0.reuse ;  /* 0x8000000006977221 */ /* 0x104fe40000010000 */
[--C-:B------:R-:W-:Y:S02]  /*4340*/  FADD.FTZ R154, R7, -R0.reuse ;  /* 0x80000000079a7221 */ /* 0x100fe40000010000 */
[-C--:B------:R-:W-:Y:S08]  /*4350*/  HMMA.16816.F32.BF16 R20, R136, R208.reuse, R20 ;  /* 0x000000d08814723c */ /* 0x080ff00000041814 */
[C---:B------:R-:W-:Y:S08]  /*4360*/  HMMA.16816.F32.BF16 R24, R140.reuse, R208, R24 ;  /* 0x000000d08c18723c */ /* 0x040ff00000041818 */
[-C--:B------:R-:W-:Y:S04]  /*4370*/  HMMA.16816.F32.BF16 R28, R140, R210.reuse, R28 ;  /* 0x000000d28c1c723c */ /* 0x080fe8000004181c */
[--C-:B------:R-:W-:Y:S01]  /*4380*/  FADD.FTZ R153, R18, -R0.reuse ;  /* 0x8000000012997221 */ /* 0x100fe20000010000 */
[----:B------:R-:W-:Y:S01]  /*4390*/  MOV R18, R156 ;  /* 0x0000009c00127202 */ /* 0x000fe20000000f00 */
[----:B------:R-:W-:Y:S01]  /*43a0*/  FADD.FTZ R156, R19, -R0 ;  /* 0x80000000139c7221 */ /* 0x000fe20000010000 */
[----:B------:R-:W-:Y:S01]  /*43b0*/  MOV R19, R155 ;  /* 0x0000009b00137202 */ /* 0x000fe20000000f00 */
[----:B------:R-:W-:Y:S04]  /*43c0*/  HMMA.16816.F32.BF16 R32, R136, R210, R32 ;  /* 0x000000d28820723c */ /* 0x000fe80000041820 */
[----:B------:R-:W-:Y:S01]  /*43d0*/  FSEL R140, R231, -INF , P4 ;  /* 0xff800000e78c7808 */ /* 0x000fe20002000000 */
[--C-:B------:R-:W-:Y:S01]  /*43e0*/  FADD.FTZ R149, R21, -R3.reuse ;  /* 0x8000000315957221 */ /* 0x100fe20000010000 */
[----:B------:R-:W-:Y:S01]  /*43f0*/  ISETP.GT.AND P4, PT, R2, 0x41, PT ;  /* 0x000000410200780c */ /* 0x000fe20003f84270 */
[--C-:B------:R-:W-:Y:S01]  /*4400*/  FADD.FTZ R143, R17, -R3.reuse ;  /* 0x80000003118f7221 */ /* 0x100fe20000010000 */
[----:B------:R-:W-:Y:S01]  /*4410*/  FSEL R139, R232, -INF , P2 ;  /* 0xff800000e88b7808 */ /* 0x000fe20001000000 */
[--C-:B------:R-:W-:Y:S01]  /*4420*/  FFMA.FTZ R140, R140, c[0x0][0x29c], -R144.reuse ;  /* 0x0000a7008c8c7a23 */ /* 0x100fe20000010890 */
[----:B------:R-:W-:Y:S02]  /*4430*/  ISETP.GT.AND P2, PT, R2, 0x60, PT ;  /* 0x000000600200780c */ /* 0x000fe40003f44270 */
[----:B------:R-:W-:Y:S01]  /*4440*/  FSEL R138, R160, -INF , P1 ;  /* 0xff800000a08a7808 */ /* 0x000fe20000800000 */
[--C-:B------:R-:W-:Y:S01]  /*4450*/  FFMA.FTZ R139, R139, c[0x0][0x29c], -R144.reuse ;  /* 0x0000a7008b8b7a23 */ /* 0x100fe20000010890 */
[----:B------:R-:W-:Y:S01]  /*4460*/  ISETP.GT.AND P1, PT, R2, 0x61, PT ;  /* 0x000000610200780c */ /* 0x000fe20003f24270 */
[--C-:B------:R-:W-:Y:S01]  /*4470*/  FADD.FTZ R148, R20, -R3.reuse ;  /* 0x8000000314947221 */ /* 0x100fe20000010000 */
        /* <DEDUP_REMOVED lines=8> */
[----:B------:R-:W-:Y:S01]  /*4500*/  IADD3 R137, R132, 0x8, RZ ;  /* 0x0000000884897810 */ /* 0x000fe20007ffe0ff */
[--C-:B------:R-:W-:Y:S01]  /*4510*/  FFMA.FTZ R135, R133, c[0x0][0x29c], -R144.reuse ;  /* 0x0000a70085877a23 */ /* 0x100fe20000010890 */
[----:B------:R-:W-:Y:S01]  /*4520*/  MOV R21, R150 ;  /* 0x0000009600157202 */ /* 0x000fe20000000f00 */
[----:B------:R-:W-:Y:S01]  /*4530*/  FFMA.FTZ R144, R2, c[0x0][0x29c], -R144 ;  /* 0x0000a70002907a23 */ /* 0x000fe20000010890 */
[----:B------:R-:W-:Y:S01]  /*4540*/  IMNMX R2, R155, R137, PT ;  /* 0x000000899b027217 */ /* 0x000fe20003800200 */
[--C-:B------:R-:W-:Y:S01]  /*4550*/  FADD.FTZ R155, R22, -R0.reuse ;  /* 0x80000000169b7221 */ /* 0x100fe20000010000 */
[----:B------:R-:W-:Y:S01]  /*4560*/  MOV R22, R230 ;  /* 0x000000e600167202 */ /* 0x000fe20000000f00 */
[--C-:B------:R-:W-:Y:S01]  /*4570*/  FADD.FTZ R230, R23, -R0.reuse ;  /* 0x8000000017e67221 */ /* 0x100fe20000010000 */
[C---:B------:R-:W-:Y:S01]  /*4580*/  ISETP.GT.AND P2, PT, R2.reuse, 0x1, PT ;  /* 0x000000010200780c */ /* 0x040fe20003f44270 */
[----:B------:R1:W2:Y:S01]  /*4590*/  MUFU.EX2 R23, R140 ;  /* 0x0000008c00177308 */ /* 0x0002a20000000800 */
[----:B------:R-:W-:Y:S01]  /*45a0*/  ISETP.GT.AND P4, PT, R2, RZ, PT ;  /* 0x000000ff0200720c */ /* 0x000fe20003f84270 */
[--C-:B------:R-:W-:Y:S01]  /*45b0*/  FADD.FTZ R137, R16, -R3.reuse ;  /* 0x8000000310897221 */ /* 0x100fe20000010000 */
[----:B------:R-:W-:Y:S01]  /*45c0*/  ISETP.GT.AND P1, PT, R2, 0x20, PT ;  /* 0x000000200200780c */ /* 0x000fe20003f24270 */
[--C-:B------:R-:W-:Y:S01]  /*45d0*/  FADD.FTZ R150, R32, -R3.reuse ;  /* 0x8000000320967221 */ /* 0x100fe20000010000 */
[----:B------:R-:W-:Y:S01]  /*45e0*/  FSEL R17, R244, -INF , P2 ;  /* 0xff800000f4117808 */ /* 0x000fe20001000000 */
[--C-:B------:R-:W-:Y:S01]  /*45f0*/  FADD.FTZ R152, R33, -R3.reuse ;  /* 0x8000000321987221 */ /* 0x100fe20000010000 */
[----:B------:R-:W-:Y:S01]  /*4600*/  ISETP.GT.AND P2, PT, R2, 0x60, PT ;  /* 0x000000600200780c */ /* 0x000fe20003f44270 */
[--C-:B------:R-:W-:Y:S01]  /*4610*/  FADD.FTZ R133, R4, -R3.reuse ;  /* 0x8000000304857221 */ /* 0x100fe20000010000 */
[----:B------:R-:W-:Y:S01]  /*4620*/  FSEL R20, R243, -INF , P4 ;  /* 0xff800000f3147808 */ /* 0x000fe20002000000 */
[----:B------:R-:W-:Y:S01]  /*4630*/  FADD.FTZ R134, R5, -R3 ;  /* 0x8000000305867221 */ /* 0x000fe20000010000 */
[C---:B------:R-:W-:Y:S01]  /*4640*/  ISETP.GT.AND P6, PT, R2.reuse, 0x21, PT ;  /* 0x000000210200780c */ /* 0x040fe20003fc4270 */
[--C-:B------:R-:W-:Y:S01]  /*4650*/  FADD.FTZ R159, R35, -R0.reuse ;  /* 0x80000000239f7221 */ /* 0x100fe20000010000 */
[----:B------:R-:W-:Y:S01]  /*4660*/  ISETP.GT.AND P5, PT, R2, 0x40, PT ;  /* 0x000000400200780c */ /* 0x000fe20003fa4270 */
[--C-:B------:R-:W-:Y:S01]  /*4670*/  FFMA.FTZ R32, R20, c[0x0][0x29c], -R145.reuse ;  /* 0x0000a70014207a23 */ /* 0x100fe20000010891 */
[----:B------:R-:W-:Y:S01]  /*4680*/  ISETP.GT.AND P4, PT, R2, 0x41, PT ;  /* 0x000000410200780c */ /* 0x000fe20003f84270 */
[----:B------:R-:W-:Y:S01]  /*4690*/  FADD.FTZ R162, R34, -R0 ;  /* 0x8000000022a27221 */ /* 0x000fe20000010000 */
[----:B------:R-:W-:Y:S01]  /*46a0*/  FSEL R16, R239, -INF , P1 ;  /* 0xff800000ef107808 */ /* 0x000fe20000800000 */
[----:B------:R-:W-:Y:S01]  /*46b0*/  MUFU.EX2 R20, R141 ;  /* 0x0000008d00147308 */ /* 0x000fe20000000800 */
[----:B------:R-:W-:Y:S01]  /*46c0*/  ISETP.GT.AND P1, PT, R2, 0x61, PT ;  /* 0x000000610200780c */ /* 0x000fe20003f24270 */
[--C-:B------:R-:W-:Y:S01]  /*46d0*/  FFMA.FTZ R7, R17, c[0x0][0x29c], -R145.reuse ;  /* 0x0000a70011077a23 */ /* 0x100fe20000010891 */
[----:B------:R-:W-:Y:S01]  /*46e0*/  FSEL R2, R238, -INF , P2 ;  /* 0xff800000ee027808 */ /* 0x000fe20001000000 */
[--C-:B------:R-:W-:Y:S01]  /*46f0*/  FFMA.FTZ R6, R16, c[0x0][0x29c], -R145.reuse ;  /* 0x0000a70010067a23 */ /* 0x100fe20000010891 */
[----:B------:R-:W-:Y:S01]  /*4700*/  FSEL R5, R241, -INF , P6 ;  /* 0xff800000f1057808 */ /* 0x000fe20003000000 */
[----:B------:R-:W-:Y:S01]  /*4710*/  FFMA.FTZ R35, -R157, R157, 1 ;  /* 0x3f8000009d237423 */ /* 0x000fe2000001019d */
[----:B-1----:R-:W-:Y:S01]  /*4720*/  MOV R140, R22 ;  /* 0x00000016008c7202 */ /* 0x002fe20000000f00 */
[--C-:B------:R-:W-:Y:S01]  /*4730*/  FFMA.FTZ R33, R2, c[0x0][0x29c], -R145.reuse ;  /* 0x0000a70002217a23 */ /* 0x100fe20000010891 */
[----:B------:R-:W-:Y:S01]  /*4740*/  FSEL R4, R240, -INF , P5 ;  /* 0xff800000f0047808 */ /* 0x000fe20002800000 */
[----:B------:R1:W3:Y:S01]  /*4750*/  MUFU.EX2 R22, R139 ;  /* 0x0000008b00167308 */ /* 0x0002e20000000800 */
[----:B------:R-:W-:Y:S01]  /*4760*/  FSEL R0, R237, -INF , P1 ;  /* 0xff800000ed007808 */ /* 0x000fe20000800000 */
[--C-:B------:R-:W-:Y:S01]  /*4770*/  FFMA.FTZ R5, R5, c[0x0][0x29c], -R145.reuse ;  /* 0x0000a70005057a23 */ /* 0x100fe20000010891 */
[----:B------:R-:W-:Y:S01]  /*4780*/  FSEL R3, R242, -INF , P4 ;  /* 0xff800000f2037808 */ /* 0x000fe20002000000 */
[--C-:B------:R-:W-:Y:S01]  /*4790*/  FFMA.FTZ R4, R4, c[0x0][0x29c], -R145.reuse ;  /* 0x0000a70004047a23 */ /* 0x100fe20000010891 */
[----:B------:R-:W-:Y:S01]  /*47a0*/  MOV R34, R18 ;  /* 0x0000001200227202 */ /* 0x000fe20000000f00 */
[----:B--2---:R-:W-:Y:S01]  /*47b0*/  FMUL.FTZ R2, R23, R133 ;  /* 0x0000008517027220 */ /* 0x004fe20000410000 */
[----:B------:R-:W-:Y:S01]  /*47c0*/  MOV R133, R236 ;  /* 0x000000ec00857202 */ /* 0x000fe20000000f00 */
[--C-:B------:R-:W-:Y:S02]  /*47d0*/  FFMA.FTZ R3, R3, c[0x0][0x29c], -R145.reuse ;  /* 0x0000a70003037a23 */ /* 0x100fe40000010891 */
[----:B------:R-:W-:Y:S01]  /*47e0*/  MUFU.EX2 R16, R32 ;  /* 0x0000002000107308 */ /* 0x000fe20000000800 */
[----:B------:R-:W-:Y:S02]  /*47f0*/  FFMA.FTZ R145, R0, c[0x0][0x29c], -R145 ;  /* 0x0000a70000917a23 */ /* 0x000fe40000010891 */
[----:B------:R-:W-:Y:S01]  /*4800*/  FFMA.FTZ R0, -R231, R231, 1 ;  /* 0x3f800000e7007423 */ /* 0x000fe200000101e7 */
[----:B------:R-:W-:Y:S03]  /*4810*/  MOV R231, R19 ;  /* 0x0000001300e77202 */ /* 0x000fe60000000f00 */
[----:B------:R-:W-:Y:S01]  /*4820*/  FMUL.FTZ R236, R2, R0 ;  /* 0x0000000002ec7220 */ /* 0x000fe20000410000 */
[----:B------:R-:W-:Y:S01]  /*4830*/  MOV R157, R231 ;  /* 0x000000e7009d7202 */ /* 0x000fe20000000f00 */
[----:B------:R-:W-:Y:S01]  /*4840*/  FFMA.FTZ R0, -R232, R232, 1 ;  /* 0x3f800000e8007423 */ /* 0x000fe200000101e8 */
[----:B------:R2:W-:Y:S01]  /*4850*/  MUFU.EX2 R32, R33 ;  /* 0x0000002100207308 */ /* 0x0005e20000000800 */
[----:B-1----:R-:W-:Y:S01]  /*4860*/  MOV R139, R21 ;  /* 0x00000015008b7202 */ /* 0x002fe20000000f00 */
[----:B---3--:R-:W-:Y:S01]  /*4870*/  FMUL.FTZ R2, R22, R134 ;  /* 0x0000008616027220 */ /* 0x008fe20000410000 */
[----:B------:R-:W-:Y:S03]  /*4880*/  MOV R134, R235 ;  /* 0x000000eb00867202 */ /* 0x000fe60000000f00 */
[----:B------:R-:W-:Y:S04]  /*4890*/  FMUL.FTZ R235, R2, R0 ;  /* 0x0000000002eb7220 */ /* 0x000fe80000410000 */
[----:B------:R-:W1:Y:S01]  /*48a0*/  MUFU.EX2 R21, R142 ;  /* 0x0000008e00157308 */ /* 0x000e620000000800 */
[----:B------:R-:W-:Y:S01]  /*48b0*/  FFMA.FTZ R0, -R160, R160, 1 ;  /* 0x3f800000a0007423 */ /* 0x000fe200000101a0 */
[----:B------:R-:W-:Y:S08]  /*48c0*/  MOV R160, R233 ;  /* 0x000000e900a07202 */ /* 0x000ff00000000f00 */
[----:B------:R-:W3:Y:S01]  /*48d0*/  MUFU.EX2 R19, R138 ;  /* 0x0000008a00137308 */ /* 0x000ee20000000800 */
[----:B--2---:R-:W-:Y:S01]  /*48e0*/  FMUL.FTZ R33, R20, R143 ;  /* 0x0000008f14217220 */ /* 0x004fe20000410000 */
[----:B------:R-:W-:Y:S08]  /*48f0*/  MOV R143, R34 ;  /* 0x00000022008f7202 */ /* 0x000ff00000000f00 */
[----:B------:R-:W2:Y:S01]  /*4900*/  MUFU.EX2 R17, R135 ;  /* 0x0000008700117308 */ /* 0x000ea20000000800 */
[----:B-1----:R-:W-:Y:S01]  /*4910*/  FMUL.FTZ R2, R21, R137 ;  /* 0x0000008915027220 */ /* 0x002fe20000410000 */
[----:B------:R-:W-:Y:S03]  /*4920*/  MOV R142, R234 ;  /* 0x000000ea008e7202 */ /* 0x000fe60000000f00 */
[----:B------:R-:W-:Y:S01]  /*4930*/  FMUL.FTZ R234, R2, R0 ;  /* 0x0000000002ea7220 */ /* 0x000fe20000410000 */
[----:B------:R-:W-:Y:S04]  /*4940*/  IADD3 R0, R132, 0x20, RZ ;  /* 0x0000002084007810 */ /* 0x000fe80007ffe0ff */
[----:B------:R-:W1:Y:S01]  /*4950*/  MUFU.EX2 R18, R136 ;  /* 0x0000008800127308 */ /* 0x000e620000000800 */
[----:B------:R-:W-:Y:S01]  /*4960*/  FFMA.FTZ R2, -R229, R229, 1 ;  /* 0x3f800000e5027423 */ /* 0x000fe200000101e5 */
[----:B------:R-:W-:Y:S03]  /*4970*/  IMNMX R0, R231, R0, PT ;  /* 0x00000000e7007217 */ /* 0x000fe60003800200 */
[----:B------:R-:W-:Y:S01]  /*4980*/  FMUL.FTZ R233, R33, R2 ;  /* 0x0000000221e97220 */ /* 0x000fe20000410000 */
[----:B------:R-:W-:Y:S01]  /*4990*/  ISETP.GT.AND P1, PT, R0, RZ, PT ;  /* 0x000000ff0000720c */ /* 0x000fe20003f24270 */
[----:B---3--:R-:W-:Y:S01]  /*49a0*/  FMUL.FTZ R33, R19, R148 ;  /* 0x0000009413217220 */ /* 0x008fe20000410000 */
[----:B------:R-:W-:Y:S02]  /*49b0*/  MOV R148, R133 ;  /* 0x0000008500947202 */ /* 0x000fe40000000f00 */
[----:B------:R-:W3:Y:S01]  /*49c0*/  MUFU.EX2 R144, R144 ;  /* 0x0000009000907308 */ /* 0x000ee20000000800 */
[----:B------:R-:W-:Y:S01]  /*49d0*/  FSEL R137, R246, -INF , P1 ;  /* 0xff800000f6897808 */ /* 0x000fe20000800000 */
[----:B------:R-:W-:Y:S01]  /*49e0*/  FFMA.FTZ R2, -R163, R163, 1 ;  /* 0x3f800000a3027423 */ /* 0x000fe200000101a3 */
[----:B------:R-:W-:Y:S01]  /*49f0*/  ISETP.GT.AND P1, PT, R0, 0x1, PT ;  /* 0x000000010000780c */ /* 0x000fe20003f24270 */
[----:B--2---:R-:W-:Y:S01]  /*4a00*/  FMUL.FTZ R34, R17, R150 ;  /* 0x0000009611227220 */ /* 0x004fe20000410000 */
[----:B------:R-:W-:Y:S01]  /*4a10*/  MOV R135, R139 ;  /* 0x0000008b00877202 */ /* 0x000fe20000000f00 */
[----:B------:R-:W-:Y:S01]  /*4a20*/  FMUL.FTZ R232, R33, R2 ;  /* 0x0000000221e87220 */ /* 0x000fe20000410000 */
[----:B------:R-:W-:Y:S01]  /*4a30*/  FSEL R138, R140, -INF , P1 ;  /* 0xff8000008c8a7808 */ /* 0x000fe20000800000 */
[----:B------:R-:W-:Y:S01]  /*4a40*/  FMUL.FTZ R231, R34, R35 ;  /* 0x0000002322e77220 */ /* 0x000fe20000410000 */
[----:B------:R-:W-:Y:S01]  /*4a50*/  ISETP.GT.AND P1, PT, R0, 0x20, PT ;  /* 0x000000200000780c */ /* 0x000fe20003f24270 */
[----:B------:R-:W2:Y:S01]  /*4a60*/  MUFU.EX2 R6, R6 ;  /* 0x0000000600067308 */ /* 0x000ea20000000800 */
[----:B------:R-:W-:Y:S01]  /*4a70*/  FMUL.FTZ R34, R16, R151 ;  /* 0x0000009710227220 */ /* 0x000fe20000410000 */
[----:B------:R-:W-:Y:S01]  /*4a80*/  ISETP.GT.AND P4, PT, R0, 0x41, PT ;  /* 0x000000410000780c */ /* 0x000fe20003f84270 */
[----:B------:R-:W-:Y:S01]  /*4a90*/  FFMA.FTZ R2, -R161, R161, 1 ;  /* 0x3f800000a1027423 */ /* 0x000fe200000101a1 */
[----:B------:R-:W-:Y:S01]  /*4aa0*/  FSEL R139, R143, -INF , P1 ;  /* 0xff8000008f8b7808 */ /* 0x000fe20000800000 */
[----:B-1----:R-:W-:Y:S01]  /*4ab0*/  FMUL.FTZ R33, R18, R149 ;  /* 0x0000009512217220 */ /* 0x002fe20000410000 */
[C---:B------:R-:W-:Y:S01]  /*4ac0*/  ISETP.GT.AND P1, PT, R0.reuse, 0x21, PT ;  /* 0x000000210000780c */ /* 0x040fe20003f24270 */
[----:B------:R-:W-:Y:S01]  /*4ad0*/  FFMA.FTZ R35, -R243, R243, 1 ;  /* 0x3f800000f3237423 */ /* 0x000fe200000101f3 */
[----:B------:R-:W-:Y:S01]  /*4ae0*/  ISETP.GT.AND P2, PT, R0, 0x60, PT ;  /* 0x000000600000780c */ /* 0x000fe20003f44270 */
[----:B------:R-:W-:Y:S01]  /*4af0*/  FMUL.FTZ R136, R33, R2 ;  /* 0x0000000221887220 */ /* 0x000fe20000410000 */
[----:B------:R-:W1:Y:S01]  /*4b00*/  MUFU.EX2 R7, R7 ;  /* 0x0000000700077308 */ /* 0x000e620000000800 */
[----:B------:R-:W-:Y:S01]  /*4b10*/  FFMA.FTZ R2, -R158, R158, 1 ;  /* 0x3f8000009e027423 */ /* 0x000fe2000001019e */
[----:B------:R-:W-:Y:S01]  /*4b20*/  MOV R150, R142 ;  /* 0x0000008e00967202 */ /* 0x000fe20000000f00 */
[----:B------:R-:W-:Y:S01]  /*4b30*/  FMUL.FTZ R163, R34, R35 ;  /* 0x0000002322a37220 */ /* 0x000fe20000410000 */
[----:B------:R-:W-:Y:S01]  /*4b40*/  FSEL R149, R248, -INF , P4 ;  /* 0xff800000f8957808 */ /* 0x000fe20002000000 */
[----:B---3--:R-:W-:Y:S01]  /*4b50*/  FMUL.FTZ R33, R144, R152 ;  /* 0x0000009890217220 */ /* 0x008fe20000410000 */
[----:B------:R-:W-:Y:S01]  /*4b60*/  MOV R243, R148 ;  /* 0x0000009400f37202 */ /* 0x000fe20000000f00 */
[----:B------:R-:W-:Y:S01]  /*4b70*/  FFMA.FTZ R133, -R239, R239, 1 ;  /* 0x3f800000ef857423 */ /* 0x000fe200000101ef */
[----:B------:R-:W-:Y:S01]  /*4b80*/  MOV R239, R134 ;  /* 0x0000008600ef7202 */ /* 0x000fe20000000f00 */
[----:B------:R-:W-:Y:S01]  /*4b90*/  FMUL.FTZ R229, R33, R2 ;  /* 0x0000000221e57220 */ /* 0x000fe20000410000 */
[----:B------:R-:W-:Y:S01]  /*4ba0*/  FSEL R2, R251, -INF , P1 ;  /* 0xff800000fb027808 */ /* 0x000fe20000800000 */
[--C-:B------:R-:W-:Y:S01]  /*4bb0*/  FFMA.FTZ R137, R137, c[0x0][0x29c], -R147.reuse ;  /* 0x0000a70089897a23 */ /* 0x100fe20000010893 */
[----:B------:R-:W-:Y:S01]  /*4bc0*/  ISETP.GT.AND P1, PT, R0, 0x40, PT ;  /* 0x000000400000780c */ /* 0x000fe20003f24270 */
[----:B------:R-:W3:Y:S01]  /*4bd0*/  MUFU.EX2 R5, R5 ;  /* 0x0000000500057308 */ /* 0x000ee20000000800 */
[----:B--2---:R-:W-:Y:S01]  /*4be0*/  FMUL.FTZ R34, R6, R153 ;  /* 0x0000009906227220 */ /* 0x004fe20000410000 */
[----:B------:R-:W-:Y:S01]  /*4bf0*/  F2FP.BF16.PACK_AB R144, R144, R17 ;  /* 0x000000119090723e */ /* 0x000fe200000010ff */
[--C-:B------:R-:W-:Y:S01]  /*4c00*/  FFMA.FTZ R142, R2, c[0x0][0x29c], -R147.reuse ;  /* 0x0000a700028e7a23 */ /* 0x100fe20000010893 */
[----:B------:R-:W-:Y:S01]  /*4c10*/  FSEL R141, R249, -INF , P1 ;  /* 0xff800000f98d7808 */ /* 0x000fe20000800000 */
[----:B------:R2:W4:Y:S01]  /*4c20*/  LDS R2, [R150.X4+0xf300] ;  /* 0x00f3000096027984 */ /* 0x0005220000004800 */
[----:B------:R-:W-:Y:S01]  /*4c30*/  ISETP.GT.AND P1, PT, R0, 0x61, PT ;  /* 0x000000610000780c */ /* 0x000fe20003f24270 */
[----:B------:R-:W-:Y:S01]  /*4c40*/  FFMA.FTZ R35, -R244, R244, 1 ;  /* 0x3f800000f4237423 */ /* 0x000fe200000101f4 */
[----:B------:R-:W-:Y:S01]  /*4c50*/  IADD3 R0, R132, 0x28, RZ ;  /* 0x0000002884007810 */ /* 0x000fe20007ffe0ff */
[----:B------:R-:W-:Y:S01]  /*4c60*/  FFMA.FTZ R132, -R240, R240, 1 ;  /* 0x3f800000f0847423 */ /* 0x000fe200000101f0 */
[----:B------:R-:W-:Y:S01]  /*4c70*/  MUFU.EX2 R137, R137 ;  /* 0x0000008900897308 */ /* 0x000fe20000000800 */
[----:B-1----:R-:W-:Y:S01]  /*4c80*/  FMUL.FTZ R33, R7, R154 ;  /* 0x0000009a07217220 */ /* 0x002fe20000410000 */
[----:B------:R-:W-:Y:S01]  /*4c90*/  MOV R154, R160 ;  /* 0x000000a0009a7202 */ /* 0x000fe20000000f00 */
[----:B------:R-:W-:Y:S01]  /*4ca0*/  FMUL.FTZ R160, R34, R133 ;  /* 0x0000008522a07220 */ /* 0x000fe20000410000 */
[----:B------:R-:W-:Y:S01]  /*4cb0*/  IMNMX R0, R157, R0, PT ;  /* 0x000000009d007217 */ /* 0x000fe20003800200 */
[----:B------:R-:W-:Y:S01]  /*4cc0*/  FFMA.FTZ R133, -R241, R241, 1 ;  /* 0x3f800000f1857423 */ /* 0x000fe200000101f1 */
[----:B------:R-:W-:Y:S01]  /*4cd0*/  MOV R244, R135 ;  /* 0x0000008700f47202 */ /* 0x000fe20000000f00 */
[----:B------:R-:W5:Y:S01]  /*4ce0*/  LDL.LU R241, [R1] ;  /* 0x0000000001f17983 */ /* 0x000f620000300800 */
[----:B------:R-:W-:Y:S01]  /*4cf0*/  FMUL.FTZ R161, R33, R35 ;  /* 0x0000002321a17220 */ /* 0x000fe20000410000 */
[----:B------:R-:W-:Y:S01]  /*4d00*/  FSEL R33, R247, -INF , P2 ;  /* 0xff800000f7217808 */ /* 0x000fe20001000000 */
[----:B------:R-:W1:Y:S01]  /*4d10*/  MUFU.EX2 R4, R4 ;  /* 0x0000000400047308 */ /* 0x000e620000000800 */
[----:B------:R-:W5:Y:S01]  /*4d20*/  LDL.LU R240, [R1+0x4] ;  /* 0x0000040001f07983 */ /* 0x000f620000300800 */
[----:B------:R-:W-:Y:S01]  /*4d30*/  FSEL R35, R245, -INF , P1 ;  /* 0xff800000f5237808 */ /* 0x000fe20000800000 */
[--C-:B------:R-:W-:Y:S01]  /*4d40*/  FFMA.FTZ R139, R139, c[0x0][0x29c], -R147.reuse ;  /* 0x0000a7008b8b7a23 */ /* 0x100fe20000010893 */
[----:B------:R-:W-:Y:S01]  /*4d50*/  ISETP.GT.AND P4, PT, R0, RZ, PT ;  /* 0x000000ff0000720c */ /* 0x000fe20003f84270 */
[--C-:B------:R-:W-:Y:S01]  /*4d60*/  FFMA.FTZ R138, R138, c[0x0][0x29c], -R147.reuse ;  /* 0x0000a7008a8a7a23 */ /* 0x100fe20000010893 */
[C---:B------:R-:W-:Y:S01]  /*4d70*/  ISETP.GT.AND P2, PT, R0.reuse, 0x1, PT ;  /* 0x000000010000780c */ /* 0x040fe20003f44270 */
[--C-:B------:R-:W-:Y:S01]  /*4d80*/  FFMA.FTZ R141, R141, c[0x0][0x29c], -R147.reuse ;  /* 0x0000a7008d8d7a23 */ /* 0x100fe20000010893 */
[C---:B------:R-:W-:Y:S01]  /*4d90*/  ISETP.GT.AND P1, PT, R0.reuse, 0x20, PT ;  /* 0x000000200000780c */ /* 0x040fe20003f24270 */
[--C-:B------:R-:W-:Y:S01]  /*4da0*/  FFMA.FTZ R149, R149, c[0x0][0x29c], -R147.reuse ;  /* 0x0000a70095957a23 */ /* 0x100fe20000010893 */
[----:B------:R-:W4:Y:S01]  /*4db0*/  MUFU.EX2 R3, R3 ;  /* 0x0000000300037308 */ /* 0x000f220000000800 */
[--C-:B------:R-:W-:Y:S01]  /*4dc0*/  FFMA.FTZ R148, R33, c[0x0][0x29c], -R147.reuse ;  /* 0x0000a70021947a23 */ /* 0x100fe20000010893 */
[C---:B------:R-:W-:Y:S01]  /*4dd0*/  ISETP.GT.AND P6, PT, R0.reuse, 0x21, PT ;  /* 0x000000210000780c */ /* 0x040fe20003fc4270 */
[----:B------:R-:W-:Y:S01]  /*4de0*/  FFMA.FTZ R147, R35, c[0x0][0x29c], -R147 ;  /* 0x0000a70023937a23 */ /* 0x000fe20000010893 */
[----:B------:R-:W-:Y:S01]  /*4df0*/  ISETP.GT.AND P5, PT, R0, 0x40, PT ;  /* 0x000000400000780c */ /* 0x000fe20003fa4270 */
[----:B---3--:R-:W-:Y:S01]  /*4e00*/  FMUL.FTZ R34, R5, R156 ;  /* 0x0000009c05227220 */ /* 0x008fe20000410000 */
[----:B------:R-:W-:Y:S01]  /*4e10*/  FSEL R152, R154, -INF , P4 ;  /* 0xff8000009a987808 */ /* 0x000fe20002000000 */
[----:B------:R-:W-:Y:S01]  /*4e20*/  FFMA.FTZ R35, -R246, R246, 1 ;  /* 0x3f800000f6237423 */ /* 0x000fe200000101f6 */
[----:B------:R-:W-:Y:S01]  /*4e30*/  ISETP.GT.AND P4, PT, R0, 0x41, PT ;  /* 0x000000410000780c */ /* 0x000fe20003f84270 */
[----:B------:R-:W-:Y:S01]  /*4e40*/  FMUL.FTZ R158, R34, R133 ;  /* 0x00000085229e7220 */ /* 0x000fe20000410000 */
[----:B------:R-:W3:Y:S01]  /*4e50*/  MUFU.EX2 R145, R145 ;  /* 0x0000009100917308 */ /* 0x000ee20000000800 */
[----:B------:R-:W-:Y:S01]  /*4e60*/  FFMA.FTZ R152, R152, c[0x0][0x29c], -R146 ;  /* 0x0000a70098987a23 */ /* 0x000fe20000010892 */
[----:B------:R-:W-:Y:S01]  /*4e70*/  MOV R246, R140 ;  /* 0x0000008c00f67202 */ /* 0x000fe20000000f00 */
[----:B------:R-:W-:Y:S01]  /*4e80*/  FFMA.FTZ R133, -R238, R238, 1 ;  /* 0x3f800000ee857423 */ /* 0x000fe200000101ee */
[----:B------:R-:W-:Y:S01]  /*4e90*/  MOV R238, R150 ;  /* 0x0000009600ee7202 */ /* 0x000fe20000000f00 */
[----:B-1----:R-:W-:Y:S01]  /*4ea0*/  FMUL.FTZ R33, R4, R155 ;  /* 0x0000009b04217220 */ /* 0x002fe20000410000 */
[----:B--2---:R-:W-:Y:S01]  /*4eb0*/  F2FP.BF16.PACK_AB R150, R22, R23 ;  /* 0x000000171696723e */ /* 0x004fe200000010ff */
[----:B------:R-:W-:Y:S01]  /*4ec0*/  FFMA.FTZ R134, -R242, R242, 1 ;  /* 0x3f800000f2867423 */ /* 0x000fe200000101f2 */
[----:B------:R-:W-:Y:S01]  /*4ed0*/  MOV R242, R154 ;  /* 0x0000009a00f27202 */ /* 0x000fe20000000f00 */
[----:B------:R-:W-:Y:S01]  /*4ee0*/  FMUL.FTZ R157, R33, R132 ;  /* 0x00000084219d7220 */ /* 0x000fe20000410000 */
[----:B------:R-:W1:Y:S01]  /*4ef0*/  MUFU.EX2 R139, R139 ;  /* 0x0000008b008b7308 */ /* 0x000e620000000800 */
[----:B------:R-:W-:Y:S01]  /*4f00*/  FMUL.FTZ R33, R32, R162 ;  /* 0x000000a220217220 */ /* 0x000fe20000410000 */
[----:B------:R-:W-:Y:S01]  /*4f10*/  F2FP.BF16.PACK_AB R140, R20, R21 ;  /* 0x00000015148c723e */ /* 0x000fe200000010ff */
[----:B------:R-:W-:Y:S01]  /*4f20*/  FFMA.FTZ R132, -R237, R237, 1 ;  /* 0x3f800000ed847423 */ /* 0x000fe200000101ed */
[----:B------:R-:W-:Y:S01]  /*4f30*/  MOV R237, R143 ;  /* 0x0000008f00ed7202 */ /* 0x000fe20000000f00 */
[----:B----4-:R-:W-:Y:S01]  /*4f40*/  FMUL.FTZ R34, R3, R230 ;  /* 0x000000e603227220 */ /* 0x010fe20000410000 */
[----:B------:R-:W-:Y:S01]  /*4f50*/  F2FP.BF16.PACK_AB R143, R18, R19 ;  /* 0x00000013128f723e */ /* 0x000fe200000010ff */
[----:B------:R-:W-:Y:S01]  /*4f60*/  FMUL.FTZ R155, R33, R133 ;  /* 0x00000085219b7220 */ /* 0x000fe20000410000 */
[----:B------:R-:W-:Y:S01]  /*4f70*/  FSEL R33, R243, -INF , P4 ;  /* 0xff800000f3217808 */ /* 0x000fe20002000000 */
[----:B------:R-:W-:Y:S01]  /*4f80*/  FMUL.FTZ R134, R34, R134 ;  /* 0x0000008622867220 */ /* 0x000fe20000410000 */
[----:B------:R-:W2:Y:S01]  /*4f90*/  MUFU.EX2 R138, R138 ;  /* 0x0000008a008a7308 */ /* 0x000ea20000000800 */
[----:B------:R-:W-:Y:S01]  /*4fa0*/  FSEL R34, R244, -INF , P5 ;  /* 0xff800000f4227808 */ /* 0x000fe20002800000 */
[--C-:B------:R-:W-:Y:S01]  /*4fb0*/  FADD.FTZ R9, R9, -R2.reuse ;  /* 0x8000000209097221 */ /* 0x100fe20000010000 */
[----:B------:R-:W-:Y:S01]  /*4fc0*/  F2FP.BF16.PACK_AB R18, R3, R4 ;  /* 0x000000040312723e */ /* 0x000fe200000010ff */
[--C-:B------:R-:W-:Y:S01]  /*4fd0*/  FADD.FTZ R12, R12, -R2.reuse ;  /* 0x800000020c0c7221 */ /* 0x100fe20000010000 */
[----:B---3--:R-:W-:Y:S01]  /*4fe0*/  F2FP.BF16.PACK_AB R20, R145, R32 ;  /* 0x000000209114723e */ /* 0x008fe200000010ff */
[--C-:B------:R-:W-:Y:S01]  /*4ff0*/  FADD.FTZ R13, R13, -R2.reuse ;  /* 0x800000020d0d7221 */ /* 0x100fe20000010000 */
[----:B------:R-:W-:Y:S01]  /*5000*/  F2FP.BF16.PACK_AB R32, R235, R236 ;  /* 0x000000eceb20723e */ /* 0x000fe200000010ff */
[--C-:B------:R-:W-:Y:S01]  /*5010*/  FADD.FTZ R24, R24, -R2.reuse ;  /* 0x8000000218187221 */ /* 0x100fe20000010000 */
[----:B------:R-:W-:Y:S01]  /*5020*/  F2FP.BF16.PACK_AB R23, R161, R163 ;  /* 0x000000a3a117723e */ /* 0x000fe200000010ff */
[----:B------:R-:W3:Y:S01]  /*5030*/  MUFU.EX2 R142, R142 ;  /* 0x0000008e008e7308 */ /* 0x000ee20000000800 */
[--C-:B------:R-:W-:Y:S01]  /*5040*/  FADD.FTZ R25, R25, -R2.reuse ;  /* 0x8000000219197221 */ /* 0x100fe20000010000 */
[----:B------:R-:W-:Y:S01]  /*5050*/  F2FP.BF16.PACK_AB R136, R136, R232 ;  /* 0x000000e88888723e */ /* 0x000fe200000010ff */
[----:B------:R-:W-:Y:S01]  /*5060*/  FADD.FTZ R29, R29, -R2 ;  /* 0x800000021d1d7221 */ /* 0x000fe20000010000 */
[----:B------:R-:W-:Y:S01]  /*5070*/  F2FP.BF16.PACK_AB R134, R134, R157 ;  /* 0x0000009d8686723e */ /* 0x000fe200000010ff */
[----:B-1----:R-:W-:Y:S02]  /*5080*/  FMUL.FTZ R12, R139, R12 ;  /* 0x0000000c8b0c7220 */ /* 0x002fe40000410000 */
[----:B------:R-:W-:Y:S01]  /*5090*/  FFMA.FTZ R156, R34, c[0x0][0x29c], -R146 ;  /* 0x0000a700229c7a23 */ /* 0x000fe20000010892 */
[----:B------:R-:W-:Y:S01]  /*50a0*/  F2FP.BF16.PACK_AB R34, R158, R160 ;  /* 0x000000a09e22723e */ /* 0x000fe200000010ff */
[----:B------:R-:W-:Y:S01]  /*50b0*/  FFMA.FTZ R3, -R237, R237, 1 ;  /* 0x3f800000ed037423 */ /* 0x000fe200000101ed */
[----:B------:R-:W-:Y:S01]  /*50c0*/  MUFU.EX2 R141, R141 ;  /* 0x0000008d008d7308 */ /* 0x000fe20000000800 */
[----:B------:R-:W-:Y:S02]  /*50d0*/  FADD.FTZ R28, R28, -R2 ;  /* 0x800000021c1c7221 */ /* 0x000fe40000010000 */
[----:B------:R-:W-:Y:S01]  /*50e0*/  FFMA.FTZ R4, -R246, R246, 1 ;  /* 0x3f800000f6047423 */ /* 0x000fe200000101f6 */
[C---:B--2---:R-:W-:Y:S01]  /*50f0*/  F2FP.BF16.PACK_AB R17, R138.reuse, R137 ;  /* 0x000000898a11723e */ /* 0x044fe200000010ff */
[----:B------:R-:W-:Y:S04]  /*5100*/  FMUL.FTZ R138, R138, R9 ;  /* 0x000000098a8a7220 */ /* 0x000fe80000410000 */
[----:B------:R-:W-:Y:S01]  /*5110*/  FMUL.FTZ R138, R138, R4 ;  /* 0x000000048a8a7220 */ /* 0x000fe20000410000 */
[----:B------:R-:W1:Y:S01]  /*5120*/  MUFU.EX2 R149, R149 ;  /* 0x0000009500957308 */ /* 0x000e620000000800 */
[C---:B---3--:R-:W-:Y:S01]  /*5130*/  F2FP.BF16.PACK_AB R9, R142.reuse, R139 ;  /* 0x0000008b8e09723e */ /* 0x048fe200000010ff */
[----:B------:R-:W-:Y:S08]  /*5140*/  FMUL.FTZ R142, R142, R13 ;  /* 0x0000000d8e8e7220 */ /* 0x000ff00000410000 */
[----:B------:R-:W2:Y:S10]  /*5150*/  MUFU.EX2 R148, R148 ;  /* 0x0000009400947308 */ /* 0x000eb40000000800 */
[----:B------:R-:W3:Y:S01]  /*5160*/  MUFU.EX2 R147, R147 ;  /* 0x0000009300937308 */ /* 0x000ee20000000800 */
[----:B-1----:R-:W-:Y:S09]  /*5170*/  F2FP.BF16.PACK_AB R4, R149, R141 ;  /* 0x0000008d9504723e */ /* 0x002ff200000010ff */
[----:B------:R-:W-:Y:S01]  /*5180*/  MUFU.EX2 R152, R152 ;  /* 0x0000009800987308 */ /* 0x000fe20000000800 */
[----:B--2---:R-:W-:Y:S09]  /*5190*/  FMUL.FTZ R28, R148, R28 ;  /* 0x0000001c941c7220 */ /* 0x004ff20000410000 */
[----:B------:R-:W-:Y:S01]  /*51a0*/  MUFU.EX2 R21, R156 ;  /* 0x0000009c00157308 */ /* 0x000fe20000000800 */
[----:B-----5:R-:W-:Y:S02]  /*51b0*/  FSEL R135, R241, -INF , P1 ;  /* 0xff800000f1877808 */ /* 0x020fe40000800000 */
[----:B------:R-:W-:Y:S02]  /*51c0*/  ISETP.GT.AND P1, PT, R0, 0x61, PT ;  /* 0x000000610000780c */ /* 0x000fe40003f24270 */
[----:B------:R-:W-:Y:S01]  /*51d0*/  FSEL R151, R240, -INF , P2 ;  /* 0xff800000f0977808 */ /* 0x000fe20001000000 */
[----:B------:R-:W-:Y:S01]  /*51e0*/  FFMA.FTZ R133, R135, c[0x0][0x29c], -R146 ;  /* 0x0000a70087857a23 */ /* 0x000fe20000010892 */
[----:B------:R-:W-:Y:S01]  /*51f0*/  ISETP.GT.AND P2, PT, R0, 0x60, PT ;  /* 0x000000600000780c */ /* 0x000fe20003f44270 */
[----:B------:R-:W-:Y:S01]  /*5200*/  FADD.FTZ R0, R8, -R2 ;  /* 0x8000000208007221 */ /* 0x000fe20000010000 */
[----:B------:R-:W-:Y:S01]  /*5210*/  F2FP.BF16.PACK_AB R135, R229, R231 ;  /* 0x000000e7e587723e */ /* 0x000fe200000010ff */
[--C-:B------:R-:W-:Y:S01]  /*5220*/  FFMA.FTZ R151, R151, c[0x0][0x29c], -R146.reuse ;  /* 0x0000a70097977a23 */ /* 0x100fe20000010892 */
[----:B------:R1:W-:Y:S01]  /*5230*/  MUFU.EX2 R22, R133 ;  /* 0x0000008500167308 */ /* 0x0003e20000000800 */
[----:B------:R-:W-:Y:S02]  /*5240*/  FMUL.FTZ R0, R137, R0 ;  /* 0x0000000089007220 */ /* 0x000fe40000410000 */
[----:B------:R-:W-:Y:S02]  /*5250*/  FMUL.FTZ R8, R145, R159 ;  /* 0x0000009f91087220 */ /* 0x000fe40000410000 */
[----:B------:R-:W-:Y:S01]  /*5260*/  FMUL.FTZ R230, R0, R35 ;  /* 0x0000002300e67220 */ /* 0x000fe20000410000 */
[----:B------:R-:W-:Y:S01]  /*5270*/  FSEL R35, R239, -INF , P6 ;  /* 0xff800000ef237808 */ /* 0x000fe20003000000 */
[----:B------:R-:W-:Y:S01]  /*5280*/  FMUL.FTZ R154, R8, R132 ;  /* 0x00000084089a7220 */ /* 0x000fe20000410000 */
[----:B------:R-:W-:Y:S01]  /*5290*/  FSEL R0, R250, -INF , P1 ;  /* 0xff800000fa007808 */ /* 0x000fe20000800000 */
[--C-:B------:R-:W-:Y:S01]  /*52a0*/  FFMA.FTZ R159, R33, c[0x0][0x29c], -R146.reuse ;  /* 0x0000a700219f7a23 */ /* 0x100fe20000010892 */
[----:B------:R-:W2:Y:S01]  /*52b0*/  MUFU.EX2 R151, R151 ;  /* 0x0000009700977308 */ /* 0x000ea20000000800 */
[--C-:B------:R-:W-:Y:S01]  /*52c0*/  FFMA.FTZ R153, R35, c[0x0][0x29c], -R146.reuse ;  /* 0x0000a70023997a23 */ /* 0x100fe20000010892 */
[----:B------:R-:W-:Y:S01]  /*52d0*/  FSEL R8, R252, -INF , P2 ;  /* 0xff800000fc087808 */ /* 0x000fe20001000000 */
[----:B------:R-:W-:Y:S01]  /*52e0*/  FMUL.FTZ R137, R12, R3 ;  /* 0x000000030c897220 */ /* 0x000fe20000410000 */
[----:B------:R-:W-:Y:S01]  /*52f0*/  F2FP.BF16.PACK_AB R33, R7, R16 ;  /* 0x000000100721723e */ /* 0x000fe200000010ff */
[----:B------:R-:W-:Y:S01]  /*5300*/  FMUL.FTZ R16, R141, R24 ;  /* 0x000000188d107220 */ /* 0x000fe20000410000 */
[----:B------:R-:W-:Y:S01]  /*5310*/  F2FP.BF16.PACK_AB R132, R5, R6 ;  /* 0x000000060584723e */ /* 0x000fe200000010ff */
[--C-:B------:R-:W-:Y:S01]  /*5320*/  FFMA.FTZ R162, R8, c[0x0][0x29c], -R146.reuse ;  /* 0x0000a70008a27a23 */ /* 0x100fe20000010892 */
[----:B---3--:R-:W-:Y:S01]  /*5330*/  F2FP.BF16.PACK_AB R5, R147, R148 ;  /* 0x000000949305723e */ /* 0x008fe200000010ff */
[----:B------:R-:W-:Y:S01]  /*5340*/  FFMA.FTZ R146, R0, c[0x0][0x29c], -R146 ;  /* 0x0000a70000927a23 */ /* 0x000fe20000010892 */
[----:B------:R-:W3:Y:S01]  /*5350*/  MUFU.EX2 R19, R153 ;  /* 0x0000009900137308 */ /* 0x000ee20000000800 */
[----:B------:R-:W-:Y:S01]  /*5360*/  FFMA.FTZ R0, -R251, R251, 1 ;  /* 0x3f800000fb007423 */ /* 0x000fe200000101fb */
[----:B------:R-:W-:Y:S01]  /*5370*/  F2FP.BF16.PACK_AB R35, R233, R234 ;  /* 0x000000eae923723e */ /* 0x000fe200000010ff */
[----:B------:R-:W-:Y:S01]  /*5380*/  FMUL.FTZ R12, R149, R25 ;  /* 0x00000019950c7220 */ /* 0x000fe20000410000 */
[----:B-1----:R-:W-:Y:S01]  /*5390*/  F2FP.BF16.PACK_AB R133, R154, R155 ;  /* 0x0000009b9a85723e */ /* 0x002fe200000010ff */
[----:B------:R-:W-:Y:S02]  /*53a0*/  FMUL.FTZ R13, R142, R0 ;  /* 0x000000008e0d7220 */ /* 0x000fe40000410000 */
[----:B------:R-:W-:Y:S01]  /*53b0*/  FMUL.FTZ R147, R147, R29 ;  /* 0x0000001d93937220 */ /* 0x000fe20000410000 */
[----:B------:R-:W1:Y:S01]  /*53c0*/  LDS R0, [R238.X4+0xf320] ;  /* 0x00f32000ee007984 */ /* 0x000e620000004800 */
[----:B------:R-:W-:Y:S01]  /*53d0*/  FFMA.FTZ R8, -R249, R249, 1 ;  /* 0x3f800000f9087423 */ /* 0x000fe200000101f9 */
[----:B------:R-:W4:Y:S01]  /*53e0*/  MUFU.EX2 R7, R159 ;  /* 0x0000009f00077308 */ /* 0x000f220000000800 */
[----:B------:R-:W-:Y:S01]  /*53f0*/  FFMA.FTZ R3, -R247, R247, 1 ;  /* 0x3f800000f7037423 */ /* 0x000fe200000101f7 */
[----:B------:R-:W-:Y:S01]  /*5400*/  STS [R227+0xf480], R150 ;  /* 0x00f48096e3007388 */ /* 0x000fe20000000800 */
[----:B------:R-:W-:Y:S01]  /*5410*/  FFMA.FTZ R2, -R245, R245, 1 ;  /* 0x3f800000f5027423 */ /* 0x000fe200000101f5 */
[----:B------:R-:W-:Y:S01]  /*5420*/  F2FP.BF16.PACK_AB R13, R13, R137 ;  /* 0x000000890d0d723e */ /* 0x000fe200000010ff */
[----:B------:R-:W-:Y:S01]  /*5430*/  FFMA.FTZ R6, -R248, R248, 1 ;  /* 0x3f800000f8067423 */ /* 0x000fe200000101f8 */
[----:B------:R-:W-:Y:S01]  /*5440*/  STS [R227+0xf880], R33 ;  /* 0x00f88021e3007388 */ /* 0x000fe20000000800 */
[----:B------:R-:W-:Y:S02]  /*5450*/  FMUL.FTZ R3, R28, R3 ;  /* 0x000000031c037220 */ /* 0x000fe40000410000 */
[----:B------:R-:W-:Y:S01]  /*5460*/  FMUL.FTZ R2, R147, R2 ;  /* 0x0000000293027220 */ /* 0x000fe20000410000 */
[----:B------:R-:W-:Y:S01]  /*5470*/  STS [R228], R140 ;  /* 0x0000008ce4007388 */ /* 0x000fe20000000800 */
[----:B------:R-:W-:Y:S01]  /*5480*/  FMUL.FTZ R16, R16, R8 ;  /* 0x0000000810107220 */ /* 0x000fe20000410000 */
[----:B------:R-:W5:Y:S01]  /*5490*/  MUFU.EX2 R146, R146 ;  /* 0x0000009200927308 */ /* 0x000f620000000800 */
[----:B------:R-:W-:Y:S01]  /*54a0*/  FMUL.FTZ R12, R12, R6 ;  /* 0x000000060c0c7220 */ /* 0x000fe20000410000 */
[----:B------:R-:W-:Y:S01]  /*54b0*/  STS [R228+0x400], R132 ;  /* 0x00040084e4007388 */ /* 0x000fe20000000800 */
[----:B------:R-:W-:Y:S03]  /*54c0*/  F2FP.BF16.PACK_AB R8, R138, R230 ;  /* 0x000000e68a08723e */ /* 0x000fe600000010ff */
[----:B------:R-:W-:Y:S01]  /*54d0*/  F2FP.BF16.PACK_AB R12, R12, R16 ;  /* 0x000000100c0c723e */ /* 0x000fe200000010ff */
[----:B------:R-:W-:Y:S01]  /*54e0*/  STS [R227+0x10480], R17 ;  /* 0x01048011e3007388 */ /* 0x000fe20000000800 */
[----:B------:R-:W-:Y:S02]  /*54f0*/  F2FP.BF16.PACK_AB R16, R2, R3 ;  /* 0x000000030210723e */ /* 0x000fe400000010ff */
[----:B--2---:R-:W-:Y:S01]  /*5500*/  F2FP.BF16.PACK_AB R3, R151, R152 ;  /* 0x000000989703723e */ /* 0x004fe200000010ff */
[----:B------:R-:W2:Y:S01]  /*5510*/  MUFU.EX2 R6, R162 ;  /* 0x000000a200067308 */ /* 0x000ea20000000800 */
[----:B---3--:R-:W-:Y:S03]  /*5520*/  F2FP.BF16.PACK_AB R2, R19, R22 ;  /* 0x000000161302723e */ /* 0x008fe600000010ff */
[----:B------:R3:W-:Y:S04]  /*5530*/  STS [R227+0x10880], R3 ;  /* 0x01088003e3007388 */ /* 0x0007e80000000800 */
[----:B------:R4:W-:Y:S04]  /*5540*/  STS [R228+0x1400], R2 ;  /* 0x00140002e4007388 */ /* 0x0009e80000000800 */
[----:B------:R2:W-:Y:S01]  /*5550*/  STS [R228+0x1000], R9 ;  /* 0x00100009e4007388 */ /* 0x0005e20000000800 */
[--C-:B-1----:R-:W-:Y:S03]  /*5560*/  FADD.FTZ R10, R10, -R0.reuse ;  /* 0x800000000a0a7221 */ /* 0x102fe60000010000 */
[----:B------:R-:W-:Y:S01]  /*5570*/  STS [R227+0x11480], R143 ;  /* 0x0114808fe3007388 */ /* 0x000fe20000000800 */
[--C-:B------:R-:W-:Y:S02]  /*5580*/  FADD.FTZ R11, R11, -R0.reuse ;  /* 0x800000000b0b7221 */ /* 0x100fe40000010000 */
[----:B------:R-:W-:Y:S01]  /*5590*/  FMUL.FTZ R10, R152, R10 ;  /* 0x0000000a980a7220 */ /* 0x000fe20000410000 */
[----:B------:R-:W-:Y:S01]  /*55a0*/  STS [R227+0x11880], R18 ;  /* 0x01188012e3007388 */ /* 0x000fe20000000800 */
[--C-:B------:R-:W-:Y:S02]  /*55b0*/  FADD.FTZ R14, R14, -R0.reuse ;  /* 0x800000000e0e7221 */ /* 0x100fe40000010000 */
[--C-:B------:R-:W-:Y:S01]  /*55c0*/  FADD.FTZ R15, R15, -R0.reuse ;  /* 0x800000000f0f7221 */ /* 0x100fe20000010000 */
[----:B------:R-:W-:Y:S01]  /*55d0*/  STS [R228+0x2000], R144 ;  /* 0x00200090e4007388 */ /* 0x000fe20000000800 */
[----:B------:R-:W-:Y:S02]  /*55e0*/  FMUL.FTZ R14, R22, R14 ;  /* 0x0000000e160e7220 */ /* 0x000fe40000410000 */
[----:B------:R-:W-:Y:S01]  /*55f0*/  FMUL.FTZ R15, R19, R15 ;  /* 0x0000000f130f7220 */ /* 0x000fe20000410000 */
[----:B------:R-:W-:Y:S01]  /*5600*/  STS [R228+0x2400], R20 ;  /* 0x00240014e4007388 */ /* 0x000fe20000000800 */
[----:B---3--:R-:W-:Y:S02]  /*5610*/  FFMA.FTZ R3, -R240, R240, 1 ;  /* 0x3f800000f0037423 */ /* 0x008fe400000101f0 */
[--C-:B------:R-:W-:Y:S01]  /*5620*/  FADD.FTZ R26, R26, -R0.reuse ;  /* 0x800000001a1a7221 */ /* 0x100fe20000010000 */
[----:B------:R1:W-:Y:S01]  /*5630*/  STS [R227+0x12480], R4 ;  /* 0x01248004e3007388 */ /* 0x0003e20000000800 */
[----:B----4-:R-:W-:Y:S01]  /*5640*/  F2FP.BF16.PACK_AB R2, R7, R21 ;  /* 0x000000150702723e */ /* 0x010fe200000010ff */
[--C-:B------:R-:W-:Y:S02]  /*5650*/  FADD.FTZ R27, R27, -R0.reuse ;  /* 0x800000001b1b7221 */ /* 0x100fe40000010000 */
[--C-:B------:R-:W-:Y:S02]  /*5660*/  FADD.FTZ R30, R30, -R0.reuse ;  /* 0x800000001e1e7221 */ /* 0x100fe40000010000 */
[----:B------:R3:W-:Y:S01]  /*5670*/  STS [R227+0x12880], R2 ;  /* 0x01288002e3007388 */ /* 0x0007e20000000800 */
[----:B--2---:R-:W-:Y:S02]  /*5680*/  FMUL.FTZ R9, R151, R11 ;  /* 0x0000000b97097220 */ /* 0x004fe40000410000 */
[----:B------:R-:W-:Y:S01]  /*5690*/  FMUL.FTZ R21, R21, R26 ;  /* 0x0000001a15157220 */ /* 0x000fe20000410000 */
[----:B------:R2:W-:Y:S01]  /*56a0*/  STS [R228+0x3000], R5 ;  /* 0x00300005e4007388 */ /* 0x0005e20000000800 */
[----:B------:R-:W-:Y:S02]  /*56b0*/  FMUL.FTZ R9, R9, R3 ;  /* 0x0000000309097220 */ /* 0x000fe40000410000 */
[----:B------:R-:W-:Y:S02]  /*56c0*/  FFMA.FTZ R3, -R241, R241, 1 ;  /* 0x3f800000f1037423 */ /* 0x000fe400000101f1 */
[----:B------:R-:W-:Y:S02]  /*56d0*/  FMUL.FTZ R27, R7, R27 ;  /* 0x0000001b071b7220 */ /* 0x000fe40000410000 */
[----:B------:R-:W-:Y:S02]  /*56e0*/  FMUL.FTZ R3, R14, R3 ;  /* 0x000000030e037220 */ /* 0x000fe40000410000 */
[----:B------:R-:W-:Y:S02]  /*56f0*/  FADD.FTZ R31, R31, -R0 ;  /* 0x800000001f1f7221 */ /* 0x000fe40000010000 */
[----:B------:R-:W-:Y:S02]  /*5700*/  FFMA.FTZ R0, -R244, R244, 1 ;  /* 0x3f800000f4007423 */ /* 0x000fe400000101f4 */
[----:B-----5:R-:W-:Y:S02]  /*5710*/  FMUL.FTZ R31, R146, R31 ;  /* 0x0000001f921f7220 */ /* 0x020fe40000410000 */
[----:B-1----:R-:W-:Y:S02]  /*5720*/  FFMA.FTZ R4, -R239, R239, 1 ;  /* 0x3f800000ef047423 */ /* 0x002fe400000101ef */
[----:B------:R-:W-:Y:S02]  /*5730*/  FMUL.FTZ R7, R21, R0 ;  /* 0x0000000015077220 */ /* 0x000fe40000410000 */
[----:B------:R-:W-:Y:S02]  /*5740*/  FMUL.FTZ R4, R15, R4 ;  /* 0x000000040f047220 */ /* 0x000fe40000410000 */
[----:B---3--:R-:W-:Y:S02]  /*5750*/  FFMA.FTZ R2, -R242, R242, 1 ;  /* 0x3f800000f2027423 */ /* 0x008fe400000101f2 */
[----:B------:R-:W-:Y:S01]  /*5760*/  FFMA.FTZ R0, -R252, R252, 1 ;  /* 0x3f800000fc007423 */ /* 0x000fe200000101fc */
[----:B------:R-:W-:Y:S01]  /*5770*/  F2FP.BF16.PACK_AB R4, R4, R3 ;  /* 0x000000030404723e */ /* 0x000fe200000010ff */
[----:B------:R-:W-:Y:S01]  /*5780*/  FMUL.FTZ R10, R10, R2 ;  /* 0x000000020a0a7220 */ /* 0x000fe20000410000 */
[----:B------:R-:W-:Y:S01]  /*5790*/  F2FP.BF16.PACK_AB R2, R146, R6 ;  /* 0x000000069202723e */ /* 0x000fe200000010ff */
[----:B------:R-:W-:Y:S02]  /*57a0*/  FFMA.FTZ R3, -R243, R243, 1 ;  /* 0x3f800000f3037423 */ /* 0x000fe400000101f3 */
[----:B--2---:R-:W-:Y:S02]  /*57b0*/  FMUL.FTZ R5, R6, R30 ;  /* 0x0000001e06057220 */ /* 0x004fe40000410000 */
[----:B------:R1:W-:Y:S01]  /*57c0*/  STS [R228+0x3400], R2 ;  /* 0x00340002e4007388 */ /* 0x0003e20000000800 */
[----:B------:R-:W-:Y:S02]  /*57d0*/  FFMA.FTZ R6, -R250, R250, 1 ;  /* 0x3f800000fa067423 */ /* 0x000fe400000101fa */
[----:B------:R-:W-:Y:S01]  /*57e0*/  FMUL.FTZ R3, R27, R3 ;  /* 0x000000031b037220 */ /* 0x000fe20000410000 */
[----:B------:R-:W-:Y:S01]  /*57f0*/  BAR.SYNC.DEFER_BLOCKING 0x0 ;  /* 0x0000000000007b1d */ /* 0x000fe20000010000 */
[----:B------:R-:W-:Y:S02]  /*5800*/  FMUL.FTZ R5, R5, R0 ;  /* 0x0000000005057220 */ /* 0x000fe40000410000 */
[----:B------:R-:W-:Y:S01]  /*5810*/  FMUL.FTZ R0, R31, R6 ;  /* 0x000000061f007220 */ /* 0x000fe20000410000 */
[----:B------:R-:W-:Y:S02]  /*5820*/  F2FP.BF16.PACK_AB R3, R3, R7 ;  /* 0x000000070303723e */ /* 0x000fe400000010ff */
[----:B-1----:R-:W-:Y:S02]  /*5830*/  F2FP.BF16.PACK_AB R2, R9, R10 ;  /* 0x0000000a0902723e */ /* 0x002fe400000010ff */
        /* <DEDUP_REMOVED lines=107> */
[----:B------:R-:W5:Y:S01]  /*5ef0*/  LDL.64 R154, [R1+0x28] ;  /* 0x00002800019a7983 */ /* 0x000f620000100a00 */
[----:B------:R-:W-:Y:S02]  /*5f00*/  USHF.L.U32 UR14, UR17, 0x6, URZ ;  /* 0x00000006110e7899 */ /* 0x000fe4000800063f */
[----:B------:R-:W-:Y:S01]  /*5f10*/  UIMAD UR13, UR17, UR15, UR13 ;  /* 0x0000000f110d72a4 */ /* 0x000fe2000f8e020d */
[----:B------:R-:W5:Y:S03]  /*5f20*/  LDL R152, [R1+0x50] ;  /* 0x0000500001987983 */ /* 0x000f660000100800 */
[----:B------:R-:W-:Y:S01]  /*5f30*/  UIADD3 UR13, UR21, UR13, URZ ;  /* 0x0000000d150d7290 */ /* 0x000fe2000fffe03f */
[----:B------:R-:W5:Y:S01]  /*5f40*/  LDL R243, [R1+0xc] ;  /* 0x00000c0001f37983 */ /* 0x000f620000100800 */
[----:B------:R-:W-:Y:S03]  /*5f50*/  IMAD.U32 R7, RZ, RZ, UR14 ;  /* 0x0000000eff077e24 */ /* 0x000fe6000f8e00ff */
[----:B------:R-:W1:Y:S01]  /*5f60*/  S2R R239, SR_TID.X ;  /* 0x0000000000ef7919 */ /* 0x000e620000002100 */
[----:B------:R-:W-:Y:S01]  /*5f70*/  IMAD.U32 R8, RZ, RZ, UR13 ;  /* 0x0000000dff087e24 */ /* 0x000fe2000f8e00ff */
[----:B------:R-:W-:Y:S01]  /*5f80*/  UIADD3 UR13, -UR14, UR9, URZ ;  /* 0x000000090e0d7290 */ /* 0x000fe2000fffe13f */
        /* <DEDUP_REMOVED lines=10> */
[----:B---3--:R-:W-:Y:S02]  /*6030*/  LEA R0, P1, R0, R158, 0x6 ;  /* 0x0000009e00007211 */ /* 0x008fe400078230ff */
[----:B----4-:R-:W-:Y:S02]  /*6040*/  IADD3 R5, P0, R156, UR14, RZ ;  /* 0x0000000e9c057c10 */ /* 0x010fe4000ff1e0ff */
[----:B-----5:R-:W-:Y:S02]  /*6050*/  LEA.HI.X R8, R4, R155, R8, 0x6, P1 ;  /* 0x0000009b04087211 */ /* 0x020fe400008f3408 */
[C---:B------:R-:W-:Y:S02]  /*6060*/  LEA R4, P1, R0.reuse, c[0x0][0x1f0], 0x1 ;  /* 0x00007c0000047a11 */ /* 0x040fe400078208ff */
[----:B------:R-:W-:Y:S02]  /*6070*/  LEA.HI.X.SX32 R7, R7, R152, 0x1, P0 ;  /* 0x0000009807077211 */ /* 0x000fe400000f0eff */
[C---:B------:R-:W-:Y:S04]  /*6080*/  LEA R6, P0, R5.reuse, c[0x0][0x280], 0x2 ;  /* 0x0000a00005067a11 */ /* 0x040fe800078010ff */
[----:B------:R-:W-:Y:S02]  /*6090*/  LEA.HI.X R7, R5, c[0x0][0x284], R7, 0x2, P0 ;  /* 0x0000a10005077a11 */ /* 0x000fe400000f1407 */
[----:B------:R-:W-:Y:S05]  /*60a0*/  LEA.HI.X R5, R0, c[0x0][0x1f4], R8, 0x1, P1 ;  /* 0x00007d0000057a11 */ /* 0x000fea00008f0c08 */
[----:B------:R-:W-:Y:S01]  /*60b0*/  @!PT LDS RZ, [RZ] ;  /* 0x00000000fffff984 */ /* 0x000fe20000000800 */
[----:B------:R-:W-:Y:S01]  /*60c0*/  @!PT LDS RZ, [RZ] ;  /* 0x00000000fffff984 */ /* 0x000fe20000000800 */
[----:B------:R-:W-:Y:S01]  /*60d0*/  @!PT LDS RZ, [RZ] ;  /* 0x00000000fffff984 */ /* 0x000fe20000000800 */
[----:B------:R2:W-:Y:S01]  /*60e0*/  LDGSTS.E.BYPASS.LTC128B.128 [R243+0xc080], [R4.64], !P5 ;  /* 0x0c08000004f37fae */ /* 0x0005e2000e901d52 */
[----:B-1----:R-:W-:Y:S03]  /*60f0*/  @!P3 IMAD.SHL.U32 R0, R244, 0x10, RZ ;  /* 0x00000010f400b824 */ /* 0x002fe600078e00ff */
[----:B------:R2:W-:Y:S04]  /*6100*/  LDGSTS.E.BYPASS.LTC128B.128 [R243+0xd080], [R4.64+0x40], !P4 ;  /* 0x0d08004004f37fae */ /* 0x0005e8000e101d52 */
[----:B------:R2:W-:Y:S04]  /*6110*/  LDGSTS.E.BYPASS.LTC128B.128 [R243+0xe080], [R4.64+0x80], !P2 ;  /* 0x0e08008004f37fae */ /* 0x0005e8000d101d52 */
[----:B------:R2:W-:Y:S02]  /*6120*/  @!P3 LDGSTS.E.BYPASS.LTC128B.128 [R0+0xf280], [R6.64] ;  /* 0x0f2800000600bfae */ /* 0x0005e4000b901d52 */
.L_x_549:
        /* <DEDUP_REMOVED lines=9> */
[----:B------:R-:W-:Y:S01]  /*61c0*/  UISETP.GE.AND UP1, UPT, UR5, 0x1, UPT ;  /* 0x000000010500788c */ /* 0x000fe2000bf26270 */
[----:B------:R-:W1:Y:S03]  /*61d0*/  LDSM.16.M88.4 R132, [R219] ;  /* 0x00000000db84783b */ /* 0x000e660000000200 */
[-C--:B------:R-:W-:Y:S01]  /*61e0*/  HMMA.16816.F32.BF16 R12, R24, R28.reuse, RZ ;  /* 0x0000001c180c723c */ /* 0x080fe200000418ff */
[----:B------:R-:W4:Y:S04]  /*61f0*/  LDSM.16.M88.4 R136, [R219+0x1000] ;  /* 0x00100000db88783b */ /* 0x000f280000000200 */
        /* <DEDUP_REMOVED lines=227> */
.L_x_547:
[----:B------:R-:W-:Y:S01]  /*7030*/  USHF.L.U32 UR6, UR12, 0x7, URZ ;  /* 0x000000070c067899 */ /* 0x000fe2000800063f */
[----:B------:R-:W-:Y:S05]  /*7040*/  @P1 BRA `(.L_x_551) ;  /* 0x000012b000001947 */ /* 0x000fea0003800000 */
[----:B------:R-:W1:Y:S01]  /*7050*/  S2R R31, SR_TID.X ;  /* 0x00000000001f7919 */ /* 0x000e620000002100 */
[----:B------:R-:W-:Y:S01]  /*7060*/  F2FP.BF16.PACK_AB R36, R37, R36 ;  /* 0x000000242524723e */ /* 0x000fe200000010ff */
[----:B------:R-:W-:Y:S01]  /*7070*/  ULDC.64 UR4, c[0x0][0x358] ;  /* 0x0000d60000047ab9 */ /* 0x000fe20000000a00 */
[----:B------:R-:W-:Y:S01]  /*7080*/  F2FP.BF16.PACK_AB R38, R39, R38 ;  /* 0x000000262726723e */ /* 0x000fe200000010ff */
[----:B------:R-:W-:Y:S01]  /*7090*/  UISETP.NE.U32.AND UP1, UPT, URZ, UR4, UPT ;  /* 0x000000043f00728c */ /* 0x000fe2000bf25070 */
[----:B------:R-:W-:Y:S01]  /*70a0*/  F2FP.BF16.PACK_AB R48, R49, R48 ;  /* 0x000000303130723e */ /* 0x000fe200000010ff */
[----:B------:R-:W-:Y:S01]  /*70b0*/  UMOV UR7, 0x4 ;  /* 0x0000000400077882 */ /* 0x000fe20000000000 */
[----:B------:R-:W-:Y:S01]  /*70c0*/  F2FP.BF16.PACK_AB R50, R51, R50 ;  /* 0x000000323332723e */ /* 0x000fe200000010ff */
[----:B------:R-:W-:Y:S01]  /*70d0*/  UISETP.NE.AND.EX UP1, UPT, URZ, UR5, UPT, UP1 ;  /* 0x000000053f00728c */ /* 0x000fe2000bf25310 */
[----:B------:R-:W-:-:S02]  /*70e0*/  F2FP.BF16.PACK_AB R40, R41, R40 ;  /* 0x000000282928723e */ /* 0x000fc400000010ff */
[----:B------:R-:W-:Y:S01]  /*70f0*/  F2FP.BF16.PACK_AB R42, R43, R42 ;  /* 0x0000002a2b2a723e */ /* 0x000fe200000010ff */
[----:B------:R-:W-:Y:S01]  /*7100*/  ULDC.64 UR4, c[0x0][0x358] ;  /* 0x0000d60000047ab9 */ /* 0x000fe20000000a00 */
[----:B------:R-:W-:Y:S01]  /*7110*/  F2FP.BF16.PACK_AB R44, R45, R44 ;  /* 0x0000002c2d2c723e */ /* 0x000fe200000010ff */
[----:B------:R-:W-:Y:S01]  /*7120*/  UIMAD.WIDE UR4, UR10, UR7, UR4 ;  /* 0x000000070a0472a5 */ /* 0x000fe2000f8e0204 */
[----:B------:R-:W-:Y:S02]  /*7130*/  F2FP.BF16.PACK_AB R46, R47, R46 ;  /* 0x0000002e2f2e723e */ /* 0x000fe400000010ff */
[----:B------:R-:W-:Y:S02]  /*7140*/  F2FP.BF16.PACK_AB R52, R53, R52 ;  /* 0x000000343534723e */ /* 0x000fe400000010ff */
[----:B------:R-:W-:Y:S02]  /*7150*/  F2FP.BF16.PACK_AB R54, R55, R54 ;  /* 0x000000363736723e */ /* 0x000fe400000010ff */
[----:B------:R-:W-:-:S02]  /*7160*/  F2FP.BF16.PACK_AB R64, R65, R64 ;  /* 0x000000404140723e */ /* 0x000fc400000010ff */
[----:B------:R-:W-:Y:S02]  /*7170*/  F2FP.BF16.PACK_AB R66, R67, R66 ;  /* 0x000000424342723e */ /* 0x000fe400000010ff */
[----:B-1----:R-:W-:Y:S02]  /*7180*/  SHF.R.S32.HI R30, RZ, 0x1f, R31 ;  /* 0x0000001fff1e7819 */ /* 0x002fe4000001141f */
[----:B------:R-:W-:Y:S02]  /*7190*/  F2FP.BF16.PACK_AB R56, R57, R56 ;  /* 0x000000383938723e */ /* 0x000fe400000010ff */
[CC--:B------:R-:W-:Y:S02]  /*71a0*/  LEA.HI R3, R30.reuse, R31.reuse, RZ, 0x2 ;  /* 0x0000001f1e037211 */ /* 0x0c0fe400078f10ff */
[----:B------:R-:W-:Y:S02]  /*71b0*/  LEA.HI R2, R30, R31, RZ, 0x5 ;  /* 0x0000001f1e027211 */ /* 0x000fe400078f28ff */
[----:B------:R-:W-:-:S02]  /*71c0*/  SHF.R.S32.HI R28, RZ, 0x2, R3 ;  /* 0x00000002ff1c7819 */ /* 0x000fc40000011403 */
[----:B------:R-:W-:Y:S02]  /*71d0*/  SHF.R.S32.HI R0, RZ, 0x1f, R3 ;  /* 0x0000001fff007819 */ /* 0x000fe40000011403 */
[----:B------:R-:W-:Y:S02]  /*71e0*/  SHF.R.S32.HI R24, RZ, 0x5, R2 ;  /* 0x00000005ff187819 */ /* 0x000fe40000011402 */
        /* <DEDUP_REMOVED lines=62> */
[----:B-----5:R-:W-:-:S02]  /*75d0*/  F2FP.BF16.PACK_AB R9, R119, R118 ;  /* 0x000000767709723e */ /* 0x020fc400000010ff */
        /* <DEDUP_REMOVED lines=9> */
[----:B------:R-:W-:Y:S01]  /*7670*/  PLOP3.LUT P1, PT, PT, PT, UP1, 0x80, 0x0 ;  /* 0x000000000000781c */ /* 0x000fe20003f2f018 */
        /* <DEDUP_REMOVED lines=36> */
[----:B------:R3:W-:Y:S04]  /*78c0*/  STS [R0+0x5280], R7 ;  /* 0x0052800700007388 */ /* 0x0007e80000000800 */
[----:B------:R-:W-:Y:S04]  /*78d0*/  STS [R2+0x5080], R4 ;  /* 0x0050800402007388 */ /* 0x000fe80000000800 */
[----:B------:R4:W-:Y:S01]  /*78e0*/  STS [R2+0x5280], R3 ;  /* 0x0052800302007388 */ /* 0x0009e20000000800 */
[----:B-1----:R-:W-:-:S02]  /*78f0*/  IMAD.U32 R9, RZ, RZ, UR5 ;  /* 0x00000005ff097e24 */ /* 0x002fc4000f8e00ff */
[----:B--2---:R-:W-:Y:S01]  /*7900*/  IMAD.U32 R8, RZ, RZ, UR4 ;  /* 0x00000004ff087e24 */ /* 0x004fe2000f8e00ff */
[----:B------:R-:W-:Y:S06]  /*7910*/  BAR.SYNC.DEFER_BLOCKING 0x1, 0x100 ;  /* 0x0044000000007b1d */ /* 0x000fec0000010000 */
[----:B------:R-:W-:Y:S02]  /*7920*/  ULDC.64 UR4, c[0x0][0x360] ;  /* 0x0000d80000047ab9 */ /* 0x000fe40000000a00 */
[----:B------:R-:W-:Y:S01]  /*7930*/  UISETP.NE.U32.AND UP0, UPT, URZ, UR4, UPT ;  /* 0x000000043f00728c */ /* 0x000fe2000bf05070 */
[----:B---3--:R-:W2:Y:S03]  /*7940*/  @P1 LDG.E R0, [R8.64] ;  /* 0x0000001208001981 */ /* 0x008ea6000c1e1900 */
[----:B------:R-:W-:Y:S01]  /*7950*/  UISETP.NE.AND.EX UP0, UPT, URZ, UR5, UPT, UP0 ;  /* 0x000000053f00728c */ /* 0x000fe2000bf05300 */
[----:B------:R-:W-:-:S02]  /*7960*/  IMAD.MOV.U32 R5, RZ, RZ, c[0x0][0x2f0] ;  /* 0x0000bc00ff057624 */ /* 0x000fc400078e00ff */
[----:B------:R-:W-:-:S03]  /*7970*/  ULDC.64 UR4, c[0x0][0x360] ;  /* 0x0000d80000047ab9 */ /* 0x000fc60000000a00 */
[----:B------:R-:W-:-:S05]  /*7980*/  PLOP3.LUT P0, PT, PT, PT, UP0, 0x80, 0x0 ;  /* 0x000000000000781c */ /* 0x000fca0003f0f008 */
[----:B------:R-:W-:-:S06]  /*7990*/  @UP0 UIMAD.WIDE UR4, UR10, UR7, UR4 ;  /* 0x000000070a0402a5 */ /* 0x000fcc000f8e0204 */
[----:B----4-:R-:W-:Y:S02]  /*79a0*/  IMAD.U32 R2, RZ, RZ, UR4 ;  /* 0x00000004ff027e24 */ /* 0x010fe4000f8e00ff */
[----:B------:R-:W-:-:S05]  /*79b0*/  IMAD.U32 R3, RZ, RZ, UR5 ;  /* 0x00000005ff037e24 */ /* 0x000fca000f8e00ff */
[----:B------:R1:W5:Y:S01]  /*79c0*/  @P0 LDG.E R5, [R2.64] ;  /* 0x0000001202050981 */ /* 0x000362000c1e1900 */
[----:B------:R-:W-:Y:S02]  /*79d0*/  UMOV UR14, URZ ;  /* 0x0000003f000e7c82 */ /* 0x000fe40008000000 */
[----:B------:R-:W-:Y:S01]  /*79e0*/  UMOV UR15, URZ ;  /* 0x0000003f000f7c82 */ /* 0x000fe20008000000 */
[----:B--2---:R-:W2:Y:S02]  /*79f0*/  @P1 R2UR UR5, R0 ;  /* 0x00000000000513c2 */ /* 0x004ea400000e0000 */
[----:B--2---:R-:W-:Y:S02]  /*7a00*/  @UP1 USHF.R.S32.HI UR4, URZ, 0x1f, UR5 ;  /* 0x0000001f3f041899 */ /* 0x004fe40008011405 */
[----:B------:R-:W-:-:S05]  /*7a10*/  @UP1 UMOV UR14, UR5 ;  /* 0x00000005000e1c82 */ /* 0x000fca0008000000 */
[----:B------:R-:W-:Y:S01]  /*7a20*/  @UP1 UMOV UR15, UR4 ;  /* 0x00000004000f1c82 */ /* 0x000fe20008000000 */
[----:B------:R-:W-:Y:S05]  /*7a30*/  @P0 BRA `(.L_x_552) ;  /* 0x0000004000000947 */ /* 0x000fea0003800000 */
[----:B-1----:R-:W-:Y:S05]  /*7a40*/  @!P1 BRA `(.L_x_552) ;  /* 0x0000003000009947 */ /* 0x002fea0003800000 */
[----:B------:R-:W2:Y:S04]  /*7a50*/  LDG.E R0, [R8.64] ;  /* 0x0000001208007981 */ /* 0x000ea8000c1e1900 */
[----:B------:R-:W2:Y:S02]  /*7a60*/  LDG.E R2, [R8.64+0x4] ;  /* 0x0000041208027981 */ /* 0x000ea4000c1e1900 */
[----:B--2--5:R-:W-:Y:S02]  /*7a70*/  IADD3 R5, -R0, R2, RZ ;  /* 0x0000000200057210 */ /* 0x024fe40007ffe1ff */
.L_x_552:
[----:B-1----:R-:W-:Y:S01]  /*7a80*/  LEA.HI R0, R30, R31, RZ, 0x3 ;  /* 0x0000001f1e007211 */ /* 0x002fe200078f18ff */
[----:B------:R-:W-:Y:S01]  /*7a90*/  IMAD.SHL.U32 R12, R29, 0x8, RZ ;  /* 0x000000081d0c7824 */ /* 0x000fe200078e00ff */
[----:B------:R-:W-:Y:S01]  /*7aa0*/  LEA.HI R2, R28, R28, RZ, 0x1 ;  /* 0x0000001c1c027211 */ /* 0x000fe200078f08ff */
[----:B------:R-:W-:Y:S01]  /*7ab0*/  USHF.R.S32.HI UR7, URZ, 0x1f, UR11 ;  /* 0x0000001f3f077899 */ /* 0x000fe2000801140b */
[----:B-----5:R-:W-:Y:S01]  /*7ac0*/  IADD3 R5, R5, -UR6, RZ ;  /* 0x8000000605057c10 */ /* 0x020fe2000fffe0ff */
[----:B------:R-:W-:Y:S01]  /*7ad0*/  IMAD.SHL.U32 R0, R0, 0x8, RZ ;  /* 0x0000000800007824 */ /* 0x000fe200078e00ff */
[----:B------:R-:W-:Y:S01]  /*7ae0*/  LOP3.LUT R2, R2, 0x3fffffe, RZ, 0xc0, !PT ;  /* 0x03fffffe02027812 */ /* 0x000fe200078ec0ff */
[----:B------:R-:W-:Y:S01]  /*7af0*/  ULDC.64 UR4, c[0x0][0x338] ;  /* 0x0000ce0000047ab9 */ /* 0x000fe20000000a00 */
[----:B------:R-:W-:Y:S01]  /*7b00*/  SHF.R.S32.HI R13, RZ, 0x1f, R12 ;  /* 0x0000001fff0d7819 */ /* 0x000fe2000001140c */
[----:B------:R-:W-:Y:S01]  /*7b10*/  UIMAD UR4, UR7, UR4, URZ ;  /* 0x00000004070472a4 */ /* 0x000fe2000f8e023f */
[----:B------:R-:W-:Y:S01]  /*7b20*/  LOP3.LUT R0, R0, 0xc0, RZ, 0xc0, !PT ;  /* 0x000000c000007812 */ /* 0x000fe200078ec0ff */
[----:B------:R-:W-:Y:S01]  /*7b30*/  IMAD.IADD R2, R28, 0x1, -R2 ;  /* 0x000000011c027824 */ /* 0x000fe200078e0a02 */
[----:B------:R-:W-:Y:S01]  /*7b40*/  USHF.R.S32.HI UR8, URZ, 0x1f, UR10 ;  /* 0x0000001f3f087899 */ /* 0x000fe2000801140a */
[----:B------:R-:W-:Y:S01]  /*7b50*/  IMNMX R14, R5, 0x80, PT ;  /* 0x00000080050e7817 */ /* 0x000fe20003800200 */
[----:B------:R-:W-:Y:S01]  /*7b60*/  UIMAD UR5, UR11, UR5, UR4 ;  /* 0x000000050b0572a4 */ /* 0x000fe2000f8e0204 */
[----:B------:R-:W-:Y:S01]  /*7b70*/  LOP3.LUT R3, R0, 0x18, R12, 0xf8, !PT ;  /* 0x0000001800037812 */ /* 0x000fe200078ef80c */
[----:B------:R-:W-:Y:S01]  /*7b80*/  IMAD R2, R24, 0x8, R2 ;  /* 0x0000000818027824 */ /* 0x000fe200078e0202 */
[----:B------:R-:W-:Y:S01]  /*7b90*/  SHF.R.U32.HI R0, RZ, 0x3, R0 ;  /* 0x00000003ff007819 */ /* 0x000fe20000011600 */
[----:B------:R-:W-:Y:S01]  /*7ba0*/  USEL UR10, UR10, URZ, !UP1 ;  /* 0x0000003f0a0a7287 */ /* 0x000fe2000c800000 */
[C---:B------:R-:W-:Y:S01]  /*7bb0*/  ISETP.GE.AND P4, PT, R28.reuse, R14, PT ;  /* 0x0000000e1c00720c */ /* 0x040fe20003f86270 */
[----:B------:R-:W-:Y:S01]  /*7bc0*/  USEL UR8, UR8, URZ, !UP1 ;  /* 0x0000003f08087287 */ /* 0x000fe2000c800000 */
[----:B------:R-:W-:Y:S01]  /*7bd0*/  LOP3.LUT R0, R3, R0, RZ, 0x3c, !PT ;  /* 0x0000000003007212 */ /* 0x000fe200078e3cff */
[----:B------:R-:W-:Y:S01]  /*7be0*/  IMAD.U32 R6, RZ, RZ, UR12 ;  /* 0x0000000cff067e24 */ /* 0x000fe2000f8e00ff */
[----:B------:R-:W-:Y:S01]  /*7bf0*/  IADD3 R4, P0, R28, UR14, RZ ;  /* 0x0000000e1c047c10 */ /* 0x000fe2000ff1e0ff */
[----:B------:R-:W-:Y:S01]  /*7c00*/  IMAD.U32 R29, RZ, RZ, UR10 ;  /* 0x0000000aff1d7e24 */ /* 0x000fe2000f8e00ff */
[----:B------:R-:W-:Y:S01]  /*7c10*/  BSSY B0, `(.L_x_553) ;  /* 0x0000029000007945 */ /* 0x000fe20003800000 */
[----:B------:R-:W-:Y:S01]  /*7c20*/  IMAD.U32 R0, R2, 0x20, R0 ;  /* 0x0000002002007824 */ /* 0x000fe200078e0000 */
[----:B------:R-:W-:Y:S01]  /*7c30*/  LEA.HI.X.SX32 R5, R28, UR15, 0x1, P0 ;  /* 0x0000000f1c057c11 */ /* 0x000fe200080f0eff */
[----:B------:R-:W-:Y:S01]  /*7c40*/  IMAD.U32 R2, RZ, RZ, UR11 ;  /* 0x0000000bff027e24 */ /* 0x000fe2000f8e00ff */
[----:B------:R-:W-:Y:S01]  /*7c50*/  IADD3 R15, R12, 0x20, RZ ;  /* 0x000000200c0f7810 */ /* 0x000fe20007ffe0ff */
[----:B------:R-:W-:-:S02]  /*7c60*/  IMAD.SHL.U32 R0, R0, 0x2, RZ ;  /* 0x0000000200007824 */ /* 0x000fc400078e00ff */
[----:B------:R-:W-:-:S03]  /*7c70*/  IMAD.WIDE.U32 R2, R2, c[0x0][0x338], R12 ;  /* 0x0000ce0002027a25 */ /* 0x000fc600078e000c */
[----:B------:R1:W2:Y:S01]  /*7c80*/  LDS.128 R40, [R0+0x7080] ;  /* 0x0070800000287984 */ /* 0x0002a20000000c00 */
[----:B------:R-:W-:Y:S01]  /*7c90*/  IMAD.WIDE R8, R6, 0x80, R4 ;  /* 0x0000008006087825 */ /* 0x000fe200078e0204 */
[----:B------:R-:W-:Y:S01]  /*7ca0*/  IADD3 R3, R3, UR5, RZ ;  /* 0x0000000503037c10 */ /* 0x000fe2000fffe0ff */
[----:B------:R-:W-:Y:S01]  /*7cb0*/  ULDC.64 UR4, c[0x0][0x340] ;  /* 0x0000d00000047ab9 */ /* 0x000fe20000000a00 */
[----:B------:R1:W3:Y:S01]  /*7cc0*/  LDS.128 R36, [R0+0x9080] ;  /* 0x0090800000247984 */ /* 0x0002e20000000c00 */
[----:B------:R-:W-:Y:S02]  /*7cd0*/  UIMAD UR4, UR8, UR4, URZ ;  /* 0x00000004080472a4 */ /* 0x000fe4000f8e023f */
[----:B------:R-:W-:Y:S01]  /*7ce0*/  IMAD.WIDE.U32 R10, R29, c[0x0][0x340], R2 ;  /* 0x0000d0001d0a7a25 */ /* 0x000fe200078e0002 */
[----:B------:R1:W4:Y:S01]  /*7cf0*/  LDS.128 R32, [R0+0xb080] ;  /* 0x00b0800000207984 */ /* 0x0003220000000c00 */
[----:B------:R-:W-:-:S03]  /*7d00*/  UIMAD UR4, UR10, UR5, UR4 ;  /* 0x000000050a0472a4 */ /* 0x000fc6000f8e0204 */
[----:B------:R1:W1:Y:S03]  /*7d10*/  LDS.128 R52, [R0+0x80] ;  /* 0x0000800000347984 */ /* 0x0002660000000c00 */
[----:B------:R-:W-:Y:S01]  /*7d20*/  IADD3 R7, R11, UR4, RZ ;  /* 0x000000040b077c10 */ /* 0x000fe2000fffe0ff */
        /* <DEDUP_REMOVED lines=23> */
.L_x_554:
[----:B------:R-:W-:Y:S05]  /*7ea0*/  BSYNC B0 ;  /* 0x0000000000007941 */ /* 0x000fea0003800000 */
.L_x_553:
        /* <DEDUP_REMOVED lines=21> */
.L_x_556:
[----:B------:R-:W-:Y:S05]  /*8000*/  BSYNC B0 ;  /* 0x0000000000007941 */ /* 0x000fea0003800000 */
.L_x_555:
[----:B------:R-:W-:Y:S01]  /*8010*/  ULDC.64 UR4, c[0x0][0x308] ;  /* 0x0000c20000047ab9 */ /* 0x000fe20000000a00 */
[----:B-1----:R-:W-:Y:S01]  /*8020*/  MOV R2, UR11 ;  /* 0x0000000b00027c02 */ /* 0x002fe20008000f00 */
[----:B------:R-:W-:Y:S01]  /*8030*/  UIMAD UR4, UR7, UR4, URZ ;  /* 0x00000004070472a4 */ /* 0x000fe2000f8e023f */
[----:B------:R-:W-:Y:S03]  /*8040*/  BSSY B0, `(.L_x_557) ;  /* 0x0000018000007945 */ /* 0x000fe60003800000 */
        /* <DEDUP_REMOVED lines=23> */
.L_x_558:
[----:B------:R-:W-:Y:S05]  /*81c0*/  BSYNC B0 ;  /* 0x0000000000007941 */ /* 0x000fea0003800000 */
.L_x_557:
        /* <DEDUP_REMOVED lines=19> */
.L_x_551:
[----:B------:R-:W-:Y:S02]  /*8300*/  ULDC.64 UR4, c[0x0][0x358] ;  /* 0x0000d60000047ab9 */ /* 0x000fe40000000a00 */
[----:B------:R-:W-:-:S02]  /*8310*/  UISETP.NE.U32.AND UP1, UPT, URZ, UR4, UPT ;  /* 0x000000043f00728c */ /* 0x000fc4000bf25070 */
[----:B------:R-:W-:Y:S02]  /*8320*/  UMOV UR7, 0x4 ;  /* 0x0000000400077882 */ /* 0x000fe40000000000 */
[----:B------:R-:W-:-:S03]  /*8330*/  UISETP.NE.AND.EX UP1, UPT, URZ, UR5, UPT, UP1 ;  /* 0x000000053f00728c */ /* 0x000fc6000bf25310 */
[----:B------:R-:W-:Y:S02]  /*8340*/  ULDC.64 UR4, c[0x0][0x358] ;  /* 0x0000d60000047ab9 */ /* 0x000fe40000000a00 */
[----:B------:R-:W-:Y:S01]  /*8350*/  UIMAD.WIDE UR4, UR10, UR7, UR4 ;  /* 0x000000070a0472a5 */ /* 0x000fe2000f8e0204 */
[----:B------:R-:W-:-:S05]  /*8360*/  PLOP3.LUT P1, PT, PT, PT, UP1, 0x80, 0x0 ;  /* 0x000000000000781c */ /* 0x000fca0003f2f018 */
[----:B------:R-:W-:Y:S01]  /*8370*/  IMAD.U32 R4, RZ, RZ, UR4 ;  /* 0x00000004ff047e24 */ /* 0x000fe2000f8e00ff */
[----:B------:R-:W-:Y:S01]  /*8380*/  MOV R5, UR5 ;  /* 0x0000000500057c02 */ /* 0x000fe20008000f00 */
[----:B------:R-:W-:-:S06]  /*8390*/  ULDC.64 UR4, c[0x0][0x360] ;  /* 0x0000d80000047ab9 */ /* 0x000fcc0000000a00 */
[----:B------:R-:W2:Y:S01]  /*83a0*/  @P1 LDG.E R0, [R4.64] ;  /* 0x0000001204001981 */ /* 0x000ea2000c1e1900 */
[----:B------:R-:W-:Y:S01]  /*83b0*/  UISETP.NE.U32.AND UP0, UPT, URZ, UR4, UPT ;  /* 0x000000043f00728c */ /* 0x000fe2000bf05070 */
[----:B------:R-:W-:-:S03]  /*83c0*/  IMAD.MOV.U32 R6, RZ, RZ, c[0x0][0x2f0] ;  /* 0x0000bc00ff067624 */ /* 0x000fc600078e00ff */
[----:B------:R-:W-:-:S03]  /*83d0*/  UISETP.NE.AND.EX UP0, UPT, URZ, UR5, UPT, UP0 ;  /* 0x000000053f00728c */ /* 0x000fc6000bf05300 */
[----:B------:R-:W-:-:S03]  /*83e0*/  ULDC.64 UR4, c[0x0][0x360] ;  /* 0x0000d80000047ab9 */ /* 0x000fc60000000a00 */
[----:B------:R-:W-:-:S05]  /*83f0*/  PLOP3.LUT P0, PT, PT, PT, UP0, 0x80, 0x0 ;  /* 0x000000000000781c */ /* 0x000fca0003f0f008 */
[----:B------:R-:W-:-:S06]  /*8400*/  @UP0 UIMAD.WIDE UR4, UR10, UR7, UR4 ;  /* 0x000000070a0402a5 */ /* 0x000fcc000f8e0204 */
[----:B------:R-:W-:Y:S01]  /*8410*/  MOV R2, UR4 ;  /* 0x0000000400027c02 */ /* 0x000fe20008000f00 */
        /* <DEDUP_REMOVED lines=13> */
.L_x_559:
[----:B-1----:R-:W1:Y:S01]  /*84f0*/  S2R R2, SR_TID.X ;  /* 0x0000000000027919 */ /* 0x002e620000002100 */
[----:B------:R-:W-:Y:S01]  /*8500*/  USHF.R.S32.HI UR7, URZ, 0x1f, UR11 ;  /* 0x0000001f3f077899 */ /* 0x000fe2000801140b */
[----:B-----5:R-:W-:Y:S01]  /*8510*/  IADD3 R14, R6, -UR6, RZ ;  /* 0x80000006060e7c10 */ /* 0x020fe2000fffe0ff */
[----:B------:R-:W-:Y:S01]  /*8520*/  ULDC.64 UR4, c[0x0][0x308] ;  /* 0x0000c20000047ab9 */ /* 0x000fe20000000a00 */
[----:B------:R-:W-:Y:S01]  /*8530*/  IMAD.U32 R6, RZ, RZ, UR12 ;  /* 0x0000000cff067e24 */ /* 0x000fe2000f8e00ff */
[----:B------:R-:W-:Y:S01]  /*8540*/  UIMAD UR4, UR7, UR4, URZ ;  /* 0x00000004070472a4 */ /* 0x000fe2000f8e023f */
[----:B------:R-:W-:Y:S01]  /*8550*/  BSSY B0, `(.L_x_560) ;  /* 0x0000029000007945 */ /* 0x000fe20003800000 */
[----:B------:R-:W-:-:S02]  /*8560*/  USHF.R.S32.HI UR8, URZ, 0x1f, UR10 ;  /* 0x0000001f3f087899 */ /* 0x000fc4000801140a */
[----:B------:R-:W-:Y:S02]  /*8570*/  UIMAD UR5, UR11, UR5, UR4 ;  /* 0x000000050b0572a4 */ /* 0x000fe4000f8e0204 */
[----:B------:R-:W-:Y:S02]  /*8580*/  USEL UR10, UR10, URZ, !UP1 ;  /* 0x0000003f0a0a7287 */ /* 0x000fe4000c800000 */
[----:B------:R-:W-:-:S04]  /*8590*/  USEL UR8, UR8, URZ, !UP1 ;  /* 0x0000003f08087287 */ /* 0x000fc8000c800000 */
[----:B------:R-:W-:Y:S01]  /*85a0*/  IMAD.U32 R17, RZ, RZ, UR10 ;  /* 0x0000000aff117e24 */ /* 0x000fe2000f8e00ff */
[----:B-1----:R-:W-:-:S04]  /*85b0*/  SHF.R.S32.HI R4, RZ, 0x1f, R2 ;  /* 0x0000001fff047819 */ /* 0x002fc80000011402 */
[----:B------:R-:W-:-:S04]  /*85c0*/  LEA.HI R4, R4, R2, RZ, 0x2 ;  /* 0x0000000204047211 */ /* 0x000fc800078f10ff */
[----:B------:R-:W-:-:S05]  /*85d0*/  LOP3.LUT R0, R4, 0x1ffffffc, RZ, 0xc0, !PT ;  /* 0x1ffffffc04007812 */ /* 0x000fca00078ec0ff */
[----:B------:R-:W-:Y:S02]  /*85e0*/  IMAD.IADD R0, R2, 0x1, -R0 ;  /* 0x0000000102007824 */ /* 0x000fe400078e0a00 */
[----:B------:R-:W-:Y:S02]  /*85f0*/  IMAD.U32 R2, RZ, RZ, UR11 ;  /* 0x0000000bff027e24 */ /* 0x000fe4000f8e00ff */
[----:B------:R-:W-:Y:S01]  /*8600*/  IMAD.SHL.U32 R12, R0, 0x8, RZ ;  /* 0x00000008000c7824 */ /* 0x000fe200078e00ff */
[----:B------:R-:W-:-:S04]  /*8610*/  SHF.R.S32.HI R0, RZ, 0x2, R4 ;  /* 0x00000002ff007819 */ /* 0x000fc80000011404 */
[--C-:B------:R-:W-:Y:S02]  /*8620*/  SHF.R.S32.HI R13, RZ, 0x1f, R12.reuse ;  /* 0x0000001fff0d7819 */ /* 0x100fe4000001140c */
[C---:B------:R-:W-:Y:S02]  /*8630*/  ISETP.GE.AND P4, PT, R0.reuse, R14, PT ;  /* 0x0000000e0000720c */ /* 0x040fe40003f86270 */
[----:B------:R-:W-:Y:S01]  /*8640*/  IADD3 R4, P0, R0, UR14, RZ ;  /* 0x0000000e00047c10 */ /* 0x000fe2000ff1e0ff */
[----:B------:R-:W-:Y:S01]  /*8650*/  IMAD.WIDE.U32 R2, R2, c[0x0][0x308], R12 ;  /* 0x0000c20002027a25 */ /* 0x000fe200078e000c */
[----:B------:R-:W-:Y:S02]  /*8660*/  IADD3 R15, R12, 0x20, RZ ;  /* 0x000000200c0f7810 */ /* 0x000fe40007ffe0ff */
[----:B------:R-:W-:Y:S02]  /*8670*/  LEA.HI.X.SX32 R5, R0, UR15, 0x1, P0 ;  /* 0x0000000f00057c11 */ /* 0x000fe400080f0eff */
[----:B------:R-:W-:Y:S01]  /*8680*/  IADD3 R3, R3, UR5, RZ ;  /* 0x0000000503037c10 */ /* 0x000fe2000fffe0ff */
[----:B------:R-:W-:Y:S01]  /*8690*/  ULDC.64 UR4, c[0x0][0x310] ;  /* 0x0000c40000047ab9 */ /* 0x000fe20000000a00 */
[----:B------:R-:W-:Y:S01]  /*86a0*/  IADD3 R16, R12, 0x40, RZ ;  /* 0x000000400c107810 */ /* 0x000fe20007ffe0ff */
[----:B------:R-:W-:Y:S01]  /*86b0*/  UIMAD UR4, UR8, UR4, URZ ;  /* 0x00000004080472a4 */ /* 0x000fe2000f8e023f */
[----:B------:R-:W-:-:S03]  /*86c0*/  IMAD.WIDE R6, R6, 0x80, R4 ;  /* 0x0000008006067825 */ /* 0x000fc600078e0204 */
[----:B------:R-:W-:Y:S01]  /*86d0*/  UIMAD UR4, UR10, UR5, UR4 ;  /* 0x000000050a0472a4 */ /* 0x000fe2000f8e0204 */
        /* <DEDUP_REMOVED lines=16> */
.L_x_561:
[----:B------:R-:W-:Y:S05]  /*87e0*/  BSYNC B0 ;  /* 0x0000000000007941 */ /* 0x000fea0003800000 */
.L_x_560:
        /* <DEDUP_REMOVED lines=19> */
.L_x_563:
[----:B------:R-:W-:Y:S05]  /*8920*/  BSYNC B0 ;  /* 0x0000000000007941 */ /* 0x000fea0003800000 */
.L_x_562:
        /* <DEDUP_REMOVED lines=26> */
.L_x_565:
[----:B------:R-:W-:Y:S05]  /*8ad0*/  BSYNC B0 ;  /* 0x0000000000007941 */ /* 0x000fea0003800000 */
.L_x_564:
        /* <DEDUP_REMOVED lines=18> */
.L_x_566:
        /* <DEDUP_REMOVED lines=16> */
.L_x_1406:


//--------------------- .text._ZN7cutlass13device_kernelIN5flash19enable_sm80_to_sm89INS1_16FlashAttnBwdSm80INS1_25CollectiveMainloopBwdSm80ILi2ELi1EN4cute5tupleIJNS5_1CILi64EEENS7_ILi128EEENS7_ILi96EEEEEENS_10bfloat16_tEfNS_4arch4Sm80ELb1ELb0ELb1ELb1ELb1ELb0ELb0ELb0ELi2ELi2ELi4ELi2ELb1EEENS1_21CollectiveEpilogueBwdISB_SC_SE_Li256ELb1ELb0ELi2EEENS1_25SingleTileBwdLPTSchedulerILb1ELi128ELb1EEEEEEEEEvNT_6ParamsE --------------------------
	.section	.text._ZN7cutlass13device_kernelIN5flash19enable_sm80_to_sm89INS1_16FlashAttnBwdSm80INS1_25CollectiveMainloopBwdSm80ILi2ELi1EN4cute5tupleIJNS5_1CILi64EEENS7_ILi128EEENS7_ILi96EEEEEENS_10bfloat16_tEfNS_4arch4Sm80ELb1ELb0ELb1ELb1ELb1ELb0ELb0ELb0ELi2ELi2ELi4ELi2ELb1EEENS1_21CollectiveEpilogueBwdISB_SC_SE_Li256ELb1ELb0ELi2EEENS1_25SingleTileBwdLPTSchedulerILb1ELi128ELb1EEEEEEEEEvNT_6ParamsE,"ax",@progbits
	.sectioninfo	@"SHI_REGISTERS=255"
	.align	128
.text._ZN7cutlass13device_kernelIN5flash19enable_sm80_to_sm89INS1_16FlashAttnBwdSm80INS1_25CollectiveMainloopBwdSm80ILi2ELi1EN4cute5tupleIJNS5_1CILi64EEENS7_ILi128EEENS7_ILi96EEEEEENS_10bfloat16_tEfNS_4arch4Sm80ELb1ELb0ELb1ELb1ELb1ELb0ELb0ELb0ELi2ELi2ELi4ELi2ELb1EEENS1_21CollectiveEpilogueBwdISB_SC_SE_Li256ELb1ELb0ELi2EEENS1_25SingleTileBwdLPTSchedulerILb1ELi128ELb1EEEEEEEEEvNT_6ParamsE:
        .type           _ZN7cutlass13device_kernelIN5flash19enable_sm80_to_sm89INS1_16FlashAttnBwdSm80INS1_25CollectiveMainloopBwdSm80ILi2ELi1EN4cute5tupleIJNS5_1CILi64EEENS7_ILi128EEENS7_ILi96EEEEEENS_10bfloat16_tEfNS_4arch4Sm80ELb1ELb0ELb1ELb1ELb1ELb0ELb0ELb0ELi2ELi2ELi4ELi2ELb1EEENS1_21CollectiveEpilogueBwdISB_SC_SE_Li256ELb1ELb0ELi2EEENS1_25SingleTileBwdLPTSchedulerILb1ELi128ELb1EEEEEEEEEvNT_6ParamsE,@function
        .size           _ZN7cutlass13device_kernelIN5flash19enable_sm80_to_sm89INS1_16FlashAttnBwdSm80INS1_25CollectiveMainloopBwdSm80ILi2ELi1EN4cute5tupleIJNS5_1CILi64EEENS7_ILi128EEENS7_ILi96EEEEEENS_10bfloat16_tEfNS_4arch4Sm80ELb1ELb0ELb1ELb1ELb1ELb0ELb0ELb0ELi2ELi2ELi4ELi2ELb1EEENS1_21CollectiveEpilogueBwdISB_SC_SE_Li256ELb1ELb0ELi2EEENS1_25SingleTileBwdLPTSchedulerILb1ELi128ELb1EEEEEEEEEvNT_6ParamsE,(.L_x_1407 - _ZN7cutlass13device_kernelIN5flash19enable_sm80_to_sm89INS1_16FlashAttnBwdSm80INS1_25CollectiveMainloopBwdSm80ILi2ELi1EN4cute5tupleIJNS5_1CILi64EEENS7_ILi128EEENS7_ILi96EEEEEENS_10bfloat16_tEfNS_4arch4Sm80ELb1ELb0ELb1ELb1ELb1ELb0ELb0ELb0ELi2ELi2ELi4ELi2ELb1EEENS1_21CollectiveEpilogueBwdISB_SC_SE_Li256ELb1ELb0ELi2EEENS1_25SingleTileBwdLPTSchedulerILb1ELi128ELb1EEEEEEEEEvNT_6ParamsE)
        .other          _ZN7cutlass13device_kernelIN5flash19enable_sm80_to_sm89INS1_16FlashAttnBwdSm80INS1_25CollectiveMainloopBwdSm80ILi2ELi1EN4cute5tupleIJNS5_1CILi64EEENS7_ILi128EEENS7_ILi96EEEEEENS_10bfloat16_tEfNS_4arch4Sm80ELb1ELb0ELb1ELb1ELb1ELb0ELb0ELb0ELi2ELi2ELi4ELi2ELb1EEENS1_21CollectiveEpilogueBwdISB_SC_SE_Li256ELb1ELb0ELi2EEENS1_25SingleTileBwdLPTSchedulerILb1ELi128ELb1EEEEEEEEEvNT_6ParamsE,@"STO_CUDA_ENTRY STV_DEFAULT"
_ZN7cutlass13device_kernelIN5flash19enable_sm80_to_sm89INS1_16FlashAttnBwdSm80INS1_25CollectiveMainloopBwdSm80ILi2ELi1EN4cute5tupleIJNS5_1CILi64EEENS7_ILi128EEENS7_ILi96EEEEEENS_10bfloat16_tEfNS_4arch4Sm80ELb1ELb0ELb1ELb1ELb1ELb0ELb0ELb0ELi2ELi2ELi4ELi2ELb1EEENS1_21CollectiveEpilogueBwdISB_SC_SE_Li256ELb1ELb0ELi2EEENS1_25SingleTileBwdLPTSchedulerILb1ELi128ELb1EEEEEEEEEvNT_6ParamsE:
        /* <DEDUP_REMOVED lines=30> */
.L_x_568:
[----:B------:R-:W-:Y:S02]  /*01e0*/  ULDC UR7, c[0x0][0x3ac] ;  /* 0x0000eb0000077ab9 */ /* 0x000fe40000000800 */
[----:B------:R-:W-:Y:S02]  /*01f0*/  UISETP.NE.AND UP0, UPT, UR7, 0x1, UPT ;  /* 0x000000010700788c */ /* 0x000fe4000bf05270 */
[----:B------:R-:W-:Y:S02]  /*0200*/  ULDC.64 UR4, c[0x0][0x3b0] ;  /* 0x0000ec0000047ab9 */ /* 0x000fe40000000a00 */
[----:B------:R-:W-:Y:S02]  /*0210*/  UIMAD.WIDE.U32 UR10, UR6, UR4, URZ ;  /* 0x00000004060a72a5 */ /* 0x000fe4000f8e003f */
[----:B------:R-:W-:-:S05]  /*0220*/  UMOV UR9, UR6 ;  /* 0x0000000600097c82 */ /* 0x000fca0008000000 */
[----:B------:R-:W-:-:S04]  /*0230*/  @UP0 USHF.R.U32.HI UR9, URZ, UR5, UR11 ;  /* 0x000000053f090299 */ /* 0x000fc8000801160b */
[----:B------:R-:W-:-:S04]  /*0240*/  UIMAD UR7, UR9, UR7, URZ ;  /* 0x00000007090772a4 */ /* 0x000fc8000f8e023f */
.L_x_569:
        /* <DEDUP_REMOVED lines=12> */
[----:B------:R-:W-:-:S06]  /*0310*/  UIMAD UR4, UR4, UR6, UR5 ;  /* 0x00000006040472a4 */ /* 0x000fcc000f8e0205 */
[----:B------:R-:W-:-:S05]  /*0320*/  IMAD.U32 R0, RZ, RZ, UR4 ;  /* 0x00000004ff007e24 */ /* 0x000fca000f8e00ff */
[----:B------:R1:W-:Y:S01]  /*0330*/  STL [R1+0x20], R0 ;  /* 0x0000200001007387 */ /* 0x0003e20000100800 */
[----:B------:R-:W-:Y:S05]  /*0340*/  @!P0 BRA `(.L_x_570) ;  /* 0x0000008000008947 */ /* 0x000fea0003800000 */
[----:B------:R-:W-:Y:S02]  /*0350*/  UMOV UR4, 0x4 ;  /* 0x0000000400047882 */ /* 0x000fe40000000000 */
[----:B------:R-:W-:Y:S02]  /*0360*/  ULDC.64 UR6, c[0x0][0x3e0] ;  /* 0x0000f80000067ab9 */ /* 0x000fe40000000a00 */
[----:B------:R-:W-:-:S06]  /*0370*/  UIMAD.WIDE UR4, UR13, UR4, UR6 ;  /* 0x000000040d0472a5 */ /* 0x000fcc000f8e0206 */
[----:B------:R-:W-:Y:S02]  /*0380*/  MOV R2, UR4 ;  /* 0x0000000400027c02 */ /* 0x000fe40008000f00 */
[----:B------:R-:W-:-:S05]  /*0390*/  MOV R3, UR5 ;  /* 0x0000000500037c02 */ /* 0x000fca0008000f00 */
[----:B-1----:R-:W2:Y:S02]  /*03a0*/  LDG.E R0, [R2.64] ;  /* 0x0000001202007981 */ /* 0x002ea4000c1e1900 */
[----:B--2---:R1:W2:Y:S02]  /*03b0*/  R2UR UR5, R0 ;  /* 0x00000000000573c2 */ /* 0x0042a400000e0000 */
[----:B-12---:R-:W-:Y:S05]  /*03c0*/  BRA `(.L_x_571) ;  /* 0x000000f000007947 */ /* 0x006fea0003800000 */
.L_x_570:
        /* <DEDUP_REMOVED lines=9> */
[----:B-1----:R-:W3:Y:S01]  /*0460*/  LDG.E R0, [R2.64+0x4] ;  /* 0x0000041202007981 */ /* 0x002ee2000c1e1900 */
[----:B--2---:R-:W1:Y:S08]  /*0470*/  R2UR UR5, R4 ;  /* 0x00000000040573c2 */ /* 0x004e7000000e0000 */
[----:B---3--:R-:W1:Y:S02]  /*0480*/  R2UR UR4, R0 ;  /* 0x00000000000473c2 */ /* 0x008e6400000e0000 */
[----:B-1----:R-:W-:Y:S01]  /*0490*/  UIADD3 UR5, -UR5, UR4, URZ ;  /* 0x0000000405057290 */ /* 0x002fe2000fffe13f */
[----:B------:R-:W-:Y:S05]  /*04a0*/  BRA `(.L_x_571) ;  /* 0x0000001000007947 */ /* 0x000fea0003800000 */
.L_x_572:
[----:B------:R-:W-:Y:S02]  /*04b0*/  ULDC UR5, c[0x0][0x3d4] ;  /* 0x0000f50000057ab9 */ /* 0x000fe40000000800 */
.L_x_571:
[----:B------:R-:W-:Y:S02]  /*04c0*/  UIADD3 UR5, UR5, 0x7f, URZ ;  /* 0x0000007f05057890 */ /* 0x000fe4000fffe03f */
[----:B------:R-:W-:-:S02]  /*04d0*/  ULOP3.LUT UR14, URZ, UR9, URZ, 0x33, !UPT ;  /* 0x000000093f0e7292 */ /* 0x000fc4000f8e333f */
[----:B------:R-:W-:-:S04]  /*04e0*/  USHF.R.S32.HI UR4, URZ, 0x1f, UR5 ;  /* 0x0000001f3f047899 */ /* 0x000fc80008011405 */
[----:B------:R-:W-:-:S04]  /*04f0*/  ULEA.HI UR4, UR4, UR5, URZ, 0x7 ;  /* 0x0000000504047291 */ /* 0x000fc8000f8f383f */
[----:B------:R-:W-:-:S04]  /*0500*/  USHF.R.S32.HI UR4, URZ, 0x7, UR4 ;  /* 0x000000073f047899 */ /* 0x000fc80008011404 */
[----:B------:R-:W-:Y:S02]  /*0510*/  UISETP.GT.AND UP0, UPT, UR4, UR9, UPT ;  /* 0x000000090400728c */ /* 0x000fe4000bf04270 */
[----:B------:R-:W-:Y:S02]  /*0520*/  UIADD3 UR14, UR4, UR14, URZ ;  /* 0x0000000e040e7290 */ /* 0x000fe4000fffe03f */
[----:B------:R-:W-:Y:S01]  /*0530*/  USEL UR13, UR13, 0xffffffff, UP0 ;  /* 0xffffffff0d0d7887 */ /* 0x000fe20008000000 */
[----:B------:R-:W-:Y:S05]  /*0540*/  BRA `(.L_x_573) ;  /* 0x000004b000007947 */ /* 0x000fea0003800000 */
.L_x_567:
[----:B------:R-:W-:Y:S02]  /*0550*/  ULDC.64 UR6, c[0x0][0x3b8] ;  /* 0x0000ee0000067ab9 */ /* 0x000fe40000000a00 */
[----:B------:R-:W-:Y:S02]  /*0560*/  UISETP.NE.AND UP0, UPT, UR6, 0x1, UPT ;  /* 0x000000010600788c */ /* 0x000fe4000bf05270 */
[----:B------:R-:W-:Y:S02]  /*0570*/  UIMAD.WIDE.U32 UR10, UR4, UR7, URZ ;  /* 0x00000007040a72a5 */ /* 0x000fe4000f8e003f */
[----:B------:R-:W-:-:S02]  /*0580*/  ULDC UR5, c[0x0][0x3c0] ;  /* 0x0000f00000057ab9 */ /* 0x000fc40000000800 */
        /* <DEDUP_REMOVED lines=17> */
.L_x_574:
[----:B------:R-:W-:Y:S02]  /*06a0*/  ULDC UR7, c[0x0][0x3ac] ;  /* 0x0000eb0000077ab9 */ /* 0x000fe40000000800 */
[----:B------:R-:W-:Y:S02]  /*06b0*/  UISETP.NE.AND UP0, UPT, UR7, 0x1, UPT ;  /* 0x000000010700788c */ /* 0x000fe4000bf05270 */
[----:B------:R-:W-:Y:S02]  /*06c0*/  ULDC.64 UR4, c[0x0][0x3b0] ;  /* 0x0000ec0000047ab9 */ /* 0x000fe40000000a00 */
[----:B------:R-:W-:Y:S02]  /*06d0*/  UIMAD.WIDE.U32 UR10, UR6, UR4, URZ ;  /* 0x00000004060a72a5 */ /* 0x000fe4000f8e003f */
[----:B------:R-:W-:-:S05]  /*06e0*/  UMOV UR9, UR6 ;  /* 0x0000000600097c82 */ /* 0x000fca0008000000 */
[----:B------:R-:W-:-:S04]  /*06f0*/  @UP0 USHF.R.U32.HI UR9, URZ, UR5, UR11 ;  /* 0x000000053f090299 */ /* 0x000fc8000801160b */
[----:B------:R-:W-:-:S04]  /*0700*/  UIMAD UR7, UR9, UR7, URZ ;  /* 0x00000007090772a4 */ /* 0x000fc8000f8e023f */
.L_x_575:
        /* <DEDUP_REMOVED lines=24> */
.L_x_576:
        /* <DEDUP_REMOVED lines=14> */
.L_x_578:
[----:B------:R-:W-:Y:S02]  /*0970*/  ULDC UR5, c[0x0][0x3d4] ;  /* 0x0000f50000057ab9 */ /* 0x000fe40000000800 */
.L_x_577:
[----:B------:R-:W-:Y:S02]  /*0980*/  UIADD3 UR5, UR5, 0x7f, URZ ;  /* 0x0000007f05057890 */ /* 0x000fe4000fffe03f */
[----:B------:R-:W-:-:S02]  /*0990*/  ULOP3.LUT UR14, URZ, UR9, URZ, 0x33, !UPT ;  /* 0x000000093f0e7292 */ /* 0x000fc4000f8e333f */
[----:B------:R-:W-:-:S04]  /*09a0*/  USHF.R.S32.HI UR4, URZ, 0x1f, UR5 ;  /* 0x0000001f3f047899 */ /* 0x000fc80008011405 */
[----:B------:R-:W-:-:S04]  /*09b0*/  ULEA.HI UR4, UR4, UR5, URZ, 0x7 ;  /* 0x0000000504047291 */ /* 0x000fc8000f8f383f */
[----:B------:R-:W-:-:S04]  /*09c0*/  USHF.R.S32.HI UR4, URZ, 0x7, UR4 ;  /* 0x000000073f047899 */ /* 0x000fc80008011404 */
[----:B------:R-:W-:Y:S02]  /*09d0*/  UISETP.GT.AND UP0, UPT, UR4, UR9, UPT ;  /* 0x000000090400728c */ /* 0x000fe4000bf04270 */
[----:B------:R-:W-:Y:S02]  /*09e0*/  UIADD3 UR14, UR4, UR14, URZ ;  /* 0x0000000e040e7290 */ /* 0x000fe4000fffe03f */
[----:B------:R-:W-:-:S06]  /*09f0*/  USEL UR13, UR13, 0xffffffff, UP0 ;  /* 0xffffffff0d0d7887 */ /* 0x000fcc0008000000 */
.L_x_573:
        /* <DEDUP_REMOVED lines=22> */
[----:B------:R-:W-:Y:S01]  /*0b60*/  MOV R15, RZ ;  /* 0x000000ff000f7202 */ /* 0x000fe20000000f00 */
[----:B-1----:R1:W3:Y:S01]  /*0b70*/  @P0 LDG.E R0, [R2.64] ;  /* 0x0000001202000981 */ /* 0x0022e2000c1e1900 */
[----:B------:R-:W-:Y:S01]  /*0b80*/  IMAD.MOV.U32 R11, RZ, RZ, RZ ;  /* 0x000000ffff0b7224 */ /* 0x000fe200078e00ff */
        /* <DEDUP_REMOVED lines=24> */
.L_x_579:
        /* <DEDUP_REMOVED lines=10> */
.L_x_580:
[----:B------:R-:W-:Y:S05]  /*0db0*/  @!P1 BRA `(.L_x_581) ;  /* 0x0000005000009947 */ /* 0x000fea0003800000 */
[----:B------:R1:W2:Y:S04]  /*0dc0*/  LDG.E R0, [R2.64] ;  /* 0x0000001202007981 */ /* 0x0002a8000c1e1900 */
[----:B-1----:R-:W3:Y:S01]  /*0dd0*/  LDG.E R2, [R2.64+0x4] ;  /* 0x0000041202027981 */ /* 0x002ee2000c1e1900 */
[----:B--2---:R-:W1:Y:S08]  /*0de0*/  R2UR UR11, R0 ;  /* 0x00000000000b73c2 */ /* 0x004e7000000e0000 */
[----:B---3--:R-:W1:Y:S02]  /*0df0*/  R2UR UR4, R2 ;  /* 0x00000000020473c2 */ /* 0x008e6400000e0000 */
[----:B-1----:R-:W-:-:S06]  /*0e00*/  UIADD3 UR11, -UR11, UR4, URZ ;  /* 0x000000040b0b7290 */ /* 0x002fcc000fffe13f */
.L_x_581:
        /* <DEDUP_REMOVED lines=13> */
[----:B------:R-:W-:Y:S01]  /*0ee0*/  IMAD.MOV.U32 R120, RZ, RZ, RZ ;  /* 0x000000ffff787224 */ /* 0x000fe200078e00ff */
[----:B------:R-:W-:Y:S01]  /*0ef0*/  MOV R10, RZ ;  /* 0x000000ff000a7202 */ /* 0x000fe20000000f00 */
[----:B------:R-:W-:Y:S01]  /*0f00*/  IMAD.MOV.U32 R118, RZ, RZ, RZ ;  /* 0x000000ffff767224 */ /* 0x000fe200078e00ff */
[----:B------:R-:W-:Y:S01]  /*0f10*/  ULEA.HI UR10, UR10, UR4, URZ, 0x6 ;  /* 0x000000040a0a7291 */ /* 0x000fe2000f8f303f */
[----:B------:R-:W-:Y:S01]  /*0f20*/  IMAD.MOV.U32 R116, RZ, RZ, RZ ;  /* 0x000000ffff747224 */ /* 0x000fe200078e00ff */
[----:B------:R-:W-:Y:S01]  /*0f30*/  USHF.R.S32.HI UR4, URZ, 0x1f, UR5 ;  /* 0x0000001f3f047899 */ /* 0x000fe20008011405 */
[----:B------:R-:W-:Y:S01]  /*0f40*/  CS2R R110, SRZ ;  /* 0x00000000006e7805 */ /* 0x000fe2000001ff00 */
[----:B------:R-:W-:Y:S01]  /*0f50*/  USHF.R.S32.HI UR10, URZ, 0x6, UR10 ;  /* 0x000000063f0a7899 */ /* 0x000fe2000801140a */
[----:B------:R-:W-:Y:S01]  /*0f60*/  CS2R R12, SRZ ;  /* 0x00000000000c7805 */ /* 0x000fe2000001ff00 */
[----:B------:R-:W-:Y:S01]  /*0f70*/  ULEA.HI UR4, UR4, UR5, URZ, 0x6 ;  /* 0x0000000504047291 */ /* 0x000fe2000f8f303f */
[----:B------:R-:W-:Y:S01]  /*0f80*/  MOV R108, RZ ;  /* 0x000000ff006c7202 */ /* 0x000fe20000000f00 */
[----:B------:R-:W-:Y:S01]  /*0f90*/  UISETP.LT.AND UP0, UPT, URZ, UR10, UPT ;  /* 0x0000000a3f00728c */ /* 0x000fe2000bf01270 */
[----:B------:R-:W-:Y:S01]  /*0fa0*/  IMAD.MOV.U32 R114, RZ, RZ, RZ ;  /* 0x000000ffff727224 */ /* 0x000fe200078e00ff */
[----:B------:R-:W-:Y:S01]  /*0fb0*/  USHF.R.S32.HI UR9, URZ, 0x6, UR4 ;  /* 0x000000063f097899 */ /* 0x000fe20008011404 */
[----:B------:R-:W-:Y:S01]  /*0fc0*/  MOV R14, RZ ;  /* 0x000000ff000e7202 */ /* 0x000fe20000000f00 */
[----:B------:R-:W-:Y:S01]  /*0fd0*/  USEL UR10, URZ, UR10, !UP0 ;  /* 0x0000000a3f0a7287 */ /* 0x000fe2000c000000 */
[----:B------:R-:W-:Y:S01]  /*0fe0*/  IMAD.MOV.U32 R112, RZ, RZ, RZ ;  /* 0x000000ffff707224 */ /* 0x000fe200078e00ff */
[----:B------:R-:W-:Y:S01]  /*0ff0*/  CS2R R106, SRZ ;  /* 0x00000000006a7805 */ /* 0x000fe2000001ff00 */
        /* <DEDUP_REMOVED lines=44> */
[----:B------:R-:W2:Y:S01]  /*12c0*/  LDL R30, [R1+0x20] ;  /* 0x00002000011e7983 */ /* 0x000ea20000100800 */
[----:B------:R-:W-:Y:S01]  /*12d0*/  IMAD.MOV.U32 R0, RZ, RZ, c[0x0][0x248] ;  /* 0x00009200ff007624 */ /* 0x000fe200078e00ff */
[--C-:B------:R-:W-:Y:S01]  /*12e0*/  SHF.R.S32.HI R32, RZ, 0x1f, R85.reuse ;  /* 0x0000001fff207819 */ /* 0x100fe20000011455 */
[----:B------:R-:W-:Y:S01]  /*12f0*/  USHF.R.S32.HI UR15, URZ, 0x1f, UR13 ;  /* 0x0000001f3f0f7899 */ /* 0x000fe2000801140d */
[----:B------:R-:W-:Y:S01]  /*1300*/  SHF.R.S32.HI R19, RZ, 0x1f, R85 ;  /* 0x0000001fff137819 */ /* 0x000fe20000011455 */
[----:B------:R-:W-:Y:S01]  /*1310*/  USEL UR16, UR13, URZ, !UP1 ;  /* 0x0000003f0d107287 */ /* 0x000fe2000c800000 */
[----:B------:R-:W-:Y:S01]  /*1320*/  ISETP.NE.AND P0, PT, R0, 0x1, PT ;  /* 0x000000010000780c */ /* 0x000fe20003f05270 */
[----:B------:R-:W-:Y:S01]  /*1330*/  USEL UR7, UR15, URZ, !UP1 ;  /* 0x0000003f0f077287 */ /* 0x000fe2000c800000 */
[CC--:B------:R-:W-:Y:S01]  /*1340*/  LEA.HI R17, R32.reuse, R85.reuse, RZ, 0x2 ;  /* 0x0000005520117211 */ /* 0x0c0fe200078f10ff */
[----:B------:R-:W-:Y:S01]  /*1350*/  ULDC.64 UR4, c[0x0][0x1e8] ;  /* 0x00007a0000047ab9 */ /* 0x000fe20000000a00 */
[CC--:B------:R-:W-:Y:S01]  /*1360*/  LEA.HI R35, R32.reuse, R85.reuse, RZ, 0x3 ;  /* 0x0000005520237211 */ /* 0x0c0fe200078f18ff */
[----:B------:R-:W-:Y:S01]  /*1370*/  UIMAD UR4, UR7, UR4, URZ ;  /* 0x00000004070472a4 */ /* 0x000fe2000f8e023f */
[----:B------:R-:W-:Y:S01]  /*1380*/  LOP3.LUT R3, R17, 0xfffffffc, RZ, 0xc0, !PT ;  /* 0xfffffffc11037812 */ /* 0x000fe200078ec0ff */
[----:B------:R-:W-:Y:S01]  /*1390*/  UIADD3 UR8, -UR8, UR11, URZ ;  /* 0x0000000b08087290 */ /* 0x000fe2000fffe13f */
[----:B------:R-:W-:Y:S01]  /*13a0*/  SHF.R.S32.HI R40, RZ, 0x2, R17 ;  /* 0x00000002ff287819 */ /* 0x000fe20000011411 */
[----:B------:R-:W-:Y:S01]  /*13b0*/  UIMAD UR17, UR16, UR5, UR4 ;  /* 0x00000005101172a4 */ /* 0x000fe2000f8e0204 */
[-C--:B------:R-:W-:Y:S01]  /*13c0*/  LEA.HI R29, R32, R85.reuse, RZ, 0x5 ;  /* 0x00000055201d7211 */ /* 0x080fe200078f28ff */
[----:B------:R-:W-:Y:S01]  /*13d0*/  IMAD.IADD R18, R85, 0x1, -R3 ;  /* 0x0000000155127824 */ /* 0x000fe200078e0a03 */
[----:B------:R-:W-:Y:S01]  /*13e0*/  SHF.R.S32.HI R23, RZ, 0x1f, R40 ;  /* 0x0000001fff177819 */ /* 0x000fe20000011428 */
[----:B------:R-:W-:Y:S01]  /*13f0*/  ULDC.64 UR4, c[0x0][0x1b8] ;  /* 0x00006e0000047ab9 */ /* 0x000fe20000000a00 */
[----:B------:R-:W-:Y:S01]  /*1400*/  SHF.R.S32.HI R28, RZ, 0x5, R29 ;  /* 0x00000005ff1c7819 */ /* 0x000fe2000001141d */
[----:B------:R-:W-:Y:S01]  /*1410*/  IMAD.SHL.U32 R8, R18, 0x8, RZ ;  /* 0x0000000812087824 */ /* 0x000fe200078e00ff */
[----:B------:R-:W-:Y:S01]  /*1420*/  UIMAD UR4, UR7, UR4, URZ ;  /* 0x00000004070472a4 */ /* 0x000fe2000f8e023f */
[----:B------:R-:W-:Y:S01]  /*1430*/  LEA.HI R25, R32, R85, RZ, 0x4 ;  /* 0x0000005520197211 */ /* 0x000fe200078f20ff */
[----:B------:R-:W-:Y:S01]  /*1440*/  USEL UR15, UR15, URZ, !UP2 ;  /* 0x0000003f0f0f7287 */ /* 0x000fe2000d000000 */
[----:B------:R-:W-:Y:S01]  /*1450*/  IMAD.MOV.U32 R222, RZ, RZ, 0x20 ;  /* 0x00000020ffde7424 */ /* 0x000fe200078e00ff */
[----:B------:R-:W-:Y:S01]  /*1460*/  SHF.R.S32.HI R9, RZ, 0x1f, R8 ;  /* 0x0000001fff097819 */ /* 0x000fe20000011408 */
[----:B------:R-:W-:Y:S01]  /*1470*/  UIMAD UR4, UR16, UR5, UR4 ;  /* 0x00000005100472a4 */ /* 0x000fe2000f8e0204 */
[C---:B------:R-:W-:Y:S01]  /*1480*/  IADD3 R22, R8.reuse, 0x20, RZ ;  /* 0x0000002008167810 */ /* 0x040fe20007ffe0ff */
[----:B------:R-:W-:Y:S01]  /*1490*/  USHF.R.S32.HI UR21, URZ, 0x1f, UR10 ;  /* 0x0000001f3f157899 */ /* 0x000fe2000801140a */
[C---:B------:R-:W-:Y:S01]  /*14a0*/  IADD3 R37, R8.reuse, 0x40, RZ ;  /* 0x0000004008257810 */ /* 0x040fe20007ffe0ff */
[----:B------:R-:W-:Y:S01]  /*14b0*/  IMAD.MOV.U32 R225, RZ, RZ, 0x10 ;  /* 0x00000010ffe17424 */ /* 0x000fe200078e00ff */
[----:B------:R-:W-:Y:S01]  /*14c0*/  ISETP.GE.AND P3, PT, R8, c[0x0][0x1cc], PT ;  /* 0x0000730008007a0c */ /* 0x000fe20003f66270 */
[----:B------:R-:W-:Y:S01]  /*14d0*/  CS2R R130, SRZ ;  /* 0x0000000000827805 */ /* 0x000fe2000001ff00 */
[----:B------:R-:W-:Y:S01]  /*14e0*/  ISETP.GE.AND P2, PT, R22, c[0x0][0x1cc], PT ;  /* 0x0000730016007a0c */ /* 0x000fe20003f46270 */
[----:B------:R-:W-:Y:S01]  /*14f0*/  STL [R1+0x1c], R37 ;  /* 0x00001c2501007387 */ /* 0x000fe20000100800 */
[----:B------:R-:W-:Y:S01]  /*1500*/  SHF.R.S32.HI R16, RZ, 0x4, R25 ;  /* 0x00000004ff107819 */ /* 0x000fe20000011419 */
        /* <DEDUP_REMOVED lines=42> */
[----:B--2---:R-:W-:Y:S01]  /*17b0*/  @P0 IMAD.HI.U32 R2, R30, c[0x0][0x24c], RZ ;  /* 0x000093001e020a27 */ /* 0x004fe200078e00ff */
[----:B------:R-:W-:-:S03]  /*17c0*/  SHF.R.S32.HI R24, RZ, 0x1f, R30 ;  /* 0x0000001fff187819 */ /* 0x000fc6000001141e */
[----:B------:R-:W-:Y:S01]  /*17d0*/  IMAD.MOV.U32 R0, RZ, RZ, R30 ;  /* 0x000000ffff007224 */ /* 0x000fe200078e001e */
[----:B------:R-:W-:Y:S02]  /*17e0*/  @P0 SHF.R.U32.HI R0, RZ, c[0x0][0x250], R2 ;  /* 0x00009400ff000a19 */ /* 0x000fe40000011602 */
[----:B-----5:R-:W-:Y:S02]  /*17f0*/  IADD3 R10, P0, R40, R11, RZ ;  /* 0x0000000b280a7210 */ /* 0x020fe40007f1e0ff */
[----:B------:R-:W-:Y:S01]  /*1800*/  SHF.R.S32.HI R2, RZ, 0x1f, R0 ;  /* 0x0000001fff027819 */ /* 0x000fe20000011400 */
[----:B------:R-:W-:Y:S01]  /*1810*/  IMAD.WIDE.U32 R4, R0, c[0x0][0x1e0], R8 ;  /* 0x0000780000047a25 */ /* 0x000fe200078e0008 */
[----:B------:R-:W-:Y:S02]  /*1820*/  LEA.HI.X.SX32 R11, R11, R23, 0x1, P0 ;  /* 0x000000170b0b7211 */ /* 0x000fe400000f0eff */
[----:B------:R-:W-:Y:S01]  /*1830*/  IADD3 R20, P0, R40, R15, RZ ;  /* 0x0000000f28147210 */ /* 0x000fe20007f1e0ff */
[----:B------:R-:W-:-:S02]  /*1840*/  IMAD R3, R2, c[0x0][0x1e0], RZ ;  /* 0x0000780002037a24 */ /* 0x000fc400078e02ff */
[----:B------:R-:W-:Y:S01]  /*1850*/  IMAD R2, R2, c[0x0][0x1b0], RZ ;  /* 0x00006c0002027a24 */ /* 0x000fe200078e02ff */
[----:B------:R-:W-:Y:S01]  /*1860*/  LEA.HI.X.SX32 R23, R15, R23, 0x1, P0 ;  /* 0x000000170f177211 */ /* 0x000fe200000f0eff */
[C---:B------:R-:W-:Y:S01]  /*1870*/  IMAD R6, R0.reuse, c[0x0][0x1e4], R3 ;  /* 0x0000790000067a24 */ /* 0x040fe200078e0203 */
[----:B------:R-:W-:Y:S01]  /*1880*/  LEA.HI R15, R25, R16, RZ, 0x1 ;  /* 0x00000010190f7211 */ /* 0x000fe200078f08ff */
[C---:B------:R-:W-:Y:S02]  /*1890*/  IMAD R7, R0.reuse, c[0x0][0x1b4], R2 ;  /* 0x00006d0000077a24 */ /* 0x040fe400078e0202 */
[----:B------:R-:W-:Y:S01]  /*18a0*/  IMAD.WIDE.U32 R2, R0, c[0x0][0x1b0], R8 ;  /* 0x00006c0000027a25 */ /* 0x000fe200078e0008 */
[----:B------:R-:W-:-:S03]  /*18b0*/  LOP3.LUT R15, R15, 0xfffffffe, RZ, 0xc0, !PT ;  /* 0xfffffffe0f0f7812 */ /* 0x000fc600078ec0ff */
[----:B------:R-:W-:Y:S02]  /*18c0*/  IMAD.IADD R5, R5, 0x1, R6 ;  /* 0x0000000105057824 */ /* 0x000fe400078e0206 */
[----:B------:R-:W-:Y:S01]  /*18d0*/  IMAD.U32 R0, RZ, RZ, UR16 ;  /* 0x00000010ff007e24 */ /* 0x000fe2000f8e00ff */
[----:B------:R-:W-:Y:S01]  /*18e0*/  USEL UR16, UR13, URZ, !UP2 ;  /* 0x0000003f0d107287 */ /* 0x000fe2000d000000 */
[----:B------:R-:W-:Y:S02]  /*18f0*/  IMAD.IADD R3, R3, 0x1, R7 ;  /* 0x0000000103037824 */ /* 0x000fe400078e0207 */
[----:B------:R-:W-:-:S04]  /*1900*/  IMAD.WIDE.U32 R6, R0, c[0x0][0x1e8], R4 ;  /* 0x00007a0000067a25 */ /* 0x000fc800078e0004 */
[----:B------:R-:W-:Y:S01]  /*1910*/  IMAD.WIDE.U32 R4, R0, c[0x0][0x1b8], R2 ;  /* 0x00006e0000047a25 */ /* 0x000fe200078e0002 */
[----:B------:R-:W-:Y:S01]  /*1920*/  IADD3 R7, R7, UR17, RZ ;  /* 0x0000001107077c10 */ /* 0x000fe2000fffe0ff */
[----:B------:R-:W-:Y:S02]  /*1930*/  USHF.L.U32 UR17, UR10, 0x6, URZ ;  /* 0x000000060a117899 */ /* 0x000fe4000800063f */
[----:B------:R-:W-:Y:S01]  /*1940*/  IMAD.U32 R2, RZ, RZ, UR14 ;  /* 0x0000000eff027e24 */ /* 0x000fe2000f8e00ff */
[----:B------:R-:W-:Y:S01]  /*1950*/  IADD3 R5, R5, UR4, RZ ;  /* 0x0000000405057c10 */ /* 0x000fe2000fffe0ff */
[----:B------:R-:W-:Y:S01]  /*1960*/  IMAD.SHL.U32 R0, R35, 0x8, RZ ;  /* 0x0000000823007824 */ /* 0x000fe200078e00ff */
[----:B------:R-:W-:Y:S01]  /*1970*/  UIMAD UR4, UR6, 0x60, URZ ;  /* 0x00000060060478a4 */ /* 0x000fe2000f8e023f */
[----:B------:R-:W-:Y:S01]  /*1980*/  IMAD.WIDE R2, R2, 0x80, R10 ;  /* 0x0000008002027825 */ /* 0x000fe200078e020a */
[----:B------:R-:W-:Y:S02]  /*1990*/  UIADD3 UR20, -UR17, UR12, URZ ;  /* 0x0000000c11147290 */ /* 0x000fe4000fffe13f */
[----:B------:R-:W-:Y:S01]  /*19a0*/  LOP3.LUT R0, R0, 0xc0, RZ, 0xc0, !PT ;  /* 0x000000c000007812 */ /* 0x000fe200078ec0ff */
[----:B------:R-:W-:-:S02]  /*19b0*/  IMAD R10, R3, c[0x0][0x1d8], RZ ;  /* 0x00007600030a7a24 */ /* 0x000fc400078e02ff */
[----:B------:R-:W-:Y:S01]  /*19c0*/  IMAD R3, R3, c[0x0][0x1a8], RZ ;  /* 0x00006a0003037a24 */ /* 0x000fe200078e02ff */
[----:B------:R-:W-:Y:S01]  /*19d0*/  SHF.R.U32.HI R14, RZ, 0x3, R0 ;  /* 0x00000003ff0e7819 */ /* 0x000fe20000011600 */
[----:B------:R-:W-:Y:S01]  /*19e0*/  IMAD R12, R2, c[0x0][0x1dc], R10 ;  /* 0x00007700020c7a24 */ /* 0x000fe200078e020a */
[----:B------:R-:W-:Y:S01]  /*19f0*/  LOP3.LUT R13, R0, 0x18, R8, 0xf8, !PT ;  /* 0x00000018000d7812 */ /* 0x000fe200078ef808 */
[----:B------:R-:W-:-:S03]  /*1a00*/  IMAD.WIDE.U32 R10, R2, c[0x0][0x1d8], R6 ;  /* 0x00007600020a7a25 */ /* 0x000fc600078e0006 */
[----:B------:R-:W-:Y:S01]  /*1a10*/  LOP3.LUT R14, R13, R14, RZ, 0x3c, !PT ;  /* 0x0000000e0d0e7212 */ /* 0x000fe200078e3cff */
[C---:B------:R-:W-:Y:S02]  /*1a20*/  IMAD R0, R2.reuse, c[0x0][0x1ac], R3 ;  /* 0x00006b0002007a24 */ /* 0x040fe400078e0203 */
[----:B------:R-:W-:Y:S01]  /*1a30*/  IMAD.WIDE.U32 R6, R2, c[0x0][0x1a8], R4 ;  /* 0x00006a0002067a25 */ /* 0x000fe200078e0004 */
[----:B------:R-:W-:Y:S02]  /*1a40*/  LEA.HI R5, R17, R40, RZ, 0x1 ;  /* 0x0000002811057211 */ /* 0x000fe400078f08ff */
[----:B------:R-:W-:Y:S01]  /*1a50*/  LEA R4, P1, R10, c[0x0][0x1c0], 0x1 ;  /* 0x000070000a047a11 */ /* 0x000fe200078208ff */
[----:B------:R-:W-:Y:S01]  /*1a60*/  IMAD.IADD R3, R11, 0x1, R12 ;  /* 0x000000010b037824 */ /* 0x000fe200078e020c */
[----:B------:R-:W-:Y:S01]  /*1a70*/  LEA R2, P0, R6, c[0x0][0x190], 0x1 ;  /* 0x0000640006027a11 */ /* 0x000fe200078008ff */
[----:B------:R-:W-:Y:S01]  /*1a80*/  IMAD.IADD R0, R7, 0x1, R0 ;  /* 0x0000000107007824 */ /* 0x000fe200078e0200 */
[----:B------:R-:W-:Y:S01]  /*1a90*/  LOP3.LUT R7, R5, 0x7fffffe, RZ, 0xc0, !PT ;  /* 0x07fffffe05077812 */ /* 0x000fe200078ec0ff */
[----:B------:R-:W-:Y:S01]  /*1aa0*/  IMAD.MOV.U32 R13, RZ, RZ, c[0x0][0x1dc] ;  /* 0x00007700ff0d7624 */ /* 0x000fe200078e00ff */
[----:B------:R-:W-:Y:S01]  /*1ab0*/  LEA.HI.X R5, R10, c[0x0][0x1c4], R3, 0x1, P1 ;  /* 0x000071000a057a11 */ /* 0x000fe200008f0c03 */
[----:B------:R-:W-:Y:S01]  /*1ac0*/  IMAD.MOV.U32 R11, RZ, RZ, c[0x0][0x1a8] ;  /* 0x00006a00ff0b7624 */ /* 0x000fe200078e00ff */
[----:B------:R-:W-:Y:S01]  /*1ad0*/  LEA.HI.X R3, R6, c[0x0][0x194], R0, 0x1, P0 ;  /* 0x0000650006037a11 */ /* 0x000fe200000f0c00 */
[----:B------:R-:W-:-:S02]  /*1ae0*/  IMAD.IADD R0, R40, 0x1, -R7 ;  /* 0x0000000128007824 */ /* 0x000fc400078e0a07 */
[----:B------:R-:W-:Y:S01]  /*1af0*/  IMAD.MOV.U32 R7, RZ, RZ, c[0x0][0x1d8] ;  /* 0x00007600ff077624 */ /* 0x000fe200078e00ff */
[----:B------:R-:W-:Y:S01]  /*1b00*/  LEA R10, P0, R11, R2, 0x7 ;  /* 0x000000020b0a7211 */ /* 0x000fe200078038ff */
[----:B------:R-:W-:Y:S02]  /*1b10*/  IMAD R0, R28, 0x8, R0 ;  /* 0x000000081c007824 */ /* 0x000fe400078e0200 */
[----:B------:R-:W-:Y:S01]  /*1b20*/  IMAD.MOV.U32 R12, RZ, RZ, c[0x0][0x1ac] ;  /* 0x00006b00ff0c7624 */ /* 0x000fe200078e00ff */
[C---:B------:R-:W-:Y:S01]  /*1b30*/  LEA R6, P1, R7.reuse, R4, 0x7 ;  /* 0x0000000407067211 */ /* 0x040fe200078238ff */
[----:B------:R-:W-:Y:S01]  /*1b40*/  IMAD.U32 R14, R0, 0x20, R14 ;  /* 0x00000020000e7824 */ /* 0x000fe200078e000e */
[----:B------:R-:W-:Y:S01]  /*1b50*/  IADD3 R0, -R40, UR8, RZ ;  /* 0x0000000828007c10 */ /* 0x000fe2000fffe1ff */
[----:B------:R-:W-:Y:S01]  /*1b60*/  IMAD.IADD R26, R16, 0x1, -R15 ;  /* 0x00000001101a7824 */ /* 0x000fe200078e0a0f */
[----:B------:R-:W-:Y:S01]  /*1b70*/  LEA.HI.X R7, R7, R5, R13, 0x7, P1 ;  /* 0x0000000507077211 */ /* 0x000fe200008f3c0d */
[----:B------:R-:W-:Y:S01]  /*1b80*/  IMAD.SHL.U32 R36, R14, 0x2, RZ ;  /* 0x000000020e247824 */ /* 0x000fe200078e00ff */
[----:B------:R-:W-:Y:S01]  /*1b90*/  ISETP.GE.AND P1, PT, R37, c[0x0][0x1cc], PT ;  /* 0x0000730025007a0c */ /* 0x000fe20003f26270 */
[----:B------:R-:W-:Y:S01]  /*1ba0*/  IMAD.U32 R13, RZ, RZ, UR4 ;  /* 0x00000004ff0d7e24 */ /* 0x000fe2000f8e00ff */
[----:B------:R-:W-:-:S02]  /*1bb0*/  ISETP.LT.OR P6, PT, R0, 0x1, P3 ;  /* 0x000000010000780c */ /* 0x000fc40001fc1670 */
[C---:B------:R-:W-:Y:S01]  /*1bc0*/  ISETP.LT.OR P5, PT, R0.reuse, 0x1, P2 ;  /* 0x000000010000780c */ /* 0x040fe200017a1670 */
[----:B------:R-:W-:Y:S01]  /*1bd0*/  STL [R1+0xc], R36 ;  /* 0x00000c2401007387 */ /* 0x000fe20000100800 */
[C---:B------:R-:W-:Y:S02]  /*1be0*/  ISETP.LT.OR P4, PT, R0.reuse, 0x1, P1 ;  /* 0x000000010000780c */ /* 0x040fe40000f81670 */
[C---:B------:R-:W-:Y:S02]  /*1bf0*/  ISETP.LT.OR P3, PT, R0.reuse, 0x41, P3 ;  /* 0x000000410000780c */ /* 0x040fe40001f61670 */
[----:B------:R-:W-:Y:S02]  /*1c00*/  SHF.R.S32.HI R14, RZ, 0x1f, R17 ;  /* 0x0000001fff0e7819 */ /* 0x000fe40000011411 */
[C---:B------:R-:W-:Y:S02]  /*1c10*/  ISETP.LT.OR P2, PT, R0.reuse, 0x41, P2 ;  /* 0x000000410000780c */ /* 0x040fe40001741670 */
[----:B------:R-:W-:Y:S01]  /*1c20*/  ISETP.LT.OR P1, PT, R0, 0x41, P1 ;  /* 0x000000410000780c */ /* 0x000fe20000f21670 */
[----:B------:R-:W-:Y:S01]  /*1c30*/  @!PT LDS RZ, [RZ] ;  /* 0x00000000fffff984 */ /* 0x000fe20000000800 */
[----:B------:R-:W-:Y:S01]  /*1c40*/  @!PT LDS RZ, [RZ] ;  /* 0x00000000fffff984 */ /* 0x000fe20000000800 */
[----:B------:R-:W-:Y:S01]  /*1c50*/  @!PT LDS RZ, [RZ] ;  /* 0x00000000fffff984 */ /* 0x000fe20000000800 */
[----:B------:R1:W-:Y:S01]  /*1c60*/  LDGSTS.E.BYPASS.LTC128B.128 [R36+0x6080], [R4.64], !P6 ;  /* 0x0608000004247fae */ /* 0x0003e2000f101d52 */
[----:B------:R-:W-:-:S02]  /*1c70*/  LEA.HI.X R11, R11, R3, R12, 0x7, P0 ;  /* 0x000000030b0b7211 */ /* 0x000fc400000f3c0c */
[----:B------:R-:W-:Y:S01]  /*1c80*/  IADD3 R12, P0, R85, UR4, RZ ;  /* 0x00000004550c7c10 */ /* 0x000fe2000ff1e0ff */
[----:B------:R1:W-:Y:S01]  /*1c90*/  LDGSTS.E.BYPASS.LTC128B.128 [R36+0x8080], [R4.64+0x40], !P5 ;  /* 0x0808004004247fae */ /* 0x0003e2000e901d52 */
[----:B------:R-:W-:Y:S01]  /*1ca0*/  ISETP.GE.AND P6, PT, R22, c[0x0][0x19c], PT ;  /* 0x0000670016007a0c */ /* 0x000fe20003fc6270 */
[----:B------:R-:W-:Y:S01]  /*1cb0*/  USHF.R.S32.HI UR4, URZ, 0x1f, UR6 ;  /* 0x0000001f3f047899 */ /* 0x000fe20008011406 */
[----:B------:R-:W-:Y:S01]  /*1cc0*/  LEA.HI.X.SX32 R13, R13, R19, 0x1, P0 ;  /* 0x000000130d0d7211 */ /* 0x000fe200000f0eff */
[----:B------:R1:W-:Y:S01]  /*1cd0*/  LDGSTS.E.BYPASS.LTC128B.128 [R36+0xa080], [R4.64+0x80], !P4 ;  /* 0x0a08008004247fae */ /* 0x0003e2000e101d52 */
[----:B------:R-:W-:Y:S02]  /*1ce0*/  ISETP.GE.AND P0, PT, R8, c[0x0][0x19c], PT ;  /* 0x0000670008007a0c */ /* 0x000fe40003f06270 */
[----:B------:R-:W-:Y:S01]  /*1cf0*/  ISETP.GE.AND P4, PT, R37, c[0x0][0x19c], PT ;  /* 0x0000670025007a0c */ /* 0x000fe20003f86270 */
[----:B------:R2:W-:Y:S01]  /*1d00*/  LDGSTS.E.BYPASS.LTC128B.128 [R36+0x7080], [R6.64], !P3 ;  /* 0x0708000006247fae */ /* 0x0005e2000d901d52 */
[----:B------:R-:W-:-:S02]  /*1d10*/  ISETP.LT.OR P3, PT, R0, 0x1, P6 ;  /* 0x000000010000780c */ /* 0x000fc40003761670 */
[C---:B------:R-:W-:Y:S01]  /*1d20*/  ISETP.LT.OR P6, PT, R0.reuse, 0x41, P6 ;  /* 0x000000410000780c */ /* 0x040fe200037c1670 */
[----:B------:R2:W-:Y:S01]  /*1d30*/  LDGSTS.E.BYPASS.LTC128B.128 [R36+0x9080], [R6.64+0x40], !P2 ;  /* 0x0908004006247fae */ /* 0x0005e2000d101d52 */
[C---:B------:R-:W-:Y:S02]  /*1d40*/  ISETP.LT.OR P2, PT, R0.reuse, 0x1, P0 ;  /* 0x000000010000780c */ /* 0x040fe40000741670 */
[C---:B------:R-:W-:Y:S01]  /*1d50*/  ISETP.LT.OR P0, PT, R0.reuse, 0x41, P0 ;  /* 0x000000410000780c */ /* 0x040fe20000701670 */
[----:B------:R2:W-:Y:S01]  /*1d60*/  LDGSTS.E.BYPASS.LTC128B.128 [R36+0xb080], [R6.64+0x80], !P1 ;  /* 0x0b08008006247fae */ /* 0x0005e2000c901d52 */
[C---:B------:R-:W-:Y:S02]  /*1d70*/  ISETP.LT.OR P1, PT, R0.reuse, 0x1, P4 ;  /* 0x000000010000780c */ /* 0x040fe40002721670 */
[----:B------:R-:W-:Y:S01]  /*1d80*/  ISETP.LT.OR P4, PT, R0, 0x41, P4 ;  /* 0x000000410000780c */ /* 0x000fe20002781670 */
[----:B------:R-:W0:Y:S01]  /*1d90*/  LDGDEPBAR ;  /* 0x00000000000079af */ /* 0x000e220000000000 */
[----:B------:R-:W-:Y:S01]  /*1da0*/  IMAD R0, R24, c[0x0][0x288], RZ ;  /* 0x0000a20018007a24 */ /* 0x000fe200078e02ff */
[----:B------:R-:W-:-:S03]  /*1db0*/  ISETP.GE.AND P5, PT, R8, c[0x0][0x1fc], PT ;  /* 0x00007f0008007a0c */ /* 0x000fc60003fa6270 */
[----:B------:R-:W-:Y:S01]  /*1dc0*/  IMAD R15, R30, c[0x0][0x28c], R0 ;  /* 0x0000a3001e0f7a24 */ /* 0x000fe200078e0200 */
[----:B------:R3:W-:Y:S04]  /*1dd0*/  LDGSTS.E.BYPASS.LTC128B.128 [R36+0x80], [R2.64], !P2 ;  /* 0x0008000002247fae */ /* 0x0007e8000d101d52 */
[----:B------:R3:W-:Y:S01]  /*1de0*/  LDGSTS.E.BYPASS.LTC128B.128 [R36+0x2080], [R2.64+0x40], !P3 ;  /* 0x0208004002247fae */ /* 0x0007e2000d901d52 */
[----:B-1----:R-:W-:Y:S02]  /*1df0*/  LEA.HI R4, R32, R85, RZ, 0x6 ;  /* 0x0000005520047211 */ /* 0x002fe400078f30ff */
[----:B------:R-:W-:Y:S01]  /*1e00*/  LEA.HI R5, R14, R40, RZ, 0x3 ;  /* 0x000000280e057211 */ /* 0x000fe200078f18ff */
[----:B------:R3:W-:Y:S01]  /*1e10*/  LDGSTS.E.BYPASS.LTC128B.128 [R36+0x4080], [R2.64+0x80], !P1 ;  /* 0x0408008002247fae */ /* 0x0007e2000c901d52 */
[----:B------:R-:W-:-:S02]  /*1e20*/  SHF.R.S32.HI R14, RZ, 0x6, R4 ;  /* 0x00000006ff0e7819 */ /* 0x000fc40000011404 */
[----:B------:R-:W-:Y:S01]  /*1e30*/  LOP3.LUT R5, R5, 0xfffffff8, RZ, 0xc0, !PT ;  /* 0xfffffff805057812 */ /* 0x000fe200078ec0ff */
[----:B------:R1:W-:Y:S01]  /*1e40*/  LDGSTS.E.BYPASS.LTC128B.128 [R36+0x1080], [R10.64], !P0 ;  /* 0x010800000a247fae */ /* 0x0003e2000c101d52 */
[----:B------:R-:W-:Y:S01]  /*1e50*/  ISETP.GE.AND P3, PT, R8, c[0x0][0x16c], PT ;  /* 0x00005b0008007a0c */ /* 0x000fe20003f66270 */
[----:B------:R-:W-:Y:S02]  /*1e60*/  IMAD.SHL.U32 R4, R14, 0x8, RZ ;  /* 0x000000080e047824 */ /* 0x000fe400078e00ff */
[----:B------:R-:W-:Y:S01]  /*1e70*/  IMAD.IADD R5, R40, 0x1, -R5 ;  /* 0x0000000128057824 */ /* 0x000fe200078e0a05 */
[----:B--2---:R-:W-:Y:S01]  /*1e80*/  LEA.HI R6, R29, R28, RZ, 0x1 ;  /* 0x0000001c1d067211 */ /* 0x004fe200078f08ff */
[----:B------:R1:W-:Y:S01]  /*1e90*/  LDGSTS.E.BYPASS.LTC128B.128 [R36+0x3080], [R10.64+0x40], !P6 ;  /* 0x030800400a247fae */ /* 0x0003e2000f101d52 */
[----:B------:R-:W-:Y:S01]  /*1ea0*/  LOP3.LUT R212, R4, 0x18, RZ, 0xc0, !PT ;  /* 0x0000001804d47812 */ /* 0x000fe200078ec0ff */
[C---:B------:R-:W-:Y:S01]  /*1eb0*/  IMAD.SHL.U32 R4, R5.reuse, 0x40, RZ ;  /* 0x0000004005047824 */ /* 0x040fe200078e00ff */
[----:B------:R-:W-:Y:S01]  /*1ec0*/  LOP3.LUT R6, R6, 0xfffffffe, RZ, 0xc0, !PT ;  /* 0xfffffffe06067812 */ /* 0x000fe200078ec0ff */
[----:B------:R1:W-:Y:S01]  /*1ed0*/  LDGSTS.E.BYPASS.LTC128B.128 [R36+0x5080], [R10.64+0x80], !P4 ;  /* 0x050800800a247fae */ /* 0x0003e2000e101d52 */
[----:B------:R-:W-:-:S02]  /*1ee0*/  LOP3.LUT P2, RZ, R5, 0x4, RZ, 0xc0, !PT ;  /* 0x0000000405ff7812 */ /* 0x000fc4000784c0ff */
[----:B------:R-:W-:Y:S01]  /*1ef0*/  LOP3.LUT R4, R4, 0x1c0, RZ, 0xc0, !PT ;  /* 0x000001c004047812 */ /* 0x000fe200078ec0ff */
[----:B------:R-:W-:Y:S01]  /*1f00*/  IMAD.IADD R27, R28, 0x1, -R6 ;  /* 0x000000011c1b7824 */ /* 0x000fe200078e0a06 */
[----:B------:R-:W-:Y:S01]  /*1f10*/  ISETP.GE.AND P4, PT, R22, c[0x0][0x16c], PT ;  /* 0x00005b0016007a0c */ /* 0x000fe20003f86270 */
[----:B------:R-:W0:Y:S01]  /*1f20*/  LDGDEPBAR ;  /* 0x00000000000079af */ /* 0x000e220000000000 */
[----:B------:R-:W-:Y:S01]  /*1f30*/  SHF.R.U32.HI R6, RZ, 0x3, R4 ;  /* 0x00000003ff067819 */ /* 0x000fe20000011604 */
[----:B------:R-:W-:Y:S01]  /*1f40*/  IMAD.SHL.U32 R21, R27, 0x400, RZ ;  /* 0x000004001b157824 */ /* 0x000fe200078e00ff */
[----:B------:R-:W-:Y:S02]  /*1f50*/  SEL R34, RZ, 0x1, P3 ;  /* 0x00000001ff227807 */ /* 0x000fe40001800000 */
[----:B------:R-:W-:Y:S01]  /*1f60*/  LOP3.LUT R4, R6, R4, R212, 0x1e, !PT ;  /* 0x0000000406047212 */ /* 0x000fe200078e1ed4 */
[----:B------:R-:W-:Y:S01]  /*1f70*/  IMAD.SHL.U32 R6, R85, 0x4, RZ ;  /* 0x0000000455067824 */ /* 0x000fe200078e00ff */
[----:B------:R-:W-:Y:S01]  /*1f80*/  ISETP.GE.AND P3, PT, R37, c[0x0][0x16c], PT ;  /* 0x00005b0025007a0c */ /* 0x000fe20003f66270 */
[----:B------:R-:W-:-:S03]  /*1f90*/  IMAD R5, R18, 0x2, R21 ;  /* 0x0000000212057824 */ /* 0x000fc600078e0215 */
[----:B---3--:R-:W-:Y:S01]  /*1fa0*/  IADD3 R2, P1, R6, UR6, RZ ;  /* 0x0000000606027c10 */ /* 0x008fe2000ff3e0ff */
[----:B------:R-:W-:Y:S01]  /*1fb0*/  IMAD.IADD R227, R5, 0x1, R4 ;  /* 0x0000000105e37824 */ /* 0x000fe200078e0204 */
[----:B------:R-:W-:Y:S01]  /*1fc0*/  ULDC.64 UR6, c[0x0][0x218] ;  /* 0x0000860000067ab9 */ /* 0x000fe20000000a00 */
[----:B------:R-:W-:Y:S01]  /*1fd0*/  IMAD R4, R24, c[0x0][0x270], RZ ;  /* 0x00009c0018047a24 */ /* 0x000fe200078e02ff */
[----:B------:R-:W-:Y:S01]  /*1fe0*/  LEA.HI.X.SX32 R3, R6, UR4, 0x1, P1 ;  /* 0x0000000406037c11 */ /* 0x000fe200088f0eff */
[----:B------:R-:W-:Y:S01]  /*1ff0*/  IMAD R5, R24, c[0x0][0x238], RZ ;  /* 0x00008e0018057a24 */ /* 0x000fe200078e02ff */
[----:B------:R-:W-:Y:S01]  /*2000*/  ISETP.LT.AND P1, PT, R40, UR20, PT ;  /* 0x0000001428007c0c */ /* 0x000fe2000bf21270 */
[C---:B------:R-:W-:Y:S01]  /*2010*/  IMAD R16, R30.reuse, c[0x0][0x274], R4 ;  /* 0x00009d001e107a24 */ /* 0x040fe200078e0204 */
[----:B------:R-:W-:Y:S01]  /*2020*/  ULDC.64 UR4, c[0x0][0x188] ;  /* 0x0000620000047ab9 */ /* 0x000fe20000000a00 */
[--C-:B------:R-:W-:Y:S01]  /*2030*/  IMAD.WIDE.U32 R6, R30, c[0x0][0x270], R2.reuse ;  /* 0x00009c001e067a25 */ /* 0x100fe200078e0002 */
[----:B------:R-:W-:Y:S01]  /*2040*/  ISETP.GE.OR P6, PT, R22, c[0x0][0x1fc], !P1 ;  /* 0x00007f0016007a0c */ /* 0x000fe20004fc6670 */
[----:B------:R-:W-:Y:S01]  /*2050*/  UIMAD UR4, UR15, UR4, URZ ;  /* 0x000000040f0472a4 */ /* 0x000fe2000f8e023f */
[----:B------:R-:W-:Y:S01]  /*2060*/  ISETP.GE.OR P0, PT, R8, c[0x0][0x1fc], !P1 ;  /* 0x00007f0008007a0c */ /* 0x000fe20004f06670 */
[----:B------:R-:W-:Y:S01]  /*2070*/  IMAD.WIDE.U32 R2, R30, c[0x0][0x288], R2 ;  /* 0x0000a2001e027a25 */ /* 0x000fe200078e0002 */
[----:B------:R-:W-:Y:S01]  /*2080*/  UIMAD UR6, UR15, UR6, URZ ;  /* 0x000000060f0672a4 */ /* 0x000fe2000f8e023f */
[----:B------:R-:W-:-:S04]  /*2090*/  DEPBAR.LE SB0, 0x1 ;  /* 0x000080400000791a */ /* 0x000fc80000000000 */
[C---:B------:R-:W-:Y:S01]  /*20a0*/  IMAD R0, R30.reuse, c[0x0][0x23c], R5 ;  /* 0x00008f001e007a24 */ /* 0x040fe200078e0205 */
[----:B------:R-:W-:Y:S01]  /*20b0*/  UIMAD UR22, UR16, UR5, UR4 ;  /* 0x00000005101672a4 */ /* 0x000fe2000f8e0204 */
[----:B------:R-:W-:Y:S01]  /*20c0*/  IMAD.WIDE.U32 R4, R30, c[0x0][0x238], R12 ;  /* 0x00008e001e047a25 */ /* 0x000fe200078e000c */
[----:B------:R-:W-:Y:S01]  /*20d0*/  UIMAD UR23, UR16, UR7, UR6 ;  /* 0x00000007101772a4 */ /* 0x000fe2000f8e0206 */
[----:B------:R-:W-:Y:S01]  /*20e0*/  ISETP.GE.OR P1, PT, R37, c[0x0][0x1fc], !P1 ;  /* 0x00007f0025007a0c */ /* 0x000fe20004f26670 */
[----:B------:R-:W-:Y:S01]  /*20f0*/  ULDC.64 UR4, c[0x0][0x178] ;  /* 0x00005e0000047ab9 */ /* 0x000fe20000000a00 */
[----:B------:R-:W-:Y:S01]  /*2100*/  IMAD.SHL.U32 R227, R227, 0x2, RZ ;  /* 0x00000002e3e37824 */ /* 0x000fe200078e00ff */
[----:B------:R-:W-:Y:S01]  /*2110*/  UIMAD.WIDE.U32 UR24, UR10, UR4, URZ ;  /* 0x000000040a1872a5 */ /* 0x000fe2000f8e003f */
[----:B------:R-:W-:Y:S01]  /*2120*/  IMAD.MOV.U32 R12, RZ, RZ, R2 ;  /* 0x000000ffff0c7224 */ /* 0x000fe200078e0002 */
[----:B------:R-:W-:Y:S01]  /*2130*/  LOP3.LUT R2, R35, 0xfffffff8, RZ, 0xc0, !PT ;  /* 0xfffffff823027812 */ /* 0x000fe200078ec0ff */
[----:B------:R-:W-:Y:S01]  /*2140*/  IMAD.IADD R19, R5, 0x1, R0 ;  /* 0x0000000105137824 */ /* 0x000fe200078e0200 */
[----:B------:R-:W-:Y:S01]  /*2150*/  IADD3 R0, R227, 0xf480, RZ ;  /* 0x0000f480e3007810 */ /* 0x000fe20007ffe0ff */
[----:B------:R-:W-:Y:S01]  /*2160*/  IMAD.IADD R13, R3, 0x1, R15 ;  /* 0x00000001030d7824 */ /* 0x000fe200078e020f */
[----:B------:R-:W-:Y:S01]  /*2170*/  IADD3 R228, R227, 0xf4c0, RZ ;  /* 0x0000f4c0e3e47810 */ /* 0x000fe20007ffe0ff */
[----:B------:R-:W-:Y:S01]  /*2180*/  IMAD.IADD R17, R7, 0x1, R16 ;  /* 0x0000000107117824 */ /* 0x000fe200078e0210 */
[----:B------:R-:W-:Y:S01]  /*2190*/  @P2 IADD3 R228, R0, -0x40, RZ ;  /* 0xffffffc000e42810 */ /* 0x000fe20007ffe0ff */
[----:B------:R-:W-:Y:S01]  /*21a0*/  IMAD.IADD R15, R85, 0x1, -R2 ;  /* 0x00000001550f7824 */ /* 0x000fe200078e0a02 */
[----:B------:R-:W-:Y:S01]  /*21b0*/  LOP3.LUT R0, R25, 0xfffffff0, RZ, 0xc0, !PT ;  /* 0xfffffff019007812 */ /* 0x000fe200078ec0ff */
[----:B------:R-:W-:Y:S01]  /*21c0*/  IMAD.MOV.U32 R16, RZ, RZ, R6 ;  /* 0x000000ffff107224 */ /* 0x000fe200078e0006 */
[----:B------:R-:W-:Y:S01]  /*21d0*/  SHF.R.S32.HI R6, RZ, 0x1f, R14 ;  /* 0x0000001fff067819 */ /* 0x000fe2000001140e */
[C---:B------:R-:W-:Y:S01]  /*21e0*/  IMAD R3, R23.reuse, c[0x0][0x178], RZ ;  /* 0x00005e0017037a24 */ /* 0x040fe200078e02ff */
[----:B------:R-:W-:Y:S01]  /*21f0*/  ISETP.GE.AND P2, PT, R22, c[0x0][0x1fc], PT ;  /* 0x00007f0016007a0c */ /* 0x000fe20003f46270 */
[----:B------:R-:W-:Y:S01]  /*2200*/  IMAD R2, R23, c[0x0][0x208], RZ ;  /* 0x0000820017027a24 */ /* 0x000fe200078e02ff */
[----:B------:R-:W-:Y:S01]  /*2210*/  LEA.HI R22, R15, R15, RZ, 0x1 ;  /* 0x0000000f0f167211 */ /* 0x000fe200078f08ff */
[----:B------:R-:W-:Y:S01]  /*2220*/  IMAD.IADD R0, R85, 0x1, -R0 ;  /* 0x0000000155007824 */ /* 0x000fe200078e0a00 */
[----:B------:R-:W-:Y:S01]  /*2230*/  LEA.HI R6, R6, R14, RZ, 0x2 ;  /* 0x0000000e06067211 */ /* 0x000fe200078f10ff */
[----:B------:R-:W-:Y:S01]  /*2240*/  IMAD.MOV.U32 R18, RZ, RZ, R4 ;  /* 0x000000ffff127224 */ /* 0x000fe200078e0004 */
[----:B------:R-:W-:Y:S01]  /*2250*/  LOP3.LUT R7, R22, 0x7fffffe, RZ, 0xc0, !PT ;  /* 0x07fffffe16077812 */ /* 0x000fe200078ec0ff */
[----:B-1----:R-:W-:Y:S01]  /*2260*/  IMAD R10, R20, c[0x0][0x17c], R3 ;  /* 0x00005f00140a7a24 */ /* 0x002fe200078e0203 */
[----:B------:R-:W-:Y:S01]  /*2270*/  LOP3.LUT R6, R6, 0x1ffffffc, RZ, 0xc0, !PT ;  /* 0x1ffffffc06067812 */ /* 0x000fe200078ec0ff */
[C---:B------:R-:W-:Y:S01]  /*2280*/  IMAD R11, R20.reuse, c[0x0][0x20c], R2 ;  /* 0x00008300140b7a24 */ /* 0x040fe200078e0202 */
[----:B------:R-:W-:Y:S01]  /*2290*/  UIMAD UR4, UR21, UR4, URZ ;  /* 0x00000004150472a4 */ /* 0x000fe2000f8e023f */
[----:B------:R-:W-:Y:S01]  /*22a0*/  IMAD.WIDE.U32 R4, R20, c[0x0][0x178], R8 ;  /* 0x00005e0014047a25 */ /* 0x000fe200078e0008 */
[----:B------:R-:W-:-:S02]  /*22b0*/  ULDC.64 UR6, c[0x0][0x208] ;  /* 0x0000820000067ab9 */ /* 0x000fc40000000a00 */
[----:B------:R-:W-:Y:S01]  /*22c0*/  UIMAD UR4, UR10, UR5, UR4 ;  /* 0x000000050a0472a4 */ /* 0x000fe2000f8e0204 */
[----:B------:R-:W-:Y:S01]  /*22d0*/  IMAD.WIDE.U32 R2, R20, c[0x0][0x208], R8 ;  /* 0x0000820014027a25 */ /* 0x000fe200078e0008 */
[----:B------:R-:W-:Y:S02]  /*22e0*/  SHF.R.S32.HI R8, RZ, 0x1f, R0 ;  /* 0x0000001fff087819 */ /* 0x000fe40000011400 */
[-C--:B------:R-:W-:Y:S01]  /*22f0*/  LEA.HI R20, R0, R0.reuse, RZ, 0x1 ;  /* 0x0000000000147211 */ /* 0x080fe200078f08ff */
[----:B------:R-:W-:Y:S01]  /*2300*/  IMAD.IADD R9, R15, 0x1, -R7 ;  /* 0x000000010f097824 */ /* 0x000fe200078e0a07 */
[----:B------:R-:W-:Y:S01]  /*2310*/  UIADD3 UR4, UR25, UR4, URZ ;  /* 0x0000000419047290 */ /* 0x000fe2000fffe03f */
[----:B------:R-:W-:Y:S01]  /*2320*/  IMAD.IADD R31, R14, 0x1, -R6 ;  /* 0x000000010e1f7824 */ /* 0x000fe200078e0a06 */
[----:B------:R-:W-:Y:S01]  /*2330*/  LEA.HI R6, R8, R0, RZ, 0x3 ;  /* 0x0000000008067211 */ /* 0x000fe200078f18ff */
[----:B------:R-:W-:Y:S01]  /*2340*/  IMAD R7, R26, 0x4, R14 ;  /* 0x000000041a077824 */ /* 0x000fe200078e020e */
[----:B------:R-:W-:Y:S01]  /*2350*/  LOP3.LUT R8, R20, 0x7fffffe, RZ, 0xc0, !PT ;  /* 0x07fffffe14087812 */ /* 0x000fe200078ec0ff */
[----:B------:R-:W-:Y:S01]  /*2360*/  IMAD.IADD R5, R5, 0x1, R10 ;  /* 0x0000000105057824 */ /* 0x000fe200078e020a */
[----:B------:R-:W-:Y:S01]  /*2370*/  SEL R14, RZ, 0x2, P4 ;  /* 0x00000002ff0e7807 */ /* 0x000fe20002000000 */
[----:B------:R-:W-:Y:S01]  /*2380*/  IMAD R25, R7, 0x8, R9 ;  /* 0x0000000807197824 */ /* 0x000fe200078e0209 */
[----:B------:R-:W-:Y:S01]  /*2390*/  LOP3.LUT R9, R6, 0xfffffff8, RZ, 0xc0, !PT ;  /* 0xfffffff806097812 */ /* 0x000fe200078ec0ff */
[----:B------:R-:W-:Y:S01]  /*23a0*/  IMAD.IADD R7, R0, 0x1, -R8 ;  /* 0x0000000100077824 */ /* 0x000fe200078e0a08 */
[----:B------:R-:W-:Y:S01]  /*23b0*/  SHF.R.S32.HI R6, RZ, 0x3, R6 ;  /* 0x00000003ff067819 */ /* 0x000fe20000011406 */
[----:B------:R-:W-:-:S02]  /*23c0*/  IMAD R8, R24, c[0x0][0x210], RZ ;  /* 0x0000840018087a24 */ /* 0x000fc400078e02ff */
[----:B------:R-:W-:Y:S01]  /*23d0*/  IMAD.IADD R23, R0, 0x1, -R9 ;  /* 0x0000000100177824 */ /* 0x000fe200078e0a09 */
[----:B------:R-:W-:Y:S01]  /*23e0*/  LOP3.LUT R0, R29, 0xffffffe0, RZ, 0xc0, !PT ;  /* 0xffffffe01d007812 */ /* 0x000fe200078ec0ff */
[C---:B------:R-:W-:Y:S01]  /*23f0*/  IMAD R33, R6.reuse, 0x8, R7 ;  /* 0x0000000806217824 */ /* 0x040fe200078e0207 */
[----:B------:R-:W-:Y:S01]  /*2400*/  SEL R9, RZ, 0x4, P3 ;  /* 0x00000004ff097807 */ /* 0x000fe20001800000 */
[----:B------:R-:W-:Y:S02]  /*2410*/  IMAD R218, R6, 0x200, R21 ;  /* 0x0000020006da7824 */ /* 0x000fe400078e0215 */
[----:B------:R-:W-:Y:S02]  /*2420*/  IMAD.IADD R0, R85, 0x1, -R0 ;  /* 0x0000000155007824 */ /* 0x000fe400078e0a00 */
[----:B------:R-:W-:Y:S02]  /*2430*/  IMAD R6, R24, c[0x0][0x180], RZ ;  /* 0x0000600018067a24 */ /* 0x000fe400078e02ff */
[----:B------:R-:W-:Y:S01]  /*2440*/  IMAD.WIDE.U32 R4, R30, c[0x0][0x180], R4 ;  /* 0x000060001e047a25 */ /* 0x000fe200078e0004 */
[----:B------:R-:W-:-:S03]  /*2450*/  SHF.R.S32.HI R7, RZ, 0x1f, R0 ;  /* 0x0000001fff077819 */ /* 0x000fc60000011400 */
[----:B------:R-:W-:Y:S01]  /*2460*/  IMAD.IADD R3, R3, 0x1, R11 ;  /* 0x0000000103037824 */ /* 0x000fe200078e020b */
[----:B------:R-:W-:Y:S01]  /*2470*/  LEA.HI R24, R7, R0, RZ, 0x2 ;  /* 0x0000000007187211 */ /* 0x000fe200078f10ff */
[C---:B------:R-:W-:Y:S02]  /*2480*/  IMAD R7, R30.reuse, c[0x0][0x184], R6 ;  /* 0x000061001e077a24 */ /* 0x040fe400078e0206 */
[----:B------:R-:W-:Y:S01]  /*2490*/  IMAD R6, R30, c[0x0][0x214], R8 ;  /* 0x000085001e067a24 */ /* 0x000fe200078e0208 */
[----:B------:R-:W-:Y:S01]  /*24a0*/  LOP3.LUT R8, R24, 0x7ffffffc, RZ, 0xc0, !PT ;  /* 0x7ffffffc18087812 */ /* 0x000fe200078ec0ff */
[----:B------:R-:W-:Y:S02]  /*24b0*/  IMAD.IADD R5, R5, 0x1, R7 ;  /* 0x0000000105057824 */ /* 0x000fe400078e0207 */
[----:B------:R-:W-:Y:S02]  /*24c0*/  IMAD.U32 R7, RZ, RZ, UR16 ;  /* 0x00000010ff077e24 */ /* 0x000fe4000f8e00ff */
[----:B------:R-:W-:-:S02]  /*24d0*/  IMAD.IADD R29, R0, 0x1, -R8 ;  /* 0x00000001001d7824 */ /* 0x000fc400078e0a08 */
[----:B------:R-:W-:-:S04]  /*24e0*/  IMAD.WIDE.U32 R42, R7, c[0x0][0x188], R4 ;  /* 0x00006200072a7a25 */ /* 0x000fc800078e0004 */
[----:B------:R-:W-:Y:S01]  /*24f0*/  IMAD.U32 R4, RZ, RZ, UR24 ;  /* 0x00000018ff047e24 */ /* 0x000fe2000f8e00ff */
[----:B------:R-:W-:Y:S01]  /*2500*/  IADD3 R10, R43, UR22, RZ ;  /* 0x000000162b0a7c10 */ /* 0x000fe2000fffe0ff */
[----:B------:R-:W-:Y:S01]  /*2510*/  IMAD.U32 R5, RZ, RZ, UR25 ;  /* 0x00000019ff057e24 */ /* 0x000fe2000f8e00ff */
[----:B------:R1:W-:Y:S01]  /*2520*/  STL.64 [R1+0x48], R42 ;  /* 0x0000482a01007387 */ /* 0x0003e20000100a00 */
[----:B------:R-:W-:Y:S01]  /*2530*/  IMAD.U32 R0, RZ, RZ, UR4 ;  /* 0x00000004ff007e24 */ /* 0x000fe2000f8e00ff */
[----:B------:R-:W-:Y:S01]  /*2540*/  LEA R5, P3, R4, R42, 0x6 ;  /* 0x0000002a04057211 */ /* 0x000fe200078630ff */
[----:B------:R-:W-:Y:S01]  /*2550*/  IMAD.WIDE.U32 R2, R30, c[0x0][0x210], R2 ;  /* 0x000084001e027a25 */ /* 0x000fe200078e0002 */
[----:B------:R2:W-:Y:S01]  /*2560*/  STL [R1+0x64], R10 ;  /* 0x0000640a01007387 */ /* 0x0005e20000100800 */
[----:B------:R-:W-:Y:S01]  /*2570*/  UMOV UR22, 0x6 ;  /* 0x0000000600167882 */ /* 0x000fe20000000000 */
[----:B------:R-:W-:Y:S01]  /*2580*/  LEA.HI.X R0, R4, R10, R0, 0x6, P3 ;  /* 0x0000000a04007211 */ /* 0x000fe200018f3400 */
[----:B------:R-:W-:Y:S01]  /*2590*/  IMAD.IADD R3, R3, 0x1, R6 ;  /* 0x0000000103037824 */ /* 0x000fe200078e0206 */
[----:B------:R-:W-:Y:S01]  /*25a0*/  USHF.L.U32 UR24, UR6, 0x6, URZ ;  /* 0x0000000606187899 */ /* 0x000fe2000800063f */
[----:B------:R-:W-:Y:S01]  /*25b0*/  IMAD.SHL.U32 R4, R15, 0x40, RZ ;  /* 0x000000400f047824 */ /* 0x000fe200078e00ff */
[----:B------:R-:W-:Y:S01]  /*25c0*/  USHF.L.U64.HI UR7, UR6, UR22, UR7 ;  /* 0x0000001606077299 */ /* 0x000fe20008010207 */
[----:B------:R-:W-:Y:S01]  /*25d0*/  SEL R30, RZ, 0xffffffff, P4 ;  /* 0xffffffffff1e7807 */ /* 0x000fe20002000000 */
[C---:B------:R-:W-:Y:S01]  /*25e0*/  IMAD.WIDE.U32 R16, R7.reuse, c[0x0][0x278], R16 ;  /* 0x00009e0007107a25 */ /* 0x040fe200078e0010 */
[----:B------:R-:W-:Y:S01]  /*25f0*/  ULDC.64 UR4, c[0x0][0x278] ;  /* 0x00009e0000047ab9 */ /* 0x000fe20000000a00 */
[----:B------:R-:W-:Y:S01]  /*2600*/  LOP3.LUT R15, R4, 0x1c0, RZ, 0xc0, !PT ;  /* 0x000001c0040f7812 */ /* 0x000fe200078ec0ff */
[----:B------:R-:W-:Y:S01]  /*2610*/  UIMAD UR7, UR7, UR10, URZ ;  /* 0x0000000a070772a4 */ /* 0x000fe2000f8e023f */
[----:B------:R-:W-:Y:S01]  /*2620*/  IMAD.WIDE.U32 R18, R7, c[0x0][0x240], R18 ;  /* 0x0000900007127a25 */ /* 0x000fe200078e0012 */
[----:B------:R-:W-:-:S02]  /*2630*/  UIMAD UR4, UR15, UR4, URZ ;  /* 0x000000040f0472a4 */ /* 0x000fc4000f8e023f */
[----:B------:R-:W-:Y:S01]  /*2640*/  UIMAD UR7, UR21, UR24, UR7 ;  /* 0x00000018150772a4 */ /* 0x000fe2000f8e0207 */
[----:B------:R-:W-:Y:S01]  /*2650*/  IMAD R29, R31, 0x4, R29 ;  /* 0x000000041f1d7824 */ /* 0x000fe200078e021d */
[----:B------:R-:W-:Y:S02]  /*2660*/  UIMAD UR4, UR16, UR5, UR4 ;  /* 0x00000005100472a4 */ /* 0x000fe4000f8e0204 */
[----:B------:R-:W-:Y:S01]  /*2670*/  USHF.R.S32.HI UR6, URZ, 0x1f, UR17 ;  /* 0x0000001f3f067899 */ /* 0x000fe20008011411 */
[----:B-1----:R-:W-:-:S03]  /*2680*/  IMAD.WIDE.U32 R42, R7, c[0x0][0x218], R2 ;  /* 0x00008600072a7a25 */ /* 0x002fc600078e0002 */
[----:B------:R-:W-:Y:S01]  /*2690*/  IADD3 R41, R17, UR4, RZ ;  /* 0x0000000411297c10 */ /* 0x000fe2000fffe0ff */
[----:B------:R-:W-:Y:S01]  /*26a0*/  ULDC.64 UR4, c[0x0][0x290] ;  /* 0x0000a40000047ab9 */ /* 0x000fe20000000a00 */
[----:B------:R-:W-:Y:S01]  /*26b0*/  BAR.SYNC.DEFER_BLOCKING 0x0 ;  /* 0x0000000000007b1d */ /* 0x000fe20000010000 */
[----:B--2---:R-:W-:Y:S01]  /*26c0*/  LEA R10, P3, R5, c[0x0][0x160], 0x1 ;  /* 0x00005800050a7a11 */ /* 0x004fe200078608ff */
[----:B------:R-:W-:Y:S01]  /*26d0*/  IMAD.U32 R2, RZ, RZ, UR24 ;  /* 0x00000018ff027e24 */ /* 0x000fe2000f8e00ff */
[----:B------:R-:W-:Y:S01]  /*26e0*/  IADD3 R39, R43, UR23, RZ ;  /* 0x000000172b277c10 */ /* 0x000fe2000fffe0ff */
[----:B------:R-:W-:Y:S01]  /*26f0*/  IMAD.MOV.U32 R38, RZ, RZ, R42 ;  /* 0x000000ffff267224 */ /* 0x000fe200078e002a */
[----:B------:R-:W-:Y:S01]  /*2700*/  LEA.HI.X R11, R5, c[0x0][0x164], R0, 0x1, P3 ;  /* 0x00005900050b7a11 */ /* 0x000fe200018f0c00 */
[----:B------:R-:W-:Y:S01]  /*2710*/  IMAD.SHL.U32 R5, R28, 0x10, RZ ;  /* 0x000000101c057824 */ /* 0x000fe200078e00ff */
[----:B------:R-:W-:Y:S01]  /*2720*/  SHF.R.S32.HI R0, RZ, 0x1, R22 ;  /* 0x00000001ff007819 */ /* 0x000fe20000011416 */
[----:B------:R-:W-:Y:S01]  /*2730*/  IMAD.WIDE.U32 R2, R2, UR10, R38 ;  /* 0x0000000a02027c25 */ /* 0x000fe2000f8e0026 */
[----:B------:R1:W-:Y:S01]  /*2740*/  STL.64 [R1+0x40], R42 ;  /* 0x0000402a01007387 */ /* 0x0003e20000100a00 */
[----:B------:R-:W-:Y:S01]  /*2750*/  ISETP.GT.AND P3, PT, R85, 0xf, PT ;  /* 0x0000000f5500780c */ /* 0x000fe20003f64270 */
[----:B------:R-:W-:Y:S01]  /*2760*/  UIMAD UR4, UR15, UR4, URZ ;  /* 0x000000040f0472a4 */ /* 0x000fe2000f8e023f */
[C---:B------:R-:W-:Y:S01]  /*2770*/  IMAD.SHL.U32 R4, R0.reuse, 0x40, RZ ;  /* 0x0000004000047824 */ /* 0x040fe200078e00ff */
[----:B------:R-:W-:Y:S01]  /*2780*/  LOP3.LUT P4, RZ, R0, 0x2, RZ, 0xc0, !PT ;  /* 0x0000000200ff7812 */ /* 0x000fe2000788c0ff */
[----:B------:R2:W-:Y:S01]  /*2790*/  STL.64 [R1+0x28], R38 ;  /* 0x0000282601007387 */ /* 0x0005e20000100a00 */
[----:B------:R-:W-:Y:S01]  /*27a0*/  LOP3.LUT R0, R15, 0x30, R5, 0xf8, !PT ;  /* 0x000000300f007812 */ /* 0x000fe200078ef805 */
[----:B------:R-:W-:Y:S01]  /*27b0*/  UIMAD UR4, UR16, UR5, UR4 ;  /* 0x00000005100472a4 */ /* 0x000fe2000f8e0204 */
[----:B------:R-:W-:Y:S01]  /*27c0*/  LOP3.LUT R4, R4, 0xc0, RZ, 0xc0, !PT ;  /* 0x000000c004047812 */ /* 0x000fe200078ec0ff */
[----:B------:R-:W-:Y:S01]  /*27d0*/  STL.64 [R1+0x38], R16 ;  /* 0x0000381001007387 */ /* 0x000fe20000100a00 */
[----:B------:R-:W-:-:S02]  /*27e0*/  LOP3.LUT R21, R0, 0x8, R35, 0xf8, !PT ;  /* 0x0000000800157812 */ /* 0x000fc400078ef823 */
[----:B------:R-:W-:Y:S02]  /*27f0*/  LOP3.LUT R6, R4, 0x8, R35, 0xf8, !PT ;  /* 0x0000000804067812 */ /* 0x000fe400078ef823 */
[----:B------:R-:W-:Y:S02]  /*2800*/  SHF.R.U32.HI R4, RZ, 0x3, R4 ;  /* 0x00000003ff047819 */ /* 0x000fe40000011604 */
[----:B------:R-:W-:Y:S02]  /*2810*/  SEL R0, R222, 0xffffffe0, !P4 ;  /* 0xffffffe0de007807 */ /* 0x000fe40006000000 */
[----:B------:R-:W-:Y:S02]  /*2820*/  IADD3 R5, R3, UR7, RZ ;  /* 0x0000000703057c10 */ /* 0x000fe4000fffe0ff */
[----:B------:R-:W-:Y:S02]  /*2830*/  LEA R8, P4, R2, c[0x0][0x1f0], 0x1 ;  /* 0x00007c0002087a11 */ /* 0x000fe400078808ff */
[----:B------:R-:W-:-:S02]  /*2840*/  LOP3.LUT R3, R6, R4, RZ, 0x3c, !PT ;  /* 0x0000000406037212 */ /* 0x000fc400078e3cff */
[----:B------:R-:W-:Y:S02]  /*2850*/  SHF.R.S32.HI R4, RZ, 0x1f, R20 ;  /* 0x0000001fff047819 */ /* 0x000fe40000011414 */
[----:B------:R-:W-:Y:S01]  /*2860*/  SHF.R.U32.HI R15, RZ, 0x3, R15 ;  /* 0x00000003ff0f7819 */ /* 0x000fe2000001160f */
[----:B-1----:R-:W-:-:S03]  /*2870*/  CS2R R42, SRZ ;  /* 0x00000000002a7805 */ /* 0x002fc6000001ff00 */
[----:B------:R-:W-:Y:S01]  /*2880*/  LOP3.LUT R15, R21, R15, RZ, 0x3c, !PT ;  /* 0x0000000f150f7212 */ /* 0x000fe200078e3cff */
[----:B--2---:R-:W-:Y:S01]  /*2890*/  IMAD.WIDE.U32 R38, R7, c[0x0][0x290], R12 ;  /* 0x0000a40007267a25 */ /* 0x004fe200078e000c */
[----:B------:R-:W-:Y:S02]  /*28a0*/  IADD3 R7, R9, R14, R34 ;  /* 0x0000000e09077210 */ /* 0x000fe40007ffe022 */
[----:B------:R-:W-:Y:S01]  /*28b0*/  LEA.HI.X R9, R2, c[0x0][0x1f4], R5, 0x1, P4 ;  /* 0x00007d0002097a11 */ /* 0x000fe200020f0c05 */
[----:B------:R-:W-:Y:S01]  /*28c0*/  IMAD.U32 R2, R25, 0x20, R3 ;  /* 0x0000002019027824 */ /* 0x000fe200078e0003 */
[----:B------:R-:W-:Y:S01]  /*28d0*/  @!P3 IADD3 R5, P4, R16, UR17, RZ ;  /* 0x000000111005bc10 */ /* 0x000fe2000ff9e0ff */
[----:B------:R-:W-:Y:S01]  /*28e0*/  STL.64 [R1+0x30], R38 ;  /* 0x0000302601007387 */ /* 0x000fe20000100a00 */
[----:B------:R-:W-:Y:S01]  /*28f0*/  SHF.R.S32.HI R3, RZ, 0x1, R20 ;  /* 0x00000001ff037819 */ /* 0x000fe20000011414 */
[----:B------:R-:W-:Y:S01]  /*2900*/  IMAD.SHL.U32 R214, R2, 0x2, RZ ;  /* 0x0000000202d67824 */ /* 0x000fe200078e00ff */
[----:B------:R-:W-:Y:S01]  /*2910*/  @!P3 IADD3.X R6, R41, UR6, RZ, P4, !PT ;  /* 0x000000062906bc10 */ /* 0x000fe2000a7fe4ff */
[----:B------:R-:W-:Y:S01]  /*2920*/  STL.64 [R1+0x58], R18 ;  /* 0x0000581201007387 */ /* 0x000fe20000100a00 */
[C---:B------:R-:W-:Y:S01]  /*2930*/  LOP3.LUT P4, RZ, R7.reuse, 0x1, RZ, 0xc0, !PT ;  /* 0x0000000107ff7812 */ /* 0x040fe2000788c0ff */
[----:B------:R-:W-:Y:S01]  /*2940*/  IMAD.IADD R215, R214, 0x1, R0 ;  /* 0x00000001d6d77824 */ /* 0x000fe200078e0200 */
[----:B------:R-:W-:Y:S01]  /*2950*/  LEA.HI R4, R4, R3, RZ, 0x2 ;  /* 0x0000000304047211 */ /* 0x000fe200078f10ff */
[----:B------:R-:W1:Y:S01]  /*2960*/  LDSM.16.M88.4 R164, [R214+0x6080] ;  /* 0x00608000d6a4783b */ /* 0x000e620000000200 */
[----:B------:R-:W-:Y:S01]  /*2970*/  ISETP.GE.OR P4, PT, R40, UR20, !P4 ;  /* 0x0000001428007c0c */ /* 0x000fe2000e786670 */
[----:B------:R-:W-:Y:S01]  /*2980*/  IMAD.SHL.U32 R0, R26, 0x10, RZ ;  /* 0x000000101a007824 */ /* 0x000fe200078e00ff */
[----:B------:R-:W-:Y:S01]  /*2990*/  SEL R13, RZ, 0x1, P5 ;  /* 0x00000001ff0d7807 */ /* 0x000fe20002800000 */
[----:B------:R-:W2:Y:S01]  /*29a0*/  LDSM.16.M88.4 R168, [R214+0x7080] ;  /* 0x00708000d6a8783b */ /* 0x000ea20000000200 */
[----:B------:R-:W-:Y:S01]  /*29b0*/  LEA.HI R12, R32, R85, RZ, 0x7 ;  /* 0x00000055200c7211 */ /* 0x000fe200078f38ff */
[----:B------:R-:W-:Y:S01]  /*29c0*/  IMAD R213, R26, 0x200, R15 ;  /* 0x000002001ad57824 */ /* 0x000fe200078e020f */
[----:B------:R-:W-:Y:S01]  /*29d0*/  LOP3.LUT P5, RZ, R7, 0x2, RZ, 0xc0, !PT ;  /* 0x0000000207ff7812 */ /* 0x000fe200078ac0ff */
[----:B------:R-:W3:Y:S01]  /*29e0*/  LDSM.16.M88.4 R172, [R215+0x6080] ;  /* 0x00608000d7ac783b */ /* 0x000ee20000000200 */
[----:B------:R-:W-:Y:S01]  /*29f0*/  LOP3.LUT R4, R4, 0xfffffffc, RZ, 0xc0, !PT ;  /* 0xfffffffc04047812 */ /* 0x000fe200078ec0ff */
[----:B------:R-:W-:Y:S01]  /*2a00*/  IMAD.SHL.U32 R213, R213, 0x2, RZ ;  /* 0x00000002d5d57824 */ /* 0x000fe200078e00ff */
[----:B------:R-:W-:Y:S01]  /*2a10*/  SHF.R.U32.HI R2, RZ, 0x4, R12 ;  /* 0x00000004ff027819 */ /* 0x000fe2000001160c */
[----:B------:R-:W4:Y:S01]  /*2a20*/  LDSM.16.M88.4 R176, [R215+0x7080] ;  /* 0x00708000d7b0783b */ /* 0x000f220000000200 */
[----:B------:R-:W-:Y:S01]  /*2a30*/  LOP3.LUT R0, R0, 0x10, RZ, 0xc0, !PT ;  /* 0x0000001000007812 */ /* 0x000fe200078ec0ff */
[----:B------:R-:W-:Y:S01]  /*2a40*/  IMAD.IADD R4, R3, 0x1, -R4 ;  /* 0x0000000103047824 */ /* 0x000fe200078e0a04 */
[----:B------:R-:W-:Y:S01]  /*2a50*/  ISETP.GE.OR P5, PT, R40, UR20, !P5 ;  /* 0x0000001428007c0c */ /* 0x000fe2000efa6670 */
[----:B------:R-:W1:Y:S01]  /*2a60*/  LDSM.16.M88.4 R180, [R214+0x8080] ;  /* 0x00808000d6b4783b */ /* 0x000e620000000200 */
[----:B------:R-:W-:Y:S01]  /*2a70*/  IMAD.SHL.U32 R3, R30, 0x2, RZ ;  /* 0x000000021e037824 */ /* 0x000fe200078e00ff */
[----:B------:R-:W-:-:S02]  /*2a80*/  LOP3.LUT R12, R0, 0x8, R2, 0xf8, !PT ;  /* 0x00000008000c7812 */ /* 0x000fc400078ef802 */
        /* <DEDUP_REMOVED lines=14> */
[----:B------:R-:W-:Y:S01]  /*2b70*/  SEL R7, RZ, 0xffffffff, P2 ;  /* 0xffffffffff077807 */ /* 0x000fe20001000000 */
[----:B------:R1:W-:Y:S01]  /*2b80*/  LDGSTS.E.BYPASS.LTC128B.128 [R36+0x7080], [R10.64+0x40], !P5 ;  /* 0x070800400a247fae */ /* 0x0003e2000e901d52 */
[----:B------:R-:W-:Y:S02]  /*2b90*/  ISETP.GE.OR P4, PT, R40, UR20, !P4 ;  /* 0x0000001428007c0c */ /* 0x000fe4000e786670 */
[----:B------:R-:W-:Y:S01]  /*2ba0*/  @!P3 LEA R2, P2, R5, c[0x0][0x258], 0x2 ;  /* 0x000096000502ba11 */ /* 0x000fe200078410ff */
[----:B------:R-:W-:Y:S01]  /*2bb0*/  IMAD.SHL.U32 R0, R7, 0x2, RZ ;  /* 0x0000000207007824 */ /* 0x000fe200078e00ff */
[----:B------:R-:W-:Y:S01]  /*2bc0*/  LOP3.LUT R7, R3, 0x2, R34, 0xe2, !PT ;  /* 0x0000000203077812 */ /* 0x000fe200078ee222 */
[----:B--2---:R-:W-:Y:S01]  /*2bd0*/  CS2R R40, SRZ ;  /* 0x0000000000287805 */ /* 0x004fe2000001ff00 */
[----:B------:R-:W-:Y:S01]  /*2be0*/  @!P3 LEA.HI.X R3, R5, c[0x0][0x25c], R6, 0x2, P2 ;  /* 0x000097000503ba11 */ /* 0x000fe200010f1406 */
[----:B------:R-:W-:Y:S01]  /*2bf0*/  @!P3 IMAD.SHL.U32 R5, R85, 0x10, RZ ;  /* 0x000000105505b824 */ /* 0x000fe200078e00ff */
[----:B------:R-:W-:Y:S01]  /*2c00*/  LOP3.LUT R13, R0, 0x2, R13, 0xe2, !PT ;  /* 0x00000002000d7812 */ /* 0x000fe200078ee20d */
[----:B------:R-:W-:Y:S01]  /*2c10*/  IMAD.SHL.U32 R0, R26, 0x8, RZ ;  /* 0x000000081a007824 */ /* 0x000fe200078e00ff */
[----:B------:R-:W-:Y:S01]  /*2c20*/  ISETP.GE.AND P2, PT, R37, c[0x0][0x1fc], PT ;  /* 0x00007f0025007a0c */ /* 0x000fe20003f46270 */
[----:B------:R2:W-:Y:S01]  /*2c30*/  STL [R1+0x18], R7 ;  /* 0x0000180701007387 */ /* 0x0005e20000100800 */
[----:B------:R-:W-:-:S03]  /*2c40*/  LOP3.LUT P5, RZ, R23, 0x4, RZ, 0xc0, !PT ;  /* 0x0000000417ff7812 */ /* 0x000fc600078ac0ff */
[----:B------:R1:W-:Y:S01]  /*2c50*/  LDGSTS.E.BYPASS.LTC128B.128 [R36+0x8080], [R10.64+0x80], !P4 ;  /* 0x080800800a247fae */ /* 0x0003e2000e101d52 */
[----:B------:R-:W-:Y:S02]  /*2c60*/  LOP3.LUT P4, RZ, R23, 0x2, RZ, 0xc0, !PT ;  /* 0x0000000217ff7812 */ /* 0x000fe4000788c0ff */
[----:B------:R-:W-:Y:S01]  /*2c70*/  SEL R222, R222, 0xffffffe0, !P5 ;  /* 0xffffffe0dede7807 */ /* 0x000fe20006800000 */
[----:B------:R3:W-:Y:S01]  /*2c80*/  @!P3 LDGSTS.E.BYPASS.LTC128B.128 [R5+0xf080], [R2.64] ;  /* 0x0f0800000205bfae */ /* 0x0007e2000b901d52 */
[----:B------:R-:W-:-:S03]  /*2c90*/  SEL R223, R225, 0xfffffff0, !P4 ;  /* 0xfffffff0e1df7807 */ /* 0x000fc60006000000 */
[----:B------:R-:W0:Y:S04]  /*2ca0*/  LDGDEPBAR ;  /* 0x00000000000079af */ /* 0x000e280000000000 */
[----:B------:R4:W-:Y:S01]  /*2cb0*/  LDGSTS.E.BYPASS.LTC128B.128 [R36+0xc080], [R8.64], !P0 ;  /* 0x0c08000008247fae */ /* 0x0009e2000c101d52 */
[----:B------:R-:W-:-:S03]  /*2cc0*/  LOP3.LUT P0, RZ, R4, 0x2, RZ, 0xc0, !PT ;  /* 0x0000000204ff7812 */ /* 0x000fc6000780c0ff */
[----:B------:R4:W-:Y:S01]  /*2cd0*/  LDGSTS.E.BYPASS.LTC128B.128 [R36+0xd080], [R8.64+0x40], !P6 ;  /* 0x0d08004008247fae */ /* 0x0009e2000f101d52 */
[----:B------:R-:W-:-:S03]  /*2ce0*/  SEL R225, R225, 0xfffffff0, !P0 ;  /* 0xfffffff0e1e17807 */ /* 0x000fc60004000000 */
[----:B------:R4:W-:Y:S01]  /*2cf0*/  LDGSTS.E.BYPASS.LTC128B.128 [R36+0xe080], [R8.64+0x80], !P1 ;  /* 0x0e08008008247fae */ /* 0x0009e2000c901d52 */
[----:B--2---:R-:W-:Y:S01]  /*2d00*/  IADD3 R7, R39, UR4, RZ ;  /* 0x0000000427077c10 */ /* 0x004fe2000fffe0ff */
[----:B------:R-:W-:Y:S02]  /*2d10*/  ULDC.64 UR4, c[0x0][0x240] ;  /* 0x0000900000047ab9 */ /* 0x000fe40000000a00 */
[----:B------:R-:W-:Y:S02]  /*2d20*/  UIMAD UR4, UR15, UR4, URZ ;  /* 0x000000040f0472a4 */ /* 0x000fe4000f8e023f */
[----:B------:R2:W-:Y:S01]  /*2d30*/  STL [R1+0x54], R7 ;  /* 0x0000540701007387 */ /* 0x0005e20000100800 */
[----:B-1----:R-:W-:Y:S01]  /*2d40*/  SEL R11, RZ, 0x4, P2 ;  /* 0x00000004ff0b7807 */ /* 0x002fe20001000000 */
[----:B------:R-:W-:Y:S01]  /*2d50*/  UIMAD UR5, UR16, UR5, UR4 ;  /* 0x00000005100572a4 */ /* 0x000fe2000f8e0204 */
[----:B---3--:R-:W-:Y:S01]  /*2d60*/  IMAD.SHL.U32 R2, R23, 0x40, RZ ;  /* 0x0000004017027824 */ /* 0x008fe200078e00ff */
[----:B------:R-:W-:Y:S01]  /*2d70*/  LOP3.LUT R3, R0, 0x8, RZ, 0xc0, !PT ;  /* 0x0000000800037812 */ /* 0x000fe200078ec0ff */
[----:B------:R-:W-:Y:S01]  /*2d80*/  IMAD.SHL.U32 R5, R4, 0x40, RZ ;  /* 0x0000004004057824 */ /* 0x000fe200078e00ff */
[----:B------:R-:W-:Y:S01]  /*2d90*/  IADD3 R0, P2, R38, UR17, RZ ;  /* 0x0000001126007c10 */ /* 0x000fe2000ff5e0ff */
[----:B------:R-:W-:Y:S01]  /*2da0*/  UMOV UR4, URZ ;  /* 0x0000003f00047c82 */ /* 0x000fe20008000000 */
[----:B------:R-:W-:Y:S01]  /*2db0*/  LOP3.LUT R2, R2, 0x1c0, RZ, 0xc0, !PT ;  /* 0x000001c002027812 */ /* 0x000fe200078ec0ff */
[----:B------:R-:W-:Y:S01]  /*2dc0*/  CS2R R38, SRZ ;  /* 0x0000000000267805 */ /* 0x000fe2000001ff00 */
[----:B------:R-:W-:-:S02]  /*2dd0*/  IADD3.X R6, R7, UR6, RZ, P2, !PT ;  /* 0x0000000607067c10 */ /* 0x000fc400097fe4ff */
[C---:B------:R-:W-:Y:S02]  /*2de0*/  LEA R10, P2, R0.reuse, c[0x0][0x280], 0x2 ;  /* 0x0000a000000a7a11 */ /* 0x040fe400078410ff */
[----:B------:R-:W-:Y:S02]  /*2df0*/  LOP3.LUT R5, R5, 0xc0, RZ, 0xc0, !PT ;  /* 0x000000c005057812 */ /* 0x000fe400078ec0ff */
[----:B------:R-:W-:Y:S02]  /*2e00*/  LOP3.LUT R4, R13, R11, RZ, 0xfc, !PT ;  /* 0x0000000b0d047212 */ /* 0x000fe400078efcff */
[----:B------:R-:W-:Y:S01]  /*2e10*/  LEA.HI.X R11, R0, c[0x0][0x284], R6, 0x2, P2 ;  /* 0x0000a100000b7a11 */ /* 0x000fe200010f1406 */
[----:B------:R-:W-:Y:S01]  /*2e20*/  IMAD.SHL.U32 R0, R33, 0x20, RZ ;  /* 0x0000002021007824 */ /* 0x000fe200078e00ff */
[----:B------:R-:W-:Y:S01]  /*2e30*/  SHF.R.U32.HI R6, RZ, 0x3, R5 ;  /* 0x00000003ff067819 */ /* 0x000fe20000011605 */
[----:B------:R1:W-:Y:S01]  /*2e40*/  STL [R1+0x14], R4 ;  /* 0x0000140401007387 */ /* 0x0003e20000100800 */
[----:B------:R-:W-:Y:S01]  /*2e50*/  ISETP.GE.AND P2, PT, R85, 0x10, PT ;  /* 0x000000105500780c */ /* 0x000fe20003f46270 */
[----:B----4-:R-:W-:Y:S01]  /*2e60*/  CS2R R36, SRZ ;  /* 0x0000000000247805 */ /* 0x010fe2000001ff00 */
[----:B--2---:R-:W-:-:S02]  /*2e70*/  SHF.R.U32.HI R7, RZ, 0x3, R2 ;  /* 0x00000003ff077819 */ /* 0x004fc40000011602 */
[-C--:B------:R-:W-:Y:S02]  /*2e80*/  LOP3.LUT R212, R6, R5.reuse, R212, 0x1e, !PT ;  /* 0x0000000506d47212 */ /* 0x080fe400078e1ed4 */
[--C-:B------:R-:W-:Y:S02]  /*2e90*/  LOP3.LUT R7, R7, R2, R3.reuse, 0x1e, !PT ;  /* 0x0000000207077212 */ /* 0x100fe400078e1e03 */
[----:B------:R-:W-:Y:S01]  /*2ea0*/  SHF.R.S32.HI R2, RZ, 0x2, R24 ;  /* 0x00000002ff027819 */ /* 0x000fe20000011418 */
[----:B------:R-:W-:Y:S01]  /*2eb0*/  IMAD.IADD R212, R0, 0x1, R212 ;  /* 0x0000000100d47824 */ /* 0x000fe200078e02d4 */
[----:B------:R-:W-:Y:S01]  /*2ec0*/  LOP3.LUT R3, R6, R5, R3, 0x1e, !PT ;  /* 0x0000000506037212 */ /* 0x000fe200078e1e03 */
[----:B------:R-:W-:Y:S02]  /*2ed0*/  IMAD.IADD R218, R218, 0x1, R7 ;  /* 0x00000001dada7824 */ /* 0x000fe400078e0207 */
[----:B------:R-:W-:Y:S01]  /*2ee0*/  IMAD R2, R27, 0x10, R2 ;  /* 0x000000101b027824 */ /* 0x000fe200078e0202 */
[----:B------:R-:W-:-:S02]  /*2ef0*/  LEA R212, R212, 0x80, 0x1 ;  /* 0x00000080d4d47811 */ /* 0x000fc400078e08ff */
[----:B------:R-:W-:Y:S02]  /*2f00*/  LEA R218, R218, 0x13480, 0x1 ;  /* 0x00013480dada7811 */ /* 0x000fe400078e08ff */
[----:B------:R2:W-:Y:S03]  /*2f10*/  STL [R1+0x8], R2 ;  /* 0x0000080201007387 */ /* 0x0005e60000100800 */
[--C-:B------:R-:W-:Y:S02]  /*2f20*/  IMAD R219, R222, 0x2, R218.reuse ;  /* 0x00000002dedb7824 */ /* 0x100fe400078e02da */
[----:B------:R-:W-:Y:S02]  /*2f30*/  IMAD R220, R223, 0x2, R218 ;  /* 0x00000002dfdc7824 */ /* 0x000fe400078e02da */
[----:B-1----:R-:W-:Y:S02]  /*2f40*/  IMAD R4, R27, 0x200, R0 ;  /* 0x000002001b047824 */ /* 0x002fe400078e0200 */
[----:B------:R-:W-:-:S02]  /*2f50*/  IMAD R223, R223, 0x2, R219 ;  /* 0x00000002dfdf7824 */ /* 0x000fc400078e02db */
[----:B------:R-:W-:Y:S02]  /*2f60*/  IMAD.IADD R221, R4, 0x1, R3 ;  /* 0x0000000104dd7824 */ /* 0x000fe400078e0203 */
[----:B------:R-:W-:Y:S02]  /*2f70*/  @!P2 IMAD.SHL.U32 R3, R85, 0x10, RZ ;  /* 0x000000105503a824 */ /* 0x000fe400078e00ff */
[C---:B------:R-:W-:Y:S01]  /*2f80*/  IMAD.SHL.U32 R216, R221.reuse, 0x2, RZ ;  /* 0x00000002ddd87824 */ /* 0x040fe200078e00ff */
[----:B------:R-:W-:Y:S01]  /*2f90*/  CS2R R84, SRZ ;  /* 0x0000000000547805 */ /* 0x000fe2000001ff00 */
[----:B------:R-:W-:Y:S01]  /*2fa0*/  IMAD R222, R222, 0x2, R220 ;  /* 0x00000002dede7824 */ /* 0x000fe200078e02dc */
[----:B------:R1:W-:Y:S01]  /*2fb0*/  @!P2 LDGSTS.E.BYPASS.LTC128B.128 [R3+0xf280], [R10.64] ;  /* 0x0f2800000a03afae */ /* 0x0003e2000b901d52 */
[----:B------:R-:W-:Y:S01]  /*2fc0*/  IMAD.IADD R226, R221, 0x1, R225 ;  /* 0x00000001dde27824 */ /* 0x000fe200078e02e1 */
[----:B------:R-:W-:Y:S02]  /*2fd0*/  IADD3 R217, R216, 0xc080, RZ ;  /* 0x0000c080d8d97810 */ /* 0x000fe40007ffe0ff */
[----:B------:R-:W0:Y:S01]  /*2fe0*/  LDGDEPBAR ;  /* 0x00000000000079af */ /* 0x000e220000000000 */
[----:B--2---:R-:W-:-:S03]  /*2ff0*/  LOP3.LUT R2, R6, R12, R5, 0x1e, !PT ;  /* 0x0000000c06027212 */ /* 0x004fc600078e1e05 */
[----:B------:R-:W0:Y:S01]  /*3000*/  LDGDEPBAR ;  /* 0x00000000000079af */ /* 0x000e220000000000 */
[----:B------:R-:W-:Y:S02]  /*3010*/  IMAD R217, R225, 0x2, R217 ;  /* 0x00000002e1d97824 */ /* 0x000fe400078e02d9 */
[----:B------:R-:W-:Y:S01]  /*3020*/  IMAD.IADD R224, R0, 0x1, R2 ;  /* 0x0000000100e07824 */ /* 0x000fe200078e0202 */
[----:B------:R-:W-:Y:S01]  /*3030*/  IADD3 R2, R19, UR5, RZ ;  /* 0x0000000513027c10 */ /* 0x000fe2000fffe0ff */
[----:B------:R-:W-:Y:S01]  /*3040*/  IMAD.SHL.U32 R0, R29, 0x2, RZ ;  /* 0x000000021d007824 */ /* 0x000fe200078e00ff */
[----:B------:R-:W-:-:S03]  /*3050*/  UMOV UR5, 0x1 ;  /* 0x0000000100057882 */ /* 0x000fc60000000000 */
[----:B------:R-:W-:Y:S04]  /*3060*/  STL [R1+0x68], R2 ;  /* 0x0000680201007387 */ /* 0x000fe80000100800 */
[----:B------:R2:W-:Y:S02]  /*3070*/  STL [R1+0x50], R0 ;  /* 0x0000500001007387 */ /* 0x0005e40000100800 */
[----:B--2---:R-:W-:-:S05]  /*3080*/  IADD3 R0, -R0, UR8, RZ ;  /* 0x0000000800007c10 */ /* 0x004fca000fffe1ff */
[----:B------:R1:W-:Y:S02]  /*3090*/  STL [R1+0x10], R0 ;  /* 0x0000100001007387 */ /* 0x0003e40000100800 */
.L_x_585:
        /* <DEDUP_REMOVED lines=31> */
[----:B------:R-:W-:Y:S01]  /*3290*/  LDSM.16.M88.4 R160, [R215+0x4080] ;  /* 0x00408000d7a0783b */ /* 0x000fe20000000200 */
        /* <DEDUP_REMOVED lines=15> */
[-C--:B-----5:R-:W-:Y:S01]  /*3390*/  HMMA.16816.F32.BF16 R4, R152, R156.reuse, R4 ;  /* 0x0000009c9804723c */ /* 0x0a0fe20000041804 */
[----:B------:R-:W4:Y:S07]  /*33a0*/  LDSM.16.M88.4 R148, [R2+0x7880] ;  /* 0x007880000294783b */ /* 0x000f2e0000000200 */
[C---:B---3--:R-:W-:Y:S08]  /*33b0*/  HMMA.16816.F32.BF16 R8, R132.reuse, R156, R8 ;  /* 0x0000009c8408723c */ /* 0x048ff00000041808 */
        /* <DEDUP_REMOVED lines=9> */
[-C--:B--2---:R-:W-:Y:S01]  /*3450*/  HMMA.16816.F32.BF16 R4, R136, R144.reuse, R4 ;  /* 0x000000908804723c */ /* 0x084fe20000041804 */
[----:B------:R-:W-:Y:S07]  /*3460*/  LDSM.16.M88.4 R152, [R214+0x5080] ;  /* 0x00508000d698783b */ /* 0x000fee0000000200 */
[C---:B----4-:R-:W-:Y:S08]  /*3470*/  HMMA.16816.F32.BF16 R8, R148.reuse, R144, R8 ;  /* 0x000000909408723c */ /* 0x050ff00000041808 */
[-C--:B------:R-:W-:Y:S08]  /*3480*/  HMMA.16816.F32.BF16 R12, R148, R146.reuse, R12 ;  /* 0x00000092940c723c */ /* 0x080ff0000004180c */
[C---:B------:R-:W-:Y:S01]  /*3490*/  HMMA.16816.F32.BF16 R16, R136.reuse, R146, R16 ;  /* 0x000000928810723c */ /* 0x040fe20000041810 */
[----:B------:R-:W2:Y:S07]  /*34a0*/  LDSM.16.M88.4 R144, [R0+0x8880] ;  /* 0x008880000090783b */ /* 0x000eae0000000200 */
[-C--:B---3--:R-:W-:Y:S08]  /*34b0*/  HMMA.16816.F32.BF16 R20, R136, R156.reuse, R20 ;  /* 0x0000009c8814723c */ /* 0x088ff00000041814 */
[C---:B------:R-:W-:Y:S08]  /*34c0*/  HMMA.16816.F32.BF16 R24, R148.reuse, R156, R24 ;  /* 0x0000009c9418723c */ /* 0x040ff00000041818 */
[-C--:B------:R-:W-:Y:S01]  /*34d0*/  HMMA.16816.F32.BF16 R28, R148, R158.reuse, R28 ;  /* 0x0000009e941c723c */ /* 0x080fe2000004181c */
[----:B------:R-:W3:Y:S07]  /*34e0*/  LDSM.16.M88.4 R148, [R3+0x8080] ;  /* 0x008080000394783b */ /* 0x000eee0000000200 */
[----:B------:R-:W-:Y:S01]  /*34f0*/  HMMA.16816.F32.BF16 R32, R136, R158, R32 ;  /* 0x0000009e8820723c */ /* 0x000fe20000041820 */
[----:B------:R-:W4:Y:S07]  /*3500*/  LDSM.16.M88.4 R136, [R2+0x8880] ;  /* 0x008880000288783b */ /* 0x000f2e0000000200 */
[-C--:B-1----:R-:W-:Y:S08]  /*3510*/  HMMA.16816.F32.BF16 R4, R132, R140.reuse, R4 ;  /* 0x0000008c8404723c */ /* 0x082ff00000041804 */
[C---:B--2---:R-:W-:Y:S08]  /*3520*/  HMMA.16816.F32.BF16 R8, R144.reuse, R140, R8 ;  /* 0x0000008c9008723c */ /* 0x044ff00000041808 */
[-C--:B------:R-:W-:Y:S08]  /*3530*/  HMMA.16816.F32.BF16 R12, R144, R142.reuse, R12 ;  /* 0x0000008e900c723c */ /* 0x080ff0000004180c */
[C---:B------:R-:W-:Y:S08]  /*3540*/  HMMA.16816.F32.BF16 R16, R132.reuse, R142, R16 ;  /* 0x0000008e8410723c */ /* 0x040ff00000041810 */
[-C--:B------:R-:W-:Y:S08]  /*3550*/  HMMA.16816.F32.BF16 R20, R132, R152.reuse, R20 ;  /* 0x000000988414723c */ /* 0x080ff00000041814 */
[C---:B------:R-:W-:Y:S08]  /*3560*/  HMMA.16816.F32.BF16 R24, R144.reuse, R152, R24 ;  /* 0x000000989018723c */ /* 0x040ff00000041818 */
[-C--:B------:R-:W-:Y:S08]  /*3570*/  HMMA.16816.F32.BF16 R28, R144, R154.reuse, R28 ;  /* 0x0000009a901c723c */ /* 0x080ff0000004181c */
[----:B------:R-:W-:Y:S08]  /*3580*/  HMMA.16816.F32.BF16 R32, R132, R154, R32 ;  /* 0x0000009a8420723c */ /* 0x000ff00000041820 */
[-C--:B---3--:R-:W-:Y:S08]  /*3590*/  HMMA.16816.F32.BF16 R4, R148, R160.reuse, R4 ;  /* 0x000000a09404723c */ /* 0x088ff00000041804 */
        /* <DEDUP_REMOVED lines=139> */
.L_x_583:
        /* <DEDUP_REMOVED lines=518> */
[----:B------:R-:W5:Y:S01]  /*5eb0*/  LDL R152, [R1+0x54] ;  /* 0x0000540001987983 */ /* 0x000f620000100800 */
[----:B------:R-:W-:Y:S02]  /*5ec0*/  UIADD3 UR7, -UR6, UR12, URZ ;  /* 0x0000000c06077290 */ /* 0x000fe4000fffe13f */
[----:B------:R-:W-:Y:S01]  /*5ed0*/  IMAD.U32 R7, RZ, RZ, UR6 ;  /* 0x00000006ff077e24 */ /* 0x000fe2000f8e00ff */
[----:B------:R-:W5:Y:S01]  /*5ee0*/  LDL R243, [R1+0xc] ;  /* 0x00000c0001f37983 */ /* 0x000f620000100800 */
[----:B------:R-:W-:Y:S03]  /*5ef0*/  UIADD3 UR15, UR17, UR15, URZ ;  /* 0x0000000f110f7290 */ /* 0x000fe6000fffe03f */
[----:B------:R-:W1:Y:S03]  /*5f00*/  S2R R239, SR_TID.X ;  /* 0x0000000000ef7919 */ /* 0x000e660000002100 */
        /* <DEDUP_REMOVED lines=27> */
.L_x_584:
        /* <DEDUP_REMOVED lines=80> */
[-C--:B------:R-:W-:Y:S04]  /*65c0*/  HMMA.16816.F32.BF16 R12, R148, R152.reuse, R12 ;  /* 0x00000098940c723c */ /* 0x080fe8000004180c */
        /* <DEDUP_REMOVED lines=159> */
.L_x_582:
        /* <DEDUP_REMOVED lines=165> */
.L_x_587:
[----:B-1----:R-:W2:Y:S01]  /*7a10*/  LDL R31, [R1+0x20] ;  /* 0x00002000011f7983 */ /* 0x002ea20000100800 */
[----:B------:R-:W-:Y:S01]  /*7a20*/  LEA.HI R0, R30, R32, RZ, 0x3 ;  /* 0x000000201e007211 */ /* 0x000fe200078f18ff */
[----:B------:R-:W-:Y:S01]  /*7a30*/  IMAD.SHL.U32 R12, R29, 0x8, RZ ;  /* 0x000000081d0c7824 */ /* 0x000fe200078e00ff */
[----:B------:R-:W-:Y:S01]  /*7a40*/  LEA.HI R2, R28, R28, RZ, 0x1 ;  /* 0x0000001c1c027211 */ /* 0x000fe200078f08ff */
[----:B------:R-:W-:Y:S01]  /*7a50*/  USHF.R.S32.HI UR7, URZ, 0x1f, UR13 ;  /* 0x0000001f3f077899 */ /* 0x000fe2000801140d */
[----:B-----5:R-:W-:Y:S01]  /*7a60*/  IADD3 R5, R5, -UR6, RZ ;  /* 0x8000000605057c10 */ /* 0x020fe2000fffe0ff */
[----:B------:R-:W-:Y:S01]  /*7a70*/  IMAD.SHL.U32 R0, R0, 0x8, RZ ;  /* 0x0000000800007824 */ /* 0x000fe200078e00ff */
[----:B------:R-:W-:Y:S01]  /*7a80*/  LOP3.LUT R2, R2, 0x3fffffe, RZ, 0xc0, !PT ;  /* 0x03fffffe02027812 */ /* 0x000fe200078ec0ff */
[----:B------:R-:W-:Y:S01]  /*7a90*/  USEL UR13, UR13, URZ, !UP1 ;  /* 0x0000003f0d0d7287 */ /* 0x000fe2000c800000 */
[----:B------:R-:W-:Y:S01]  /*7aa0*/  SHF.R.S32.HI R13, RZ, 0x1f, R12 ;  /* 0x0000001fff0d7819 */ /* 0x000fe2000001140c */
[----:B------:R-:W-:Y:S01]  /*7ab0*/  USEL UR7, UR7, URZ, !UP1 ;  /* 0x0000003f07077287 */ /* 0x000fe2000c800000 */
[----:B------:R-:W-:Y:S01]  /*7ac0*/  LOP3.LUT R0, R0, 0xc0, RZ, 0xc0, !PT ;  /* 0x000000c000007812 */ /* 0x000fe200078ec0ff */
[----:B------:R-:W-:Y:S01]  /*7ad0*/  IMAD.IADD R2, R28, 0x1, -R2 ;  /* 0x000000011c027824 */ /* 0x000fe200078e0a02 */
[----:B------:R-:W-:Y:S01]  /*7ae0*/  IMNMX R14, R5, 0x80, PT ;  /* 0x00000080050e7817 */ /* 0x000fe20003800200 */
[----:B------:R-:W-:Y:S01]  /*7af0*/  ULDC.64 UR4, c[0x0][0x340] ;  /* 0x0000d00000047ab9 */ /* 0x000fe20000000a00 */
[----:B------:R-:W-:Y:S01]  /*7b00*/  LOP3.LUT R3, R0, 0x18, R12, 0xf8, !PT ;  /* 0x0000001800037812 */ /* 0x000fe200078ef80c */
[----:B------:R-:W-:Y:S01]  /*7b10*/  IMAD R2, R24, 0x8, R2 ;  /* 0x0000000818027824 */ /* 0x000fe200078e0202 */
[----:B------:R-:W-:Y:S01]  /*7b20*/  SHF.R.U32.HI R0, RZ, 0x3, R0 ;  /* 0x00000003ff007819 */ /* 0x000fe20000011600 */
[----:B------:R-:W-:Y:S01]  /*7b30*/  UIMAD UR4, UR7, UR4, URZ ;  /* 0x00000004070472a4 */ /* 0x000fe2000f8e023f */
[----:B------:R-:W-:Y:S01]  /*7b40*/  ISETP.GE.AND P4, PT, R28, R14, PT ;  /* 0x0000000e1c00720c */ /* 0x000fe20003f86270 */
[----:B------:R-:W-:Y:S01]  /*7b50*/  IMAD.U32 R30, RZ, RZ, UR13 ;  /* 0x0000000dff1e7e24 */ /* 0x000fe2000f8e00ff */
[----:B------:R-:W-:Y:S01]  /*7b60*/  LOP3.LUT R0, R3, R0, RZ, 0x3c, !PT ;  /* 0x0000000003007212 */ /* 0x000fe200078e3cff */
[----:B------:R-:W-:Y:S01]  /*7b70*/  UIMAD UR4, UR13, UR5, UR4 ;  /* 0x000000050d0472a4 */ /* 0x000fe2000f8e0204 */
[----:B------:R-:W-:Y:S01]  /*7b80*/  IMAD.U32 R6, RZ, RZ, UR14 ;  /* 0x0000000eff067e24 */ /* 0x000fe2000f8e00ff */
[----:B------:R-:W-:Y:S01]  /*7b90*/  BSSY B0, `(.L_x_588) ;  /* 0x0000029000007945 */ /* 0x000fe20003800000 */
[----:B------:R-:W-:Y:S01]  /*7ba0*/  IADD3 R15, R12, 0x20, RZ ;  /* 0x000000200c0f7810 */ /* 0x000fe20007ffe0ff */
[----:B------:R-:W-:-:S04]  /*7bb0*/  IMAD.U32 R0, R2, 0x20, R0 ;  /* 0x0000002002007824 */ /* 0x000fc800078e0000 */
[----:B------:R-:W-:-:S05]  /*7bc0*/  IMAD.SHL.U32 R0, R0, 0x2, RZ ;  /* 0x0000000200007824 */ /* 0x000fca00078e00ff */
[----:B------:R1:W3:Y:S04]  /*7bd0*/  LDS.128 R40, [R0+0x7080] ;  /* 0x0070800000287984 */ /* 0x0002e80000000c00 */
[----:B------:R1:W4:Y:S04]  /*7be0*/  LDS.128 R36, [R0+0x9080] ;  /* 0x0090800000247984 */ /* 0x0003280000000c00 */
[----:B------:R1:W1:Y:S04]  /*7bf0*/  LDS.128 R32, [R0+0xb080] ;  /* 0x00b0800000207984 */ /* 0x0002680000000c00 */
[----:B------:R1:W1:Y:S04]  /*7c00*/  LDS.128 R52, [R0+0x80] ;  /* 0x0000800000347984 */ /* 0x0002680000000c00 */
[----:B------:R1:W1:Y:S04]  /*7c10*/  LDS.128 R48, [R0+0x2080] ;  /* 0x0020800000307984 */ /* 0x0002680000000c00 */
[----:B------:R1:W1:Y:S04]  /*7c20*/  LDS.128 R44, [R0+0x4080] ;  /* 0x00408000002c7984 */ /* 0x0002680000000c00 */
[----:B------:R1:W1:Y:S04]  /*7c30*/  LDS.128 R60, [R0+0x1080] ;  /* 0x00108000003c7984 */ /* 0x0002680000000c00 */
[----:B------:R1:W1:Y:S04]  /*7c40*/  LDS.128 R56, [R0+0x3080] ;  /* 0x0030800000387984 */ /* 0x0002680000000c00 */
[----:B------:R1:W1:Y:S01]  /*7c50*/  LDS.128 R64, [R0+0x5080] ;  /* 0x0050800000407984 */ /* 0x0002620000000c00 */
[----:B--2---:R-:W-:-:S05]  /*7c60*/  SHF.R.S32.HI R29, RZ, 0x1f, R31 ;  /* 0x0000001fff1d7819 */ /* 0x004fca000001141f */
[----:B------:R-:W-:-:S04]  /*7c70*/  IMAD R2, R29, c[0x0][0x338], RZ ;  /* 0x0000ce001d027a24 */ /* 0x000fc800078e02ff */
[C---:B------:R-:W-:Y:S02]  /*7c80*/  IMAD R4, R31.reuse, c[0x0][0x33c], R2 ;  /* 0x0000cf001f047a24 */ /* 0x040fe400078e0202 */
[----:B------:R-:W-:-:S04]  /*7c90*/  IMAD.WIDE.U32 R2, R31, c[0x0][0x338], R12 ;  /* 0x0000ce001f027a25 */ /* 0x000fc800078e000c */
[----:B------:R-:W-:Y:S01]  /*7ca0*/  IMAD.IADD R3, R3, 0x1, R4 ;  /* 0x0000000103037824 */ /* 0x000fe200078e0204 */
[----:B------:R-:W-:-:S03]  /*7cb0*/  IADD3 R4, P0, R28, UR8, RZ ;  /* 0x000000081c047c10 */ /* 0x000fc6000ff1e0ff */
[----:B------:R-:W-:Y:S01]  /*7cc0*/  IMAD.WIDE.U32 R10, R30, c[0x0][0x340], R2 ;  /* 0x0000d0001e0a7a25 */ /* 0x000fe200078e0002 */
[----:B------:R-:W-:-:S04]  /*7cd0*/  LEA.HI.X.SX32 R5, R28, UR9, 0x1, P0 ;  /* 0x000000091c057c11 */ /* 0x000fc800080f0eff */
[----:B------:R-:W-:Y:S01]  /*7ce0*/  IADD3 R7, R11, UR4, RZ ;  /* 0x000000040b077c10 */ /* 0x000fe2000fffe0ff */
[----:B------:R-:W-:Y:S01]  /*7cf0*/  IMAD.WIDE R8, R6, 0x80, R4 ;  /* 0x0000008006087825 */ /* 0x000fe200078e0204 */
[----:B------:R-:W-:Y:S05]  /*7d00*/  @P4 BRA `(.L_x_589) ;  /* 0x0000011000004947 */ /* 0x000fea0003800000 */
[C---:B-1-34-:R-:W-:Y:S01]  /*7d10*/  ISETP.GE.AND P3, PT, R12.reuse, c[0x0][0x324], PT ;  /* 0x0000c9000c007a0c */ /* 0x05afe20003f66270 */
[----:B------:R-:W1:Y:S01]  /*7d20*/  LDS.128 R24, [R0+0x8080] ;  /* 0x0080800000187984 */ /* 0x000e620000000c00 */
[----:B------:R-:W-:Y:S01]  /*7d30*/  IMAD.MOV.U32 R6, RZ, RZ, R10 ;  /* 0x000000ffff067224 */ /* 0x000fe200078e000a */
[----:B------:R-:W-:Y:S02]  /*7d40*/  IADD3 R2, R12, 0x40, RZ ;  /* 0x000000400c027810 */ /* 0x000fe40007ffe0ff */
[----:B------:R-:W-:Y:S01]  /*7d50*/  LDS.128 R16, [R0+0xa080] ;  /* 0x00a0800000107984 */ /* 0x000fe20000000c00 */
[----:B------:R-:W-:Y:S01]  /*7d60*/  IMAD.WIDE.U32 R4, R8, c[0x0][0x330], R6 ;  /* 0x0000cc0008047a25 */ /* 0x000fe200078e0006 */
[----:B------:R-:W-:Y:S02]  /*7d70*/  ISETP.GE.AND P2, PT, R15, c[0x0][0x324], PT ;  /* 0x0000c9000f007a0c */ /* 0x000fe40003f46270 */
[----:B------:R-:W-:-:S02]  /*7d80*/  ISETP.GE.AND P1, PT, R2, c[0x0][0x324], PT ;  /* 0x0000c90002007a0c */ /* 0x000fc40003f26270 */
[----:B------:R-:W-:Y:S02]  /*7d90*/  LEA R2, P0, R4, c[0x0][0x318], 0x1 ;  /* 0x0000c60004027a11 */ /* 0x000fe400078008ff */
[----:B------:R2:W3:Y:S02]  /*7da0*/  @!P3 LDS.128 R20, [R0+0x6080] ;  /* 0x006080000014b984 */ /* 0x0004e40000000c00 */
[----:B--2---:R-:W-:-:S04]  /*7db0*/  IMAD R0, R9, c[0x0][0x330], RZ ;  /* 0x0000cc0009007a24 */ /* 0x004fc800078e02ff */
[----:B------:R-:W-:-:S04]  /*7dc0*/  IMAD R0, R8, c[0x0][0x334], R0 ;  /* 0x0000cd0008007a24 */ /* 0x000fc800078e0200 */
[----:B------:R-:W-:-:S05]  /*7dd0*/  IMAD.IADD R0, R5, 0x1, R0 ;  /* 0x0000000105007824 */ /* 0x000fca00078e0200 */
[----:B------:R-:W-:-:S05]  /*7de0*/  LEA.HI.X R3, R4, c[0x0][0x31c], R0, 0x1, P0 ;  /* 0x0000c70004037a11 */ /* 0x000fca00000f0c00 */
[----:B-1----:R1:W-:Y:S04]  /*7df0*/  @!P2 STG.E.128 [R2.64+0x40], R24 ;  /* 0x000040180200a986 */ /* 0x0023e8000c101d12 */
[----:B---3--:R1:W-:Y:S04]  /*7e00*/  @!P3 STG.E.128 [R2.64], R20 ;  /* 0x000000140200b986 */ /* 0x0083e8000c101d12 */
[----:B------:R1:W-:Y:S02]  /*7e10*/  @!P1 STG.E.128 [R2.64+0x80], R16 ;  /* 0x0000801002009986 */ /* 0x0003e4000c101d12 */
.L_x_589:
[----:B-1-34-:R-:W-:Y:S05]  /*7e20*/  BSYNC B0 ;  /* 0x0000000000007941 */ /* 0x01afea0003800000 */
.L_x_588:
[----:B------:R-:W-:Y:S01]  /*7e30*/  IADD3 R28, R28, 0x40, RZ ;  /* 0x000000401c1c7810 */ /* 0x000fe20007ffe0ff */
[----:B------:R-:W-:Y:S03]  /*7e40*/  BSSY B0, `(.L_x_590) ;  /* 0x0000014000007945 */ /* 0x000fe60003800000 */
[----:B------:R-:W-:-:S13]  /*7e50*/  ISETP.GE.AND P3, PT, R28, R14, PT ;  /* 0x0000000e1c00720c */ /* 0x000fda0003f66270 */
        /* <DEDUP_REMOVED lines=15> */
[----:B------:R1:W-:Y:S04]  /*7f50*/  @!P2 STG.E.128 [R2.64], R40 ;  /* 0x000000280200a986 */ /* 0x0003e8000c101d12 */
[----:B------:R1:W-:Y:S04]  /*7f60*/  @!P1 STG.E.128 [R2.64+0x40], R36 ;  /* 0x0000402402009986 */ /* 0x0003e8000c101d12 */
[----:B------:R1:W-:Y:S02]  /*7f70*/  @!P0 STG.E.128 [R2.64+0x80], R32 ;  /* 0x0000802002008986 */ /* 0x0003e4000c101d12 */
.L_x_591:
[----:B------:R-:W-:Y:S05]  /*7f80*/  BSYNC B0 ;  /* 0x0000000000007941 */ /* 0x000fea0003800000 */
.L_x_590:
[----:B------:R-:W-:Y:S01]  /*7f90*/  IMAD R0, R29, c[0x0][0x308], RZ ;  /* 0x0000c2001d007a24 */ /* 0x000fe200078e02ff */
[----:B------:R-:W-:Y:S01]  /*7fa0*/  ULDC.64 UR4, c[0x0][0x310] ;  /* 0x0000c40000047ab9 */ /* 0x000fe20000000a00 */
[C---:B-1----:R-:W-:Y:S01]  /*7fb0*/  IMAD.WIDE.U32 R2, R31.reuse, c[0x0][0x308], R12 ;  /* 0x0000c2001f027a25 */ /* 0x042fe200078e000c */
[----:B------:R-:W-:Y:S01]  /*7fc0*/  UIMAD UR4, UR7, UR4, URZ ;  /* 0x00000004070472a4 */ /* 0x000fe2000f8e023f */
[----:B------:R-:W-:Y:S02]  /*7fd0*/  BSSY B0, `(.L_x_592) ;  /* 0x0000015000007945 */ /* 0x000fe40003800000 */
[----:B------:R-:W-:Y:S01]  /*7fe0*/  IMAD R0, R31, c[0x0][0x30c], R0 ;  /* 0x0000c3001f007a24 */ /* 0x000fe200078e0200 */
[----:B------:R-:W-:-:S04]  /*7ff0*/  UIMAD UR4, UR13, UR5, UR4 ;  /* 0x000000050d0472a4 */ /* 0x000fc8000f8e0204 */
[----:B------:R-:W-:-:S05]  /*8000*/  IADD3 R3, R3, R0, RZ ;  /* 0x0000000003037210 */ /* 0x000fca0007ffe0ff */
        /* <DEDUP_REMOVED lines=17> */
.L_x_593:
[----:B------:R-:W-:Y:S05]  /*8120*/  BSYNC B0 ;  /* 0x0000000000007941 */ /* 0x000fea0003800000 */
.L_x_592:
        /* <DEDUP_REMOVED lines=19> */
.L_x_586:
        /* <DEDUP_REMOVED lines=31> */
.L_x_594:
[----:B-1----:R-:W2:Y:S01]  /*8450*/  LDL R0, [R1+0x20] ;  /* 0x0000200001007983 */ /* 0x002ea20000100800 */
[----:B------:R-:W-:Y:S01]  /*8460*/  USHF.R.S32.HI UR7, URZ, 0x1f, UR13 ;  /* 0x0000001f3f077899 */ /* 0x000fe2000801140d */
[----:B-----5:R-:W-:Y:S01]  /*8470*/  IADD3 R14, R6, -UR6, RZ ;  /* 0x80000006060e7c10 */ /* 0x020fe2000fffe0ff */
[----:B------:R-:W-:Y:S01]  /*8480*/  USEL UR13, UR13, URZ, !UP1 ;  /* 0x0000003f0d0d7287 */ /* 0x000fe2000c800000 */
[----:B------:R-:W1:Y:S01]  /*8490*/  S2R R2, SR_TID.X ;  /* 0x0000000000027919 */ /* 0x000e620000002100 */
[----:B------:R-:W-:Y:S01]  /*84a0*/  USEL UR7, UR7, URZ, !UP1 ;  /* 0x0000003f07077287 */ /* 0x000fe2000c800000 */
[----:B------:R-:W-:Y:S01]  /*84b0*/  IMAD.U32 R6, RZ, RZ, UR14 ;  /* 0x0000000eff067e24 */ /* 0x000fe2000f8e00ff */
[----:B------:R-:W-:Y:S01]  /*84c0*/  ULDC.64 UR4, c[0x0][0x310] ;  /* 0x0000c40000047ab9 */ /* 0x000fe20000000a00 */
[----:B------:R-:W-:Y:S01]  /*84d0*/  BSSY B0, `(.L_x_595) ;  /* 0x0000027000007945 */ /* 0x000fe20003800000 */
[----:B------:R-:W-:Y:S01]  /*84e0*/  UIMAD UR4, UR7, UR4, URZ ;  /* 0x00000004070472a4 */ /* 0x000fe2000f8e023f */
[----:B------:R-:W-:-:S03]  /*84f0*/  IMAD.U32 R17, RZ, RZ, UR13 ;  /* 0x0000000dff117e24 */ /* 0x000fc6000f8e00ff */
[----:B------:R-:W-:Y:S01]  /*8500*/  UIMAD UR4, UR13, UR5, UR4 ;  /* 0x000000050d0472a4 */ /* 0x000fe2000f8e0204 */
[----:B-1----:R-:W-:-:S04]  /*8510*/  SHF.R.S32.HI R4, RZ, 0x1f, R2 ;  /* 0x0000001fff047819 */ /* 0x002fc80000011402 */
[----:B------:R-:W-:Y:S01]  /*8520*/  LEA.HI R4, R4, R2, RZ, 0x2 ;  /* 0x0000000204047211 */ /* 0x000fe200078f10ff */
[----:B--2---:R-:W-:-:S03]  /*8530*/  IMAD.MOV.U32 R19, RZ, RZ, R0 ;  /* 0x000000ffff137224 */ /* 0x004fc600078e0000 */
[----:B------:R-:W-:Y:S02]  /*8540*/  LOP3.LUT R0, R4, 0x1ffffffc, RZ, 0xc0, !PT ;  /* 0x1ffffffc04007812 */ /* 0x000fe400078ec0ff */
[----:B------:R-:W-:-:S03]  /*8550*/  SHF.R.S32.HI R18, RZ, 0x1f, R19 ;  /* 0x0000001fff127819 */ /* 0x000fc60000011413 */
[----:B------:R-:W-:-:S04]  /*8560*/  IMAD.IADD R0, R2, 0x1, -R0 ;  /* 0x0000000102007824 */ /* 0x000fc800078e0a00 */
[----:B------:R-:W-:Y:S02]  /*8570*/  IMAD.SHL.U32 R12, R0, 0x8, RZ ;  /* 0x00000008000c7824 */ /* 0x000fe400078e00ff */
[----:B------:R-:W-:-:S03]  /*8580*/  IMAD R0, R18, c[0x0][0x308], RZ ;  /* 0x0000c20012007a24 */ /* 0x000fc600078e02ff */
[----:B------:R-:W-:Y:S01]  /*8590*/  SHF.R.S32.HI R13, RZ, 0x1f, R12 ;  /* 0x0000001fff0d7819 */ /* 0x000fe2000001140c */
[C---:B------:R-:W-:Y:S01]  /*85a0*/  IMAD R0, R19.reuse, c[0x0][0x30c], R0 ;  /* 0x0000c30013007a24 */ /* 0x040fe200078e0200 */
[C---:B------:R-:W-:Y:S02]  /*85b0*/  IADD3 R15, R12.reuse, 0x20, RZ ;  /* 0x000000200c0f7810 */ /* 0x040fe40007ffe0ff */
[----:B------:R-:W-:Y:S01]  /*85c0*/  IADD3 R16, R12, 0x40, RZ ;  /* 0x000000400c107810 */ /* 0x000fe20007ffe0ff */
[----:B------:R-:W-:-:S04]  /*85d0*/  IMAD.WIDE.U32 R2, R19, c[0x0][0x308], R12 ;  /* 0x0000c20013027a25 */ /* 0x000fc800078e000c */
[----:B------:R-:W-:Y:S01]  /*85e0*/  IMAD.IADD R3, R3, 0x1, R0 ;  /* 0x0000000103037824 */ /* 0x000fe200078e0200 */
[----:B------:R-:W-:-:S03]  /*85f0*/  SHF.R.S32.HI R0, RZ, 0x2, R4 ;  /* 0x00000002ff007819 */ /* 0x000fc60000011404 */
[----:B------:R-:W-:Y:S01]  /*8600*/  IMAD.WIDE.U32 R10, R17, c[0x0][0x310], R2 ;  /* 0x0000c400110a7a25 */ /* 0x000fe200078e0002 */
[C---:B------:R-:W-:Y:S02]  /*8610*/  ISETP.GE.AND P4, PT, R0.reuse, R14, PT ;  /* 0x0000000e0000720c */ /* 0x040fe40003f86270 */
[C---:B------:R-:W-:Y:S02]  /*8620*/  IADD3 R4, P0, R0.reuse, UR8, RZ ;  /* 0x0000000800047c10 */ /* 0x040fe4000ff1e0ff */
[----:B------:R-:W-:Y:S02]  /*8630*/  IADD3 R3, R11, UR4, RZ ;  /* 0x000000040b037c10 */ /* 0x000fe4000fffe0ff */
[----:B------:R-:W-:-:S05]  /*8640*/  LEA.HI.X.SX32 R5, R0, UR9, 0x1, P0 ;  /* 0x0000000900057c11 */ /* 0x000fca00080f0eff */
[----:B------:R-:W-:Y:S02]  /*8650*/  IMAD.WIDE R6, R6, 0x80, R4 ;  /* 0x0000008006067825 */ /* 0x000fe400078e0204 */
        /* <DEDUP_REMOVED lines=14> */
.L_x_596:
[----:B------:R-:W-:Y:S05]  /*8740*/  BSYNC B0 ;  /* 0x0000000000007941 */ /* 0x000fea0003800000 */
.L_x_595:
        /* <DEDUP_REMOVED lines=19> */
.L_x_598:
[----:B------:R-:W-:Y:S05]  /*8880*/  BSYNC B0 ;  /* 0x0000000000007941 */ /* 0x000fea0003800000 */
.L_x_597:
        /* <DEDUP_REMOVED lines=24> */
.L_x_600:
[----:B------:R-:W-:Y:S05]  /*8a10*/  BSYNC B0 ;  /* 0x0000000000007941 */ /* 0x000fea0003800000 */
.L_x_599:
        /* <DEDUP_REMOVED lines=18> */
.L_x_601:
        /* <DEDUP_REMOVED lines=12> */
.L_x_1407:


//--------------------- .text._ZN7cutlass13device_kernelIN5flash19enable_sm80_to_sm89INS1_16FlashAttnBwdSm80INS1_25CollectiveMainloopBwdSm80ILi2ELi1EN4cute5tupleIJNS5_1CILi64EEENS7_ILi128EEENS7_ILi96EEEEEENS_10bfloat16_tEfNS_4arch4Sm80ELb1ELb0ELb1ELb1ELb0ELb0ELb0ELb0ELi2ELi2ELi4ELi2ELb1EEENS1_24CollectiveEpilogueBwdGQAISB_fSE_Li256ELb1ELb0EEENS1_25SingleTileBwdLPTSchedulerILb1ELi128ELb0EEEEEEEEEvNT_6ParamsE --------------------------
	.section	.text._ZN7cutlass13device_kernelIN5flash19enable_sm80_to_sm89INS1_16FlashAttnBwdSm80INS1_25CollectiveMainloopBwdSm80ILi2ELi1EN4cute5tupleIJNS5_1CILi64EEENS7_ILi128EEENS7_ILi96EEEEEENS_10bfloat16_tEfNS_4arch4Sm80ELb1ELb0ELb1ELb1ELb0ELb0ELb0ELb0ELi2ELi2ELi4ELi2ELb1EEENS1_24CollectiveEpilogueBwdGQAISB_fSE_Li256ELb1ELb0EEENS1_25SingleTileBwdLPTSchedulerILb1ELi128ELb0EEEEEEEEEvNT_6ParamsE,"ax",@progbits
	.sectioninfo	@"SHI_REGISTERS=255"
	.align	128
.text._ZN7cutlass13device_kernelIN5flash19enable_sm80_to_sm89INS1_16FlashAttnBwdSm80INS1_25CollectiveMainloopBwdSm80ILi2ELi1EN4cute5tupleIJNS5_1CILi64EEENS7_ILi128EEENS7_ILi96EEEEEENS_10bfloat16_tEfNS_4arch4Sm80ELb1ELb0ELb1ELb1ELb0ELb0ELb0ELb0ELi2ELi2ELi4ELi2ELb1EEENS1_24CollectiveEpilogueBwdGQAISB_fSE_Li256ELb1ELb0EEENS1_25SingleTileBwdLPTSchedulerILb1ELi128ELb0EEEEEEEEEvNT_6ParamsE:
        .type           _ZN7cutlass13device_kernelIN5flash19enable_sm80_to_sm89INS1_16FlashAttnBwdSm80INS1_25CollectiveMainloopBwdSm80ILi2ELi1EN4cute5tupleIJNS5_1CILi64EEENS7_ILi128EEENS7_ILi96EEEEEENS_10bfloat16_tEfNS_4arch4Sm80ELb1ELb0ELb1ELb1ELb0ELb0ELb0ELb0ELi2ELi2ELi4ELi2ELb1EEENS1_24CollectiveEpilogueBwdGQAISB_fSE_Li256ELb1ELb0EEENS1_25SingleTileBwdLPTSchedulerILb1ELi128ELb0EEEEEEEEEvNT_6ParamsE,@function
        .size           _ZN7cutlass13device_kernelIN5flash19enable_sm80_to_sm89INS1_16FlashAttnBwdSm80INS1_25CollectiveMainloopBwdSm80ILi2ELi1EN4cute5tupleIJNS5_1CILi64EEENS7_ILi128EEENS7_ILi96EEEEEENS_10bfloat16_tEfNS_4arch4Sm80ELb1ELb0ELb1ELb1ELb0ELb0ELb0ELb0ELi2ELi2ELi4ELi2ELb1EEENS1_24CollectiveEpilogueBwdGQAISB_fSE_Li256ELb1ELb0EEENS1_25SingleTileBwdLPTSchedulerILb1ELi128ELb0EEEEEEEEEvNT_6ParamsE,(.L_x_1408 - _ZN7cutlass13device_kernelIN5flash19enable_sm80_to_sm89INS1_16FlashAttnBwdSm80INS1_25CollectiveMainloopBwdSm80ILi2ELi1EN4cute5tupleIJNS5_1CILi64EEENS7_ILi128EEENS7_ILi96EEEEEENS_10bfloat16_tEfNS_4arch4Sm80ELb1ELb0ELb1ELb1ELb0ELb0ELb0ELb0ELi2ELi2ELi4ELi2ELb1EEENS1_24CollectiveEpilogueBwdGQAISB_fSE_Li256ELb1ELb0EEENS1_25SingleTileBwdLPTSchedulerILb1ELi128ELb0EEEEEEEEEvNT_6ParamsE)
        .other          _ZN7cutlass13device_kernelIN5flash19enable_sm80_to_sm89INS1_16FlashAttnBwdSm80INS1_25CollectiveMainloopBwdSm80ILi2ELi1EN4cute5tupleIJNS5_1CILi64EEENS7_ILi128EEENS7_ILi96EEEEEENS_10bfloat16_tEfNS_4arch4Sm80ELb1ELb0ELb1ELb1ELb0ELb0ELb0ELb0ELi2ELi2ELi4ELi2ELb1EEENS1_24CollectiveEpilogueBwdGQAISB_fSE_Li256ELb1ELb0EEENS1_25SingleTileBwdLPTSchedulerILb1ELi128ELb0EEEEEEEEEvNT_6ParamsE,@"STO_CUDA_ENTRY STV_DEFAULT"
_ZN7cutlass13device_kernelIN5flash19enable_sm80_to_sm89INS1_16FlashAttnBwdSm80INS1_25CollectiveMainloopBwdSm80ILi2ELi1EN4cute5tupleIJNS5_1CILi64EEENS7_ILi128EEENS7_ILi96EEEEEENS_10bfloat16_tEfNS_4arch4Sm80ELb1ELb0ELb1ELb1ELb0ELb0ELb0ELb0ELi2ELi2ELi4ELi2ELb1EEENS1_24CollectiveEpilogueBwdGQAISB_fSE_Li256ELb1ELb0EEENS1_25SingleTileBwdLPTSchedulerILb1ELi128ELb0EEEEEEEEEvNT_6ParamsE:
        /* <DEDUP_REMOVED lines=31> */
.L_x_603:
        /* <DEDUP_REMOVED lines=8> */
.L_x_604:
        /* <DEDUP_REMOVED lines=8> */
[----:B------:R-:W-:Y:S02]  /*02f0*/  UMOV UR7, UR5 ;  /* 0x0000000500077c82 */ /* 0x000fe40008000000 */
        /* <DEDUP_REMOVED lines=12> */
.L_x_605:
        /* <DEDUP_REMOVED lines=14> */
.L_x_607:
[----:B------:R-:W-:Y:S02]  /*04a0*/  ULDC UR5, c[0x0][0x3dc] ;  /* 0x0000f70000057ab9 */ /* 0x000fe40000000800 */
.L_x_606:
[----:B------:R-:W-:-:S04]  /*04b0*/  UIADD3 UR5, UR5, 0x7f, URZ ;  /* 0x0000007f05057890 */ /* 0x000fc8000fffe03f */
[----:B------:R-:W-:-:S04]  /*04c0*/  USHF.R.S32.HI UR4, URZ, 0x1f, UR5 ;  /* 0x0000001f3f047899 */ /* 0x000fc80008011405 */
[----:B------:R-:W-:-:S04]  /*04d0*/  ULEA.HI UR4, UR4, UR5, URZ, 0x7 ;  /* 0x0000000504047291 */ /* 0x000fc8000f8f383f */
[----:B------:R-:W-:-:S04]  /*04e0*/  USHF.R.S32.HI UR4, URZ, 0x7, UR4 ;  /* 0x000000073f047899 */ /* 0x000fc80008011404 */
[----:B------:R-:W-:-:S04]  /*04f0*/  UISETP.GE.AND UP0, UPT, UR14, UR4, UPT ;  /* 0x000000040e00728c */ /* 0x000fc8000bf06270 */
[----:B------:R-:W-:-:S06]  /*0500*/  USEL UR7, UR7, 0xffffffff, !UP0 ;  /* 0xffffffff07077887 */ /* 0x000fcc000c000000 */
[----:B------:R-:W-:-:S05]  /*0510*/  MOV R0, UR7 ;  /* 0x0000000700007c02 */ /* 0x000fca0008000f00 */
[----:B------:R1:W-:Y:S01]  /*0520*/  STL [R1+0x68], R0 ;  /* 0x0000680001007387 */ /* 0x0003e20000100800 */
[----:B------:R-:W-:Y:S05]  /*0530*/  BRA `(.L_x_608) ;  /* 0x000004a000007947 */ /* 0x000fea0003800000 */
.L_x_602:
        /* <DEDUP_REMOVED lines=22> */
.L_x_609:
        /* <DEDUP_REMOVED lines=8> */
.L_x_610:
        /* <DEDUP_REMOVED lines=21> */
.L_x_611:
        /* <DEDUP_REMOVED lines=14> */
.L_x_613:
[----:B------:R-:W-:Y:S02]  /*0950*/  ULDC UR5, c[0x0][0x3dc] ;  /* 0x0000f70000057ab9 */ /* 0x000fe40000000800 */
.L_x_612:
[----:B------:R-:W-:-:S04]  /*0960*/  UIADD3 UR5, UR5, 0x7f, URZ ;  /* 0x0000007f05057890 */ /* 0x000fc8000fffe03f */
[----:B------:R-:W-:-:S04]  /*0970*/  USHF.R.S32.HI UR4, URZ, 0x1f, UR5 ;  /* 0x0000001f3f047899 */ /* 0x000fc80008011405 */
[----:B------:R-:W-:-:S04]  /*0980*/  ULEA.HI UR4, UR4, UR5, URZ, 0x7 ;  /* 0x0000000504047291 */ /* 0x000fc8000f8f383f */
[----:B------:R-:W-:-:S04]  /*0990*/  USHF.R.S32.HI UR4, URZ, 0x7, UR4 ;  /* 0x000000073f047899 */ /* 0x000fc80008011404 */
[----:B------:R-:W-:-:S04]  /*09a0*/  UISETP.GE.AND UP0, UPT, UR14, UR4, UPT ;  /* 0x000000040e00728c */ /* 0x000fc8000bf06270 */
[----:B------:R-:W-:-:S06]  /*09b0*/  USEL UR7, UR7, 0xffffffff, !UP0 ;  /* 0xffffffff07077887 */ /* 0x000fcc000c000000 */
[----:B------:R-:W-:-:S05]  /*09c0*/  MOV R0, UR7 ;  /* 0x0000000700007c02 */ /* 0x000fca0008000f00 */
[----:B------:R1:W-:Y:S02]  /*09d0*/  STL [R1+0x68], R0 ;  /* 0x0000680001007387 */ /* 0x0003e40000100800 */
.L_x_608:
[----:B------:R-:W2:Y:S02]  /*09e0*/  LDL R23, [R1+0x68] ;  /* 0x0000680001177983 */ /* 0x000ea40000100800 */
[----:B--2---:R-:W-:-:S13]  /*09f0*/  ISETP.GE.AND P0, PT, R23, RZ, PT ;  /* 0x000000ff1700720c */ /* 0x004fda0003f06270 */
[----:B------:R-:W-:Y:S05]  /*0a00*/  @!P0 EXIT ;  /* 0x000000000000894d */ /* 0x000fea0003800000 */
[----:B------:R-:W-:Y:S01]  /*0a10*/  ISETP.NE.U32.AND P1, PT, RZ, c[0x0][0x2d8], PT ;  /* 0x0000b600ff007a0c */ /* 0x000fe20003f25070 */
[----:B------:R-:W-:Y:S01]  /*0a20*/  IMAD.MOV.U32 R9, RZ, RZ, 0x4 ;  /* 0x00000004ff097424 */ /* 0x000fe200078e00ff */
[----:B------:R-:W-:Y:S02]  /*0a30*/  ISETP.NE.U32.AND P0, PT, RZ, c[0x0][0x2c8], PT ;  /* 0x0000b200ff007a0c */ /* 0x000fe40003f05070 */
[----:B------:R-:W-:Y:S01]  /*0a40*/  ISETP.NE.AND.EX P1, PT, RZ, c[0x0][0x2dc], PT, P1 ;  /* 0x0000b700ff007a0c */ /* 0x000fe20003f25310 */
[----:B------:R-:W-:Y:S01]  /*0a50*/  IMAD.WIDE R4, R23, R9, c[0x0][0x2c8] ;  /* 0x0000b20017047625 */ /* 0x000fe200078e0209 */
        /* <DEDUP_REMOVED lines=11> */
[----:B------:R-:W-:Y:S01]  /*0b10*/  ULDC UR11, c[0x0][0x198] ;  /* 0x00006600000b7ab9 */ /* 0x000fe20000000800 */
[----:B------:R-:W-:Y:S01]  /*0b20*/  CS2R R10, SRZ ;  /* 0x00000000000a7805 */ /* 0x000fe2000001ff00 */
[----:B------:R-:W-:Y:S02]  /*0b30*/  IMAD.MOV.U32 R18, RZ, RZ, RZ ;  /* 0x000000ffff127224 */ /* 0x000fe400078e00ff */
[----:B--2---:R-:W-:Y:S01]  /*0b40*/  @P0 IMAD R0, R23, 0x40, R0 ;  /* 0x0000004017000824 */ /* 0x004fe200078e0200 */
[----:B---3--:R1:W2:Y:S01]  /*0b50*/  @P1 R2UR UR12, R8 ;  /* 0x00000000080c13c2 */ /* 0x0082a200000e0000 */
[--C-:B----4-:R-:W-:Y:S01]  /*0b60*/  @P0 SHF.R.S32.HI R17, RZ, 0x1f, R7.reuse ;  /* 0x0000001fff110819 */ /* 0x110fe20000011407 */
[----:B------:R-:W-:-:S02]  /*0b70*/  @P0 IMAD.MOV.U32 R16, RZ, RZ, R7 ;  /* 0x000000ffff100224 */ /* 0x000fc400078e0007 */
[----:B-1----:R-:W-:-:S04]  /*0b80*/  @P0 SHF.R.S32.HI R8, RZ, 0x1f, R0 ;  /* 0x0000001fff080819 */ /* 0x002fc80000011400 */
[----:B------:R-:W-:Y:S02]  /*0b90*/  @P0 LEA.HI R0, R8, R0, RZ, 0x6 ;  /* 0x0000000008000211 */ /* 0x000fe400078f30ff */
[--C-:B-----5:R-:W-:Y:S01]  /*0ba0*/  @P2 SHF.R.S32.HI R11, RZ, 0x1f, R6.reuse ;  /* 0x0000001fff0b2819 */ /* 0x120fe20000011406 */
        /* <DEDUP_REMOVED lines=9> */
.L_x_614:
[----:B------:R-:W-:-:S04]  /*0c40*/  ISETP.NE.U32.AND P1, PT, RZ, c[0x0][0x2e0], PT ;  /* 0x0000b800ff007a0c */ /* 0x000fc80003f25070 */
[----:B------:R-:W-:-:S13]  /*0c50*/  ISETP.NE.AND.EX P1, PT, RZ, c[0x0][0x2e4], PT, P1 ;  /* 0x0000b900ff007a0c */ /* 0x000fda0003f25310 */
[----:B------:R-:W-:Y:S05]  /*0c60*/  @!P1 BRA `(.L_x_615) ;  /* 0x0000004000009947 */ /* 0x000fea0003800000 */
[----:B------:R-:W-:-:S05]  /*0c70*/  IMAD.WIDE R2, R23, R9, c[0x0][0x2e0] ;  /* 0x0000b80017027625 */ /* 0x000fca00078e0209 */
[----:B------:R-:W2:Y:S02]  /*0c80*/  LDG.E R0, [R2.64] ;  /* 0x0000001002007981 */ /* 0x000ea4000c1e1900 */
[----:B--2---:R1:W2:Y:S02]  /*0c90*/  R2UR UR11, R0 ;  /* 0x00000000000b73c2 */ /* 0x0042a400000e0000 */
[----:B-12---:R-:W-:Y:S05]  /*0ca0*/  BRA `(.L_x_616) ;  /* 0x0000006000007947 */ /* 0x006fea0003800000 */
.L_x_615:
[----:B------:R-:W-:Y:S05]  /*0cb0*/  @!P2 BRA `(.L_x_616) ;  /* 0x000000500000a947 */ /* 0x000fea0003800000 */
[----:B------:R1:W2:Y:S04]  /*0cc0*/  LDG.E R0, [R2.64] ;  /* 0x0000001002007981 */ /* 0x0002a8000c1e1900 */
[----:B-1----:R-:W3:Y:S01]  /*0cd0*/  LDG.E R2, [R2.64+0x4] ;  /* 0x0000041002027981 */ /* 0x002ee2000c1e1900 */
[----:B--2---:R-:W1:Y:S08]  /*0ce0*/  R2UR UR11, R0 ;  /* 0x00000000000b73c2 */ /* 0x004e7000000e0000 */
[----:B---3--:R-:W1:Y:S02]  /*0cf0*/  R2UR UR4, R2 ;  /* 0x00000000020473c2 */ /* 0x008e6400000e0000 */
[----:B-1----:R-:W-:-:S06]  /*0d00*/  UIADD3 UR11, -UR11, UR4, URZ ;  /* 0x000000040b0b7290 */ /* 0x002fcc000fffe13f */
.L_x_616:
        /* <DEDUP_REMOVED lines=65> */
[----:B------:R-:W-:Y:S01]  /*1120*/  ULDC.64 UR4, c[0x0][0x248] ;  /* 0x0000920000047ab9 */ /* 0x000fe20000000a00 */
[----:B------:R-:W-:Y:S01]  /*1130*/  SHF.R.S32.HI R38, RZ, 0x1f, R132 ;  /* 0x0000001fff267819 */ /* 0x000fe20000011484 */
[----:B------:R-:W-:Y:S01]  /*1140*/  UISETP.NE.AND UP0, UPT, UR4, 0x1, UPT ;  /* 0x000000010400788c */ /* 0x000fe2000bf05270 */
[----:B------:R-:W-:Y:S01]  /*1150*/  SHF.R.S32.HI R20, RZ, 0x1f, R23 ;  /* 0x0000001fff147819 */ /* 0x000fe20000011417 */
[----:B------:R-:W-:Y:S01]  /*1160*/  UIMAD.WIDE.U32 UR6, UR13, UR5, URZ ;  /* 0x000000050d0672a5 */ /* 0x000fe2000f8e003f */
[-C--:B------:R-:W-:Y:S01]  /*1170*/  LEA.HI R21, R38, R132.reuse, RZ, 0x2 ;  /* 0x0000008426157211 */ /* 0x080fe200078f10ff */
[----:B------:R-:W-:Y:S01]  /*1180*/  ULDC UR4, c[0x0][0x250] ;  /* 0x0000940000047ab9 */ /* 0x000fe20000000800 */
[----:B------:R-:W-:Y:S01]  /*1190*/  SEL R12, R20, RZ, !P2 ;  /* 0x000000ff140c7207 */ /* 0x000fe20005000000 */
[----:B------:R-:W-:Y:S01]  /*11a0*/  UMOV UR18, UR13 ;  /* 0x0000000d00127c82 */ /* 0x000fe20008000000 */
[----:B------:R-:W-:Y:S01]  /*11b0*/  LOP3.LUT R0, R21, 0xfffffffc, RZ, 0xc0, !PT ;  /* 0xfffffffc15007812 */ /* 0x000fe200078ec0ff */
[----:B------:R-:W-:Y:S01]  /*11c0*/  IMAD.U32 R14, RZ, RZ, UR14 ;  /* 0x0000000eff0e7e24 */ /* 0x000fe2000f8e00ff */
[----:B------:R-:W-:Y:S01]  /*11d0*/  SHF.R.S32.HI R43, RZ, 0x2, R21 ;  /* 0x00000002ff2b7819 */ /* 0x000fe20000011415 */
[----:B------:R-:W-:Y:S01]  /*11e0*/  UIADD3 UR8, -UR8, UR11, URZ ;  /* 0x0000000b08087290 */ /* 0x000fe2000fffe13f */
[----:B------:R-:W-:Y:S01]  /*11f0*/  LEA.HI R40, R38, R132, RZ, 0x3 ;  /* 0x0000008426287211 */ /* 0x000fe200078f18ff */
[----:B------:R-:W-:Y:S01]  /*1200*/  @UP0 UMOV UR5, UR7 ;  /* 0x0000000700050c82 */ /* 0x000fe20008000000 */
[----:B------:R-:W-:Y:S01]  /*1210*/  IMAD.IADD R27, R132, 0x1, -R0 ;  /* 0x00000001841b7824 */ /* 0x000fe200078e0a00 */
[----:B------:R-:W-:Y:S01]  /*1220*/  @UP0 USHF.R.U32.HI UR18, URZ, UR4, UR5 ;  /* 0x000000043f120299 */ /* 0x000fe20008011605 */
[----:B------:R-:W-:Y:S01]  /*1230*/  SHF.R.S32.HI R24, RZ, 0x1f, R43 ;  /* 0x0000001fff187819 */ /* 0x000fe2000001142b */
[----:B------:R-:W-:Y:S01]  /*1240*/  ULDC.64 UR6, c[0x0][0x1e0] ;  /* 0x0000780000067ab9 */ /* 0x000fe20000000a00 */
[----:B------:R-:W-:Y:S01]  /*1250*/  IMAD.SHL.U32 R8, R27, 0x8, RZ ;  /* 0x000000081b087824 */ /* 0x000fe200078e00ff */
[----:B------:R-:W-:Y:S01]  /*1260*/  USHF.R.S32.HI UR15, URZ, 0x1f, UR18 ;  /* 0x0000001f3f0f7899 */ /* 0x000fe20008011412 */
[----:B------:R-:W-:Y:S01]  /*1270*/  IADD3 R10, P1, R43, R10, RZ ;  /* 0x0000000a2b0a7210 */ /* 0x000fe20007f3e0ff */
[----:B------:R-:W-:Y:S01]  /*1280*/  ULDC.64 UR4, c[0x0][0x1b0] ;  /* 0x00006c0000047ab9 */ /* 0x000fe20000000a00 */
[----:B------:R-:W-:Y:S01]  /*1290*/  IMAD.U32 R6, RZ, RZ, UR18 ;  /* 0x00000012ff067e24 */ /* 0x000fe2000f8e00ff */
[----:B------:R-:W-:Y:S01]  /*12a0*/  UIMAD UR6, UR15, UR6, URZ ;  /* 0x000000060f0672a4 */ /* 0x000fe2000f8e023f */
[--C-:B------:R-:W-:Y:S01]  /*12b0*/  SHF.R.S32.HI R9, RZ, 0x1f, R8.reuse ;  /* 0x0000001fff097819 */ /* 0x100fe20000011408 */
[----:B------:R-:W-:Y:S01]  /*12c0*/  UIMAD UR4, UR15, UR4, URZ ;  /* 0x000000040f0472a4 */ /* 0x000fe2000f8e023f */
[----:B------:R-:W-:Y:S01]  /*12d0*/  SEL R0, R23, RZ, !P2 ;  /* 0x000000ff17007207 */ /* 0x000fe20005000000 */
[----:B------:R-:W-:Y:S01]  /*12e0*/  UIMAD UR6, UR18, UR7, UR6 ;  /* 0x00000007120672a4 */ /* 0x000fe2000f8e0206 */
[----:B------:R-:W-:Y:S01]  /*12f0*/  IMAD.X R11, R24, 0x1, R11, P1 ;  /* 0x00000001180b7824 */ /* 0x000fe200008e060b */
[----:B------:R-:W-:Y:S01]  /*1300*/  UIMAD UR4, UR18, UR5, UR4 ;  /* 0x00000005120472a4 */ /* 0x000fe2000f8e0204 */
[--C-:B------:R-:W-:Y:S01]  /*1310*/  IMAD.WIDE.U32 R2, R6, c[0x0][0x1e0], R8.reuse ;  /* 0x0000780006027a25 */ /* 0x100fe200078e0008 */
[----:B------:R-:W-:Y:S01]  /*1320*/  IADD3 R22, P1, R43, R16, RZ ;  /* 0x000000102b167210 */ /* 0x000fe20007f3e0ff */
[----:B------:R-:W-:Y:S01]  /*1330*/  USHF.R.S32.HI UR19, URZ, 0x1f, UR13 ;  /* 0x0000001f3f137899 */ /* 0x000fe2000801140d */
[-C--:B------:R-:W-:Y:S01]  /*1340*/  LEA.HI R30, R38, R132.reuse, RZ, 0x5 ;  /* 0x00000084261e7211 */ /* 0x080fe200078f28ff */
[----:B------:R-:W-:Y:S01]  /*1350*/  IMAD.WIDE.U32 R6, R6, c[0x0][0x1b0], R8 ;  /* 0x00006c0006067a25 */ /* 0x000fe200078e0008 */
[----:B------:R-:W-:Y:S01]  /*1360*/  IADD3 R5, R3, UR6, RZ ;  /* 0x0000000603057c10 */ /* 0x000fe2000fffe0ff */
[----:B------:R-:W-:Y:S01]  /*1370*/  ULDC.64 UR6, c[0x0][0x180] ;  /* 0x0000600000067ab9 */ /* 0x000fe20000000a00 */
[----:B------:R-:W-:Y:S01]  /*1380*/  SHF.R.S32.HI R33, RZ, 0x5, R30 ;  /* 0x00000005ff217819 */ /* 0x000fe2000001141e */
[----:B------:R-:W-:Y:S01]  /*1390*/  IMAD.MOV.U32 R4, RZ, RZ, R2 ;  /* 0x000000ffff047224 */ /* 0x000fe200078e0002 */
[----:B------:R-:W-:Y:S01]  /*13a0*/  IADD3 R3, R7, UR4, RZ ;  /* 0x0000000407037c10 */ /* 0x000fe2000fffe0ff */
[----:B------:R-:W-:Y:S01]  /*13b0*/  IMAD R7, R12, c[0x0][0x1e8], RZ ;  /* 0x00007a000c077a24 */ /* 0x000fe200078e02ff */
[C---:B------:R-:W-:Y:S01]  /*13c0*/  IADD3 R25, R8.reuse, 0x20, RZ ;  /* 0x0000002008197810 */ /* 0x040fe20007ffe0ff */
[----:B------:R-:W-:Y:S01]  /*13d0*/  IMAD.MOV.U32 R2, RZ, RZ, R6 ;  /* 0x000000ffff027224 */ /* 0x000fe200078e0006 */
[----:B------:R-:W-:Y:S01]  /*13e0*/  IADD3 R42, R8, 0x40, RZ ;  /* 0x00000040082a7810 */ /* 0x000fe20007ffe0ff */
[----:B------:R-:W-:Y:S01]  /*13f0*/  IMAD R13, R0, c[0x0][0x1ec], R7 ;  /* 0x00007b00000d7a24 */ /* 0x000fe200078e0207 */
[----:B------:R-:W-:Y:S01]  /*1400*/  ISETP.GE.AND P4, PT, R8, c[0x0][0x1cc], PT ;  /* 0x0000730008007a0c */ /* 0x000fe20003f86270 */
[----:B------:R-:W-:Y:S01]  /*1410*/  IMAD R12, R12, c[0x0][0x1b8], RZ ;  /* 0x00006e000c0c7a24 */ /* 0x000fe200078e02ff */
[----:B------:R-:W-:Y:S01]  /*1420*/  LEA.HI R29, R38, R132, RZ, 0x4 ;  /* 0x00000084261d7211 */ /* 0x000fe200078f20ff */
[C---:B------:R-:W-:Y:S01]  /*1430*/  IMAD.WIDE.U32 R6, R0.reuse, c[0x0][0x1e8], R4 ;  /* 0x00007a0000067a25 */ /* 0x040fe200078e0004 */
[----:B------:R-:W-:Y:S01]  /*1440*/  ULDC.64 UR4, c[0x0][0x270] ;  /* 0x00009c0000047ab9 */ /* 0x000fe20000000a00 */
[----:B------:R-:W-:Y:S01]  /*1450*/  SEL R26, R23, RZ, !P0 ;  /* 0x000000ff171a7207 */ /* 0x000fe20004000000 */
[----:B------:R-:W-:Y:S01]  /*1460*/  UIMAD UR4, UR19, UR4, URZ ;  /* 0x00000004130472a4 */ /* 0x000fe2000f8e023f */
[----:B------:R-:W-:Y:S01]  /*1470*/  IMAD.WIDE.U32 R4, R0, c[0x0][0x1b8], R2 ;  /* 0x00006e0000047a25 */ /* 0x000fe200078e0002 */
[----:B------:R-:W-:Y:S01]  /*1480*/  UIMAD UR20, UR19, UR6, URZ ;  /* 0x00000006131472a4 */ /* 0x000fe2000f8e023f */
[----:B------:R-:W-:Y:S01]  /*1490*/  STL [R1+0x1c], R42 ;  /* 0x00001c2a01007387 */ /* 0x000fe20000100800 */
[----:B------:R-:W-:Y:S01]  /*14a0*/  UIMAD UR5, UR13, UR5, UR4 ;  /* 0x000000050d0572a4 */ /* 0x000fe2000f8e0204 */
[----:B------:R-:W-:Y:S01]  /*14b0*/  IMAD.WIDE R2, R14, 0x80, R10 ;  /* 0x000000800e027825 */ /* 0x000fe200078e020a */
[----:B------:R-:W-:Y:S01]  /*14c0*/  USHF.L.U32 UR15, UR10, 0x6, URZ ;  /* 0x000000060a0f7899 */ /* 0x000fe2000800063f */
[----:B------:R-:W-:Y:S01]  /*14d0*/  CS2R R130, SRZ ;  /* 0x0000000000827805 */ /* 0x000fe2000001ff00 */
[----:B------:R-:W-:Y:S01]  /*14e0*/  CS2R R128, SRZ ;  /* 0x0000000000807805 */ /* 0x000fe2000001ff00 */
[----:B------:R-:W-:Y:S01]  /*14f0*/  IMAD R12, R0, c[0x0][0x1bc], R12 ;  /* 0x00006f00000c7a24 */ /* 0x000fe200078e020c */
[----:B------:R-:W-:Y:S01]  /*1500*/  UIADD3 UR18, -UR15, UR12, URZ ;  /* 0x0000000c0f127290 */ /* 0x000fe2000fffe13f */
[----:B------:R-:W-:Y:S01]  /*1510*/  IMAD.SHL.U32 R0, R40, 0x8, RZ ;  /* 0x0000000828007824 */ /* 0x000fe200078e00ff */
[----:B------:R-:W-:Y:S01]  /*1520*/  CS2R R126, SRZ ;  /* 0x00000000007e7805 */ /* 0x000fe2000001ff00 */
[----:B------:R-:W-:Y:S01]  /*1530*/  IMAD R10, R3, c[0x0][0x1d8], RZ ;  /* 0x00007600030a7a24 */ /* 0x000fe200078e02ff */
[----:B------:R-:W-:Y:S01]  /*1540*/  CS2R R124, SRZ ;  /* 0x00000000007c7805 */ /* 0x000fe2000001ff00 */
[----:B------:R-:W-:Y:S01]  /*1550*/  IMAD.IADD R7, R7, 0x1, R13 ;  /* 0x0000000107077824 */ /* 0x000fe200078e020d */
[----:B------:R-:W-:Y:S01]  /*1560*/  LOP3.LUT R0, R0, 0xc0, RZ, 0xc0, !PT ;  /* 0x000000c000007812 */ /* 0x000fe200078ec0ff */
[----:B------:R-:W-:Y:S01]  /*1570*/  IMAD.IADD R5, R5, 0x1, R12 ;  /* 0x0000000105057824 */ /* 0x000fe200078e020c */
[----:B------:R-:W-:Y:S01]  /*1580*/  CS2R R122, SRZ ;  /* 0x00000000007a7805 */ /* 0x000fe2000001ff00 */
[C---:B------:R-:W-:Y:S01]  /*1590*/  IMAD R13, R2.reuse, c[0x0][0x1dc], R10 ;  /* 0x00007700020d7a24 */ /* 0x040fe200078e020a */
[----:B------:R-:W-:Y:S01]  /*15a0*/  SHF.R.U32.HI R12, RZ, 0x3, R0 ;  /* 0x00000003ff0c7819 */ /* 0x000fe20000011600 */
[C---:B------:R-:W-:Y:S01]  /*15b0*/  IMAD.WIDE.U32 R10, R2.reuse, c[0x0][0x1d8], R6 ;  /* 0x00007600020a7a25 */ /* 0x040fe200078e0006 */
[----:B------:R-:W-:Y:S01]  /*15c0*/  CS2R R120, SRZ ;  /* 0x0000000000787805 */ /* 0x000fe2000001ff00 */
[----:B------:R-:W-:Y:S01]  /*15d0*/  CS2R R118, SRZ ;  /* 0x0000000000767805 */ /* 0x000fe2000001ff00 */
[----:B------:R-:W-:Y:S01]  /*15e0*/  CS2R R116, SRZ ;  /* 0x0000000000747805 */ /* 0x000fe2000001ff00 */
[----:B------:R-:W-:Y:S01]  /*15f0*/  IMAD.WIDE.U32 R6, R2, c[0x0][0x1a8], R4 ;  /* 0x00006a0002067a25 */ /* 0x000fe200078e0004 */
[----:B------:R-:W-:Y:S01]  /*1600*/  LOP3.LUT R5, R0, 0x18, R8, 0xf8, !PT ;  /* 0x0000001800057812 */ /* 0x000fe200078ef808 */
[----:B------:R-:W-:Y:S01]  /*1610*/  CS2R R114, SRZ ;  /* 0x0000000000727805 */ /* 0x000fe2000001ff00 */
[----:B------:R-:W-:Y:S01]  /*1620*/  LEA R4, P2, R10, c[0x0][0x1c0], 0x1 ;  /* 0x000070000a047a11 */ /* 0x000fe200078408ff */
[----:B------:R-:W-:Y:S01]  /*1630*/  IMAD.IADD R0, R11, 0x1, R13 ;  /* 0x000000010b007824 */ /* 0x000fe200078e020d */
[----:B------:R-:W-:Y:S01]  /*1640*/  LOP3.LUT R12, R5, R12, RZ, 0x3c, !PT ;  /* 0x0000000c050c7212 */ /* 0x000fe200078e3cff */
[----:B------:R-:W-:Y:S01]  /*1650*/  IMAD R3, R3, c[0x0][0x1a8], RZ ;  /* 0x00006a0003037a24 */ /* 0x000fe200078e02ff */
[----:B------:R-:W-:Y:S01]  /*1660*/  CS2R R112, SRZ ;  /* 0x0000000000707805 */ /* 0x000fe2000001ff00 */
[----:B------:R-:W-:Y:S01]  /*1670*/  IMAD.X R24, R24, 0x1, R17, P1 ;  /* 0x0000000118187824 */ /* 0x000fe200008e0611 */
[----:B------:R-:W-:Y:S01]  /*1680*/  LEA.HI.X R5, R10, c[0x0][0x1c4], R0, 0x1, P2 ;  /* 0x000071000a057a11 */ /* 0x000fe200010f0c00 */
[----:B------:R-:W-:Y:S01]  /*1690*/  IMAD R3, R2, c[0x0][0x1ac], R3 ;  /* 0x00006b0002037a24 */ /* 0x000fe200078e0203 */
[----:B------:R-:W-:Y:S01]  /*16a0*/  LEA.HI R0, R21, R43, RZ, 0x1 ;  /* 0x0000002b15007211 */ /* 0x000fe200078f08ff */
[----:B------:R-:W-:Y:S01]  /*16b0*/  IMAD.MOV.U32 R13, RZ, RZ, c[0x0][0x1d8] ;  /* 0x00007600ff0d7624 */ /* 0x000fe200078e00ff */
[----:B------:R-:W-:Y:S01]  /*16c0*/  LEA R2, P1, R6, c[0x0][0x190], 0x1 ;  /* 0x0000640006027a11 */ /* 0x000fe200078208ff */
[----:B------:R-:W-:Y:S01]  /*16d0*/  IMAD.IADD R3, R7, 0x1, R3 ;  /* 0x0000000107037824 */ /* 0x000fe200078e0203 */
[----:B------:R-:W-:Y:S01]  /*16e0*/  LOP3.LUT R0, R0, 0x7fffffe, RZ, 0xc0, !PT ;  /* 0x07fffffe00007812 */ /* 0x000fe200078ec0ff */
[----:B------:R-:W-:Y:S01]  /*16f0*/  IMAD.MOV.U32 R11, RZ, RZ, c[0x0][0x1a8] ;  /* 0x00006a00ff0b7624 */ /* 0x000fe200078e00ff */
[----:B------:R-:W-:Y:S01]  /*1700*/  CS2R R110, SRZ ;  /* 0x00000000006e7805 */ /* 0x000fe2000001ff00 */
[----:B------:R-:W-:Y:S01]  /*1710*/  IMAD.MOV.U32 R16, RZ, RZ, c[0x0][0x1dc] ;  /* 0x00007700ff107624 */ /* 0x000fe200078e00ff */
[----:B------:R-:W-:Y:S01]  /*1720*/  LEA.HI.X R3, R6, c[0x0][0x194], R3, 0x1, P1 ;  /* 0x0000650006037a11 */ /* 0x000fe200008f0c03 */
[----:B------:R-:W-:Y:S01]  /*1730*/  IMAD.IADD R6, R43, 0x1, -R0 ;  /* 0x000000012b067824 */ /* 0x000fe200078e0a00 */
[----:B------:R-:W-:Y:S01]  /*1740*/  LEA R14, P2, R11, R2, 0x7 ;  /* 0x000000020b0e7211 */ /* 0x000fe200078438ff */
[----:B------:R-:W-:Y:S01]  /*1750*/  IMAD.MOV.U32 R15, RZ, RZ, c[0x0][0x1ac] ;  /* 0x00006b00ff0f7624 */ /* 0x000fe200078e00ff */
[----:B------:R-:W-:Y:S01]  /*1760*/  IADD3 R0, -R43, UR8, RZ ;  /* 0x000000082b007c10 */ /* 0x000fe2000fffe1ff */
[----:B------:R-:W-:Y:S01]  /*1770*/  IMAD R7, R33, 0x8, R6 ;  /* 0x0000000821077824 */ /* 0x000fe200078e0206 */
[----:B------:R-:W-:Y:S01]  /*1780*/  LEA R6, P3, R13, R4, 0x7 ;  /* 0x000000040d067211 */ /* 0x000fe200078638ff */
[----:B------:R-:W-:Y:S01]  /*1790*/  IMAD.MOV.U32 R222, RZ, RZ, 0x20 ;  /* 0x00000020ffde7424 */ /* 0x000fe200078e00ff */
[----:B------:R-:W-:Y:S01]  /*17a0*/  LEA.HI.X R15, R11, R3, R15, 0x7, P2 ;  /* 0x000000030b0f7211 */ /* 0x000fe200010f3c0f */
[----:B------:R-:W-:Y:S01]  /*17b0*/  IMAD.U32 R10, R7, 0x20, R12 ;  /* 0x00000020070a7824 */ /* 0x000fe200078e000c */
[----:B------:R-:W-:Y:S01]  /*17c0*/  LEA.HI.X R7, R13, R5, R16, 0x7, P3 ;  /* 0x000000050d077211 */ /* 0x000fe200018f3c10 */
[----:B------:R-:W-:Y:S01]  /*17d0*/  IMAD.SHL.U32 R12, R132, 0x4, RZ ;  /* 0x00000004840c7824 */ /* 0x000fe200078e00ff */
[----:B------:R-:W-:Y:S01]  /*17e0*/  ISETP.GE.AND P3, PT, R25, c[0x0][0x1cc], PT ;  /* 0x0000730019007a0c */ /* 0x000fe20003f66270 */
[----:B------:R-:W-:Y:S01]  /*17f0*/  IMAD.SHL.U32 R41, R10, 0x2, RZ ;  /* 0x000000020a297824 */ /* 0x000fe200078e00ff */
[----:B------:R-:W-:Y:S01]  /*1800*/  ISETP.GE.AND P2, PT, R42, c[0x0][0x1cc], PT ;  /* 0x000073002a007a0c */ /* 0x000fe20003f46270 */
[----:B------:R-:W-:Y:S01]  /*1810*/  IMAD R13, R18, 0x60, RZ ;  /* 0x00000060120d7824 */ /* 0x000fe200078e02ff */
[C---:B------:R-:W-:Y:S01]  /*1820*/  ISETP.LT.OR P1, PT, R0.reuse, 0x1, P4 ;  /* 0x000000010000780c */ /* 0x040fe20002721670 */
[----:B------:R-:W-:Y:S01]  /*1830*/  IMAD.MOV.U32 R225, RZ, RZ, 0x10 ;  /* 0x00000010ffe17424 */ /* 0x000fe200078e00ff */
[C---:B------:R-:W-:Y:S01]  /*1840*/  ISETP.LT.OR P6, PT, R0.reuse, 0x1, P3 ;  /* 0x000000010000780c */ /* 0x040fe20001fc1670 */
[----:B------:R-:W-:Y:S01]  /*1850*/  STL [R1+0xc], R41 ;  /* 0x00000c2901007387 */ /* 0x000fe20000100800 */
[C---:B------:R-:W-:Y:S01]  /*1860*/  ISETP.LT.OR P5, PT, R0.reuse, 0x1, P2 ;  /* 0x000000010000780c */ /* 0x040fe200017a1670 */
[----:B------:R-:W-:Y:S01]  /*1870*/  CS2R R108, SRZ ;  /* 0x00000000006c7805 */ /* 0x000fe2000001ff00 */
[C---:B------:R-:W-:Y:S01]  /*1880*/  ISETP.LT.OR P4, PT, R0.reuse, 0x41, P4 ;  /* 0x000000410000780c */ /* 0x040fe20002781670 */
[----:B------:R-:W-:Y:S01]  /*1890*/  CS2R R106, SRZ ;  /* 0x00000000006a7805 */ /* 0x000fe2000001ff00 */
[C---:B------:R-:W-:Y:S01]  /*18a0*/  ISETP.LT.OR P3, PT, R0.reuse, 0x41, P3 ;  /* 0x000000410000780c */ /* 0x040fe20001f61670 */
[----:B------:R-:W-:Y:S01]  /*18b0*/  CS2R R104, SRZ ;  /* 0x0000000000687805 */ /* 0x000fe2000001ff00 */
[----:B------:R-:W-:Y:S01]  /*18c0*/  ISETP.LT.OR P2, PT, R0, 0x41, P2 ;  /* 0x000000410000780c */ /* 0x000fe20001741670 */
[----:B------:R-:W-:Y:S01]  /*18d0*/  CS2R R102, SRZ ;  /* 0x0000000000667805 */ /* 0x000fe2000001ff00 */
[----:B------:R-:W-:Y:S01]  /*18e0*/  SHF.R.S32.HI R11, RZ, 0x1f, R18 ;  /* 0x0000001fff0b7819 */ /* 0x000fe20000011412 */
[----:B------:R-:W-:Y:S01]  /*18f0*/  @!PT LDS RZ, [RZ] ;  /* 0x00000000fffff984 */ /* 0x000fe20000000800 */
[----:B------:R-:W-:Y:S01]  /*1900*/  @!PT LDS RZ, [RZ] ;  /* 0x00000000fffff984 */ /* 0x000fe20000000800 */
[----:B------:R-:W-:Y:S01]  /*1910*/  @!PT LDS RZ, [RZ] ;  /* 0x00000000fffff984 */ /* 0x000fe20000000800 */
[----:B------:R1:W-:Y:S01]  /*1920*/  LDGSTS.E.BYPASS.LTC128B.128 [R41+0x6080], [R4.64], !P1 ;  /* 0x0608000004297fae */ /* 0x0003e2000c901d50 */
[C---:B------:R-:W-:Y:S01]  /*1930*/  IADD3 R10, P1, R12.reuse, R18, RZ ;  /* 0x000000120c0a7210 */ /* 0x040fe20007f3e0ff */
[----:B------:R-:W-:Y:S01]  /*1940*/  CS2R R100, SRZ ;  /* 0x0000000000647805 */ /* 0x000fe2000001ff00 */
[----:B------:R-:W-:Y:S01]  /*1950*/  SHF.R.S32.HI R16, RZ, 0x1f, R132 ;  /* 0x0000001fff107819 */ /* 0x000fe20000011484 */
[----:B------:R1:W-:Y:S01]  /*1960*/  LDGSTS.E.BYPASS.LTC128B.128 [R41+0x8080], [R4.64+0x40], !P6 ;  /* 0x0808004004297fae */ /* 0x0003e2000f101d50 */
[----:B------:R-:W-:Y:S01]  /*1970*/  LEA.HI.X.SX32 R11, R12, R11, 0x1, P1 ;  /* 0x0000000b0c0b7211 */ /* 0x000fe200008f0eff */
[----:B------:R-:W-:Y:S01]  /*1980*/  CS2R R98, SRZ ;  /* 0x0000000000627805 */ /* 0x000fe2000001ff00 */
[----:B------:R-:W-:Y:S01]  /*1990*/  IADD3 R12, P1, R13, R132, RZ ;  /* 0x000000840d0c7210 */ /* 0x000fe20007f3e0ff */
[----:B------:R1:W-:Y:S01]  /*19a0*/  LDGSTS.E.BYPASS.LTC128B.128 [R41+0xa080], [R4.64+0x80], !P5 ;  /* 0x0a08008004297fae */ /* 0x0003e2000e901d50 */
[----:B------:R-:W-:Y:S01]  /*19b0*/  ISETP.GE.AND P5, PT, R25, c[0x0][0x19c], PT ;  /* 0x0000670019007a0c */ /* 0x000fe20003fa6270 */
[----:B------:R-:W-:Y:S01]  /*19c0*/  CS2R R96, SRZ ;  /* 0x0000000000607805 */ /* 0x000fe2000001ff00 */
[----:B------:R-:W-:Y:S01]  /*19d0*/  LEA.HI.X.SX32 R13, R13, R16, 0x1, P1 ;  /* 0x000000100d0d7211 */ /* 0x000fe200008f0eff */
[----:B------:R2:W-:Y:S01]  /*19e0*/  LDGSTS.E.BYPASS.LTC128B.128 [R41+0x7080], [R6.64], !P4 ;  /* 0x0708000006297fae */ /* 0x0005e2000e101d50 */
[----:B------:R-:W-:Y:S01]  /*19f0*/  ISETP.LT.OR P4, PT, R0, 0x1, P5 ;  /* 0x000000010000780c */ /* 0x000fe20002f81670 */
[----:B------:R-:W-:Y:S01]  /*1a00*/  CS2R R94, SRZ ;  /* 0x00000000005e7805 */ /* 0x000fe2000001ff00 */
[----:B------:R-:W-:Y:S01]  /*1a10*/  SHF.R.S32.HI R18, RZ, 0x4, R29 ;  /* 0x00000004ff127819 */ /* 0x000fe2000001141d */
[----:B------:R2:W-:Y:S01]  /*1a20*/  LDGSTS.E.BYPASS.LTC128B.128 [R41+0x9080], [R6.64+0x40], !P3 ;  /* 0x0908004006297fae */ /* 0x0005e2000d901d50 */
[----:B------:R-:W-:Y:S01]  /*1a30*/  ISETP.GE.AND P3, PT, R42, c[0x0][0x19c], PT ;  /* 0x000067002a007a0c */ /* 0x000fe20003f66270 */
[----:B------:R-:W-:Y:S01]  /*1a40*/  CS2R R92, SRZ ;  /* 0x00000000005c7805 */ /* 0x000fe2000001ff00 */
[----:B------:R-:W-:Y:S01]  /*1a50*/  LEA.HI R19, R29, R18, RZ, 0x1 ;  /* 0x000000121d137211 */ /* 0x000fe200078f08ff */
[----:B------:R2:W-:Y:S01]  /*1a60*/  LDGSTS.E.BYPASS.LTC128B.128 [R41+0xb080], [R6.64+0x80], !P2 ;  /* 0x0b08008006297fae */ /* 0x0005e2000d101d50 */
[----:B------:R-:W-:Y:S01]  /*1a70*/  ISETP.GE.AND P2, PT, R8, c[0x0][0x19c], PT ;  /* 0x0000670008007a0c */ /* 0x000fe20003f46270 */
[----:B------:R-:W-:Y:S01]  /*1a80*/  CS2R R90, SRZ ;  /* 0x00000000005a7805 */ /* 0x000fe2000001ff00 */
[C---:B------:R-:W-:Y:S01]  /*1a90*/  ISETP.LT.OR P1, PT, R0.reuse, 0x1, P3 ;  /* 0x000000010000780c */ /* 0x040fe20001f21670 */
[----:B------:R-:W0:Y:S01]  /*1aa0*/  LDGDEPBAR ;  /* 0x00000000000079af */ /* 0x000e220000000000 */
        /* <DEDUP_REMOVED lines=10> */
[----:B-1----:R-:W-:Y:S01]  /*1b50*/  IMAD.U32 R4, RZ, RZ, UR13 ;  /* 0x0000000dff047e24 */ /* 0x002fe2000f8e00ff */
[----:B------:R-:W-:Y:S01]  /*1b60*/  CS2R R76, SRZ ;  /* 0x00000000004c7805 */ /* 0x000fe2000001ff00 */
[----:B------:R-:W-:Y:S01]  /*1b70*/  CS2R R74, SRZ ;  /* 0x00000000004a7805 */ /* 0x000fe2000001ff00 */
[----:B------:R1:W-:Y:S01]  /*1b80*/  LDGSTS.E.BYPASS.LTC128B.128 [R41+0x80], [R2.64], !P6 ;  /* 0x0008000002297fae */ /* 0x0003e2000f101d50 */
[----:B------:R-:W-:Y:S01]  /*1b90*/  IMAD.WIDE.U32 R4, R4, c[0x0][0x270], R10 ;  /* 0x00009c0004047a25 */ /* 0x000fe200078e000a */
[C---:B------:R-:W-:Y:S01]  /*1ba0*/  ISETP.GE.AND P6, PT, R8.reuse, c[0x0][0x1fc], PT ;  /* 0x00007f0008007a0c */ /* 0x040fe20003fc6270 */
[----:B------:R-:W-:Y:S01]  /*1bb0*/  CS2R R72, SRZ ;  /* 0x0000000000487805 */ /* 0x000fe2000001ff00 */
[----:B------:R1:W-:Y:S01]  /*1bc0*/  LDGSTS.E.BYPASS.LTC128B.128 [R41+0x2080], [R2.64+0x40], !P4 ;  /* 0x0208004002297fae */ /* 0x0003e2000e101d50 */
[----:B------:R-:W-:Y:S01]  /*1bd0*/  CS2R R70, SRZ ;  /* 0x0000000000467805 */ /* 0x000fe2000001ff00 */
[----:B------:R-:W-:Y:S01]  /*1be0*/  CS2R R68, SRZ ;  /* 0x0000000000447805 */ /* 0x000fe2000001ff00 */
[----:B------:R-:W-:Y:S01]  /*1bf0*/  CS2R R66, SRZ ;  /* 0x0000000000427805 */ /* 0x000fe2000001ff00 */
[----:B------:R1:W-:Y:S01]  /*1c00*/  LDGSTS.E.BYPASS.LTC128B.128 [R41+0x4080], [R2.64+0x80], !P1 ;  /* 0x0408008002297fae */ /* 0x0003e2000c901d50 */
[----:B--2---:R-:W-:Y:S01]  /*1c10*/  IMAD.U32 R7, RZ, RZ, UR13 ;  /* 0x0000000dff077e24 */ /* 0x004fe2000f8e00ff */
[----:B------:R-:W-:Y:S01]  /*1c20*/  ISETP.LT.AND P1, PT, R43, UR18, PT ;  /* 0x000000122b007c0c */ /* 0x000fe2000bf21270 */
[----:B------:R-:W-:Y:S01]  /*1c30*/  IMAD.U32 R6, RZ, RZ, UR13 ;  /* 0x0000000dff067e24 */ /* 0x000fe2000f8e00ff */
[----:B------:R2:W-:Y:S01]  /*1c40*/  LDGSTS.E.BYPASS.LTC128B.128 [R41+0x1080], [R14.64], !P2 ;  /* 0x010800000e297fae */ /* 0x0005e2000d101d50 */
[----:B------:R-:W-:Y:S01]  /*1c50*/  IMAD.WIDE.U32 R12, R7, c[0x0][0x238], R12 ;  /* 0x00008e00070c7a25 */ /* 0x000fe200078e000c */
[----:B------:R-:W-:Y:S01]  /*1c60*/  ISETP.GE.OR P4, PT, R8, c[0x0][0x1fc], !P1 ;  /* 0x00007f0008007a0c */ /* 0x000fe20004f86670 */
[----:B------:R-:W-:Y:S01]  /*1c70*/  CS2R R64, SRZ ;  /* 0x0000000000407805 */ /* 0x000fe2000001ff00 */
[----:B------:R2:W-:Y:S01]  /*1c80*/  LDGSTS.E.BYPASS.LTC128B.128 [R41+0x3080], [R14.64+0x40], !P5 ;  /* 0x030800400e297fae */ /* 0x0005e2000e901d50 */
[----:B------:R-:W-:Y:S01]  /*1c90*/  IMAD.WIDE.U32 R16, R6, c[0x0][0x288], R10 ;  /* 0x0000a20006107a25 */ /* 0x000fe200078e000a */
[----:B------:R-:W-:Y:S01]  /*1ca0*/  LOP3.LUT R6, R19, 0xfffffffe, RZ, 0xc0, !PT ;  /* 0xfffffffe13067812 */ /* 0x000fe200078ec0ff */
[----:B------:R-:W-:Y:S01]  /*1cb0*/  CS2R R62, SRZ ;  /* 0x00000000003e7805 */ /* 0x000fe2000001ff00 */
[----:B------:R-:W-:Y:S01]  /*1cc0*/  LEA.HI R10, R38, R132, RZ, 0x6 ;  /* 0x00000084260a7211 */ /* 0x000fe200078f30ff */
[----:B------:R2:W-:Y:S01]  /*1cd0*/  LDGSTS.E.BYPASS.LTC128B.128 [R41+0x5080], [R14.64+0x80], !P3 ;  /* 0x050800800e297fae */ /* 0x0005e2000d901d50 */
[C---:B------:R-:W-:Y:S01]  /*1ce0*/  ISETP.GE.AND P5, PT, R25.reuse, c[0x0][0x1fc], PT ;  /* 0x00007f0019007a0c */ /* 0x040fe20003fa6270 */
[----:B------:R-:W-:Y:S01]  /*1cf0*/  IMAD.IADD R28, R18, 0x1, -R6 ;  /* 0x00000001121c7824 */ /* 0x000fe200078e0a06 */
[----:B------:R-:W-:Y:S01]  /*1d00*/  SEL R18, R20, RZ, !P0 ;  /* 0x000000ff14127207 */ /* 0x000fe20004000000 */
[----:B------:R-:W-:Y:S01]  /*1d10*/  IMAD.MOV.U32 R20, RZ, RZ, R4 ;  /* 0x000000ffff147224 */ /* 0x000fe200078e0004 */
[----:B------:R-:W-:Y:S01]  /*1d20*/  SHF.R.S32.HI R10, RZ, 0x6, R10 ;  /* 0x00000006ff0a7819 */ /* 0x000fe2000001140a */
[----:B------:R-:W0:Y:S01]  /*1d30*/  LDGDEPBAR ;  /* 0x00000000000079af */ /* 0x000e220000000000 */
[----:B------:R-:W-:Y:S01]  /*1d40*/  ISETP.GE.AND P0, PT, R8, c[0x0][0x16c], PT ;  /* 0x00005b0008007a0c */ /* 0x000fe20003f06270 */
[----:B------:R-:W-:Y:S01]  /*1d50*/  IMAD R0, R18, c[0x0][0x188], RZ ;  /* 0x0000620012007a24 */ /* 0x000fe200078e02ff */
[----:B------:R-:W-:Y:S01]  /*1d60*/  ISETP.GE.OR P3, PT, R25, c[0x0][0x1fc], !P1 ;  /* 0x00007f0019007a0c */ /* 0x000fe20004f66670 */
[----:B------:R-:W-:Y:S01]  /*1d70*/  CS2R R60, SRZ ;  /* 0x00000000003c7805 */ /* 0x000fe2000001ff00 */
[----:B------:R-:W-:Y:S01]  /*1d80*/  SEL R39, RZ, 0x1, P0 ;  /* 0x00000001ff277807 */ /* 0x000fe20000000000 */
[----:B------:R-:W-:Y:S01]  /*1d90*/  CS2R R58, SRZ ;  /* 0x00000000003a7805 */ /* 0x000fe2000001ff00 */
[----:B------:R-:W-:Y:S01]  /*1da0*/  ISETP.GE.AND P0, PT, R42, c[0x0][0x16c], PT ;  /* 0x00005b002a007a0c */ /* 0x000fe20003f06270 */
[----:B-1----:R-:W-:Y:S01]  /*1db0*/  IMAD R2, R24, c[0x0][0x178], RZ ;  /* 0x00005e0018027a24 */ /* 0x002fe200078e02ff */
[----:B------:R-:W-:Y:S01]  /*1dc0*/  SHF.R.S32.HI R3, RZ, 0x1f, R21 ;  /* 0x0000001fff037819 */ /* 0x000fe20000011415 */
[----:B------:R-:W-:Y:S01]  /*1dd0*/  CS2R R56, SRZ ;  /* 0x0000000000387805 */ /* 0x000fe2000001ff00 */
[----:B------:R-:W-:Y:S01]  /*1de0*/  IADD3 R21, R5, UR5, RZ ;  /* 0x0000000505157c10 */ /* 0x000fe2000fffe0ff */
[C---:B------:R-:W-:Y:S01]  /*1df0*/  IMAD R6, R22.reuse, c[0x0][0x17c], R2 ;  /* 0x00005f0016067a24 */ /* 0x040fe200078e0202 */
[----:B------:R-:W-:Y:S01]  /*1e00*/  LEA.HI R7, R3, R43, RZ, 0x3 ;  /* 0x0000002b03077211 */ /* 0x000fe200078f18ff */
[----:B------:R-:W-:Y:S01]  /*1e10*/  IMAD.WIDE.U32 R2, R22, c[0x0][0x178], R8 ;  /* 0x00005e0016027a25 */ /* 0x000fe200078e0008 */
[----:B------:R-:W-:Y:S01]  /*1e20*/  ULDC.64 UR4, c[0x0][0x288] ;  /* 0x0000a20000047ab9 */ /* 0x000fe20000000a00 */
[----:B------:R-:W-:Y:S01]  /*1e30*/  ISETP.GE.OR P1, PT, R42, c[0x0][0x1fc], !P1 ;  /* 0x00007f002a007a0c */ /* 0x000fe20004f26670 */
[----:B------:R-:W-:Y:S01]  /*1e40*/  UIMAD UR6, UR19, UR4, URZ ;  /* 0x00000004130672a4 */ /* 0x000fe2000f8e023f */
[----:B------:R-:W-:Y:S01]  /*1e50*/  LOP3.LUT R5, R7, 0xfffffff8, RZ, 0xc0, !PT ;  /* 0xfffffff807057812 */ /* 0x000fe200078ec0ff */
[----:B------:R-:W-:Y:S01]  /*1e60*/  IMAD.SHL.U32 R7, R10, 0x8, RZ ;  /* 0x000000080a077824 */ /* 0x000fe200078e00ff */
[----:B------:R-:W-:Y:S01]  /*1e70*/  UIMAD UR4, UR13, UR7, UR20 ;  /* 0x000000070d0472a4 */ /* 0x000fe2000f8e0214 */
[----:B------:R-:W-:Y:S01]  /*1e80*/  IMAD.IADD R3, R3, 0x1, R6 ;  /* 0x0000000103037824 */ /* 0x000fe200078e0206 */
[----:B------:R-:W-:Y:S01]  /*1e90*/  UIMAD UR7, UR13, UR5, UR6 ;  /* 0x000000050d0772a4 */ /* 0x000fe2000f8e0206 */
[----:B------:R-:W-:Y:S01]  /*1ea0*/  IMAD.IADD R4, R43, 0x1, -R5 ;  /* 0x000000012b047824 */ /* 0x000fe200078e0a05 */
[----:B------:R-:W-:Y:S01]  /*1eb0*/  LEA.HI R5, R30, R33, RZ, 0x1 ;  /* 0x000000211e057211 */ /* 0x000fe200078f08ff */
[----:B------:R-:W-:Y:S01]  /*1ec0*/  IMAD.U32 R6, RZ, RZ, UR13 ;  /* 0x0000000dff067e24 */ /* 0x000fe2000f8e00ff */
[----:B------:R-:W-:Y:S01]  /*1ed0*/  LOP3.LUT R212, R7, 0x18, RZ, 0xc0, !PT ;  /* 0x0000001807d47812 */ /* 0x000fe200078ec0ff */
[----:B------:R-:W-:Y:S01]  /*1ee0*/  USHF.R.S32.HI UR6, URZ, 0x1f, UR10 ;  /* 0x0000001f3f067899 */ /* 0x000fe2000801140a */
[C---:B------:R-:W-:Y:S01]  /*1ef0*/  LOP3.LUT P2, RZ, R4.reuse, 0x4, RZ, 0xc0, !PT ;  /* 0x0000000404ff7812 */ /* 0x040fe2000784c0ff */
[----:B------:R-:W-:Y:S01]  /*1f00*/  IMAD.SHL.U32 R4, R4, 0x40, RZ ;  /* 0x0000004004047824 */ /* 0x000fe200078e00ff */
[----:B------:R-:W-:Y:S01]  /*1f10*/  LOP3.LUT R5, R5, 0xfffffffe, RZ, 0xc0, !PT ;  /* 0xfffffffe05057812 */ /* 0x000fe200078ec0ff */
[----:B------:R-:W-:Y:S01]  /*1f20*/  IMAD.WIDE.U32 R2, R6, c[0x0][0x180], R2 ;  /* 0x0000600006027a25 */ /* 0x000fe200078e0002 */
[----:B--2---:R-:W-:Y:S01]  /*1f30*/  IADD3 R15, R17, UR7, RZ ;  /* 0x00000007110f7c10 */ /* 0x004fe2000fffe0ff */
[----:B------:R-:W-:Y:S01]  /*1f40*/  UMOV UR7, 0x6 ;  /* 0x0000000600077882 */ /* 0x000fe20000000000 */
[----:B------:R-:W-:Y:S01]  /*1f50*/  LOP3.LUT R4, R4, 0x1c0, RZ, 0xc0, !PT ;  /* 0x000001c004047812 */ /* 0x000fe200078ec0ff */
[----:B------:R-:W-:Y:S01]  /*1f60*/  IMAD.IADD R31, R33, 0x1, -R5 ;  /* 0x00000001211f7824 */ /* 0x000fe200078e0a05 */
[----:B------:R-:W-:Y:S01]  /*1f70*/  IADD3 R3, R3, UR4, RZ ;  /* 0x0000000403037c10 */ /* 0x000fe2000fffe0ff */
[----:B------:R-:W-:Y:S01]  /*1f80*/  ULDC.64 UR4, c[0x0][0x178] ;  /* 0x00005e0000047ab9 */ /* 0x000fe20000000a00 */
[----:B------:R-:W-:Y:S01]  /*1f90*/  SHF.R.U32.HI R5, RZ, 0x3, R4 ;  /* 0x00000003ff057819 */ /* 0x000fe20000011604 */
[----:B------:R-:W-:Y:S01]  /*1fa0*/  IMAD.SHL.U32 R23, R31, 0x400, RZ ;  /* 0x000004001f177824 */ /* 0x000fe200078e00ff */
[----:B------:R-:W-:Y:S01]  /*1fb0*/  UIMAD UR20, UR6, UR4, URZ ;  /* 0x00000004061472a4 */ /* 0x000fe2000f8e023f */
[----:B------:R-:W-:Y:S01]  /*1fc0*/  IMAD.WIDE.U32 R34, R26, c[0x0][0x188], R2 ;  /* 0x000062001a227a25 */ /* 0x000fe200078e0002 */
[----:B------:R-:W-:Y:S01]  /*1fd0*/  LOP3.LUT R4, R5, R4, R212, 0x1e, !PT ;  /* 0x0000000405047212 */ /* 0x000fe200078e1ed4 */
[----:B------:R-:W-:Y:S01]  /*1fe0*/  UIMAD.WIDE.U32 UR22, UR10, UR4, URZ ;  /* 0x000000040a1672a5 */ /* 0x000fe2000f8e003f */
[----:B------:R-:W-:-:S04]  /*1ff0*/  DEPBAR.LE SB0, 0x1 ;  /* 0x000080400000791a */ /* 0x000fc80000000000 */
[----:B------:R-:W-:Y:S01]  /*2000*/  IMAD R5, R27, 0x2, R23 ;  /* 0x000000021b057824 */ /* 0x000fe200078e0217 */
[----:B------:R-:W-:Y:S01]  /*2010*/  UIMAD UR20, UR10, UR5, UR20 ;  /* 0x000000050a1472a4 */ /* 0x000fe2000f8e0214 */
[----:B------:R-:W-:Y:S01]  /*2020*/  IMAD.U32 R2, RZ, RZ, UR22 ;  /* 0x00000016ff027e24 */ /* 0x000fe2000f8e00ff */
[----:B------:R-:W-:Y:S01]  /*2030*/  STL.64 [R1+0x48], R34 ;  /* 0x0000482201007387 */ /* 0x000fe20000100a00 */
[----:B------:R-:W-:Y:S01]  /*2040*/  IMAD.IADD R4, R5, 0x1, R4 ;  /* 0x0000000105047824 */ /* 0x000fe200078e0204 */
[----:B------:R-:W-:Y:S01]  /*2050*/  UIADD3 UR20, UR23, UR20, URZ ;  /* 0x0000001417147290 */ /* 0x000fe2000fffe03f */
[----:B------:R-:W-:Y:S01]  /*2060*/  IMAD.U32 R3, RZ, RZ, UR23 ;  /* 0x00000017ff037e24 */ /* 0x000fe2000f8e00ff */
[----:B------:R-:W-:Y:S01]  /*2070*/  ULDC.64 UR4, c[0x0][0x238] ;  /* 0x00008e0000047ab9 */ /* 0x000fe20000000a00 */
[----:B------:R-:W-:Y:S01]  /*2080*/  IMAD.SHL.U32 R227, R4, 0x2, RZ ;  /* 0x0000000204e37824 */ /* 0x000fe200078e00ff */
[----:B------:R-:W-:Y:S01]  /*2090*/  UIMAD UR4, UR19, UR4, URZ ;  /* 0x00000004130472a4 */ /* 0x000fe2000f8e023f */
[----:B------:R-:W-:Y:S01]  /*20a0*/  IMAD.MOV.U32 R14, RZ, RZ, R16 ;  /* 0x000000ffff0e7224 */ /* 0x000fe200078e0010 */
[----:B------:R-:W-:Y:S01]  /*20b0*/  CS2R R54, SRZ ;  /* 0x0000000000367805 */ /* 0x000fe2000001ff00 */
[----:B------:R-:W-:Y:S01]  /*20c0*/  IMAD.U32 R3, RZ, RZ, UR20 ;  /* 0x00000014ff037e24 */ /* 0x000fe2000f8e00ff */
[C---:B------:R-:W-:Y:S01]  /*20d0*/  IADD3 R4, R227.reuse, 0xf480, RZ ;  /* 0x0000f480e3047810 */ /* 0x040fe20007ffe0ff */
[----:B------:R-:W-:Y:S01]  /*20e0*/  UIMAD UR4, UR13, UR5, UR4 ;  /* 0x000000050d0472a4 */ /* 0x000fe2000f8e0204 */
[----:B------:R-:W-:Y:S01]  /*20f0*/  IADD3 R228, R227, 0xf4c0, RZ ;  /* 0x0000f4c0e3e47810 */ /* 0x000fe20007ffe0ff */
[----:B------:R-:W-:Y:S01]  /*2100*/  IMAD.WIDE.U32 R20, R26, c[0x0][0x278], R20 ;  /* 0x00009e001a147a25 */ /* 0x000fe200078e0014 */
[----:B------:R-:W-:Y:S01]  /*2110*/  @P2 IADD3 R228, R4, -0x40, RZ ;  /* 0xffffffc004e42810 */ /* 0x000fe20007ffe0ff */
[----:B------:R-:W-:Y:S01]  /*2120*/  CS2R R52, SRZ ;  /* 0x0000000000347805 */ /* 0x000fe2000001ff00 */
[----:B------:R-:W-:Y:S01]  /*2130*/  BAR.SYNC.DEFER_BLOCKING 0x0 ;  /* 0x0000000000007b1d */ /* 0x000fe20000010000 */
[----:B------:R-:W-:Y:S01]  /*2140*/  IMAD R4, R26, c[0x0][0x18c], R0 ;  /* 0x000063001a047a24 */ /* 0x000fe200078e0200 */
[----:B------:R-:W-:Y:S01]  /*2150*/  LEA R19, P2, R2, R34, 0x6 ;  /* 0x0000002202137211 */ /* 0x000fe200078430ff */
[----:B------:R-:W-:Y:S01]  /*2160*/  IMAD R0, R24, c[0x0][0x208], RZ ;  /* 0x0000820018007a24 */ /* 0x000fe200078e02ff */
[----:B------:R-:W-:Y:S01]  /*2170*/  IADD3 R13, R13, UR4, RZ ;  /* 0x000000040d0d7c10 */ /* 0x000fe2000fffe0ff */
[----:B------:R-:W-:Y:S01]  /*2180*/  IMAD.IADD R11, R35, 0x1, R4 ;  /* 0x00000001230b7824 */ /* 0x000fe200078e0204 */
[----:B------:R-:W-:Y:S01]  /*2190*/  ULDC.64 UR4, c[0x0][0x210] ;  /* 0x0000840000047ab9 */ /* 0x000fe20000000a00 */
[C---:B------:R-:W-:Y:S01]  /*21a0*/  IMAD R0, R22.reuse, c[0x0][0x20c], R0 ;  /* 0x0000830016007a24 */ /* 0x040fe200078e0200 */
[----:B------:R-:W-:Y:S01]  /*21b0*/  UIMAD UR4, UR19, UR4, URZ ;  /* 0x00000004130472a4 */ /* 0x000fe2000f8e023f */
[----:B------:R-:W-:Y:S01]  /*21c0*/  IMAD.WIDE.U32 R4, R22, c[0x0][0x208], R8 ;  /* 0x0000820016047a25 */ /* 0x000fe200078e0008 */
[----:B------:R-:W-:Y:S01]  /*21d0*/  LEA.HI.X R24, R2, R11, R3, 0x6, P2 ;  /* 0x0000000b02187211 */ /* 0x000fe200010f3403 */
[----:B------:R1:W-:Y:S01]  /*21e0*/  STL [R1+0x64], R11 ;  /* 0x0000640b01007387 */ /* 0x0003e20000100800 */
[----:B------:R-:W-:Y:S01]  /*21f0*/  LOP3.LUT R9, R40, 0xfffffff8, RZ, 0xc0, !PT ;  /* 0xfffffff828097812 */ /* 0x000fe200078ec0ff */
[----:B------:R-:W-:Y:S01]  /*2200*/  IMAD.IADD R3, R5, 0x1, R0 ;  /* 0x0000000105037824 */ /* 0x000fe200078e0200 */
[----:B------:R-:W-:Y:S01]  /*2210*/  UIMAD UR4, UR13, UR5, UR4 ;  /* 0x000000050d0472a4 */ /* 0x000fe2000f8e0204 */
[----:B------:R-:W-:Y:S01]  /*2220*/  IMAD.U32 R0, RZ, RZ, UR13 ;  /* 0x0000000dff007e24 */ /* 0x000fe2000f8e00ff */
[----:B------:R-:W-:Y:S01]  /*2230*/  ISETP.GE.AND P2, PT, R25, c[0x0][0x16c], PT ;  /* 0x00005b0019007a0c */ /* 0x000fe20003f46270 */
[----:B------:R-:W-:Y:S01]  /*2240*/  IMAD.MOV.U32 R2, RZ, RZ, R4 ;  /* 0x000000ffff027224 */ /* 0x000fe200078e0004 */
[----:B------:R-:W-:Y:S01]  /*2250*/  CS2R R50, SRZ ;  /* 0x0000000000327805 */ /* 0x000fe2000001ff00 */
[----:B------:R-:W-:Y:S01]  /*2260*/  IMAD.IADD R9, R132, 0x1, -R9 ;  /* 0x0000000184097824 */ /* 0x000fe200078e0a09 */
[----:B------:R-:W-:Y:S01]  /*2270*/  SEL R37, RZ, 0xffffffff, P2 ;  /* 0xffffffffff257807 */ /* 0x000fe20001000000 */
[----:B------:R-:W-:Y:S01]  /*2280*/  IMAD.WIDE.U32 R4, R0, c[0x0][0x210], R2 ;  /* 0x0000840000047a25 */ /* 0x000fe200078e0002 */
[----:B------:R-:W-:Y:S01]  /*2290*/  LOP3.LUT R0, R29, 0xfffffff0, RZ, 0xc0, !PT ;  /* 0xfffffff01d007812 */ /* 0x000fe200078ec0ff */
[----:B------:R-:W-:Y:S01]  /*22a0*/  CS2R R48, SRZ ;  /* 0x0000000000307805 */ /* 0x000fe2000001ff00 */
[----:B------:R-:W-:Y:S01]  /*22b0*/  SHF.R.S32.HI R2, RZ, 0x1f, R10 ;  /* 0x0000001fff027819 */ /* 0x000fe2000001140a */
[----:B------:R-:W-:Y:S01]  /*22c0*/  IMAD.WIDE.U32 R14, R26, c[0x0][0x290], R14 ;  /* 0x0000a4001a0e7a25 */ /* 0x000fe200078e000e */
[----:B------:R-:W-:-:S02]  /*22d0*/  LEA.HI R16, R9, R9, RZ, 0x1 ;  /* 0x0000000909107211 */ /* 0x000fc400078f08ff */
[----:B------:R-:W-:Y:S01]  /*22e0*/  LEA.HI R2, R2, R10, RZ, 0x2 ;  /* 0x0000000a02027211 */ /* 0x000fe200078f10ff */
[----:B------:R-:W-:Y:S01]  /*22f0*/  IMAD.IADD R0, R132, 0x1, -R0 ;  /* 0x0000000184007824 */ /* 0x000fe200078e0a00 */
[----:B------:R-:W-:Y:S01]  /*2300*/  LOP3.LUT R6, R16, 0x7fffffe, RZ, 0xc0, !PT ;  /* 0x07fffffe10067812 */ /* 0x000fe200078ec0ff */
[----:B------:R-:W-:Y:S01]  /*2310*/  IMAD.WIDE.U32 R12, R26, c[0x0][0x240], R12 ;  /* 0x000090001a0c7a25 */ /* 0x000fe200078e000c */
[----:B------:R-:W-:Y:S02]  /*2320*/  LOP3.LUT R3, R2, 0x1ffffffc, RZ, 0xc0, !PT ;  /* 0x1ffffffc02037812 */ /* 0x000fe400078ec0ff */
[----:B------:R-:W-:Y:S02]  /*2330*/  SHF.R.S32.HI R7, RZ, 0x1f, R0 ;  /* 0x0000001fff077819 */ /* 0x000fe40000011400 */
[-C--:B-1----:R-:W-:Y:S01]  /*2340*/  LEA.HI R11, R0, R0.reuse, RZ, 0x1 ;  /* 0x00000000000b7211 */ /* 0x082fe200078f08ff */
[----:B------:R-:W-:Y:S01]  /*2350*/  IMAD.IADD R34, R10, 0x1, -R3 ;  /* 0x000000010a227824 */ /* 0x000fe200078e0a03 */
[----:B------:R-:W-:Y:S01]  /*2360*/  LEA.HI R2, R7, R0, RZ, 0x3 ;  /* 0x0000000007027211 */ /* 0x000fe200078f18ff */
[----:B------:R-:W-:Y:S01]  /*2370*/  IMAD.IADD R7, R9, 0x1, -R6 ;  /* 0x0000000109077824 */ /* 0x000fe200078e0a06 */
[----:B------:R-:W-:Y:S01]  /*2380*/  LOP3.LUT R6, R11, 0x7fffffe, RZ, 0xc0, !PT ;  /* 0x07fffffe0b067812 */ /* 0x000fe200078ec0ff */
[----:B------:R-:W-:Y:S01]  /*2390*/  IMAD R3, R28, 0x4, R10 ;  /* 0x000000041c037824 */ /* 0x000fe200078e020a */
[----:B------:R-:W-:-:S02]  /*23a0*/  LOP3.LUT R8, R2, 0xfffffff8, RZ, 0xc0, !PT ;  /* 0xfffffff802087812 */ /* 0x000fc400078ec0ff */
[----:B------:R-:W-:Y:S01]  /*23b0*/  SHF.R.S32.HI R2, RZ, 0x3, R2 ;  /* 0x00000003ff027819 */ /* 0x000fe20000011402 */
[C---:B------:R-:W-:Y:S01]  /*23c0*/  IMAD.IADD R6, R0.reuse, 0x1, -R6 ;  /* 0x0000000100067824 */ /* 0x040fe200078e0a06 */
[----:B------:R-:W-:Y:S01]  /*23d0*/  SEL R10, RZ, 0x4, P0 ;  /* 0x00000004ff0a7807 */ /* 0x000fe20000000000 */
[----:B------:R-:W-:Y:S01]  /*23e0*/  IMAD R27, R3, 0x8, R7 ;  /* 0x00000008031b7824 */ /* 0x000fe200078e0207 */
[----:B------:R-:W-:Y:S01]  /*23f0*/  IADD3 R3, R5, UR4, RZ ;  /* 0x0000000405037c10 */ /* 0x000fe2000fffe0ff */
[----:B------:R-:W-:Y:S01]  /*2400*/  IMAD.IADD R17, R0, 0x1, -R8 ;  /* 0x0000000100117824 */ /* 0x000fe200078e0a08 */
[----:B------:R-:W-:Y:S01]  /*2410*/  LOP3.LUT R5, R30, 0xffffffe0, RZ, 0xc0, !PT ;  /* 0xffffffe01e057812 */ /* 0x000fe200078ec0ff */
[C---:B------:R-:W-:Y:S01]  /*2420*/  IMAD R35, R2.reuse, 0x8, R6 ;  /* 0x0000000802237824 */ /* 0x040fe200078e0206 */
[----:B------:R-:W-:Y:S01]  /*2430*/  ULDC.64 UR4, c[0x0][0x208] ;  /* 0x0000820000047ab9 */ /* 0x000fe20000000a00 */
[----:B------:R-:W-:Y:S01]  /*2440*/  IMAD R36, R2, 0x200, R23 ;  /* 0x0000020002247824 */ /* 0x000fe200078e0217 */
[----:B------:R-:W-:Y:S01]  /*2450*/  USHF.L.U32 UR19, UR4, 0x6, URZ ;  /* 0x0000000604137899 */ /* 0x000fe2000800063f */
[----:B------:R-:W-:Y:S01]  /*2460*/  IMAD R0, R18, c[0x0][0x218], RZ ;  /* 0x0000860012007a24 */ /* 0x000fe200078e02ff */
[----:B------:R-:W-:Y:S01]  /*2470*/  USHF.L.U64.HI UR4, UR4, UR7, UR5 ;  /* 0x0000000704047299 */ /* 0x000fe20008010205 */
[----:B------:R-:W-:Y:S01]  /*2480*/  IMAD.MOV.U32 R2, RZ, RZ, R4 ;  /* 0x000000ffff027224 */ /* 0x000fe200078e0004 */
[----:B------:R-:W-:Y:S01]  /*2490*/  SEL R30, RZ, 0x2, P2 ;  /* 0x00000002ff1e7807 */ /* 0x000fe20001000000 */
[C---:B------:R-:W-:Y:S01]  /*24a0*/  IMAD R4, R26.reuse, c[0x0][0x21c], R0 ;  /* 0x000087001a047a24 */ /* 0x040fe200078e0200 */
[----:B------:R-:W-:Y:S01]  /*24b0*/  UIMAD UR4, UR4, UR10, URZ ;  /* 0x0000000a040472a4 */ /* 0x000fe2000f8e023f */
[----:B------:R-:W-:Y:S01]  /*24c0*/  IMAD.WIDE.U32 R46, R26, c[0x0][0x218], R2 ;  /* 0x000086001a2e7a25 */ /* 0x000fe200078e0002 */
[C---:B------:R-:W-:Y:S01]  /*24d0*/  ISETP.GT.AND P2, PT, R132.reuse, 0xf, PT ;  /* 0x0000000f8400780c */ /* 0x040fe20003f44270 */
[----:B------:R-:W-:Y:S01]  /*24e0*/  UMOV UR5, 0x1 ;  /* 0x0000000100057882 */ /* 0x000fe20000000000 */
[----:B------:R-:W-:Y:S01]  /*24f0*/  LEA R22, P0, R19, c[0x0][0x160], 0x1 ;  /* 0x0000580013167a11 */ /* 0x000fe200078008ff */
[----:B------:R-:W-:Y:S01]  /*2500*/  IMAD.IADD R0, R132, 0x1, -R5 ;  /* 0x0000000184007824 */ /* 0x000fe200078e0a05 */
[----:B------:R-:W-:Y:S01]  /*2510*/  UIMAD UR4, UR6, UR19, UR4 ;  /* 0x00000013060472a4 */ /* 0x000fe2000f8e0204 */
[----:B------:R-:W-:Y:S01]  /*2520*/  IMAD.IADD R45, R47, 0x1, R4 ;  /* 0x000000012f2d7824 */ /* 0x000fe200078e0204 */
[----:B------:R-:W-:Y:S01]  /*2530*/  LEA.HI.X R23, R19, c[0x0][0x164], R24, 0x1, P0 ;  /* 0x0000590013177a11 */ /* 0x000fe200000f0c18 */
[----:B------:R-:W-:Y:S01]  /*2540*/  IMAD.U32 R2, RZ, RZ, UR19 ;  /* 0x00000013ff027e24 */ /* 0x000fe2000f8e00ff */
[----:B------:R-:W-:Y:S01]  /*2550*/  SHF.R.S32.HI R4, RZ, 0x1f, R0 ;  /* 0x0000001fff047819 */ /* 0x000fe20000011400 */
[----:B------:R-:W-:Y:S01]  /*2560*/  IMAD.MOV.U32 R44, RZ, RZ, R46 ;  /* 0x000000ffff2c7224 */ /* 0x000fe200078e002e */
[----:B------:R1:W-:Y:S01]  /*2570*/  STL.64 [R1+0x40], R46 ;  /* 0x0000402e01007387 */ /* 0x0003e20000100a00 */
[----:B------:R-:W-:-:S02]  /*2580*/  SHF.R.S32.HI R7, RZ, 0x1, R11 ;  /* 0x00000001ff077819 */ /* 0x000fc4000001140b */
[----:B------:R-:W-:Y:S01]  /*2590*/  LEA.HI R29, R4, R0, RZ, 0x2 ;  /* 0x00000000041d7211 */ /* 0x000fe200078f10ff */
[----:B------:R-:W-:Y:S01]  /*25a0*/  IMAD.WIDE.U32 R2, R2, UR10, R44 ;  /* 0x0000000a02027c25 */ /* 0x000fe2000f8e002c */
[----:B------:R2:W-:Y:S02]  /*25b0*/  STL.64 [R1+0x28], R44 ;  /* 0x0000282c01007387 */ /* 0x0005e40000100a00 */
[----:B------:R-:W-:Y:S01]  /*25c0*/  LOP3.LUT R5, R29, 0x7ffffffc, RZ, 0xc0, !PT ;  /* 0x7ffffffc1d057812 */ /* 0x000fe200078ec0ff */
[----:B------:R-:W-:Y:S01]  /*25d0*/  IMAD R4, R18, c[0x0][0x278], RZ ;  /* 0x00009e0012047a24 */ /* 0x000fe200078e02ff */
[----:B------:R-:W-:Y:S01]  /*25e0*/  IADD3 R3, R3, UR4, RZ ;  /* 0x0000000403037c10 */ /* 0x000fe2000fffe0ff */
[----:B------:R-:W-:Y:S01]  /*25f0*/  USHF.R.S32.HI UR4, URZ, 0x1f, UR15 ;  /* 0x0000001f3f047899 */ /* 0x000fe2000801140f */
[----:B------:R-:W-:Y:S01]  /*2600*/  LEA R24, P0, R2, c[0x0][0x1f0], 0x1 ;  /* 0x00007c0002187a11 */ /* 0x000fe200078008ff */
[----:B------:R-:W-:Y:S01]  /*2610*/  IMAD R4, R26, c[0x0][0x27c], R4 ;  /* 0x00009f001a047a24 */ /* 0x000fe200078e0204 */
[----:B------:R3:W-:Y:S01]  /*2620*/  STL.64 [R1+0x38], R20 ;  /* 0x0000381401007387 */ /* 0x0007e20000100a00 */
[----:B------:R-:W-:Y:S01]  /*2630*/  IMAD.IADD R32, R0, 0x1, -R5 ;  /* 0x0000000100207824 */ /* 0x000fe200078e0a05 */
[----:B------:R-:W-:Y:S01]  /*2640*/  LEA.HI.X R25, R2, c[0x0][0x1f4], R3, 0x1, P0 ;  /* 0x00007d0002197a11 */ /* 0x000fe200000f0c03 */
[----:B------:R-:W-:Y:S01]  /*2650*/  IMAD R0, R18, c[0x0][0x240], RZ ;  /* 0x0000900012007a24 */ /* 0x000fe200078e02ff */
[----:B------:R-:W-:Y:S01]  /*2660*/  @!P2 IADD3 R2, P0, R20, UR15, RZ ;  /* 0x0000000f1402ac10 */ /* 0x000fe2000ff1e0ff */
[----:B------:R-:W-:Y:S01]  /*2670*/  IMAD.IADD R6, R21, 0x1, R4 ;  /* 0x0000000115067824 */ /* 0x000fe200078e0204 */
[----:B------:R-:W-:Y:S01]  /*2680*/  LEA.HI R5, R38, R132, RZ, 0x7 ;  /* 0x0000008426057211 */ /* 0x000fe200078f38ff */
[----:B------:R-:W-:-:S02]  /*2690*/  IMAD R3, R18, c[0x0][0x290], RZ ;  /* 0x0000a40012037a24 */ /* 0x000fc400078e02ff */
[----:B------:R-:W-:Y:S01]  /*26a0*/  IMAD.SHL.U32 R4, R9, 0x40, RZ ;  /* 0x0000004009047824 */ /* 0x000fe200078e00ff */
[----:B------:R-:W-:Y:S01]  /*26b0*/  SHF.R.U32.HI R9, RZ, 0x4, R5 ;  /* 0x00000004ff097819 */ /* 0x000fe20000011605 */
[----:B------:R4:W-:Y:S01]  /*26c0*/  STL [R1+0x54], R6 ;  /* 0x0000540601007387 */ /* 0x0009e20000100800 */
[----:B------:R-:W-:Y:S01]  /*26d0*/  IMAD R32, R34, 0x4, R32 ;  /* 0x0000000422207824 */ /* 0x000fe200078e0220 */
[----:B-1----:R-:W-:Y:S02]  /*26e0*/  CS2R R46, SRZ ;  /* 0x00000000002e7805 */ /* 0x002fe4000001ff00 */
[----:B------:R-:W-:Y:S04]  /*26f0*/  STL.64 [R1+0x30], R14 ;  /* 0x0000300e01007387 */ /* 0x000fe80000100a00 */
[----:B------:R-:W-:Y:S01]  /*2700*/  STL.64 [R1+0x58], R12 ;  /* 0x0000580c01007387 */ /* 0x000fe20000100a00 */
[----:B--2---:R-:W-:Y:S01]  /*2710*/  CS2R R44, SRZ ;  /* 0x00000000002c7805 */ /* 0x004fe2000001ff00 */
[----:B---3--:R-:W-:Y:S01]  /*2720*/  IMAD R21, R26, c[0x0][0x244], R0 ;  /* 0x000091001a157a24 */ /* 0x008fe200078e0200 */
[----:B------:R-:W-:Y:S01]  /*2730*/  @!P2 IADD3.X R0, R6, UR4, RZ, P0, !PT ;  /* 0x000000040600ac10 */ /* 0x000fe200087fe4ff */
[----:B------:R-:W-:Y:S01]  /*2740*/  IMAD R20, R26, c[0x0][0x294], R3 ;  /* 0x0000a5001a147a24 */ /* 0x000fe200078e0203 */
[----:B------:R-:W-:Y:S01]  /*2750*/  @!P2 LEA R18, P0, R2, c[0x0][0x258], 0x2 ;  /* 0x000096000212aa11 */ /* 0x000fe200078010ff */
[----:B------:R-:W-:-:S03]  /*2760*/  IMAD.SHL.U32 R3, R33, 0x10, RZ ;  /* 0x0000001021037824 */ /* 0x000fc600078e00ff */
[----:B------:R-:W-:Y:S02]  /*2770*/  @!P2 LEA.HI.X R19, R2, c[0x0][0x25c], R0, 0x2, P0 ;  /* 0x000097000213aa11 */ /* 0x000fe400000f1400 */
[----:B------:R-:W-:Y:S01]  /*2780*/  SHF.R.S32.HI R2, RZ, 0x1, R16 ;  /* 0x00000001ff027819 */ /* 0x000fe20000011410 */
[----:B----4-:R-:W-:Y:S01]  /*2790*/  IMAD.SHL.U32 R6, R28, 0x10, RZ ;  /* 0x000000101c067824 */ /* 0x010fe200078e00ff */
[----:B------:R-:W-:Y:S02]  /*27a0*/  LOP3.LUT R0, R4, 0x1c0, RZ, 0xc0, !PT ;  /* 0x000001c004007812 */ /* 0x000fe400078ec0ff */
[C---:B------:R-:W-:Y:S01]  /*27b0*/  LOP3.LUT P0, RZ, R2.reuse, 0x2, RZ, 0xc0, !PT ;  /* 0x0000000202ff7812 */ /* 0x040fe2000780c0ff */
[----:B------:R-:W-:Y:S01]  /*27c0*/  IMAD.SHL.U32 R2, R2, 0x40, RZ ;  /* 0x0000004002027824 */ /* 0x000fe200078e00ff */
[----:B------:R-:W-:Y:S02]  /*27d0*/  SHF.R.S32.HI R4, RZ, 0x1f, R11 ;  /* 0x0000001fff047819 */ /* 0x000fe4000001140b */
[----:B------:R-:W-:-:S02]  /*27e0*/  LOP3.LUT R5, R0, 0x30, R3, 0xf8, !PT ;  /* 0x0000003000057812 */ /* 0x000fc400078ef803 */
[----:B------:R-:W-:Y:S02]  /*27f0*/  SHF.R.U32.HI R8, RZ, 0x3, R0 ;  /* 0x00000003ff087819 */ /* 0x000fe40000011600 */
[----:B------:R-:W-:Y:S02]  /*2800*/  LEA.HI R3, R4, R7, RZ, 0x2 ;  /* 0x0000000704037211 */ /* 0x000fe400078f10ff */
[----:B------:R-:W-:Y:S02]  /*2810*/  LOP3.LUT R0, R2, 0xc0, RZ, 0xc0, !PT ;  /* 0x000000c002007812 */ /* 0x000fe400078ec0ff */
[----:B------:R-:W-:Y:S02]  /*2820*/  LOP3.LUT R4, R3, 0xfffffffc, RZ, 0xc0, !PT ;  /* 0xfffffffc03047812 */ /* 0x000fe400078ec0ff */
[----:B------:R-:W-:Y:S02]  /*2830*/  LOP3.LUT R3, R0, 0x8, R40, 0xf8, !PT ;  /* 0x0000000800037812 */ /* 0x000fe400078ef828 */
[----:B------:R-:W-:Y:S01]  /*2840*/  SHF.R.U32.HI R2, RZ, 0x3, R0 ;  /* 0x00000003ff027819 */ /* 0x000fe20000011600 */
[----:B------:R-:W-:Y:S01]  /*2850*/  IMAD.IADD R4, R7, 0x1, -R4 ;  /* 0x0000000107047824 */ /* 0x000fe200078e0a04 */
[----:B------:R-:W-:Y:S01]  /*2860*/  LOP3.LUT R0, R6, 0x10, RZ, 0xc0, !PT ;  /* 0x0000001006007812 */ /* 0x000fe200078ec0ff */
[----:B------:R-:W-:Y:S01]  /*2870*/  IMAD.SHL.U32 R7, R37, 0x2, RZ ;  /* 0x0000000225077824 */ /* 0x000fe200078e00ff */
[----:B------:R-:W-:-:S02]  /*2880*/  LOP3.LUT R2, R3, R2, RZ, 0x3c, !PT ;  /* 0x0000000203027212 */ /* 0x000fc400078e3cff */
[----:B------:R-:W-:Y:S02]  /*2890*/  LOP3.LUT R11, R0, 0x8, R9, 0xf8, !PT ;  /* 0x00000008000b7812 */ /* 0x000fe400078ef809 */
[----:B------:R-:W-:Y:S01]  /*28a0*/  SEL R0, R222, 0xffffffe0, !P0 ;  /* 0xffffffe0de007807 */ /* 0x000fe20004000000 */
[----:B------:R-:W-:Y:S01]  /*28b0*/  IMAD.U32 R2, R27, 0x20, R2 ;  /* 0x000000201b027824 */ /* 0x000fe200078e0002 */
[----:B------:R-:W-:Y:S02]  /*28c0*/  LOP3.LUT R5, R5, 0x8, R40, 0xf8, !PT ;  /* 0x0000000805057812 */ /* 0x000fe400078ef828 */
[----:B------:R-:W-:Y:S01]  /*28d0*/  IADD3 R3, R10, R30, R39 ;  /* 0x0000001e0a037210 */ /* 0x000fe20007ffe027 */
[----:B------:R-:W-:Y:S01]  /*28e0*/  IMAD.SHL.U32 R214, R2, 0x2, RZ ;  /* 0x0000000202d67824 */ /* 0x000fe200078e00ff */
[----:B------:R-:W-:Y:S01]  /*28f0*/  LOP3.LUT R5, R5, R8, RZ, 0x3c, !PT ;  /* 0x0000000805057212 */ /* 0x000fe200078e3cff */
[----:B------:R-:W-:Y:S01]  /*2900*/  IMAD.IADD R2, R15, 0x1, R20 ;  /* 0x000000010f027824 */ /* 0x000fe200078e0214 */
[----:B------:R-:W-:Y:S01]  /*2910*/  SEL R8, RZ, 0x1, P6 ;  /* 0x00000001ff087807 */ /* 0x000fe20003000000 */
[----:B------:R-:W-:Y:S01]  /*2920*/  IMAD.IADD R215, R214, 0x1, R0 ;  /* 0x00000001d6d77824 */ /* 0x000fe200078e0200 */
[----:B------:R-:W1:Y:S01]  /*2930*/  LDSM.16.M88.4 R164, [R214+0x6080] ;  /* 0x00608000d6a4783b */ /* 0x000e620000000200 */
[----:B------:R-:W-:Y:S01]  /*2940*/  LOP3.LUT P6, RZ, R3, 0x1, RZ, 0xc0, !PT ;  /* 0x0000000103ff7812 */ /* 0x000fe200078cc0ff */
[----:B------:R-:W-:Y:S01]  /*2950*/  IMAD R213, R28, 0x200, R5 ;  /* 0x000002001cd57824 */ /* 0x000fe200078e0205 */
[----:B------:R-:W-:Y:S01]  /*2960*/  SEL R6, RZ, 0xffffffff, P5 ;  /* 0xffffffffff067807 */ /* 0x000fe20002800000 */
[----:B------:R-:W2:Y:S01]  /*2970*/  LDSM.16.M88.4 R168, [R214+0x7080] ;  /* 0x00708000d6a8783b */ /* 0x000ea20000000200 */
[----:B------:R-:W-:Y:S01]  /*2980*/  ISETP.GE.OR P6, PT, R43, UR18, !P6 ;  /* 0x000000122b007c0c */ /* 0x000fe2000f7c6670 */
[----:B------:R-:W-:Y:S01]  /*2990*/  IMAD.SHL.U32 R5, R4, 0x40, RZ ;  /* 0x0000004004057824 */ /* 0x000fe200078e00ff */
[----:B------:R-:W-:Y:S01]  /*29a0*/  ISETP.GE.AND P0, PT, R42, c[0x0][0x1fc], PT ;  /* 0x00007f002a007a0c */ /* 0x000fe20003f06270 */
[----:B------:R-:W3:Y:S01]  /*29b0*/  LDSM.16.M88.4 R172, [R215+0x6080] ;  /* 0x00608000d7ac783b */ /* 0x000ee20000000200 */
[----:B------:R-:W-:Y:S01]  /*29c0*/  LOP3.LUT P5, RZ, R3, 0x4, RZ, 0xc0, !PT ;  /* 0x0000000403ff7812 */ /* 0x000fe200078ac0ff */
[----:B------:R-:W-:Y:S01]  /*29d0*/  IMAD.SHL.U32 R6, R6, 0x2, RZ ;  /* 0x0000000206067824 */ /* 0x000fe200078e00ff */
[----:B------:R-:W-:Y:S01]  /*29e0*/  LOP3.LUT R7, R7, 0x2, R39, 0xe2, !PT ;  /* 0x0000000207077812 */ /* 0x000fe200078ee227 */
[----:B------:R-:W4:Y:S01]  /*29f0*/  LDSM.16.M88.4 R176, [R215+0x7080] ;  /* 0x00708000d7b0783b */ /* 0x000f220000000200 */
[----:B------:R-:W-:Y:S01]  /*2a00*/  ISETP.GE.OR P5, PT, R43, UR18, !P5 ;  /* 0x000000122b007c0c */ /* 0x000fe2000efa6670 */
[----:B------:R-:W-:Y:S01]  /*2a10*/  CS2R R38, SRZ ;  /* 0x0000000000267805 */ /* 0x000fe2000001ff00 */
[----:B------:R-:W-:Y:S01]  /*2a20*/  LOP3.LUT R6, R6, 0x2, R8, 0xe2, !PT ;  /* 0x0000000206067812 */ /* 0x000fe200078ee208 */
[----:B------:R-:W1:Y:S01]  /*2a30*/  LDSM.16.M88.4 R180, [R214+0x8080] ;  /* 0x00808000d6b4783b */ /* 0x000e620000000200 */
[----:B------:R-:W-:Y:S01]  /*2a40*/  LOP3.LUT R5, R5, 0xc0, RZ, 0xc0, !PT ;  /* 0x000000c005057812 */ /* 0x000fe200078ec0ff */
[----:B------:R-:W-:-:S02]  /*2a50*/  IMAD.SHL.U32 R213, R213, 0x2, RZ ;  /* 0x00000002d5d57824 */ /* 0x000fc400078e00ff */
        /* <DEDUP_REMOVED lines=14> */
[----:B------:R-:W-:-:S02]  /*2b40*/  LOP3.LUT P6, RZ, R3, 0x2, RZ, 0xc0, !PT ;  /* 0x0000000203ff7812 */ /* 0x000fc400078cc0ff */
[----:B------:R-:W-:Y:S02]  /*2b50*/  SEL R3, RZ, 0x4, P0 ;  /* 0x00000004ff037807 */ /* 0x000fe40000000000 */
[----:B------:R-:W-:Y:S02]  /*2b60*/  ISETP.GE.OR P6, PT, R43, UR18, !P6 ;  /* 0x000000122b007c0c */ /* 0x000fe4000f7c6670 */
[----:B------:R-:W-:Y:S01]  /*2b70*/  IADD3 R0, P0, R14, UR15, RZ ;  /* 0x0000000f0e007c10 */ /* 0x000fe2000ff1e0ff */
[----:B------:R-:W-:Y:S01]  /*2b80*/  CS2R R42, SRZ ;  /* 0x00000000002a7805 */ /* 0x000fe2000001ff00 */
[----:B------:R-:W-:Y:S01]  /*2b90*/  LOP3.LUT R6, R6, R3, RZ, 0xfc, !PT ;  /* 0x0000000306067212 */ /* 0x000fe200078efcff */
[----:B------:R-:W-:Y:S01]  /*2ba0*/  @!P2 IMAD.SHL.U32 R3, R132, 0x10, RZ ;  /* 0x000000108403a824 */ /* 0x000fe200078e00ff */
[----:B-----5:R-:W-:Y:S01]  /*2bb0*/  IADD3.X R2, R2, UR4, RZ, P0, !PT ;  /* 0x0000000402027c10 */ /* 0x020fe200087fe4ff */
[----:B------:R-:W-:Y:S01]  /*2bc0*/  UMOV UR4, URZ ;  /* 0x0000003f00047c82 */ /* 0x000fe20008000000 */
[----:B------:R-:W-:Y:S01]  /*2bd0*/  LEA R8, P0, R0, c[0x0][0x280], 0x2 ;  /* 0x0000a00000087a11 */ /* 0x000fe200078010ff */
[----:B------:R5:W-:Y:S01]  /*2be0*/  STL [R1+0x14], R6 ;  /* 0x0000140601007387 */ /* 0x000be20000100800 */
[----:B-1----:R-:W-:-:S02]  /*2bf0*/  SHF.R.S32.HI R7, RZ, 0x2, R29 ;  /* 0x00000002ff077819 */ /* 0x002fc4000001141d */
[----:B------:R-:W-:Y:S01]  /*2c00*/  LEA.HI.X R9, R0, c[0x0][0x284], R2, 0x2, P0 ;  /* 0x0000a10000097a11 */ /* 0x000fe200000f1402 */
[----:B------:R-:W-:Y:S01]  /*2c10*/  IMAD.SHL.U32 R2, R17, 0x40, RZ ;  /* 0x0000004011027824 */ /* 0x000fe200078e00ff */
[----:B------:R2:W-:Y:S01]  /*2c20*/  LDGSTS.E.BYPASS.LTC128B.128 [R41+0x7080], [R22.64+0x40], !P6 ;  /* 0x0708004016297fae */ /* 0x0005e2000f101d50 */
[----:B------:R-:W-:Y:S01]  /*2c30*/  LOP3.LUT P0, RZ, R4, 0x2, RZ, 0xc0, !PT ;  /* 0x0000000204ff7812 */ /* 0x000fe2000780c0ff */
[----:B------:R-:W-:Y:S01]  /*2c40*/  IMAD.SHL.U32 R0, R35, 0x20, RZ ;  /* 0x0000002023007824 */ /* 0x000fe200078e00ff */
[----:B------:R-:W-:Y:S01]  /*2c50*/  LOP3.LUT P6, RZ, R17, 0x4, RZ, 0xc0, !PT ;  /* 0x0000000411ff7812 */ /* 0x000fe200078cc0ff */
[----:B------:R2:W-:Y:S01]  /*2c60*/  LDGSTS.E.BYPASS.LTC128B.128 [R41+0x8080], [R22.64+0x80], !P5 ;  /* 0x0808008016297fae */ /* 0x0005e2000e901d50 */
[----:B------:R-:W-:Y:S02]  /*2c70*/  LOP3.LUT R2, R2, 0x1c0, RZ, 0xc0, !PT ;  /* 0x000001c002027812 */ /* 0x000fe400078ec0ff */
[----:B------:R-:W-:Y:S01]  /*2c80*/  ISETP.GE.AND P5, PT, R132, 0x10, PT ;  /* 0x000000108400780c */ /* 0x000fe20003fa6270 */
[----:B------:R1:W-:Y:S01]  /*2c90*/  @!P2 LDGSTS.E.BYPASS.LTC128B.128 [R3+0xf080], [R18.64] ;  /* 0x0f0800001203afae */ /* 0x0003e2000b901d50 */
[----:B------:R-:W-:-:S02]  /*2ca0*/  SHF.R.U32.HI R4, RZ, 0x3, R2 ;  /* 0x00000003ff047819 */ /* 0x000fc40000011602 */
[----:B------:R-:W-:Y:S01]  /*2cb0*/  SEL R222, R222, 0xffffffe0, !P6 ;  /* 0xffffffe0dede7807 */ /* 0x000fe20007000000 */
[----:B------:R-:W0:Y:S04]  /*2cc0*/  LDGDEPBAR ;  /* 0x00000000000079af */ /* 0x000e280000000000 */
[----:B------:R2:W-:Y:S01]  /*2cd0*/  LDGSTS.E.BYPASS.LTC128B.128 [R41+0xc080], [R24.64], !P4 ;  /* 0x0c08000018297fae */ /* 0x0005e2000e101d50 */
[----:B------:R-:W-:Y:S02]  /*2ce0*/  LOP3.LUT P4, RZ, R17, 0x2, RZ, 0xc0, !PT ;  /* 0x0000000211ff7812 */ /* 0x000fe4000788c0ff */
[----:B-----5:R-:W-:Y:S01]  /*2cf0*/  SHF.R.U32.HI R6, RZ, 0x3, R5 ;  /* 0x00000003ff067819 */ /* 0x020fe20000011605 */
[----:B------:R2:W-:Y:S01]  /*2d00*/  LDGSTS.E.BYPASS.LTC128B.128 [R41+0xd080], [R24.64+0x40], !P3 ;  /* 0x0d08004018297fae */ /* 0x0005e2000d901d50 */
[----:B------:R-:W-:-:S02]  /*2d10*/  SEL R223, R225, 0xfffffff0, !P4 ;  /* 0xfffffff0e1df7807 */ /* 0x000fc40006000000 */
[----:B------:R-:W-:Y:S01]  /*2d20*/  LOP3.LUT R212, R6, R5, R212, 0x1e, !PT ;  /* 0x0000000506d47212 */ /* 0x000fe200078e1ed4 */
[----:B------:R2:W-:Y:S01]  /*2d30*/  LDGSTS.E.BYPASS.LTC128B.128 [R41+0xe080], [R24.64+0x80], !P1 ;  /* 0x0e08008018297fae */ /* 0x0005e2000c901d50 */
[----:B------:R-:W-:-:S03]  /*2d40*/  SEL R225, R225, 0xfffffff0, !P0 ;  /* 0xfffffff0e1e17807 */ /* 0x000fc60004000000 */
[----:B------:R-:W-:-:S05]  /*2d50*/  IMAD.IADD R212, R0, 0x1, R212 ;  /* 0x0000000100d47824 */ /* 0x000fca00078e02d4 */
[----:B------:R-:W-:Y:S01]  /*2d60*/  LEA R212, R212, 0x80, 0x1 ;  /* 0x00000080d4d47811 */ /* 0x000fe200078e08ff */
[----:B-1----:R-:W-:-:S05]  /*2d70*/  IMAD.SHL.U32 R3, R28, 0x8, RZ ;  /* 0x000000081c037824 */ /* 0x002fca00078e00ff */
[----:B------:R-:W-:-:S04]  /*2d80*/  LOP3.LUT R3, R3, 0x8, RZ, 0xc0, !PT ;  /* 0x0000000803037812 */ /* 0x000fc800078ec0ff */
[----:B------:R-:W-:Y:S01]  /*2d90*/  LOP3.LUT R218, R4, R2, R3, 0x1e, !PT ;  /* 0x0000000204da7212 */ /* 0x000fe200078e1e03 */
[C---:B------:R-:W-:Y:S01]  /*2da0*/  IMAD R2, R31.reuse, 0x10, R7 ;  /* 0x000000101f027824 */ /* 0x040fe200078e0207 */
[----:B------:R-:W-:Y:S01]  /*2db0*/  LOP3.LUT R3, R6, R5, R3, 0x1e, !PT ;  /* 0x0000000506037212 */ /* 0x000fe200078e1e03 */
[----:B------:R-:W-:Y:S02]  /*2dc0*/  IMAD R4, R31, 0x200, R0 ;  /* 0x000002001f047824 */ /* 0x000fe400078e0200 */
[----:B------:R-:W-:Y:S01]  /*2dd0*/  IMAD.IADD R218, R36, 0x1, R218 ;  /* 0x0000000124da7824 */ /* 0x000fe200078e02da */
[----:B------:R1:W-:Y:S01]  /*2de0*/  STL [R1+0x8], R2 ;  /* 0x0000080201007387 */ /* 0x0003e20000100800 */
[----:B------:R-:W-:Y:S01]  /*2df0*/  IMAD.IADD R221, R4, 0x1, R3 ;  /* 0x0000000104dd7824 */ /* 0x000fe200078e0203 */
[----:B--2---:R-:W-:Y:S01]  /*2e00*/  CS2R R40, SRZ ;  /* 0x0000000000287805 */ /* 0x004fe2000001ff00 */
[----:B------:R-:W-:Y:S01]  /*2e10*/  @!P5 IMAD.SHL.U32 R3, R132, 0x10, RZ ;  /* 0x000000108403d824 */ /* 0x000fe200078e00ff */
[----:B------:R-:W-:Y:S01]  /*2e20*/  LEA R218, R218, 0x13480, 0x1 ;  /* 0x00013480dada7811 */ /* 0x000fe200078e08ff */
[C---:B------:R-:W-:Y:S01]  /*2e30*/  IMAD.SHL.U32 R216, R221.reuse, 0x2, RZ ;  /* 0x00000002ddd87824 */ /* 0x040fe200078e00ff */
[----:B------:R-:W-:Y:S01]  /*2e40*/  CS2R R36, SRZ ;  /* 0x0000000000247805 */ /* 0x000fe2000001ff00 */
[----:B------:R-:W-:Y:S01]  /*2e50*/  IMAD.IADD R226, R221, 0x1, R225 ;  /* 0x00000001dde27824 */ /* 0x000fe200078e02e1 */
[----:B------:R2:W-:Y:S01]  /*2e60*/  @!P5 LDGSTS.E.BYPASS.LTC128B.128 [R3+0xf280], [R8.64] ;  /* 0x0f2800000803dfae */ /* 0x0005e2000b901d50 */
[--C-:B------:R-:W-:Y:S01]  /*2e70*/  IMAD R219, R222, 0x2, R218.reuse ;  /* 0x00000002dedb7824 */ /* 0x100fe200078e02da */
[----:B------:R-:W-:Y:S01]  /*2e80*/  IADD3 R217, R216, 0xc080, RZ ;  /* 0x0000c080d8d97810 */ /* 0x000fe20007ffe0ff */
[C---:B------:R-:W-:Y:S01]  /*2e90*/  IMAD R220, R223.reuse, 0x2, R218 ;  /* 0x00000002dfdc7824 */ /* 0x040fe200078e02da */
[----:B------:R-:W0:Y:S01]  /*2ea0*/  LDGDEPBAR ;  /* 0x00000000000079af */ /* 0x000e220000000000 */
[----:B------:R-:W-:-:S02]  /*2eb0*/  IMAD R223, R223, 0x2, R219 ;  /* 0x00000002dfdf7824 */ /* 0x000fc400078e02db */
[----:B------:R-:W-:Y:S01]  /*2ec0*/  IMAD R222, R222, 0x2, R220 ;  /* 0x00000002dede7824 */ /* 0x000fe200078e02dc */
[----:B------:R-:W0:Y:S01]  /*2ed0*/  LDGDEPBAR ;  /* 0x00000000000079af */ /* 0x000e220000000000 */
[----:B------:R-:W-:Y:S01]  /*2ee0*/  IMAD R217, R225, 0x2, R217 ;  /* 0x00000002e1d97824 */ /* 0x000fe200078e02d9 */
[----:B-1----:R-:W-:-:S05]  /*2ef0*/  LOP3.LUT R2, R6, R11, R5, 0x1e, !PT ;  /* 0x0000000b06027212 */ /* 0x002fca00078e1e05 */
[----:B------:R-:W-:Y:S02]  /*2f00*/  IMAD.IADD R224, R0, 0x1, R2 ;  /* 0x0000000100e07824 */ /* 0x000fe400078e0202 */
[----:B------:R-:W-:Y:S02]  /*2f10*/  IMAD.IADD R2, R13, 0x1, R21 ;  /* 0x000000010d027824 */ /* 0x000fe400078e0215 */
[----:B------:R-:W-:-:S03]  /*2f20*/  IMAD.SHL.U32 R0, R32, 0x2, RZ ;  /* 0x0000000220007824 */ /* 0x000fc600078e00ff */
[----:B------:R-:W-:Y:S04]  /*2f30*/  STL [R1+0x60], R2 ;  /* 0x0000600201007387 */ /* 0x000fe80000100800 */
[----:B------:R1:W-:Y:S02]  /*2f40*/  STL [R1+0x20], R0 ;  /* 0x0000200001007387 */ /* 0x0003e40000100800 */
[----:B-1----:R-:W-:-:S05]  /*2f50*/  IADD3 R0, -R0, UR8, RZ ;  /* 0x0000000800007c10 */ /* 0x002fca000fffe1ff */
[----:B---34-:R2:W-:Y:S02]  /*2f60*/  STL [R1+0x10], R0 ;  /* 0x0000100001007387 */ /* 0x0185e40000100800 */
.L_x_620:
[----:B------:R-:W-:Y:S04]  /*2f70*/  DEPBAR.LE SB0, 0x1 ;  /* 0x000080400000791a */ /* 0x000fe80000000000 */
[----:B------:R-:W-:Y:S01]  /*2f80*/  BAR.SYNC.DEFER_BLOCKING 0x0 ;  /* 0x0000000000007b1d */ /* 0x000fe20000010000 */
[----:B--2---:R-:W-:Y:S01]  /*2f90*/  MOV R0, UR4 ;  /* 0x0000000400007c02 */ /* 0x004fe20008000f00 */
        /* <DEDUP_REMOVED lines=216> */
.L_x_618:
        /* <DEDUP_REMOVED lines=551> */
.L_x_619:
        /* <DEDUP_REMOVED lines=240> */
.L_x_617:
[----:B------:R-:W-:Y:S05]  /*6e90*/  @P3 EXIT ;  /* 0x000000000000394d */ /* 0x000fea0003800000 */
[----:B------:R-:W2:Y:S01]  /*6ea0*/  LDL.LU R7, [R1+0x68] ;  /* 0x0000680001077983 */ /* 0x000ea20000300800 */
[----:B------:R-:W-:Y:S01]  /*6eb0*/  ISETP.NE.U32.AND P2, PT, RZ, c[0x0][0x360], PT ;  /* 0x0000d800ff007a0c */ /* 0x000fe20003f45070 */
[----:B------:R-:W-:Y:S02]  /*6ec0*/  UMOV UR6, 0x1 ;  /* 0x0000000100067882 */ /* 0x000fe40000000000 */
[----:B------:R-:W-:Y:S01]  /*6ed0*/  ULDC.64 UR4, c[0x0][0x338] ;  /* 0x0000ce0000047ab9 */ /* 0x000fe20000000a00 */
[----:B------:R-:W-:-:S13]  /*6ee0*/  ISETP.NE.AND.EX P2, PT, RZ, c[0x0][0x364], PT, P2 ;  /* 0x0000d900ff007a0c */ /* 0x000fda0003f45320 */
[----:B------:R-:W-:-:S04]  /*6ef0*/  @P2 IMAD.MOV.U32 R2, RZ, RZ, 0x4 ;  /* 0x00000004ff022424 */ /* 0x000fc800078e00ff */
[----:B--2---:R-:W-:-:S05]  /*6f00*/  @P2 IMAD.WIDE R2, R7, R2, c[0x0][0x360] ;  /* 0x0000d80007022625 */ /* 0x004fca00078e0202 */
[----:B------:R-:W2:Y:S01]  /*6f10*/  @P2 LDG.E R0, [R2.64] ;  /* 0x0000001002002981 */ /* 0x000ea2000c1e1900 */
[----:B------:R-:W-:Y:S01]  /*6f20*/  UISETP.NE.AND UP0, UPT, UR6, UR4, UPT ;  /* 0x000000040600728c */ /* 0x000fe2000bf05270 */
[----:B------:R-:W-:Y:S01]  /*6f30*/  SHF.R.S32.HI R6, RZ, 0x1f, R7 ;  /* 0x0000001fff067819 */ /* 0x000fe20000011407 */
[----:B------:R-:W-:Y:S01]  /*6f40*/  UIMAD.WIDE.U32 UR6, UR13, UR5, URZ ;  /* 0x000000050d0672a5 */ /* 0x000fe2000f8e003f */
[----:B------:R-:W1:Y:S01]  /*6f50*/  S2R R4, SR_TID.X ;  /* 0x0000000000047919 */ /* 0x000e620000002100 */
[----:B------:R-:W-:Y:S02]  /*6f60*/  ULDC UR4, c[0x0][0x340] ;  /* 0x0000d00000047ab9 */ /* 0x000fe40000000800 */
[----:B------:R-:W-:-:S04]  /*6f70*/  UIMAD UR14, UR14, 0x3000, URZ ;  /* 0x000030000e0e78a4 */ /* 0x000fc8000f8e023f */
[----:B------:R-:W-:Y:S02]  /*6f80*/  USHF.R.S32.HI UR6, URZ, 0x1f, UR14 ;  /* 0x0000001f3f067899 */ /* 0x000fe4000801140e */
[----:B------:R-:W-:Y:S02]  /*6f90*/  @UP0 UMOV UR5, UR7 ;  /* 0x0000000700050c82 */ /* 0x000fe40008000000 */
[----:B------:R-:W-:-:S03]  /*6fa0*/  @UP0 USHF.R.U32.HI UR13, URZ, UR4, UR5 ;  /* 0x000000043f0d0299 */ /* 0x000fc60008011605 */
[----:B------:R-:W-:Y:S02]  /*6fb0*/  ULDC.64 UR4, c[0x0][0x328] ;  /* 0x0000ca0000047ab9 */ /* 0x000fe40000000a00 */
[----:B------:R-:W-:-:S04]  /*6fc0*/  USHF.R.S32.HI UR7, URZ, 0x1f, UR13 ;  /* 0x0000001f3f077899 */ /* 0x000fc8000801140d */
[----:B------:R-:W-:-:S04]  /*6fd0*/  UIMAD UR4, UR7, UR4, URZ ;  /* 0x00000004070472a4 */ /* 0x000fc8000f8e023f */
[----:B------:R-:W-:-:S03]  /*6fe0*/  UIMAD UR8, UR13, UR5, UR4 ;  /* 0x000000050d0872a4 */ /* 0x000fc6000f8e0204 */
[----:B------:R-:W-:Y:S02]  /*6ff0*/  ULDC.64 UR4, c[0x0][0x300] ;  /* 0x0000c00000047ab9 */ /* 0x000fe40000000a00 */
[----:B------:R-:W-:-:S04]  /*7000*/  UIMAD UR4, UR7, UR4, URZ ;  /* 0x00000004070472a4 */ /* 0x000fc8000f8e023f */
[----:B------:R-:W-:Y:S01]  /*7010*/  UIMAD UR4, UR13, UR5, UR4 ;  /* 0x000000050d0472a4 */ /* 0x000fe2000f8e0204 */
[----:B------:R-:W-:Y:S01]  /*7020*/  BAR.SYNC.DEFER_BLOCKING 0x1, 0x100 ;  /* 0x0044000000007b1d */ /* 0x000fe20000010000 */
[----:B--2---:R-:W-:-:S05]  /*7030*/  @P2 IMAD R0, R7, 0x80, R0 ;  /* 0x0000008007002824 */ /* 0x004fca00078e0200 */
[----:B------:R-:W-:-:S04]  /*7040*/  @P2 SHF.R.S32.HI R2, RZ, 0x1f, R0 ;  /* 0x0000001fff022819 */ /* 0x000fc80000011400 */
[----:B------:R-:W-:Y:S02]  /*7050*/  @P2 LEA.HI R2, R2, R0, RZ, 0x7 ;  /* 0x0000000002022211 */ /* 0x000fe400078f38ff */
[----:B-1----:R-:W-:Y:S02]  /*7060*/  SHF.R.S32.HI R0, RZ, 0x1f, R4 ;  /* 0x0000001fff007819 */ /* 0x002fe40000011404 */
[----:B------:R-:W-:-:S05]  /*7070*/  @P2 SHF.R.S32.HI R2, RZ, 0x7, R2 ;  /* 0x00000007ff022819 */ /* 0x000fca0000011402 */
[----:B------:R-:W-:-:S05]  /*7080*/  @P2 IMAD R2, R2, 0x3000, RZ ;  /* 0x0000300002022824 */ /* 0x000fca00078e02ff */
[----:B------:R-:W-:Y:S02]  /*7090*/  @P2 SHF.R.S32.HI R3, RZ, 0x1f, R2 ;  /* 0x0000001fff032819 */ /* 0x000fe40000011402 */
[----:B------:R-:W-:-:S06]  /*70a0*/  @!P2 CS2R R2, SRZ ;  /* 0x000000000002a805 */ /* 0x000fcc000001ff00 */
[----:B------:R-:W-:Y:S01]  /*70b0*/  IADD3 R2, P1, P0, R2, UR14, R4 ;  /* 0x0000000e02027c10 */ /* 0x000fe2000f83e004 */
[----:B------:R-:W-:-:S03]  /*70c0*/  IMAD.U32 R4, RZ, RZ, UR13 ;  /* 0x0000000dff047e24 */ /* 0x000fc6000f8e00ff */
[----:B------:R-:W-:Y:S01]  /*70d0*/  IADD3.X R3, R3, UR6, R0, P1, P0 ;  /* 0x0000000603037c10 */ /* 0x000fe20008fe0400 */
[----:B------:R-:W-:-:S04]  /*70e0*/  IMAD.U32 R0, RZ, RZ, UR13 ;  /* 0x0000000dff007e24 */ /* 0x000fc8000f8e00ff */
[----:B------:R-:W-:-:S04]  /*70f0*/  IMAD.WIDE.U32 R4, R4, c[0x0][0x328], R2 ;  /* 0x0000ca0004047a25 */ /* 0x000fc800078e0002 */
[----:B------:R-:W-:Y:S01]  /*7100*/  IMAD.WIDE.U32 R2, R0, c[0x0][0x300], R2 ;  /* 0x0000c00000027a25 */ /* 0x000fe200078e0002 */
[----:B------:R-:W-:Y:S02]  /*7110*/  SEL R0, R6, RZ, !P2 ;  /* 0x000000ff06007207 */ /* 0x000fe40005000000 */
[----:B------:R-:W-:Y:S02]  /*7120*/  IADD3 R5, R5, UR8, RZ ;  /* 0x0000000805057c10 */ /* 0x000fe4000fffe0ff */
[----:B------:R-:W-:Y:S01]  /*7130*/  SEL R6, R7, RZ, !P2 ;  /* 0x000000ff07067207 */ /* 0x000fe20005000000 */
[C---:B------:R-:W-:Y:S01]  /*7140*/  IMAD R10, R0.reuse, c[0x0][0x330], RZ ;  /* 0x0000cc00000a7a24 */ /* 0x040fe200078e02ff */
[----:B------:R-:W-:Y:S01]  /*7150*/  IADD3 R3, R3, UR4, RZ ;  /* 0x0000000403037c10 */ /* 0x000fe2000fffe0ff */
[----:B------:R-:W-:Y:S02]  /*7160*/  IMAD R0, R0, c[0x0][0x308], RZ ;  /* 0x0000c20000007a24 */ /* 0x000fe400078e02ff */
[----:B------:R-:W-:-:S02]  /*7170*/  IMAD R10, R6, c[0x0][0x334], R10 ;  /* 0x0000cd00060a7a24 */ /* 0x000fc400078e020a */
[----:B------:R-:W-:-:S04]  /*7180*/  IMAD.WIDE.U32 R8, R6, c[0x0][0x330], R4 ;  /* 0x0000cc0006087a25 */ /* 0x000fc800078e0004 */
[----:B------:R-:W-:Y:S01]  /*7190*/  IMAD R0, R6, c[0x0][0x30c], R0 ;  /* 0x0000c30006007a24 */ /* 0x000fe200078e0200 */
[----:B------:R-:W-:Y:S01]  /*71a0*/  LEA R4, P1, R8, c[0x0][0x310], 0x2 ;  /* 0x0000c40008047a11 */ /* 0x000fe200078210ff */
[----:B------:R-:W-:-:S04]  /*71b0*/  IMAD.WIDE.U32 R6, R6, c[0x0][0x308], R2 ;  /* 0x0000c20006067a25 */ /* 0x000fc800078e0002 */
[----:B------:R-:W-:Y:S01]  /*71c0*/  IMAD.IADD R3, R9, 0x1, R10 ;  /* 0x0000000109037824 */ /* 0x000fe200078e020a */
[----:B------:R-:W-:Y:S01]  /*71d0*/  LEA R2, P0, R6, c[0x0][0x2e8], 0x2 ;  /* 0x0000ba0006027a11 */ /* 0x000fe200078010ff */
[----:B------:R-:W-:-:S03]  /*71e0*/  IMAD.IADD R0, R7, 0x1, R0 ;  /* 0x0000000107007824 */ /* 0x000fc600078e0200 */
        /* <DEDUP_REMOVED lines=99> */
.L_x_621:
        /* <DEDUP_REMOVED lines=14> */
.L_x_1408:


//--------------------- .text._ZN7cutlass13device_kernelIN5flash19enable_sm80_to_sm89INS1_16FlashAttnBwdSm80INS1_25CollectiveMainloopBwdSm80ILi2ELi1EN4cute5tupleIJNS5_1CILi64EEENS7_ILi128EEENS7_ILi96EEEEEENS_10bfloat16_tEfNS_4arch4Sm80ELb1ELb0ELb1ELb1ELb1ELb0ELb0ELb0ELi2ELi2ELi4ELi2ELb1EEENS1_24CollectiveEpilogueBwdGQAISB_fSE_Li256ELb1ELb1EEENS1_25SingleTileBwdLPTSchedulerILb1ELi128ELb1EEEEEEEEEvNT_6ParamsE --------------------------
	.section	.text._ZN7cutlass13device_kernelIN5flash19enable_sm80_to_sm89INS1_16FlashAttnBwdSm80INS1_25CollectiveMainloopBwdSm80ILi2ELi1EN4cute5tupleIJNS5_1CILi64EEENS7_ILi128EEENS7_ILi96EEEEEENS_10bfloat16_tEfNS_4arch4Sm80ELb1ELb0ELb1ELb1ELb1ELb0ELb0ELb0ELi2ELi2ELi4ELi2ELb1EEENS1_24CollectiveEpilogueBwdGQAISB_fSE_Li256ELb1ELb1EEENS1_25SingleTileBwdLPTSchedulerILb1ELi128ELb1EEEEEEEEEvNT_6ParamsE,"ax",@progbits
	.sectioninfo	@"SHI_REGISTERS=255"
	.align	128
.text._ZN7cutlass13device_kernelIN5flash19enable_sm80_to_sm89INS1_16FlashAttnBwdSm80INS1_25CollectiveMainloopBwdSm80ILi2ELi1EN4cute5tupleIJNS5_1CILi64EEENS7_ILi128EEENS7_ILi96EEEEEENS_10bfloat16_tEfNS_4arch4Sm80ELb1ELb0ELb1ELb1ELb1ELb0ELb0ELb0ELi2ELi2ELi4ELi2ELb1EEENS1_24CollectiveEpilogueBwdGQAISB_fSE_Li256ELb1ELb1EEENS1_25SingleTileBwdLPTSchedulerILb1ELi128ELb1EEEEEEEEEvNT_6ParamsE:
        .type           _ZN7cutlass13device_kernelIN5flash19enable_sm80_to_sm89INS1_16FlashAttnBwdSm80INS1_25CollectiveMainloopBwdSm80ILi2ELi1EN4cute5tupleIJNS5_1CILi64EEENS7_ILi128EEENS7_ILi96EEEEEENS_10bfloat16_tEfNS_4arch4Sm80ELb1ELb0ELb1ELb1ELb1ELb0ELb0ELb0ELi2ELi2ELi4ELi2ELb1EEENS1_24CollectiveEpilogueBwdGQAISB_fSE_Li256ELb1ELb1EEENS1_25SingleTileBwdLPTSchedulerILb1ELi128ELb1EEEEEEEEEvNT_6ParamsE,@function
        .size           _ZN7cutlass13device_kernelIN5flash19enable_sm80_to_sm89INS1_16FlashAttnBwdSm80INS1_25CollectiveMainloopBwdSm80ILi2ELi1EN4cute5tupleIJNS5_1CILi64EEENS7_ILi128EEENS7_ILi96EEEEEENS_10bfloat16_tEfNS_4arch4Sm80ELb1ELb0ELb1ELb1ELb1ELb0ELb0ELb0ELi2ELi2ELi4ELi2ELb1EEENS1_24CollectiveEpilogueBwdGQAISB_fSE_Li256ELb1ELb1EEENS1_25SingleTileBwdLPTSchedulerILb1ELi128ELb1EEEEEEEEEvNT_6ParamsE,(.L_x_1409 - _ZN7cutlass13device_kernelIN5flash19enable_sm80_to_sm89INS1_16FlashAttnBwdSm80INS1_25CollectiveMainloopBwdSm80ILi2ELi1EN4cute5tupleIJNS5_1CILi64EEENS7_ILi128EEENS7_ILi96EEEEEENS_10bfloat16_tEfNS_4arch4Sm80ELb1ELb0ELb1ELb1ELb1ELb0ELb0ELb0ELi2ELi2ELi4ELi2ELb1EEENS1_24CollectiveEpilogueBwdGQAISB_fSE_Li256ELb1ELb1EEENS1_25SingleTileBwdLPTSchedulerILb1ELi128ELb1EEEEEEEEEvNT_6ParamsE)
        .other          _ZN7cutlass13device_kernelIN5flash19enable_sm80_to_sm89INS1_16FlashAttnBwdSm80INS1_25CollectiveMainloopBwdSm80ILi2ELi1EN4cute5tupleIJNS5_1CILi64EEENS7_ILi128EEENS7_ILi96EEEEEENS_10bfloat16_tEfNS_4arch4Sm80ELb1ELb0ELb1ELb1ELb1ELb0ELb0ELb0ELi2ELi2ELi4ELi2ELb1EEENS1_24CollectiveEpilogueBwdGQAISB_fSE_Li256ELb1ELb1EEENS1_25SingleTileBwdLPTSchedulerILb1ELi128ELb1EEEEEEEEEvNT_6ParamsE,@"STO_CUDA_ENTRY STV_DEFAULT"
_ZN7cutlass13device_kernelIN5flash19enable_sm80_to_sm89INS1_16FlashAttnBwdSm80INS1_25CollectiveMainloopBwdSm80ILi2ELi1EN4cute5tupleIJNS5_1CILi64EEENS7_ILi128EEENS7_ILi96EEEEEENS_10bfloat16_tEfNS_4arch4Sm80ELb1ELb0ELb1ELb1ELb1ELb0ELb0ELb0ELi2ELi2ELi4ELi2ELb1EEENS1_24CollectiveEpilogueBwdGQAISB_fSE_Li256ELb1ELb1EEENS1_25SingleTileBwdLPTSchedulerILb1ELi128ELb1EEEEEEEEEvNT_6ParamsE:
        /* <DEDUP_REMOVED lines=30> */
.L_x_623:
[----:B------:R-:W-:Y:S02]  /*01e0*/  ULDC UR9, c[0x0][0x3b4] ;  /* 0x0000ed0000097ab9 */ /* 0x000fe40000000800 */
[----:B------:R-:W-:Y:S02]  /*01f0*/  UISETP.NE.AND UP0, UPT, UR9, 0x1, UPT ;  /* 0x000000010900788c */ /* 0x000fe4000bf05270 */
[----:B------:R-:W-:Y:S02]  /*0200*/  ULDC.64 UR4, c[0x0][0x3b8] ;  /* 0x0000ee0000047ab9 */ /* 0x000fe40000000a00 */
[----:B------:R-:W-:Y:S02]  /*0210*/  UIMAD.WIDE.U32 UR10, UR8, UR4, URZ ;  /* 0x00000004080a72a5 */ /* 0x000fe4000f8e003f */
[----:B------:R-:W-:-:S05]  /*0220*/  UMOV UR6, UR8 ;  /* 0x0000000800067c82 */ /* 0x000fca0008000000 */
[----:B------:R-:W-:-:S04]  /*0230*/  @UP0 USHF.R.U32.HI UR6, URZ, UR5, UR11 ;  /* 0x000000053f060299 */ /* 0x000fc8000801160b */
[----:B------:R-:W-:-:S04]  /*0240*/  UIMAD UR9, UR6, UR9, URZ ;  /* 0x00000009060972a4 */ /* 0x000fc8000f8e023f */
.L_x_624:
        /* <DEDUP_REMOVED lines=22> */
.L_x_625:
        /* <DEDUP_REMOVED lines=14> */
.L_x_627:
[----:B------:R-:W-:Y:S02]  /*0490*/  ULDC UR5, c[0x0][0x3dc] ;  /* 0x0000f70000057ab9 */ /* 0x000fe40000000800 */
.L_x_626:
        /* <DEDUP_REMOVED lines=9> */
.L_x_622:
        /* <DEDUP_REMOVED lines=21> */
.L_x_629:
[----:B------:R-:W-:Y:S02]  /*0680*/  ULDC UR9, c[0x0][0x3b4] ;  /* 0x0000ed0000097ab9 */ /* 0x000fe40000000800 */
[----:B------:R-:W-:Y:S02]  /*0690*/  UISETP.NE.AND UP0, UPT, UR9, 0x1, UPT ;  /* 0x000000010900788c */ /* 0x000fe4000bf05270 */
[----:B------:R-:W-:Y:S02]  /*06a0*/  ULDC.64 UR4, c[0x0][0x3b8] ;  /* 0x0000ee0000047ab9 */ /* 0x000fe40000000a00 */
[----:B------:R-:W-:Y:S02]  /*06b0*/  UIMAD.WIDE.U32 UR10, UR8, UR4, URZ ;  /* 0x00000004080a72a5 */ /* 0x000fe4000f8e003f */
[----:B------:R-:W-:-:S05]  /*06c0*/  UMOV UR6, UR8 ;  /* 0x0000000800067c82 */ /* 0x000fca0008000000 */
[----:B------:R-:W-:-:S04]  /*06d0*/  @UP0 USHF.R.U32.HI UR6, URZ, UR5, UR11 ;  /* 0x000000053f060299 */ /* 0x000fc8000801160b */
[----:B------:R-:W-:-:S04]  /*06e0*/  UIMAD UR9, UR6, UR9, URZ ;  /* 0x00000009060972a4 */ /* 0x000fc8000f8e023f */
.L_x_630:
        /* <DEDUP_REMOVED lines=22> */
.L_x_631:
        /* <DEDUP_REMOVED lines=14> */
.L_x_633:
[----:B------:R-:W-:Y:S02]  /*0930*/  ULDC UR5, c[0x0][0x3dc] ;  /* 0x0000f70000057ab9 */ /* 0x000fe40000000800 */
.L_x_632:
        /* <DEDUP_REMOVED lines=8> */
.L_x_628:
[----:B------:R-:W-:-:S13]  /*09c0*/  ISETP.LE.AND P0, PT, RZ, UR10, PT ;  /* 0x0000000aff007c0c */ /* 0x000fda000bf03270 */
[----:B------:R-:W-:Y:S05]  /*09d0*/  @!P0 EXIT ;  /* 0x000000000000894d */ /* 0x000fea0003800000 */
[----:B------:R-:W-:Y:S02]  /*09e0*/  ULDC.64 UR4, c[0x0][0x2c8] ;  /* 0x0000b20000047ab9 */ /* 0x000fe40000000a00 */
[----:B------:R-:W-:Y:S02]  /*09f0*/  UISETP.NE.U32.AND UP2, UPT, URZ, UR4, UPT ;  /* 0x000000043f00728c */ /* 0x000fe4000bf45070 */
[----:B------:R-:W-:Y:S02]  /*0a00*/  ULDC.64 UR6, c[0x0][0x2d0] ;  /* 0x0000b40000067ab9 */ /* 0x000fe40000000a00 */
[----:B------:R-:W-:Y:S02]  /*0a10*/  UISETP.NE.AND.EX UP2, UPT, URZ, UR5, UPT, UP2 ;  /* 0x000000053f00728c */ /* 0x000fe4000bf45320 */
[----:B------:R-:W-:Y:S02]  /*0a20*/  UISETP.NE.U32.AND UP1, UPT, URZ, UR6, UPT ;  /* 0x000000063f00728c */ /* 0x000fe4000bf25070 */
[----:B------:R-:W-:-:S02]  /*0a30*/  UMOV UR4, 0x4 ;  /* 0x0000000400047882 */ /* 0x000fc40000000000 */
[----:B------:R-:W-:Y:S01]  /*0a40*/  ULDC.64 UR8, c[0x0][0x2c8] ;  /* 0x0000b20000087ab9 */ /* 0x000fe20000000a00 */
[----:B------:R-:W-:Y:S01]  /*0a50*/  PLOP3.LUT P2, PT, PT, PT, UP2, 0x80, 0x0 ;  /* 0x000000000000781c */ /* 0x000fe20003f4f028 */
[----:B------:R-:W-:Y:S02]  /*0a60*/  UIMAD.WIDE UR8, UR10, UR4, UR8 ;  /* 0x000000040a0872a5 */ /* 0x000fe4000f8e0208 */
[----:B------:R-:W-:Y:S02]  /*0a70*/  UISETP.NE.AND.EX UP1, UPT, URZ, UR7, UPT, UP1 ;  /* 0x000000073f00728c */ /* 0x000fe4000bf25310 */
[----:B------:R-:W-:Y:S02]  /*0a80*/  ULDC.64 UR14, c[0x0][0x2d0] ;  /* 0x0000b400000e7ab9 */ /* 0x000fe40000000a00 */
[----:B------:R-:W-:Y:S01]  /*0a90*/  IMAD.U32 R8, RZ, RZ, UR8 ;  /* 0x00000008ff087e24 */ /* 0x000fe2000f8e00ff */
[----:B------:R-:W-:Y:S01]  /*0aa0*/  UIMAD.WIDE UR14, UR10, UR4, UR14 ;  /* 0x000000040a0e72a5 */ /* 0x000fe2000f8e020e */
[----:B------:R-:W-:Y:S01]  /*0ab0*/  IMAD.U32 R9, RZ, RZ, UR9 ;  /* 0x00000009ff097e24 */ /* 0x000fe2000f8e00ff */
[----:B------:R-:W-:Y:S01]  /*0ac0*/  PLOP3.LUT P1, PT, PT, PT, UP1, 0x80, 0x0 ;  /* 0x000000000000781c */ /* 0x000fe20003f2f018 */
[----:B------:R-:W-:-:S02]  /*0ad0*/  ULDC.64 UR6, c[0x0][0x2d8] ;  /* 0x0000b60000067ab9 */ /* 0x000fc40000000a00 */
[----:B------:R-:W-:Y:S01]  /*0ae0*/  UISETP.NE.U32.AND UP0, UPT, URZ, UR6, UPT ;  /* 0x000000063f00728c */ /* 0x000fe2000bf05070 */
[----:B------:R-:W2:Y:S01]  /*0af0*/  @P2 LDG.E R0, [R8.64] ;  /* 0x0000001208002981 */ /* 0x000ea2000c1e1900 */
[----:B------:R-:W-:Y:S01]  /*0b00*/  MOV R2, UR14 ;  /* 0x0000000e00027c02 */ /* 0x000fe20008000f00 */
[----:B------:R-:W-:Y:S01]  /*0b10*/  IMAD.U32 R3, RZ, RZ, UR15 ;  /* 0x0000000fff037e24 */ /* 0x000fe2000f8e00ff */
[----:B------:R-:W-:Y:S01]  /*0b20*/  UISETP.NE.AND.EX UP0, UPT, URZ, UR7, UPT, UP0 ;  /* 0x000000073f00728c */ /* 0x000fe2000bf05300 */
[----:B------:R-:W3:Y:S02]  /*0b30*/  @P2 LDG.E R5, [R8.64] ;  /* 0x0000001208052981 */ /* 0x000ee4000c1e1900 */
[----:B------:R-:W-:-:S03]  /*0b40*/  ULDC.64 UR6, c[0x0][0x2d8] ;  /* 0x0000b60000067ab9 */ /* 0x000fc60000000a00 */
[----:B------:R-:W4:Y:S01]  /*0b50*/  @P1 LDG.E R4, [R2.64] ;  /* 0x0000001202041981 */ /* 0x000f22000c1e1900 */
[----:B------:R-:W-:-:S04]  /*0b60*/  PLOP3.LUT P0, PT, PT, PT, UP0, 0x80, 0x0 ;  /* 0x000000000000781c */ /* 0x000fc80003f0f008 */
[----:B------:R-:W-:-:S06]  /*0b70*/  @UP0 UIMAD.WIDE UR6, UR10, UR4, UR6 ;  /* 0x000000040a0602a5 */ /* 0x000fcc000f8e0206 */
[----:B------:R-:W-:Y:S01]  /*0b80*/  MOV R6, UR6 ;  /* 0x0000000600067c02 */ /* 0x000fe20008000f00 */
[----:B------:R-:W-:-:S05]  /*0b90*/  IMAD.U32 R7, RZ, RZ, UR7 ;  /* 0x00000007ff077e24 */ /* 0x000fca000f8e00ff */
[----:B------:R-:W5:Y:S01]  /*0ba0*/  @P0 LDG.E R6, [R6.64] ;  /* 0x0000001206060981 */ /* 0x000f62000c1e1900 */
[----:B------:R-:W-:Y:S02]  /*0bb0*/  ULDC UR9, c[0x0][0x168] ;  /* 0x00005a0000097ab9 */ /* 0x000fe40000000800 */
[----:B------:R-:W-:Y:S02]  /*0bc0*/  UMOV UR16, URZ ;  /* 0x0000003f00107c82 */ /* 0x000fe40008000000 */
[----:B------:R-:W-:Y:S02]  /*0bd0*/  UMOV UR24, URZ ;  /* 0x0000003f00187c82 */ /* 0x000fe40008000000 */
[----:B------:R-:W-:Y:S02]  /*0be0*/  UMOV UR25, URZ ;  /* 0x0000003f00197c82 */ /* 0x000fe40008000000 */
[----:B------:R-:W-:Y:S02]  /*0bf0*/  UMOV UR20, URZ ;  /* 0x0000003f00147c82 */ /* 0x000fe40008000000 */
[----:B------:R-:W-:Y:S01]  /*0c00*/  UMOV UR21, URZ ;  /* 0x0000003f00157c82 */ /* 0x000fe20008000000 */
[----:B--2---:R-:W1:Y:S08]  /*0c10*/  @P2 R2UR UR5, R0 ;  /* 0x00000000000523c2 */ /* 0x004e7000000e0000 */
[----:B---3--:R-:W2:Y:S08]  /*0c20*/  @P2 R2UR UR13, R5 ;  /* 0x00000000050d23c2 */ /* 0x008eb000000e0000 */
[----:B----4-:R-:W3:Y:S01]  /*0c30*/  @P1 R2UR UR7, R4 ;  /* 0x00000000040713c2 */ /* 0x010ee200000e0000 */
[----:B-1----:R-:W-:-:S04]  /*0c40*/  @UP2 ULEA UR5, UR10, UR5, 0x6 ;  /* 0x000000050a052291 */ /* 0x002fc8000f8e303f */
[----:B------:R-:W-:-:S04]  /*0c50*/  @UP2 USHF.R.S32.HI UR8, URZ, 0x1f, UR5 ;  /* 0x0000001f3f082899 */ /* 0x000fc80008011405 */
[----:B------:R-:W-:Y:S02]  /*0c60*/  @UP2 ULEA.HI UR8, UR8, UR5, URZ, 0x6 ;  /* 0x0000000508082291 */ /* 0x000fe4000f8f303f */
[----:B--2---:R-:W-:Y:S02]  /*0c70*/  @UP2 USHF.R.S32.HI UR6, URZ, 0x1f, UR13 ;  /* 0x0000001f3f062899 */ /* 0x004fe4000801140d */
[----:B---3--:R-:W-:Y:S01]  /*0c80*/  @UP1 USHF.R.S32.HI UR5, URZ, 0x1f, UR7 ;  /* 0x0000001f3f051899 */ /* 0x008fe20008011407 */
[----:B-----5:R1:W2:Y:S01]  /*0c90*/  @P0 R2UR UR9, R6 ;  /* 0x00000000060903c2 */ /* 0x0202a200000e0000 */
[----:B------:R-:W-:Y:S02]  /*0ca0*/  @UP2 ULOP3.LUT UR16, UR8, 0xffffffc0, URZ, 0xc0, !UPT ;  /* 0xffffffc008102892 */ /* 0x000fe4000f8ec03f */
[----:B------:R-:W-:Y:S02]  /*0cb0*/  @UP2 UMOV UR20, UR13 ;  /* 0x0000000d00142c82 */ /* 0x000fe40008000000 */
[----:B------:R-:W-:-:S02]  /*0cc0*/  ULDC UR8, c[0x0][0x198] ;  /* 0x0000660000087ab9 */ /* 0x000fc40000000800 */
[----:B------:R-:W-:Y:S02]  /*0cd0*/  @UP2 UMOV UR21, UR6 ;  /* 0x0000000600152c82 */ /* 0x000fe40008000000 */
[----:B------:R-:W-:Y:S02]  /*0ce0*/  @UP1 UMOV UR24, UR7 ;  /* 0x0000000700181c82 */ /* 0x000fe40008000000 */
[----:B------:R-:W-:Y:S01]  /*0cf0*/  @UP1 UMOV UR25, UR5 ;  /* 0x0000000500191c82 */ /* 0x000fe20008000000 */
[----:B-12---:R-:W-:Y:S05]  /*0d00*/  @P0 BRA `(.L_x_634) ;  /* 0x0000006000000947 */ /* 0x006fea0003800000 */
[----:B------:R-:W-:Y:S05]  /*0d10*/  @!P2 BRA `(.L_x_634) ;  /* 0x000000500000a947 */ /* 0x000fea0003800000 */
[----:B------:R-:W2:Y:S04]  /*0d20*/  LDG.E R4, [R8.64] ;  /* 0x0000001208047981 */ /* 0x000ea8000c1e1900 */
[----:B------:R-:W3:Y:S01]  /*0d30*/  LDG.E R0, [R8.64+0x4] ;  /* 0x0000041208007981 */ /* 0x000ee2000c1e1900 */
[----:B--2---:R-:W1:Y:S08]  /*0d40*/  R2UR UR9, R4 ;  /* 0x00000000040973c2 */ /* 0x004e7000000e0000 */
[----:B---3--:R-:W1:Y:S02]  /*0d50*/  R2UR UR5, R0 ;  /* 0x00000000000573c2 */ /* 0x008e6400000e0000 */
[----:B-1----:R-:W-:-:S06]  /*0d60*/  UIADD3 UR9, -UR9, UR5, URZ ;  /* 0x0000000509097290 */ /* 0x002fcc000fffe13f */
.L_x_634:
        /* <DEDUP_REMOVED lines=10> */
.L_x_635:
[----:B------:R-:W-:Y:S05]  /*0e10*/  @!P1 BRA `(.L_x_636) ;  /* 0x0000005000009947 */ /* 0x000fea0003800000 */
[----:B------:R1:W2:Y:S04]  /*0e20*/  LDG.E R0, [R2.64] ;  /* 0x0000001202007981 */ /* 0x0002a8000c1e1900 */
[----:B-1----:R-:W3:Y:S01]  /*0e30*/  LDG.E R2, [R2.64+0x4] ;  /* 0x0000041202027981 */ /* 0x002ee2000c1e1900 */
[----:B--2---:R-:W1:Y:S08]  /*0e40*/  R2UR UR8, R0 ;  /* 0x00000000000873c2 */ /* 0x004e7000000e0000 */
[----:B---3--:R-:W1:Y:S02]  /*0e50*/  R2UR UR4, R2 ;  /* 0x00000000020473c2 */ /* 0x008e6400000e0000 */
[----:B-1----:R-:W-:-:S06]  /*0e60*/  UIADD3 UR8, -UR8, UR4, URZ ;  /* 0x0000000408087290 */ /* 0x002fcc000fffe13f */
.L_x_636:
        /* <DEDUP_REMOVED lines=66> */
[--C-:B------:R-:W-:Y:S01]  /*1290*/  SHF.R.S32.HI R2, RZ, 0x1f, R132.reuse ;  /* 0x0000001fff027819 */ /* 0x100fe20000011484 */
[----:B------:R-:W-:Y:S01]  /*12a0*/  ULDC.64 UR4, c[0x0][0x248] ;  /* 0x0000920000047ab9 */ /* 0x000fe20000000a00 */
[C---:B------:R-:W-:Y:S01]  /*12b0*/  IMAD.SHL.U32 R3, R132.reuse, 0x4, RZ ;  /* 0x0000000484037824 */ /* 0x040fe200078e00ff */
[----:B------:R-:W-:Y:S01]  /*12c0*/  UISETP.NE.AND UP0, UPT, UR4, 0x1, UPT ;  /* 0x000000010400788c */ /* 0x000fe2000bf05270 */
[----:B------:R-:W-:Y:S01]  /*12d0*/  SHF.R.S32.HI R31, RZ, 0x1f, R132 ;  /* 0x0000001fff1f7819 */ /* 0x000fe20000011484 */
[----:B------:R-:W-:Y:S01]  /*12e0*/  IMAD.U32 R0, RZ, RZ, UR13 ;  /* 0x0000000dff007e24 */ /* 0x000fe2000f8e00ff */
[----:B------:R-:W-:Y:S01]  /*12f0*/  IADD3 R6, P0, R132, UR13, RZ ;  /* 0x0000000d84067c10 */ /* 0x000fe2000ff1e0ff */
[----:B------:R-:W-:Y:S01]  /*1300*/  UIMAD.WIDE.U32 UR22, UR12, UR5, URZ ;  /* 0x000000050c1672a5 */ /* 0x000fe2000f8e003f */
[----:B------:R-:W-:Y:S01]  /*1310*/  IMAD.U32 R4, RZ, RZ, UR12 ;  /* 0x0000000cff047e24 */ /* 0x000fe2000f8e00ff */
[----:B------:R-:W-:Y:S01]  /*1320*/  USHF.R.S32.HI UR22, URZ, 0x1f, UR16 ;  /* 0x0000001f3f167899 */ /* 0x000fe20008011410 */
[----:B------:R-:W-:Y:S01]  /*1330*/  LEA.HI.X.SX32 R7, R0, R2, 0x1, P0 ;  /* 0x0000000200077211 */ /* 0x000fe200000f0eff */
[----:B------:R-:W-:Y:S01]  /*1340*/  IMAD.U32 R0, RZ, RZ, UR12 ;  /* 0x0000000cff007e24 */ /* 0x000fe2000f8e00ff */
[----:B------:R-:W-:Y:S01]  /*1350*/  IADD3 R2, P0, R3, UR16, RZ ;  /* 0x0000001003027c10 */ /* 0x000fe2000ff1e0ff */
[----:B------:R-:W-:Y:S01]  /*1360*/  ULDC UR4, c[0x0][0x250] ;  /* 0x0000940000047ab9 */ /* 0x000fe20000000800 */
[-C--:B------:R-:W-:Y:S01]  /*1370*/  LEA.HI R15, R31, R132.reuse, RZ, 0x2 ;  /* 0x000000841f0f7211 */ /* 0x080fe200078f10ff */
[----:B------:R-:W-:Y:S01]  /*1380*/  @UP0 UMOV UR5, UR23 ;  /* 0x0000001700050c82 */ /* 0x000fe20008000000 */
[----:B------:R-:W-:Y:S01]  /*1390*/  LEA.HI.X.SX32 R3, R3, UR22, 0x1, P0 ;  /* 0x0000001603037c11 */ /* 0x000fe200080f0eff */
[----:B------:R-:W-:Y:S01]  /*13a0*/  UMOV UR15, UR12 ;  /* 0x0000000c000f7c82 */ /* 0x000fe20008000000 */
[----:B------:R-:W-:Y:S01]  /*13b0*/  SHF.R.S32.HI R37, RZ, 0x2, R15 ;  /* 0x00000002ff257819 */ /* 0x000fe2000001140f */
[----:B------:R-:W-:Y:S01]  /*13c0*/  @UP0 USHF.R.U32.HI UR15, URZ, UR4, UR5 ;  /* 0x000000043f0f0299 */ /* 0x000fe20008011605 */
[-C--:B------:R-:W-:Y:S01]  /*13d0*/  LEA.HI R32, R31, R132.reuse, RZ, 0x3 ;  /* 0x000000841f207211 */ /* 0x080fe200078f18ff */
[----:B------:R-:W-:Y:S01]  /*13e0*/  IMAD.WIDE.U32 R24, R4, c[0x0][0x270], R2 ;  /* 0x00009c0004187a25 */ /* 0x000fe200078e0002 */
[----:B------:R-:W-:Y:S01]  /*13f0*/  ULDC.64 UR4, c[0x0][0x1e0] ;  /* 0x0000780000047ab9 */ /* 0x000fe20000000a00 */
[----:B------:R-:W-:Y:S01]  /*1400*/  SHF.R.S32.HI R17, RZ, 0x1f, R37 ;  /* 0x0000001fff117819 */ /* 0x000fe20000011425 */
[----:B------:R-:W-:Y:S01]  /*1410*/  USHF.R.S32.HI UR14, URZ, 0x1f, UR15 ;  /* 0x0000001f3f0e7899 */ /* 0x000fe2000801140f */
[C---:B------:R-:W-:Y:S01]  /*1420*/  IMAD.WIDE.U32 R22, R0.reuse, c[0x0][0x288], R2 ;  /* 0x0000a20000167a25 */ /* 0x040fe200078e0002 */
[----:B------:R-:W-:Y:S01]  /*1430*/  LOP3.LUT R2, R15, 0xfffffffc, RZ, 0xc0, !PT ;  /* 0xfffffffc0f027812 */ /* 0x000fe200078ec0ff */
[----:B------:R-:W-:Y:S01]  /*1440*/  USHF.R.S32.HI UR22, URZ, 0x1f, UR10 ;  /* 0x0000001f3f167899 */ /* 0x000fe2000801140a */
[----:B------:R-:W-:Y:S01]  /*1450*/  IADD3 R4, P0, R37, UR24, RZ ;  /* 0x0000001825047c10 */ /* 0x000fe2000ff1e0ff */
[----:B------:R-:W-:Y:S01]  /*1460*/  UIMAD UR4, UR14, UR4, URZ ;  /* 0x000000040e0472a4 */ /* 0x000fe2000f8e023f */
[----:B------:R-:W-:Y:S01]  /*1470*/  IMAD.WIDE.U32 R20, R0, c[0x0][0x238], R6 ;  /* 0x00008e0000147a25 */ /* 0x000fe200078e0006 */
[----:B------:R-:W-:Y:S01]  /*1480*/  LEA.HI R30, R31, R132, RZ, 0x5 ;  /* 0x000000841f1e7211 */ /* 0x000fe200078f28ff */
[----:B------:R-:W-:Y:S01]  /*1490*/  UIADD3 UR6, -UR6, UR8, URZ ;  /* 0x0000000806067290 */ /* 0x000fe2000fffe13f */
[----:B------:R-:W-:Y:S01]  /*14a0*/  IADD3.X R5, R17, UR25, RZ, P0, !PT ;  /* 0x0000001911057c10 */ /* 0x000fe200087fe4ff */
[----:B------:R-:W-:Y:S01]  /*14b0*/  IMAD.IADD R16, R132, 0x1, -R2 ;  /* 0x0000000184107824 */ /* 0x000fe200078e0a02 */
[----:B------:R-:W-:Y:S01]  /*14c0*/  UIMAD UR13, UR15, UR5, UR4 ;  /* 0x000000050f0d72a4 */ /* 0x000fe2000f8e0204 */
[----:B------:R-:W-:Y:S01]  /*14d0*/  IMAD.SHL.U32 R0, R32, 0x8, RZ ;  /* 0x0000000820007824 */ /* 0x000fe200078e00ff */
[----:B------:R-:W-:Y:S01]  /*14e0*/  SHF.R.S32.HI R29, RZ, 0x5, R30 ;  /* 0x00000005ff1d7819 */ /* 0x000fe2000001141e */
[----:B------:R-:W-:Y:S01]  /*14f0*/  IMAD.SHL.U32 R2, R16, 0x8, RZ ;  /* 0x0000000810027824 */ /* 0x000fe200078e00ff */
[----:B------:R-:W-:Y:S01]  /*1500*/  ULDC.64 UR4, c[0x0][0x1b0] ;  /* 0x00006c0000047ab9 */ /* 0x000fe20000000a00 */
[----:B------:R-:W-:Y:S01]  /*1510*/  IMAD.U32 R10, RZ, RZ, UR11 ;  /* 0x0000000bff0a7e24 */ /* 0x000fe2000f8e00ff */
[----:B------:R-:W-:Y:S01]  /*1520*/  UIMAD UR4, UR14, UR4, URZ ;  /* 0x000000040e0472a4 */ /* 0x000fe2000f8e023f */
[----:B------:R-:W-:Y:S01]  /*1530*/  IMAD.U32 R6, RZ, RZ, UR15 ;  /* 0x0000000fff067e24 */ /* 0x000fe2000f8e00ff */
[----:B------:R-:W-:Y:S01]  /*1540*/  SHF.R.S32.HI R3, RZ, 0x1f, R2 ;  /* 0x0000001fff037819 */ /* 0x000fe20000011402 */
[----:B------:R-:W-:Y:S01]  /*1550*/  IMAD.WIDE R10, R10, 0x80, R4 ;  /* 0x000000800a0a7825 */ /* 0x000fe200078e0204 */
[----:B------:R-:W-:Y:S01]  /*1560*/  LOP3.LUT R0, R0, 0xc0, RZ, 0xc0, !PT ;  /* 0x000000c000007812 */ /* 0x000fe200078ec0ff */
[----:B------:R-:W-:Y:S01]  /*1570*/  UIMAD UR16, UR15, UR5, UR4 ;  /* 0x000000050f1072a4 */ /* 0x000fe2000f8e0204 */
[----:B------:R-:W-:Y:S01]  /*1580*/  IADD3 R26, R2, 0x20, RZ ;  /* 0x00000020021a7810 */ /* 0x000fe20007ffe0ff */
[----:B------:R-:W-:Y:S01]  /*1590*/  USEL UR14, UR10, URZ, !UP1 ;  /* 0x0000003f0a0e7287 */ /* 0x000fe2000c800000 */
[C---:B------:R-:W-:Y:S01]  /*15a0*/  IMAD.WIDE.U32 R4, R6.reuse, c[0x0][0x1e0], R2 ;  /* 0x0000780006047a25 */ /* 0x040fe200078e0002 */
[----:B------:R-:W-:Y:S01]  /*15b0*/  USEL UR15, UR22, URZ, !UP1 ;  /* 0x0000003f160f7287 */ /* 0x000fe2000c800000 */
[----:B------:R-:W-:Y:S01]  /*15c0*/  SHF.R.U32.HI R8, RZ, 0x3, R0 ;  /* 0x00000003ff087819 */ /* 0x000fe20000011600 */
[----:B------:R-:W-:Y:S01]  /*15d0*/  ULDC.64 UR4, c[0x0][0x1e8] ;  /* 0x00007a0000047ab9 */ /* 0x000fe20000000a00 */
[----:B------:R-:W-:Y:S01]  /*15e0*/  IMAD.WIDE.U32 R6, R6, c[0x0][0x1b0], R2 ;  /* 0x00006c0006067a25 */ /* 0x000fe200078e0002 */
[----:B------:R-:W-:Y:S01]  /*15f0*/  LOP3.LUT R0, R0, 0x18, R2, 0xf8, !PT ;  /* 0x0000001800007812 */ /* 0x000fe200078ef802 */
[----:B------:R-:W-:Y:S01]  /*1600*/  UIMAD UR4, UR15, UR4, URZ ;  /* 0x000000040f0472a4 */ /* 0x000fe2000f8e023f */
[----:B------:R-:W-:Y:S01]  /*1610*/  IADD3 R5, R5, UR13, RZ ;  /* 0x0000000d05057c10 */ /* 0x000fe2000fffe0ff */
[----:B------:R-:W-:Y:S01]  /*1620*/  IMAD.U32 R12, RZ, RZ, UR14 ;  /* 0x0000000eff0c7e24 */ /* 0x000fe2000f8e00ff */
[----:B------:R-:W-:Y:S01]  /*1630*/  IADD3 R7, R7, UR16, RZ ;  /* 0x0000001007077c10 */ /* 0x000fe2000fffe0ff */
[----:B------:R-:W-:Y:S01]  /*1640*/  UIMAD UR13, UR14, UR5, UR4 ;  /* 0x000000050e0d72a4 */ /* 0x000fe2000f8e0204 */
[----:B------:R-:W-:Y:S01]  /*1650*/  LOP3.LUT R14, R0, R8, RZ, 0x3c, !PT ;  /* 0x00000008000e7212 */ /* 0x000fe200078e3cff */
[----:B------:R-:W-:Y:S01]  /*1660*/  IMAD.WIDE.U32 R4, R12, c[0x0][0x1e8], R4 ;  /* 0x00007a000c047a25 */ /* 0x000fe200078e0004 */
[----:B------:R-:W-:Y:S01]  /*1670*/  LEA.HI R0, R15, R37, RZ, 0x1 ;  /* 0x000000250f007211 */ /* 0x000fe200078f08ff */
[----:B------:R-:W-:Y:S01]  /*1680*/  ULDC.64 UR4, c[0x0][0x1b8] ;  /* 0x00006e0000047ab9 */ /* 0x000fe20000000a00 */
[----:B------:R-:W-:Y:S01]  /*1690*/  IADD3 R36, R2, 0x40, RZ ;  /* 0x0000004002247810 */ /* 0x000fe20007ffe0ff */
[----:B------:R-:W-:Y:S01]  /*16a0*/  IMAD.WIDE.U32 R12, R12, c[0x0][0x1b8], R6 ;  /* 0x00006e000c0c7a25 */ /* 0x000fe200078e0006 */
[----:B------:R-:W-:Y:S01]  /*16b0*/  LOP3.LUT R6, R0, 0x7fffffe, RZ, 0xc0, !PT ;  /* 0x07fffffe00067812 */ /* 0x000fe200078ec0ff */
[----:B------:R-:W-:Y:S01]  /*16c0*/  UIMAD UR4, UR15, UR4, URZ ;  /* 0x000000040f0472a4 */ /* 0x000fe2000f8e023f */
[----:B------:R-:W-:Y:S01]  /*16d0*/  IADD3 R5, R5, UR13, RZ ;  /* 0x0000000d05057c10 */ /* 0x000fe2000fffe0ff */
[----:B------:R-:W-:Y:S01]  /*16e0*/  IMAD R0, R11, c[0x0][0x1d8], RZ ;  /* 0x000076000b007a24 */ /* 0x000fe200078e02ff */
[----:B------:R-:W-:Y:S01]  /*16f0*/  ISETP.GE.AND P3, PT, R2, c[0x0][0x1cc], PT ;  /* 0x0000730002007a0c */ /* 0x000fe20003f66270 */
[----:B------:R-:W-:Y:S01]  /*1700*/  IMAD.IADD R6, R37, 0x1, -R6 ;  /* 0x0000000125067824 */ /* 0x000fe200078e0a06 */
[----:B------:R-:W-:Y:S01]  /*1710*/  UIMAD UR16, UR14, UR5, UR4 ;  /* 0x000000050e1072a4 */ /* 0x000fe2000f8e0204 */
[----:B------:R-:W-:Y:S01]  /*1720*/  IMAD R0, R10, c[0x0][0x1dc], R0 ;  /* 0x000077000a007a24 */ /* 0x000fe200078e0200 */
[----:B------:R-:W-:Y:S01]  /*1730*/  ISETP.GE.AND P2, PT, R26, c[0x0][0x1cc], PT ;  /* 0x000073001a007a0c */ /* 0x000fe20003f46270 */
[----:B------:R-:W-:Y:S01]  /*1740*/  IMAD R6, R29, 0x8, R6 ;  /* 0x000000081d067824 */ /* 0x000fe200078e0206 */
[----:B------:R-:W-:Y:S01]  /*1750*/  ISETP.GE.AND P1, PT, R36, c[0x0][0x1cc], PT ;  /* 0x0000730024007a0c */ /* 0x000fe20003f26270 */
[----:B------:R-:W-:Y:S01]  /*1760*/  IMAD.WIDE.U32 R8, R10, c[0x0][0x1d8], R4 ;  /* 0x000076000a087a25 */ /* 0x000fe200078e0004 */
[----:B------:R-:W-:Y:S01]  /*1770*/  IADD3 R5, R13, UR16, RZ ;  /* 0x000000100d057c10 */ /* 0x000fe2000fffe0ff */
[----:B------:R-:W-:Y:S01]  /*1780*/  USHF.R.S32.HI UR23, URZ, 0x1f, UR12 ;  /* 0x0000001f3f177899 */ /* 0x000fe2000801140c */
[----:B------:R-:W-:Y:S01]  /*1790*/  LEA.HI R28, R31, R132, RZ, 0x4 ;  /* 0x000000841f1c7211 */ /* 0x000fe200078f20ff */
[----:B------:R-:W-:Y:S01]  /*17a0*/  IMAD.U32 R14, R6, 0x20, R14 ;  /* 0x00000020060e7824 */ /* 0x000fe200078e000e */
[C---:B------:R-:W-:Y:S01]  /*17b0*/  LEA R6, P0, R8.reuse, c[0x0][0x1c0], 0x1 ;  /* 0x0000700008067a11 */ /* 0x040fe200078008ff */
[----:B------:R-:W-:Y:S01]  /*17c0*/  IMAD.IADD R0, R9, 0x1, R0 ;  /* 0x0000000109007824 */ /* 0x000fe200078e0200 */
[----:B------:R-:W-:Y:S01]  /*17d0*/  ULDC.64 UR4, c[0x0][0x270] ;  /* 0x00009c0000047ab9 */ /* 0x000fe20000000a00 */
[----:B------:R-:W-:Y:S01]  /*17e0*/  IMAD.MOV.U32 R13, RZ, RZ, c[0x0][0x1d8] ;  /* 0x00007600ff0d7624 */ /* 0x000fe200078e00ff */
[----:B------:R-:W-:Y:S01]  /*17f0*/  UIMAD UR4, UR23, UR4, URZ ;  /* 0x00000004170472a4 */ /* 0x000fe2000f8e023f */
[----:B------:R-:W-:Y:S01]  /*1800*/  IMAD.MOV.U32 R4, RZ, RZ, R12 ;  /* 0x000000ffff047224 */ /* 0x000fe200078e000c */
[----:B------:R-:W-:Y:S01]  /*1810*/  LEA.HI.X R7, R8, c[0x0][0x1c4], R0, 0x1, P0 ;  /* 0x0000710008077a11 */ /* 0x000fe200000f0c00 */
[----:B------:R-:W-:Y:S01]  /*1820*/  IMAD R0, R11, c[0x0][0x1a8], RZ ;  /* 0x00006a000b007a24 */ /* 0x000fe200078e02ff */
[----:B------:R-:W-:Y:S01]  /*1830*/  LEA R12, P0, R13, R6, 0x7 ;  /* 0x000000060d0c7211 */ /* 0x000fe200078038ff */
[----:B------:R-:W-:Y:S01]  /*1840*/  IMAD.MOV.U32 R18, RZ, RZ, c[0x0][0x1dc] ;  /* 0x00007700ff127624 */ /* 0x000fe200078e00ff */
[----:B------:R-:W-:Y:S01]  /*1850*/  UMOV UR13, 0x6 ;  /* 0x00000006000d7882 */ /* 0x000fe20000000000 */
[----:B------:R-:W-:Y:S01]  /*1860*/  IMAD R11, R10, c[0x0][0x1ac], R0 ;  /* 0x00006b000a0b7a24 */ /* 0x000fe200078e0200 */
[----:B------:R-:W-:Y:S01]  /*1870*/  IADD3 R0, -R37, UR6, RZ ;  /* 0x0000000625007c10 */ /* 0x000fe2000fffe1ff */
[----:B------:R-:W-:Y:S01]  /*1880*/  IMAD.SHL.U32 R33, R14, 0x2, RZ ;  /* 0x000000020e217824 */ /* 0x000fe200078e00ff */
[----:B------:R-:W-:Y:S01]  /*1890*/  LEA.HI.X R13, R13, R7, R18, 0x7, P0 ;  /* 0x000000070d0d7211 */ /* 0x000fe200000f3c12 */
[----:B------:R-:W-:Y:S01]  /*18a0*/  ULDC.64 UR14, c[0x0][0x208] ;  /* 0x00008200000e7ab9 */ /* 0x000fe20000000a00 */
[C---:B------:R-:W-:Y:S01]  /*18b0*/  ISETP.LT.OR P6, PT, R0.reuse, 0x1, P3 ;  /* 0x000000010000780c */ /* 0x040fe20001fc1670 */
[----:B------:R-:W-:Y:S01]  /*18c0*/  USHF.L.U64.HI UR15, UR14, UR13, UR15 ;  /* 0x0000000d0e0f7299 */ /* 0x000fe2000801020f */
[C---:B------:R-:W-:Y:S01]  /*18d0*/  ISETP.LT.OR P5, PT, R0.reuse, 0x1, P2 ;  /* 0x000000010000780c */ /* 0x040fe200017a1670 */
[----:B------:R-:W-:Y:S01]  /*18e0*/  USHF.L.U32 UR16, UR14, 0x6, URZ ;  /* 0x000000060e107899 */ /* 0x000fe2000800063f */
[----:B------:R-:W-:Y:S01]  /*18f0*/  ISETP.LT.OR P4, PT, R0, 0x1, P1 ;  /* 0x000000010000780c */ /* 0x000fe20000f81670 */
[----:B------:R-:W-:Y:S01]  /*1900*/  IMAD.WIDE.U32 R8, R10, c[0x0][0x1a8], R4 ;  /* 0x00006a000a087a25 */ /* 0x000fe200078e0004 */
[C---:B------:R-:W-:Y:S01]  /*1910*/  ISETP.LT.OR P3, PT, R0.reuse, 0x41, P3 ;  /* 0x000000410000780c */ /* 0x040fe20001f61670 */
[----:B------:R-:W-:Y:S01]  /*1920*/  UIMAD UR14, UR12, UR5, UR4 ;  /* 0x000000050c0e72a4 */ /* 0x000fe2000f8e0204 */
[C---:B------:R-:W-:Y:S01]  /*1930*/  ISETP.LT.OR P2, PT, R0.reuse, 0x41, P2 ;  /* 0x000000410000780c */ /* 0x040fe20001741670 */
[----:B------:R-:W-:Y:S01]  /*1940*/  IMAD.IADD R5, R9, 0x1, R11 ;  /* 0x0000000109057824 */ /* 0x000fe200078e020b */
[----:B------:R-:W-:Y:S01]  /*1950*/  ISETP.LT.OR P1, PT, R0, 0x41, P1 ;  /* 0x000000410000780c */ /* 0x000fe20000f21670 */
[----:B------:R-:W-:Y:S01]  /*1960*/  ULDC.64 UR4, c[0x0][0x288] ;  /* 0x0000a20000047ab9 */ /* 0x000fe20000000a00 */
[----:B------:R-:W-:Y:S01]  /*1970*/  LEA R4, P0, R8, c[0x0][0x190], 0x1 ;  /* 0x0000640008047a11 */ /* 0x000fe200078008ff */
[----:B------:R-:W-:Y:S01]  /*1980*/  @!PT LDS RZ, [RZ] ;  /* 0x00000000fffff984 */ /* 0x000fe20000000800 */
[----:B------:R-:W-:Y:S01]  /*1990*/  @!PT LDS RZ, [RZ] ;  /* 0x00000000fffff984 */ /* 0x000fe20000000800 */
[----:B------:R-:W-:Y:S01]  /*19a0*/  @!PT LDS RZ, [RZ] ;  /* 0x00000000fffff984 */ /* 0x000fe20000000800 */
[----:B------:R1:W-:Y:S01]  /*19b0*/  LDGSTS.E.BYPASS.LTC128B.128 [R33+0x6080], [R6.64], !P6 ;  /* 0x0608000006217fae */ /* 0x0003e2000f101d52 */
[----:B------:R-:W-:Y:S01]  /*19c0*/  ISETP.GE.AND P6, PT, R26, c[0x0][0x19c], PT ;  /* 0x000067001a007a0c */ /* 0x000fe20003fc6270 */
[----:B------:R-:W-:Y:S01]  /*19d0*/  UIMAD UR4, UR23, UR4, URZ ;  /* 0x00000004170472a4 */ /* 0x000fe2000f8e023f */
[----:B------:R-:W-:Y:S01]  /*19e0*/  LEA.HI.X R5, R8, c[0x0][0x194], R5, 0x1, P0 ;  /* 0x0000650008057a11 */ /* 0x000fe200000f0c05 */
[----:B------:R1:W-:Y:S01]  /*19f0*/  LDGSTS.E.BYPASS.LTC128B.128 [R33+0x8080], [R6.64+0x40], !P5 ;  /* 0x0808004006217fae */ /* 0x0003e2000e901d52 */
[----:B------:R-:W-:Y:S01]  /*1a00*/  SHF.R.S32.HI R9, RZ, 0x4, R28 ;  /* 0x00000004ff097819 */ /* 0x000fe2000001141c */
[----:B------:R-:W-:Y:S01]  /*1a10*/  UIMAD UR13, UR12, UR5, UR4 ;  /* 0x000000050c0d72a4 */ /* 0x000fe2000f8e0204 */
[----:B------:R-:W-:Y:S01]  /*1a20*/  IMAD.MOV.U32 R10, RZ, RZ, c[0x0][0x1a8] ;  /* 0x00006a00ff0a7624 */ /* 0x000fe200078e00ff */
[----:B------:R1:W-:Y:S01]  /*1a30*/  LDGSTS.E.BYPASS.LTC128B.128 [R33+0xa080], [R6.64+0x80], !P4 ;  /* 0x0a08008006217fae */ /* 0x0003e2000e101d52 */
[----:B------:R-:W-:Y:S01]  /*1a40*/  ISETP.GE.AND P4, PT, R36, c[0x0][0x19c], PT ;  /* 0x0000670024007a0c */ /* 0x000fe20003f86270 */
[----:B------:R-:W-:Y:S01]  /*1a50*/  ULDC.64 UR4, c[0x0][0x180] ;  /* 0x0000600000047ab9 */ /* 0x000fe20000000a00 */
[----:B------:R-:W-:Y:S01]  /*1a60*/  LEA.HI R8, R28, R9, RZ, 0x1 ;  /* 0x000000091c087211 */ /* 0x000fe200078f08ff */
[----:B------:R2:W-:Y:S01]  /*1a70*/  LDGSTS.E.BYPASS.LTC128B.128 [R33+0x7080], [R12.64], !P3 ;  /* 0x070800000c217fae */ /* 0x0005e2000d901d52 */
[C---:B------:R-:W-:Y:S01]  /*1a80*/  ISETP.LT.OR P3, PT, R0.reuse, 0x1, P6 ;  /* 0x000000010000780c */ /* 0x040fe20003761670 */
[----:B------:R-:W-:Y:S01]  /*1a90*/  UIMAD UR4, UR23, UR4, URZ ;  /* 0x00000004170472a4 */ /* 0x000fe2000f8e023f */
[----:B------:R-:W-:Y:S01]  /*1aa0*/  ISETP.LT.OR P6, PT, R0, 0x41, P6 ;  /* 0x000000410000780c */ /* 0x000fe200037c1670 */
[----:B------:R2:W-:Y:S01]  /*1ab0*/  LDGSTS.E.BYPASS.LTC128B.128 [R33+0x9080], [R12.64+0x40], !P2 ;  /* 0x090800400c217fae */ /* 0x0005e2000d101d52 */
[----:B------:R-:W-:Y:S01]  /*1ac0*/  ISETP.GE.AND P2, PT, R2, c[0x0][0x19c], PT ;  /* 0x0000670002007a0c */ /* 0x000fe20003f46270 */
[----:B------:R-:W-:Y:S01]  /*1ad0*/  IMAD.MOV.U32 R11, RZ, RZ, c[0x0][0x1ac] ;  /* 0x00006b00ff0b7624 */ /* 0x000fe200078e00ff */
[----:B------:R-:W-:Y:S01]  /*1ae0*/  LOP3.LUT R8, R8, 0xfffffffe, RZ, 0xc0, !PT ;  /* 0xfffffffe08087812 */ /* 0x000fe200078ec0ff */
        /* <DEDUP_REMOVED lines=8> */
[----:B------:R-:W-:Y:S01]  /*1b70*/  IMAD.IADD R19, R9, 0x1, -R8 ;  /* 0x0000000109137824 */ /* 0x000fe200078e0a08 */
[----:B------:R-:W-:Y:S01]  /*1b80*/  SHF.R.S32.HI R0, RZ, 0x1f, R15 ;  /* 0x0000001fff007819 */ /* 0x000fe2000001140f */
[----:B------:R-:W-:Y:S01]  /*1b90*/  UIMAD UR4, UR23, UR4, URZ ;  /* 0x00000004170472a4 */ /* 0x000fe2000f8e023f */
[----:B------:R-:W-:Y:S01]  /*1ba0*/  STL [R1+0x18], R36 ;  /* 0x0000182401007387 */ /* 0x000fe20000100800 */
[----:B------:R-:W-:Y:S01]  /*1bb0*/  USEL UR22, UR22, URZ, !UP2 ;  /* 0x0000003f16167287 */ /* 0x000fe2000d000000 */
[----:B------:R-:W-:Y:S01]  /*1bc0*/  LEA.HI R0, R0, R37, RZ, 0x3 ;  /* 0x0000002500007211 */ /* 0x000fe200078f18ff */
[----:B------:R-:W-:Y:S01]  /*1bd0*/  UIMAD UR24, UR12, UR5, UR4 ;  /* 0x000000050c1872a4 */ /* 0x000fe2000f8e0204 */
[----:B-1----:R-:W-:Y:S01]  /*1be0*/  IADD3 R6, P0, R37, UR20, RZ ;  /* 0x0000001425067c10 */ /* 0x002fe2000ff1e0ff */
[----:B------:R-:W-:Y:S01]  /*1bf0*/  USHF.L.U32 UR20, UR17, 0x6, URZ ;  /* 0x0000000611147899 */ /* 0x000fe2000800063f */
[----:B------:R1:W-:Y:S01]  /*1c00*/  LDGSTS.E.BYPASS.LTC128B.128 [R33+0x80], [R4.64], !P5 ;  /* 0x0008000004217fae */ /* 0x0003e2000e901d52 */
[----:B------:R-:W-:Y:S01]  /*1c10*/  LOP3.LUT R0, R0, 0xfffffff8, RZ, 0xc0, !PT ;  /* 0xfffffff800007812 */ /* 0x000fe200078ec0ff */
[----:B------:R-:W-:Y:S01]  /*1c20*/  ULDC.64 UR4, c[0x0][0x238] ;  /* 0x00008e0000047ab9 */ /* 0x000fe20000000a00 */
[----:B------:R-:W-:Y:S01]  /*1c30*/  IADD3.X R7, R17, UR21, RZ, P0, !PT ;  /* 0x0000001511077c10 */ /* 0x000fe200087fe4ff */
[----:B------:R-:W-:Y:S01]  /*1c40*/  UIADD3 UR21, -UR20, UR9, URZ ;  /* 0x0000000914157290 */ /* 0x000fe2000fffe13f */
[----:B------:R1:W-:Y:S01]  /*1c50*/  LDGSTS.E.BYPASS.LTC128B.128 [R33+0x2080], [R4.64+0x40], !P3 ;  /* 0x0208004004217fae */ /* 0x0003e2000d901d52 */
[C---:B------:R-:W-:Y:S01]  /*1c60*/  ISETP.GE.AND P3, PT, R2.reuse, c[0x0][0x16c], PT ;  /* 0x00005b0002007a0c */ /* 0x040fe20003f66270 */
[C---:B------:R-:W-:Y:S01]  /*1c70*/  IMAD.IADD R0, R37.reuse, 0x1, -R0 ;  /* 0x0000000125007824 */ /* 0x040fe200078e0a00 */
[----:B------:R-:W-:Y:S01]  /*1c80*/  ISETP.GE.AND P5, PT, R2, c[0x0][0x1fc], PT ;  /* 0x00007f0002007a0c */ /* 0x000fe20003fa6270 */
[----:B------:R1:W-:Y:S01]  /*1c90*/  LDGSTS.E.BYPASS.LTC128B.128 [R33+0x4080], [R4.64+0x80], !P1 ;  /* 0x0408008004217fae */ /* 0x0003e2000c901d52 */
[C---:B--2---:R-:W-:Y:S01]  /*1ca0*/  LEA R12, P0, R10.reuse, R4, 0x7 ;  /* 0x000000040a0c7211 */ /* 0x044fe200078038ff */
[----:B------:R-:W-:Y:S01]  /*1cb0*/  UIMAD UR4, UR23, UR4, URZ ;  /* 0x00000004170472a4 */ /* 0x000fe2000f8e023f */
[----:B------:R-:W-:Y:S01]  /*1cc0*/  ISETP.LT.AND P1, PT, R37, UR21, PT ;  /* 0x0000001525007c0c */ /* 0x000fe2000bf21270 */
[----:B------:R-:W-:Y:S01]  /*1cd0*/  USEL UR23, UR10, URZ, !UP2 ;  /* 0x0000003f0a177287 */ /* 0x000fe2000d000000 */
[----:B------:R-:W-:Y:S01]  /*1ce0*/  LEA.HI.X R13, R10, R5, R11, 0x7, P0 ;  /* 0x000000050a0d7211 */ /* 0x000fe200000f3c0b */
[----:B------:R-:W-:Y:S01]  /*1cf0*/  UIMAD UR26, UR12, UR5, UR4 ;  /* 0x000000050c1a72a4 */ /* 0x000fe2000f8e0204 */
[----:B------:R-:W-:Y:S01]  /*1d00*/  ISETP.GE.OR P0, PT, R2, c[0x0][0x1fc], !P1 ;  /* 0x00007f0002007a0c */ /* 0x000fe20004f06670 */
[----:B------:R-:W-:Y:S01]  /*1d10*/  USHF.R.S32.HI UR27, URZ, 0x1f, UR17 ;  /* 0x0000001f3f1b7899 */ /* 0x000fe20008011411 */
[----:B------:R-:W-:Y:S01]  /*1d20*/  LEA.HI R11, R31, R132, RZ, 0x6 ;  /* 0x000000841f0b7211 */ /* 0x000fe200078f30ff */
[----:B------:R2:W-:Y:S01]  /*1d30*/  LDGSTS.E.BYPASS.LTC128B.128 [R33+0x1080], [R12.64], !P2 ;  /* 0x010800000c217fae */ /* 0x0005e2000d101d52 */
[C---:B------:R-:W-:Y:S01]  /*1d40*/  LOP3.LUT P2, RZ, R0.reuse, 0x4, RZ, 0xc0, !PT ;  /* 0x0000000400ff7812 */ /* 0x040fe2000784c0ff */
[----:B------:R-:W-:Y:S01]  /*1d50*/  IMAD.SHL.U32 R0, R0, 0x40, RZ ;  /* 0x0000004000007824 */ /* 0x000fe200078e00ff */
[----:B------:R-:W-:Y:S01]  /*1d60*/  SHF.R.S32.HI R11, RZ, 0x6, R11 ;  /* 0x00000006ff0b7819 */ /* 0x000fe2000001140b */
[----:B------:R-:W-:Y:S01]  /*1d70*/  ULDC.64 UR4, c[0x0][0x188] ;  /* 0x0000620000047ab9 */ /* 0x000fe20000000a00 */
[----:B------:R-:W-:Y:S01]  /*1d80*/  IMAD.U32 R10, RZ, RZ, UR23 ;  /* 0x00000017ff0a7e24 */ /* 0x000fe2000f8e00ff */
[----:B------:R-:W-:Y:S01]  /*1d90*/  UIMAD UR4, UR22, UR4, URZ ;  /* 0x00000004160472a4 */ /* 0x000fe2000f8e023f */
[----:B------:R-:W-:Y:S01]  /*1da0*/  LOP3.LUT R0, R0, 0x1c0, RZ, 0xc0, !PT ;  /* 0x000001c000007812 */ /* 0x000fe200078ec0ff */
[----:B------:R-:W-:Y:S01]  /*1db0*/  UIMAD UR15, UR15, UR17, URZ ;  /* 0x000000110f0f72a4 */ /* 0x000fe2000f8e023f */
[----:B------:R-:W-:Y:S01]  /*1dc0*/  STL [R1+0x8], R33 ;  /* 0x0000082101007387 */ /* 0x000fe20000100800 */
[----:B------:R-:W-:Y:S01]  /*1dd0*/  UIMAD UR28, UR23, UR5, UR4 ;  /* 0x00000005171c72a4 */ /* 0x000fe2000f8e0204 */
[----:B------:R-:W-:Y:S01]  /*1de0*/  IMAD.MOV.U32 R222, RZ, RZ, 0x20 ;  /* 0x00000020ffde7424 */ /* 0x000fe200078e00ff */
[----:B------:R-:W-:Y:S01]  /*1df0*/  UIMAD UR15, UR27, UR16, UR15 ;  /* 0x000000101b0f72a4 */ /* 0x000fe2000f8e020f */
[----:B------:R2:W-:Y:S01]  /*1e00*/  LDGSTS.E.BYPASS.LTC128B.128 [R33+0x3080], [R12.64+0x40], !P6 ;  /* 0x030800400c217fae */ /* 0x0005e2000f101d52 */
[----:B------:R-:W-:Y:S01]  /*1e10*/  ULDC.64 UR4, c[0x0][0x178] ;  /* 0x00005e0000047ab9 */ /* 0x000fe20000000a00 */
[C---:B------:R-:W-:Y:S01]  /*1e20*/  ISETP.GE.OR P6, PT, R26.reuse, c[0x0][0x1fc], !P1 ;  /* 0x00007f001a007a0c */ /* 0x040fe20004fc6670 */
[----:B------:R-:W-:Y:S01]  /*1e30*/  UIMAD.WIDE.U32 UR30, UR17, UR4, URZ ;  /* 0x00000004111e72a5 */ /* 0x000fe2000f8e003f */
[C---:B-1----:R-:W-:Y:S01]  /*1e40*/  IMAD R4, R7.reuse, c[0x0][0x178], RZ ;  /* 0x00005e0007047a24 */ /* 0x042fe200078e02ff */
[----:B------:R2:W-:Y:S01]  /*1e50*/  LDGSTS.E.BYPASS.LTC128B.128 [R33+0x5080], [R12.64+0x80], !P4 ;  /* 0x050800800c217fae */ /* 0x0005e2000e101d52 */
[----:B------:R-:W-:Y:S01]  /*1e60*/  IMAD R7, R7, c[0x0][0x208], RZ ;  /* 0x0000820007077a24 */ /* 0x000fe200078e02ff */
[----:B------:R-:W-:Y:S01]  /*1e70*/  ISETP.GE.AND P4, PT, R26, c[0x0][0x16c], PT ;  /* 0x00005b001a007a0c */ /* 0x000fe20003f86270 */
[C---:B------:R-:W-:Y:S01]  /*1e80*/  IMAD R8, R6.reuse, c[0x0][0x17c], R4 ;  /* 0x00005f0006087a24 */ /* 0x040fe200078e0204 */
[----:B------:R-:W0:Y:S01]  /*1e90*/  LDGDEPBAR ;  /* 0x00000000000079af */ /* 0x000e220000000000 */
[----:B------:R-:W-:Y:S01]  /*1ea0*/  IMAD.WIDE.U32 R4, R6, c[0x0][0x178], R2 ;  /* 0x00005e0006047a25 */ /* 0x000fe200078e0002 */
[----:B------:R-:W-:Y:S01]  /*1eb0*/  ISETP.GE.OR P1, PT, R36, c[0x0][0x1fc], !P1 ;  /* 0x00007f0024007a0c */ /* 0x000fe20004f26670 */
[----:B------:R-:W-:Y:S01]  /*1ec0*/  CS2R R130, SRZ ;  /* 0x0000000000827805 */ /* 0x000fe2000001ff00 */
        /* <DEDUP_REMOVED lines=8> */
[----:B------:R-:W-:Y:S01]  /*1f50*/  CS2R R118, SRZ ;  /* 0x0000000000767805 */ /* 0x000fe2000001ff00 */
[----:B------:R-:W-:Y:S01]  /*1f60*/  IMAD.U32 R6, RZ, RZ, UR12 ;  /* 0x0000000cff067e24 */ /* 0x000fe2000f8e00ff */
[----:B------:R-:W-:Y:S01]  /*1f70*/  CS2R R116, SRZ ;  /* 0x0000000000747805 */ /* 0x000fe2000001ff00 */
[----:B------:R-:W-:Y:S01]  /*1f80*/  IMAD.IADD R3, R3, 0x1, R7 ;  /* 0x0000000103037824 */ /* 0x000fe200078e0207 */
[----:B------:R-:W-:Y:S01]  /*1f90*/  CS2R R114, SRZ ;  /* 0x0000000000727805 */ /* 0x000fe2000001ff00 */
[----:B------:R-:W-:Y:S01]  /*1fa0*/  IMAD.WIDE.U32 R4, R6, c[0x0][0x180], R4 ;  /* 0x0000600006047a25 */ /* 0x000fe200078e0004 */
[----:B------:R-:W-:Y:S01]  /*1fb0*/  LEA.HI R6, R30, R29, RZ, 0x1 ;  /* 0x0000001d1e067211 */ /* 0x000fe200078f08ff */
[----:B------:R-:W-:Y:S01]  /*1fc0*/  CS2R R112, SRZ ;  /* 0x0000000000707805 */ /* 0x000fe2000001ff00 */
[----:B------:R-:W-:Y:S01]  /*1fd0*/  CS2R R110, SRZ ;  /* 0x00000000006e7805 */ /* 0x000fe2000001ff00 */
[----:B------:R-:W-:Y:S01]  /*1fe0*/  IMAD.SHL.U32 R7, R11, 0x8, RZ ;  /* 0x000000080b077824 */ /* 0x000fe200078e00ff */
[----:B------:R-:W-:Y:S01]  /*1ff0*/  LOP3.LUT R6, R6, 0xfffffffe, RZ, 0xc0, !PT ;  /* 0xfffffffe06067812 */ /* 0x000fe200078ec0ff */
[----:B------:R-:W-:Y:S01]  /*2000*/  IMAD.U32 R8, RZ, RZ, UR16 ;  /* 0x00000010ff087e24 */ /* 0x000fe2000f8e00ff */
[----:B------:R-:W-:Y:S01]  /*2010*/  IADD3 R5, R5, UR25, RZ ;  /* 0x0000001905057c10 */ /* 0x000fe2000fffe0ff */
[----:B------:R-:W-:Y:S01]  /*2020*/  UIMAD UR25, UR27, UR4, URZ ;  /* 0x000000041b1972a4 */ /* 0x000fe2000f8e023f */
[----:B------:R-:W-:Y:S01]  /*2030*/  LOP3.LUT R212, R7, 0x18, RZ, 0xc0, !PT ;  /* 0x0000001807d47812 */ /* 0x000fe200078ec0ff */
[----:B------:R-:W-:Y:S01]  /*2040*/  IMAD.IADD R27, R29, 0x1, -R6 ;  /* 0x000000011d1b7824 */ /* 0x000fe200078e0a06 */
[----:B------:R-:W-:Y:S01]  /*2050*/  SHF.R.U32.HI R6, RZ, 0x3, R0 ;  /* 0x00000003ff067819 */ /* 0x000fe20000011600 */
[----:B------:R-:W-:Y:S01]  /*2060*/  IMAD.U32 R7, RZ, RZ, UR12 ;  /* 0x0000000cff077e24 */ /* 0x000fe2000f8e00ff */
[----:B------:R-:W-:Y:S01]  /*2070*/  UIMAD UR25, UR17, UR5, UR25 ;  /* 0x00000005111972a4 */ /* 0x000fe2000f8e0219 */
[----:B------:R-:W-:Y:S01]  /*2080*/  IMAD.SHL.U32 R15, R27, 0x400, RZ ;  /* 0x000004001b0f7824 */ /* 0x000fe200078e00ff */
[----:B------:R-:W-:Y:S01]  /*2090*/  LOP3.LUT R0, R6, R0, R212, 0x1e, !PT ;  /* 0x0000000006007212 */ /* 0x000fe200078e1ed4 */
[----:B------:R-:W-:Y:S01]  /*20a0*/  IMAD.WIDE.U32 R2, R7, c[0x0][0x210], R2 ;  /* 0x0000840007027a25 */ /* 0x000fe200078e0002 */
[----:B------:R-:W-:Y:S01]  /*20b0*/  ULDC.64 UR4, c[0x0][0x218] ;  /* 0x0000860000047ab9 */ /* 0x000fe20000000a00 */
[----:B------:R-:W-:Y:S01]  /*20c0*/  IADD3 R7, R25, UR14, RZ ;  /* 0x0000000e19077c10 */ /* 0x000fe2000fffe0ff */
[----:B------:R-:W-:Y:S01]  /*20d0*/  UIMAD UR4, UR22, UR4, URZ ;  /* 0x00000004160472a4 */ /* 0x000fe2000f8e023f */
[----:B------:R-:W-:Y:S01]  /*20e0*/  IMAD R6, R16, 0x2, R15 ;  /* 0x0000000210067824 */ /* 0x000fe200078e020f */
[----:B------:R-:W-:Y:S01]  /*20f0*/  IADD3 R3, R3, UR24, RZ ;  /* 0x0000001803037c10 */ /* 0x000fe2000fffe0ff */
[----:B------:R-:W-:Y:S01]  /*2100*/  UIADD3 UR25, UR31, UR25, URZ ;  /* 0x000000191f197290 */ /* 0x000fe2000fffe03f */
[----:B------:R-:W-:Y:S01]  /*2110*/  IMAD.WIDE.U32 R42, R10, c[0x0][0x188], R4 ;  /* 0x000062000a2a7a25 */ /* 0x000fe200078e0004 */
[----:B------:R-:W-:Y:S01]  /*2120*/  UIMAD UR4, UR23, UR5, UR4 ;  /* 0x00000005170472a4 */ /* 0x000fe2000f8e0204 */
[----:B------:R-:W-:Y:S01]  /*2130*/  IADD3 R5, R23, UR13, RZ ;  /* 0x0000000d17057c10 */ /* 0x000fe2000fffe0ff */
[----:B------:R-:W-:-:S04]  /*2140*/  DEPBAR.LE SB0, 0x1 ;  /* 0x000080400000791a */ /* 0x000fc80000000000 */
[----:B------:R-:W-:Y:S01]  /*2150*/  IMAD.IADD R0, R6, 0x1, R0 ;  /* 0x0000000106007824 */ /* 0x000fe200078e0200 */
[----:B------:R-:W-:Y:S01]  /*2160*/  IADD3 R34, R43, UR28, RZ ;  /* 0x0000001c2b227c10 */ /* 0x000fe2000fffe0ff */
[----:B------:R-:W-:Y:S01]  /*2170*/  IMAD.WIDE.U32 R40, R10, c[0x0][0x218], R2 ;  /* 0x000086000a287a25 */ /* 0x000fe200078e0002 */
[----:B------:R-:W-:Y:S01]  /*2180*/  SEL R23, RZ, 0x1, P3 ;  /* 0x00000001ff177807 */ /* 0x000fe20001800000 */
[----:B------:R-:W-:Y:S01]  /*2190*/  USHF.R.S32.HI UR13, URZ, 0x1f, UR20 ;  /* 0x0000001f3f0d7899 */ /* 0x000fe20008011414 */
[----:B------:R-:W-:Y:S01]  /*21a0*/  ISETP.GE.AND P3, PT, R36, c[0x0][0x16c], PT ;  /* 0x00005b0024007a0c */ /* 0x000fe20003f66270 */
        /* <DEDUP_REMOVED lines=24> */
[----:B------:R-:W-:Y:S01]  /*2330*/  IMAD.MOV.U32 R225, RZ, RZ, 0x10 ;  /* 0x00000010ffe17424 */ /* 0x000fe200078e00ff */
[----:B------:R-:W-:Y:S01]  /*2340*/  UIMAD UR4, UR22, UR4, URZ ;  /* 0x00000004160472a4 */ /* 0x000fe2000f8e023f */
[----:B------:R-:W-:Y:S01]  /*2350*/  LEA.HI.X R17, R8, c[0x0][0x1f4], R0, 0x1, P2 ;  /* 0x00007d0008117a11 */ /* 0x000fe200010f0c00 */
[----:B------:R-:W-:Y:S01]  /*2360*/  CS2R R108, SRZ ;  /* 0x00000000006c7805 */ /* 0x000fe2000001ff00 */
[----:B------:R-:W-:Y:S01]  /*2370*/  LOP3.LUT R0, R28, 0xfffffff0, RZ, 0xc0, !PT ;  /* 0xfffffff01c007812 */ /* 0x000fe200078ec0ff */
[----:B------:R-:W-:Y:S01]  /*2380*/  UIMAD UR5, UR23, UR5, UR4 ;  /* 0x00000005170572a4 */ /* 0x000fe2000f8e0204 */
[----:B------:R-:W-:Y:S01]  /*2390*/  ISETP.GE.AND P2, PT, R26, c[0x0][0x1fc], PT ;  /* 0x00007f001a007a0c */ /* 0x000fe20003f46270 */
[----:B------:R-:W-:Y:S01]  /*23a0*/  CS2R R106, SRZ ;  /* 0x00000000006a7805 */ /* 0x000fe2000001ff00 */
[----:B------:R-:W-:Y:S01]  /*23b0*/  CS2R R104, SRZ ;  /* 0x0000000000687805 */ /* 0x000fe2000001ff00 */
[----:B------:R-:W-:Y:S01]  /*23c0*/  IMAD.IADD R0, R132, 0x1, -R0 ;  /* 0x0000000184007824 */ /* 0x000fe200078e0a00 */
[----:B------:R-:W-:Y:S01]  /*23d0*/  CS2R R102, SRZ ;  /* 0x0000000000667805 */ /* 0x000fe2000001ff00 */
[----:B------:R-:W-:Y:S01]  /*23e0*/  CS2R R100, SRZ ;  /* 0x0000000000647805 */ /* 0x000fe2000001ff00 */
[----:B------:R-:W-:Y:S01]  /*23f0*/  CS2R R98, SRZ ;  /* 0x0000000000627805 */ /* 0x000fe2000001ff00 */
[C---:B-1----:R-:W-:Y:S01]  /*2400*/  IMAD.WIDE.U32 R42, R10.reuse, c[0x0][0x278], R6 ;  /* 0x00009e000a2a7a25 */ /* 0x042fe200078e0006 */
        /* <DEDUP_REMOVED lines=30> */
[----:B--2---:R-:W-:Y:S01]  /*25f0*/  LEA.HI R12, R7, R2, RZ, 0x2 ;  /* 0x00000002070c7211 */ /* 0x004fe200078f10ff */
        /* <DEDUP_REMOVED lines=78> */
[----:B-1----:R-:W-:Y:S01]  /*2ae0*/  CS2R R42, SRZ ;  /* 0x00000000002a7805 */ /* 0x002fe2000001ff00 */
[----:B------:R-:W1:Y:S01]  /*2af0*/  LDSM.16.M88.4 R176, [R215+0x7080] ;  /* 0x00708000d7b0783b */ /* 0x000e620000000200 */
[----:B------:R-:W-:Y:S01]  /*2b00*/  IMAD.IADD R4, R4, 0x1, -R0 ;  /* 0x0000000104047824 */ /* 0x000fe200078e0a00 */
[----:B--2---:R-:W-:Y:S01]  /*2b10*/  CS2R R40, SRZ ;  /* 0x0000000000287805 */ /* 0x004fe2000001ff00 */
[----:B------:R-:W-:Y:S01]  /*2b20*/  IMAD.SHL.U32 R0, R13, 0x2, RZ ;  /* 0x000000020d007824 */ /* 0x000fe200078e00ff */
[----:B------:R-:W2:Y:S01]  /*2b30*/  LDSM.16.M88.4 R180, [R214+0x8080] ;  /* 0x00808000d6b4783b */ /* 0x000ea20000000200 */
[----:B------:R-:W-:-:S03]  /*2b40*/  IMAD.SHL.U32 R213, R213, 0x2, RZ ;  /* 0x00000002d5d57824 */ /* 0x000fc600078e00ff */
[----:B------:R-:W1:Y:S01]  /*2b50*/  LDSM.16.M88.4 R184, [R214+0x9080] ;  /* 0x00908000d6b8783b */ /* 0x000e620000000200 */
[----:B------:R-:W-:Y:S01]  /*2b60*/  LOP3.LUT R13, R0, 0x2, R18, 0xe2, !PT ;  /* 0x00000002000d7812 */ /* 0x000fe200078ee212 */
[----:B------:R-:W-:Y:S02]  /*2b70*/  IMAD.SHL.U32 R0, R19, 0x8, RZ ;  /* 0x0000000813007824 */ /* 0x000fe400078e00ff */
        /* <DEDUP_REMOVED lines=46> */
[----:B-----5:R-:W-:Y:S01]  /*2e60*/  SHF.R.U32.HI R7, RZ, 0x3, R2 ;  /* 0x00000003ff077819 */ /* 0x020fe20000011602 */
        /* <DEDUP_REMOVED lines=35> */
[----:B------:R-:W-:Y:S01]  /*30a0*/  UMOV UR5, 0x1 ;  /* 0x0000000100057882 */ /* 0x000fe20000000000 */
[----:B------:R-:W-:Y:S01]  /*30b0*/  IMAD.IADD R226, R221, 0x1, R225 ;  /* 0x00000001dde27824 */ /* 0x000fe200078e02e1 */
[----:B------:R-:W-:Y:S02]  /*30c0*/  STL [R1+0x58], R2 ;  /* 0x0000580201007387 */ /* 0x000fe40000100800 */
[----:B------:R-:W-:-:S02]  /*30d0*/  IADD3 R217, R216, 0xc080, RZ ;  /* 0x0000c080d8d97810 */ /* 0x000fc40007ffe0ff */
[----:B------:R2:W-:Y:S03]  /*30e0*/  STL [R1+0x1c], R0 ;  /* 0x00001c0001007387 */ /* 0x0005e60000100800 */
[----:B------:R-:W-:Y:S01]  /*30f0*/  IMAD R217, R225, 0x2, R217 ;  /* 0x00000002e1d97824 */ /* 0x000fe200078e02d9 */
[----:B------:R-:W0:Y:S04]  /*3100*/  LDGDEPBAR ;  /* 0x00000000000079af */ /* 0x000e280000000000 */
[----:B------:R-:W0:Y:S01]  /*3110*/  LDGDEPBAR ;  /* 0x00000000000079af */ /* 0x000e220000000000 */
[----:B--2---:R-:W-:-:S05]  /*3120*/  IADD3 R0, -R0, UR6, RZ ;  /* 0x0000000600007c10 */ /* 0x004fca000fffe1ff */
[----:B---34-:R1:W-:Y:S02]  /*3130*/  STL [R1+0xc], R0 ;  /* 0x00000c0001007387 */ /* 0x0183e40000100800 */
.L_x_640:
        /* <DEDUP_REMOVED lines=31> */
[----:B------:R-:W2:Y:S01]  /*3330*/  LDSM.16.M88.4 R160, [R0+0x7880] ;  /* 0x0078800000a0783b */ /* 0x000ea20000000200 */
[C---:B------:R-:W-:Y:S07]  /*3340*/  HMMA.16816.F32.BF16 R24, R28.reuse, R132, RZ ;  /* 0x000000841c18723c */ /* 0x040fee00000418ff */
[----:B------:R-:W3:Y:S01]  /*3350*/  LDL R234, [R1+0x4] ;  /* 0x0000040001ea7983 */ /* 0x000ee20000100800 */
[-C--:B------:R-:W-:Y:S08]  /*3360*/  HMMA.16816.F32.BF16 R28, R28, R134.reuse, RZ ;  /* 0x000000861c1c723c */ /* 0x080ff000000418ff */
[----:B------:R-:W-:Y:S01]  /*3370*/  HMMA.16816.F32.BF16 R32, R32, R134, RZ ;  /* 0x000000862020723c */ /* 0x000fe200000418ff */
[----:B------:R-:W5:Y:S07]  /*3380*/  LDSM.16.M88.4 R132, [R214+0x3080] ;  /* 0x00308000d684783b */ /* 0x000f6e0000000200 */
        /* <DEDUP_REMOVED lines=28> */
[----:B------:R-:W4:Y:S07]  /*3550*/  LDSM.16.M88.4 R140, [R0+0x8880] ;  /* 0x00888000008c783b */ /* 0x000f2e0000000200 */
[-C--:B--2---:R-:W-:Y:S08]  /*3560*/  HMMA.16816.F32.BF16 R20, R136, R148.reuse, R20 ;  /* 0x000000948814723c */ /* 0x084ff00000041814 */
[C---:B------:R-:W-:Y:S08]  /*3570*/  HMMA.16816.F32.BF16 R24, R144.reuse, R148, R24 ;  /* 0x000000949018723c */ /* 0x040ff00000041818 */
[-C--:B------:R-:W-:Y:S01]  /*3580*/  HMMA.16816.F32.BF16 R28, R144, R150.reuse, R28 ;  /* 0x00000096901c723c */ /* 0x080fe2000004181c */
[----:B------:R-:W2:Y:S07]  /*3590*/  LDSM.16.M88.4 R144, [R3+0x8080] ;  /* 0x008080000390783b */ /* 0x000eae0000000200 */
        /* <DEDUP_REMOVED lines=37> */
[----:B------:R-:W4:Y:S10]  /*37f0*/  MUFU.TANH R159, R9 ;  /* 0x00000009009f7308 */ /* 0x000f340000002400 */
[----:B------:R-:W1:Y:S01]  /*3800*/  MUFU.TANH R233, R10 ;  /* 0x0000000a00e97308 */ /* 0x000e620000002400 */
[----:B--2---:R2:W-:Y:S09]  /*3810*/  STL [R1], R0 ;  /* 0x0000000001007387 */ /* 0x0045f20000100800 */
[----:B------:R-:W3:Y:S10]  /*3820*/  MUFU.TANH R150, R12 ;  /* 0x0000000c00967308 */ /* 0x000ef40000002400 */
[----:B------:R-:W4:Y:S01]  /*3830*/  MUFU.TANH R251, R13 ;  /* 0x0000000d00fb7308 */ /* 0x000f220000002400 */
[-C--:B-1----:R-:W-:Y:S01]  /*3840*/  HMMA.16816.F32.BF16 R20, R144, R4.reuse, R20 ;  /* 0x000000049014723c */ /* 0x082fe20000041814 */
[----:B--2---:R-:W-:Y:S08]  /*3850*/  MOV R0, UR4 ;  /* 0x0000000400007c02 */ /* 0x004ff00008000f00 */
[----:B------:R-:W1:Y:S01]  /*3860*/  MUFU.TANH R230, R14 ;  /* 0x0000000e00e67308 */ /* 0x000e620000002400 */
[C---:B------:R-:W-:Y:S04]  /*3870*/  HMMA.16816.F32.BF16 R24, R136.reuse, R4, R24 ;  /* 0x000000048818723c */ /* 0x040fe80000041818 */
[----:B---3--:R-:W-:Y:S05]  /*3880*/  LEA R0, R0, R234, 0x6 ;  /* 0x000000ea00007211 */ /* 0x008fea00078e30ff */
[----:B------:R-:W2:Y:S01]  /*3890*/  MUFU.TANH R156, R15 ;  /* 0x0000000f009c7308 */ /* 0x000ea20000002400 */
[-C--:B------:R-:W-:Y:S04]  /*38a0*/  HMMA.16816.F32.BF16 R28, R136, R6.reuse, R28 ;  /* 0x00000006881c723c */ /* 0x080fe8000004181c */
[----:B------:R-:W-:Y:S04]  /*38b0*/  FMUL.FTZ R20, R20, c[0x0][0x2b4] ;  /* 0x0000ad0014147a20 */ /* 0x000fe80000410000 */
[----:B------:R-:W-:Y:S01]  /*38c0*/  HMMA.16816.F32.BF16 R32, R144, R6, R32 ;  /* 0x000000069020723c */ /* 0x000fe20000041820 */
[----:B------:R-:W3:Y:S01]  /*38d0*/  MUFU.TANH R160, R16 ;  /* 0x0000001000a07308 */ /* 0x000ee20000002400 */
        /* <DEDUP_REMOVED lines=46> */
[----:B------:R-:W-:Y:S01]  /*3bc0*/  ULDC.64 UR14, c[0x0][0x178] ;  /* 0x00005e00000e7ab9 */ /* 0x000fe20000000a00 */
[----:B------:R-:W-:Y:S01]  /*3bd0*/  IMAD.U32 R7, RZ, RZ, UR5 ;  /* 0x00000005ff077e24 */ /* 0x000fe2000f8e00ff */
[----:B------:R-:W-:Y:S01]  /*3be0*/  USHF.R.S32.HI UR13, URZ, 0x1f, UR16 ;  /* 0x0000001f3f0d7899 */ /* 0x000fe20008011410 */
[----:B------:R-:W3:Y:S01]  /*3bf0*/  LDL R2, [R1+0x5c] ;  /* 0x00005c0001027983 */ /* 0x000ee20000100800 */
[----:B------:R-:W-:Y:S02]  /*3c00*/  UIMAD.WIDE.U32 UR20, UR16, UR14, URZ ;  /* 0x0000000e101472a5 */ /* 0x000fe4000f8e003f */
[----:B------:R-:W-:Y:S01]  /*3c10*/  UIMAD UR13, UR13, UR14, URZ ;  /* 0x0000000e0d0d72a4 */ /* 0x000fe2000f8e023f */
[----:B------:R-:W4:Y:S03]  /*3c20*/  LDL R10, [R1+0x14] ;  /* 0x00001400010a7983 */ /* 0x000f260000100800 */
[----:B------:R-:W-:Y:S01]  /*3c30*/  UIMAD UR13, UR16, UR15, UR13 ;  /* 0x0000000f100d72a4 */ /* 0x000fe2000f8e020d */
[----:B------:R-:W5:Y:S01]  /*3c40*/  LDL.64 R152, [R1+0x30] ;  /* 0x0000300001987983 */ /* 0x000f620000100a00 */
[----:B------:R-:W-:Y:S01]  /*3c50*/  IMAD.U32 R3, RZ, RZ, UR20 ;  /* 0x00000014ff037e24 */ /* 0x000fe2000f8e00ff */
[----:B------:R-:W-:Y:S01]  /*3c60*/  UIMAD UR16, UR16, -0x40, UR9 ;  /* 0xffffffc0101078a4 */ /* 0x000fe2000f8e0209 */
[----:B------:R-:W-:Y:S01]  /*3c70*/  IMAD.U32 R9, RZ, RZ, UR20 ;  /* 0x00000014ff097e24 */ /* 0x000fe2000f8e00ff */
[----:B------:R-:W5:Y:S01]  /*3c80*/  LDL R8, [R1+0x8] ;  /* 0x0000080001087983 */ /* 0x000f620000100800 */
[----:B------:R-:W-:Y:S03]  /*3c90*/  UIADD3 UR13, UR21, UR13, URZ ;  /* 0x0000000d150d7290 */ /* 0x000fe6000fffe03f */
[----:B------:R-:W5:Y:S03]  /*3ca0*/  LDL R148, [R1+0x4c] ;  /* 0x00004c0001947983 */ /* 0x000f660000100800 */
[----:B-1----:R-:W-:Y:S01]  /*3cb0*/  IMAD.U32 R0, RZ, RZ, UR13 ;  /* 0x0000000dff007e24 */ /* 0x002fe2000f8e00ff */
[----:B------:R-:W5:Y:S04]  /*3cc0*/  LDL R149, [R1+0x18] ;  /* 0x0000180001957983 */ /* 0x000f680000100800 */
[----:B------:R-:W1:Y:S02]  /*3cd0*/  S2R R154, SR_TID.X ;  /* 0x00000000009a7919 */ /* 0x000e640000002100 */
[----:B-1----:R-:W-:Y:S04]  /*3ce0*/  SHF.R.S32.HI R151, RZ, 0x1f, R154 ;  /* 0x0000001fff977819 */ /* 0x002fe8000001149a */
[----:B------:R-:W-:Y:S04]  /*3cf0*/  LEA.HI R151, R151, R154, RZ, 0x2 ;  /* 0x0000009a97977211 */ /* 0x000fe800078f10ff */
[----:B------:R-:W-:Y:S04]  /*3d00*/  SHF.R.S32.HI R151, RZ, 0x2, R151 ;  /* 0x00000002ff977819 */ /* 0x000fe80000011497 */
[----:B------:R-:W-:Y:S02]  /*3d10*/  ISETP.LT.AND P4, PT, R151, UR16, PT ;  /* 0x0000001097007c0c */ /* 0x000fe4000bf81270 */
[----:B--2---:R-:W-:Y:S04]  /*3d20*/  LEA R3, P1, R3, R12, 0x6 ;  /* 0x0000000c03037211 */ /* 0x004fe800078230ff */
[----:B---3--:R-:W-:Y:S01]  /*3d30*/  LEA.HI.X R9, R9, R2, R0, 0x6, P1 ;  /* 0x0000000209097211 */ /* 0x008fe200008f3400 */
[----:B------:R-:W-:Y:S01]  /*3d40*/  IMAD.U32 R2, RZ, RZ, UR17 ;  /* 0x00000011ff027e24 */ /* 0x000fe2000f8e00ff */
[----:B----4-:R-:W-:Y:S04]  /*3d50*/  LOP3.LUT P6, RZ, R10, 0x1, RZ, 0xc0, !PT ;  /* 0x000000010aff7812 */ /* 0x010fe800078cc0ff */
[----:B------:R-:W-:Y:S02]  /*3d60*/  @!P3 LEA R2, R2, 0x40, 0x6 ;  /* 0x000000400202b811 */ /* 0x000fe400078e30ff */
[----:B------:R-:W-:Y:S01]  /*3d70*/  LOP3.LUT P5, RZ, R10, 0x2, RZ, 0xc0, !PT ;  /* 0x000000020aff7812 */ /* 0x000fe200078ac0ff */
[----:B------:R-:W-:Y:S01]  /*3d80*/  IMAD.SHL.U32 R10, R154, 0x4, RZ ;  /* 0x000000049a0a7824 */ /* 0x000fe200078e00ff */
[----:B-----5:R-:W-:Y:S02]  /*3d90*/  @!P3 IADD3 R5, P1, R2, R152, RZ ;  /* 0x000000980205b210 */ /* 0x020fe40007f3e0ff */
[----:B------:R-:W-:Y:S01]  /*3da0*/  ISETP.GE.OR P6, PT, R151, UR16, !P6 ;  /* 0x0000001097007c0c */ /* 0x000fe2000f7c6670 */
[----:B------:R-:W-:Y:S01]  /*3db0*/  @!P3 IMAD R7, R7, 0x40, R10 ;  /* 0x000000400707b824 */ /* 0x000fe200078e020a */
[----:B------:R-:W-:Y:S01]  /*3dc0*/  IADD3 R0, R8, 0x6080, RZ ;  /* 0x0000608008007810 */ /* 0x000fe20007ffe0ff */
[----:B------:R-:W-:Y:S01]  /*3dd0*/  IMAD.U32 R8, RZ, RZ, UR5 ;  /* 0x00000005ff087e24 */ /* 0x000fe2000f8e00ff */
[----:B------:R-:W-:Y:S02]  /*3de0*/  ISETP.GE.OR P5, PT, R151, UR16, !P5 ;  /* 0x0000001097007c0c */ /* 0x000fe4000efa6670 */
[----:B------:R-:W-:Y:S01]  /*3df0*/  @!P3 LEA.HI.X.SX32 R6, R2, R148, 0x1, P1 ;  /* 0x000000940206b211 */ /* 0x000fe200008f0eff */
[----:B------:R-:W-:Y:S01]  /*3e00*/  IMAD R0, R8, 0x3000, R0 ;  /* 0x0000300008007824 */ /* 0x000fe200078e0200 */
[----:B------:R-:W-:Y:S02]  /*3e10*/  LEA R2, P2, R3, c[0x0][0x160], 0x1 ;  /* 0x0000580003027a11 */ /* 0x000fe400078408ff */
        /* <DEDUP_REMOVED lines=12> */
.L_x_638:
[-C--:B-1234-:R-:W-:Y:S01]  /*3ee0*/  HMMA.16816.F32.BF16 R4, R132, R164.reuse, RZ ;  /* 0x000000a48404723c */ /* 0x09efe200000418ff */
[----:B------:R-:W2:Y:S01]  /*3ef0*/  LDL R2, [R1+0x1c] ;  /* 0x00001c0001027983 */ /* 0x000ea20000100800 */
[----:B------:R-:W-:Y:S02]  /*3f00*/  ULEA UR14, UR17, 0x1, 0x6 ;  /* 0x00000001110e7891 */ /* 0x000fe4000f8e303f */
[----:B------:R-:W-:Y:S01]  /*3f10*/  MOV R0, UR9 ;  /* 0x0000000900007c02 */ /* 0x000fe20008000f00 */
        /* <DEDUP_REMOVED lines=75> */
[----:B------:R-:W-:Y:S01]  /*43d0*/  FSEL R140, R231, -INF , P4 ;  /* 0xff800000e78c7808 */ /* 0x000fe20002000000 */
[----:B------:R-:W-:Y:S04]  /*43e0*/  HMMA.16816.F32.BF16 R32, R136, R210, R32 ;  /* 0x000000d28820723c */ /* 0x000fe80000041820 */
[----:B------:R-:W-:Y:S01]  /*43f0*/  FFMA.FTZ R140, R140, c[0x0][0x29c], -R144 ;  /* 0x0000a7008c8c7a23 */ /* 0x000fe20000010890 */
[----:B------:R-:W-:Y:S01]  /*4400*/  MOV R19, R155 ;  /* 0x0000009b00137202 */ /* 0x000fe20000000f00 */
[--C-:B------:R-:W-:Y:S01]  /*4410*/  FADD.FTZ R155, R22, -R0.reuse ;  /* 0x80000000169b7221 */ /* 0x100fe20000010000 */
[----:B------:R-:W-:Y:S01]  /*4420*/  MOV R22, R230 ;  /* 0x000000e600167202 */ /* 0x000fe20000000f00 */
[----:B------:R-:W-:Y:S01]  /*4430*/  FADD.FTZ R230, R23, -R0 ;  /* 0x8000000017e67221 */ /* 0x000fe20000010000 */
[----:B------:R-:W-:Y:S01]  /*4440*/  FSEL R139, R232, -INF , P2 ;  /* 0xff800000e88b7808 */ /* 0x000fe20001000000 */
[----:B------:R1:W2:Y:S01]  /*4450*/  MUFU.EX2 R23, R140 ;  /* 0x0000008c00177308 */ /* 0x0002a20000000800 */
[C---:B------:R-:W-:Y:S01]  /*4460*/  ISETP.GT.AND P4, PT, R2.reuse, 0x41, PT ;  /* 0x000000410200780c */ /* 0x040fe20003f84270 */
[--C-:B------:R-:W-:Y:S01]  /*4470*/  FADD.FTZ R143, R17, -R3.reuse ;  /* 0x80000003118f7221 */ /* 0x100fe20000010000 */
[----:B------:R-:W-:Y:S01]  /*4480*/  ISETP.GT.AND P2, PT, R2, 0x60, PT ;  /* 0x000000600200780c */ /* 0x000fe20003f44270 */
[--C-:B------:R-:W-:Y:S01]  /*4490*/  FFMA.FTZ R139, R139, c[0x0][0x29c], -R144.reuse ;  /* 0x0000a7008b8b7a23 */ /* 0x100fe20000010890 */
[----:B------:R-:W-:Y:S01]  /*44a0*/  FSEL R138, R160, -INF , P1 ;  /* 0xff800000a08a7808 */ /* 0x000fe20000800000 */
[--C-:B------:R-:W-:Y:S01]  /*44b0*/  FADD.FTZ R148, R20, -R3.reuse ;  /* 0x8000000314947221 */ /* 0x100fe20000010000 */
        /* <DEDUP_REMOVED lines=15> */
[--C-:B------:R-:W-:Y:S02]  /*45b0*/  FADD.FTZ R137, R16, -R3.reuse ;  /* 0x8000000310897221 */ /* 0x100fe40000010000 */
[--C-:B------:R-:W-:Y:S01]  /*45c0*/  FADD.FTZ R162, R34, -R0.reuse ;  /* 0x8000000022a27221 */ /* 0x100fe20000010000 */
[----:B------:R-:W-:Y:S01]  /*45d0*/  ISETP.GT.AND P4, PT, R2, RZ, PT ;  /* 0x000000ff0200720c */ /* 0x000fe20003f84270 */
[--C-:B------:R-:W-:Y:S01]  /*45e0*/  FADD.FTZ R133, R4, -R3.reuse ;  /* 0x8000000304857221 */ /* 0x100fe20000010000 */
[----:B------:R-:W-:Y:S01]  /*45f0*/  ISETP.GT.AND P2, PT, R2, 0x1, PT ;  /* 0x000000010200780c */ /* 0x000fe20003f44270 */
[--C-:B------:R-:W-:Y:S01]  /*4600*/  FADD.FTZ R150, R32, -R3.reuse ;  /* 0x8000000320967221 */ /* 0x100fe20000010000 */
[C---:B------:R-:W-:Y:S01]  /*4610*/  ISETP.GT.AND P1, PT, R2.reuse, 0x20, PT ;  /* 0x000000200200780c */ /* 0x040fe20003f24270 */
[--C-:B------:R-:W-:Y:S01]  /*4620*/  FADD.FTZ R134, R5, -R3.reuse ;  /* 0x8000000305867221 */ /* 0x100fe20000010000 */
[C---:B------:R-:W-:Y:S01]  /*4630*/  ISETP.GT.AND P5, PT, R2.reuse, 0x40, PT ;  /* 0x000000400200780c */ /* 0x040fe20003fa4270 */
[----:B------:R-:W-:Y:S01]  /*4640*/  FADD.FTZ R152, R33, -R3 ;  /* 0x8000000321987221 */ /* 0x000fe20000010000 */
[C---:B------:R-:W-:Y:S01]  /*4650*/  ISETP.GT.AND P6, PT, R2.reuse, 0x21, PT ;  /* 0x000000210200780c */ /* 0x040fe20003fc4270 */
[----:B------:R-:W-:Y:S01]  /*4660*/  MUFU.EX2 R144, R144 ;  /* 0x0000009000907308 */ /* 0x000fe20000000800 */
[----:B------:R-:W-:Y:S02]  /*4670*/  FSEL R20, R243, -INF , P4 ;  /* 0xff800000f3147808 */ /* 0x000fe40002000000 */
[----:B------:R-:W-:Y:S02]  /*4680*/  ISETP.GT.AND P4, PT, R2, 0x41, PT ;  /* 0x000000410200780c */ /* 0x000fe40003f84270 */
[----:B------:R-:W-:Y:S01]  /*4690*/  FSEL R17, R244, -INF , P2 ;  /* 0xff800000f4117808 */ /* 0x000fe20001000000 */
[--C-:B------:R-:W-:Y:S01]  /*46a0*/  FFMA.FTZ R32, R20, c[0x0][0x29c], -R145.reuse ;  /* 0x0000a70014207a23 */ /* 0x100fe20000010891 */
[C---:B------:R-:W-:Y:S02]  /*46b0*/  ISETP.GT.AND P2, PT, R2.reuse, 0x60, PT ;  /* 0x000000600200780c */ /* 0x040fe40003f44270 */
[----:B------:R-:W-:Y:S01]  /*46c0*/  FSEL R16, R239, -INF , P1 ;  /* 0xff800000ef107808 */ /* 0x000fe20000800000 */
[--C-:B------:R-:W-:Y:S01]  /*46d0*/  FFMA.FTZ R7, R17, c[0x0][0x29c], -R145.reuse ;  /* 0x0000a70011077a23 */ /* 0x100fe20000010891 */
[----:B------:R-:W-:Y:S01]  /*46e0*/  ISETP.GT.AND P1, PT, R2, 0x61, PT ;  /* 0x000000610200780c */ /* 0x000fe20003f24270 */
[----:B------:R3:W-:Y:S01]  /*46f0*/  MUFU.EX2 R20, R141 ;  /* 0x0000008d00147308 */ /* 0x0007e20000000800 */
[----:B------:R-:W-:Y:S01]  /*4700*/  MOV R34, R159 ;  /* 0x0000009f00227202 */ /* 0x000fe20000000f00 */
[----:B------:R-:W-:Y:S01]  /*4710*/  FADD.FTZ R159, R35, -R0 ;  /* 0x80000000239f7221 */ /* 0x000fe20000010000 */
[----:B------:R-:W-:Y:S01]  /*4720*/  FSEL R4, R240, -INF , P5 ;  /* 0xff800000f0047808 */ /* 0x000fe20002800000 */
[--C-:B------:R-:W-:Y:S01]  /*4730*/  FFMA.FTZ R6, R16, c[0x0][0x29c], -R145.reuse ;  /* 0x0000a70010067a23 */ /* 0x100fe20000010891 */
[----:B------:R-:W-:Y:S01]  /*4740*/  FSEL R2, R238, -INF , P2 ;  /* 0xff800000ee027808 */ /* 0x000fe20001000000 */
[----:B------:R-:W-:Y:S01]  /*4750*/  FFMA.FTZ R35, -R157, R157, 1 ;  /* 0x3f8000009d237423 */ /* 0x000fe2000001019d */
[----:B------:R-:W-:Y:S01]  /*4760*/  FSEL R0, R237, -INF , P1 ;  /* 0xff800000ed007808 */ /* 0x000fe20000800000 */
[--C-:B------:R-:W-:Y:S01]  /*4770*/  FFMA.FTZ R4, R4, c[0x0][0x29c], -R145.reuse ;  /* 0x0000a70004047a23 */ /* 0x100fe20000010891 */
[----:B------:R-:W-:Y:S01]  /*4780*/  FSEL R5, R241, -INF , P6 ;  /* 0xff800000f1057808 */ /* 0x000fe20003000000 */
[--C-:B------:R-:W-:Y:S01]  /*4790*/  FFMA.FTZ R33, R2, c[0x0][0x29c], -R145.reuse ;  /* 0x0000a70002217a23 */ /* 0x100fe20000010891 */
[----:B------:R-:W-:Y:S01]  /*47a0*/  FSEL R3, R242, -INF , P4 ;  /* 0xff800000f2037808 */ /* 0x000fe20002000000 */
[----:B------:R-:W-:Y:S01]  /*47b0*/  MUFU.EX2 R16, R32 ;  /* 0x0000002000107308 */ /* 0x000fe20000000800 */
[----:B-1----:R-:W-:Y:S01]  /*47c0*/  MOV R140, R34 ;  /* 0x00000022008c7202 */ /* 0x002fe20000000f00 */
[--C-:B------:R-:W-:Y:S01]  /*47d0*/  FFMA.FTZ R5, R5, c[0x0][0x29c], -R145.reuse ;  /* 0x0000a70005057a23 */ /* 0x100fe20000010891 */
[----:B------:R-:W-:Y:S01]  /*47e0*/  MOV R34, R21 ;  /* 0x0000001500227202 */ /* 0x000fe20000000f00 */
[--C-:B------:R-:W-:Y:S02]  /*47f0*/  FFMA.FTZ R3, R3, c[0x0][0x29c], -R145.reuse ;  /* 0x0000a70003037a23 */ /* 0x100fe40000010891 */
[----:B------:R-:W-:Y:S02]  /*4800*/  FFMA.FTZ R145, R0, c[0x0][0x29c], -R145 ;  /* 0x0000a70000917a23 */ /* 0x000fe40000010891 */
[----:B------:R-:W-:Y:S01]  /*4810*/  FFMA.FTZ R0, -R231, R231, 1 ;  /* 0x3f800000e7007423 */ /* 0x000fe200000101e7 */
[----:B------:R-:W-:Y:S01]  /*4820*/  MOV R231, R22 ;  /* 0x0000001600e77202 */ /* 0x000fe20000000f00 */
[----:B------:R1:W-:Y:S01]  /*4830*/  MUFU.EX2 R21, R142 ;  /* 0x0000008e00157308 */ /* 0x0003e20000000800 */
[----:B--2---:R-:W-:Y:S01]  /*4840*/  FMUL.FTZ R2, R23, R133 ;  /* 0x0000008517027220 */ /* 0x004fe20000410000 */
[----:B------:R-:W-:Y:S02]  /*4850*/  MOV R133, R236 ;  /* 0x000000ec00857202 */ /* 0x000fe40000000f00 */
[----:B---3--:R-:W-:Y:S01]  /*4860*/  MOV R141, R234 ;  /* 0x000000ea008d7202 */ /* 0x008fe20000000f00 */
[----:B------:R-:W-:Y:S01]  /*4870*/  FMUL.FTZ R236, R2, R0 ;  /* 0x0000000002ec7220 */ /* 0x000fe20000410000 */
[----:B------:R-:W-:Y:S01]  /*4880*/  MOV R157, R133 ;  /* 0x00000085009d7202 */ /* 0x000fe20000000f00 */
[----:B------:R-:W-:Y:S03]  /*4890*/  FFMA.FTZ R0, -R232, R232, 1 ;  /* 0x3f800000e8007423 */ /* 0x000fe600000101e8 */
[----:B------:R-:W2:Y:S10]  /*48a0*/  MUFU.EX2 R22, R139 ;  /* 0x0000008b00167308 */ /* 0x000eb40000000800 */
[----:B------:R3:W-:Y:S01]  /*48b0*/  MUFU.EX2 R32, R33 ;  /* 0x0000002100207308 */ /* 0x0007e20000000800 */
[----:B-1----:R-:W-:Y:S09]  /*48c0*/  MOV R142, R19 ;  /* 0x00000013008e7202 */ /* 0x002ff20000000f00 */
[----:B------:R-:W1:Y:S01]  /*48d0*/  MUFU.EX2 R19, R138 ;  /* 0x0000008a00137308 */ /* 0x000e620000000800 */
[----:B--2---:R-:W-:Y:S01]  /*48e0*/  FMUL.FTZ R2, R22, R134 ;  /* 0x0000008616027220 */ /* 0x004fe20000410000 */
[----:B------:R-:W-:Y:S02]  /*48f0*/  MOV R134, R18 ;  /* 0x0000001200867202 */ /* 0x000fe40000000f00 */
[----:B------:R-:W-:Y:S01]  /*4900*/  MOV R139, R235 ;  /* 0x000000eb008b7202 */ /* 0x000fe20000000f00 */
[----:B------:R-:W-:Y:S05]  /*4910*/  FMUL.FTZ R235, R2, R0 ;  /* 0x0000000002eb7220 */ /* 0x000fea0000410000 */
[----:B------:R-:W2:Y:S01]  /*4920*/  MUFU.EX2 R18, R136 ;  /* 0x0000008800127308 */ /* 0x000ea20000000800 */
[----:B------:R-:W-:Y:S01]  /*4930*/  FFMA.FTZ R0, -R160, R160, 1 ;  /* 0x3f800000a0007423 */ /* 0x000fe200000101a0 */
[----:B------:R-:W-:Y:S01]  /*4940*/  MOV R160, R233 ;  /* 0x000000e900a07202 */ /* 0x000fe20000000f00 */
[----:B------:R-:W-:Y:S02]  /*4950*/  FMUL.FTZ R2, R21, R137 ;  /* 0x0000008915027220 */ /* 0x000fe40000410000 */
[----:B---3--:R-:W-:Y:S01]  /*4960*/  FMUL.FTZ R33, R20, R143 ;  /* 0x0000008f14217220 */ /* 0x008fe20000410000 */
[----:B------:R-:W-:Y:S01]  /*4970*/  MOV R143, R34 ;  /* 0x00000022008f7202 */ /* 0x000fe20000000f00 */
[----:B------:R-:W-:Y:S01]  /*4980*/  FMUL.FTZ R234, R2, R0 ;  /* 0x0000000002ea7220 */ /* 0x000fe20000410000 */
[----:B------:R-:W-:Y:S01]  /*4990*/  IADD3 R0, R132, 0x20, RZ ;  /* 0x0000002084007810 */ /* 0x000fe20007ffe0ff */
[----:B------:R-:W-:Y:S01]  /*49a0*/  FFMA.FTZ R2, -R229, R229, 1 ;  /* 0x3f800000e5027423 */ /* 0x000fe200000101e5 */
[----:B------:R-:W3:Y:S02]  /*49b0*/  MUFU.EX2 R17, R135 ;  /* 0x0000008700117308 */ /* 0x000ee40000000800 */
[----:B------:R-:W-:Y:S01]  /*49c0*/  IMNMX R0, R133, R0, PT ;  /* 0x0000000085007217 */ /* 0x000fe20003800200 */
[----:B------:R-:W-:Y:S02]  /*49d0*/  FMUL.FTZ R233, R33, R2 ;  /* 0x0000000221e97220 */ /* 0x000fe40000410000 */
[----:B-1----:R-:W-:Y:S01]  /*49e0*/  FMUL.FTZ R33, R19, R148 ;  /* 0x0000009413217220 */ /* 0x002fe20000410000 */
[----:B------:R-:W-:Y:S01]  /*49f0*/  ISETP.GT.AND P1, PT, R0, RZ, PT ;  /* 0x000000ff0000720c */ /* 0x000fe20003f24270 */
[----:B------:R-:W-:Y:S01]  /*4a00*/  FFMA.FTZ R2, -R163, R163, 1 ;  /* 0x3f800000a3027423 */ /* 0x000fe200000101a3 */
[----:B------:R-:W-:Y:S01]  /*4a10*/  MOV R148, R139 ;  /* 0x0000008b00947202 */ /* 0x000fe20000000f00 */
[----:B------:R-:W-:Y:S01]  /*4a20*/  FFMA.FTZ R133, -R239, R239, 1 ;  /* 0x3f800000ef857423 */ /* 0x000fe200000101ef */
[----:B------:R-:W-:Y:S01]  /*4a30*/  FSEL R137, R246, -INF , P1 ;  /* 0xff800000f6897808 */ /* 0x000fe20000800000 */
[----:B------:R-:W-:Y:S01]  /*4a40*/  FMUL.FTZ R232, R33, R2 ;  /* 0x0000000221e87220 */ /* 0x000fe20000410000 */
[C---:B------:R-:W-:Y:S01]  /*4a50*/  ISETP.GT.AND P1, PT, R0.reuse, 0x1, PT ;  /* 0x000000010000780c */ /* 0x040fe20003f24270 */
[----:B------:R-:W-:Y:S01]  /*4a60*/  FFMA.FTZ R2, -R161, R161, 1 ;  /* 0x3f800000a1027423 */ /* 0x000fe200000101a1 */
[----:B------:R-:W-:Y:S01]  /*4a70*/  ISETP.GT.AND P4, PT, R0, 0x41, PT ;  /* 0x000000410000780c */ /* 0x000fe20003f84270 */
[----:B--2---:R-:W-:Y:S01]  /*4a80*/  FMUL.FTZ R33, R18, R149 ;  /* 0x0000009512217220 */ /* 0x004fe20000410000 */
[----:B------:R-:W-:Y:S01]  /*4a90*/  FSEL R138, R140, -INF , P1 ;  /* 0xff8000008c8a7808 */ /* 0x000fe20000800000 */
[----:B------:R-:W1:Y:S01]  /*4aa0*/  MUFU.EX2 R7, R7 ;  /* 0x0000000700077308 */ /* 0x000e620000000800 */
[C---:B------:R-:W-:Y:S01]  /*4ab0*/  ISETP.GT.AND P1, PT, R0.reuse, 0x20, PT ;  /* 0x000000200000780c */ /* 0x040fe20003f24270 */
[----:B------:R-:W-:Y:S01]  /*4ac0*/  FMUL.FTZ R136, R33, R2 ;  /* 0x0000000221887220 */ /* 0x000fe20000410000 */
[----:B------:R-:W-:Y:S01]  /*4ad0*/  ISETP.GT.AND P2, PT, R0, 0x60, PT ;  /* 0x000000600000780c */ /* 0x000fe20003f44270 */
[----:B------:R-:W-:Y:S01]  /*4ae0*/  FFMA.FTZ R2, -R158, R158, 1 ;  /* 0x3f8000009e027423 */ /* 0x000fe2000001019e */
[----:B------:R-:W-:Y:S01]  /*4af0*/  FSEL R139, R143, -INF , P1 ;  /* 0xff8000008f8b7808 */ /* 0x000fe20000800000 */
[----:B------:R-:W-:Y:S01]  /*4b00*/  FMUL.FTZ R33, R144, R152 ;  /* 0x0000009890217220 */ /* 0x000fe20000410000 */
[C---:B------:R-:W-:Y:S01]  /*4b10*/  ISETP.GT.AND P1, PT, R0.reuse, 0x21, PT ;  /* 0x000000210000780c */ /* 0x040fe20003f24270 */
[----:B---3--:R-:W-:Y:S01]  /*4b20*/  FMUL.FTZ R34, R17, R150 ;  /* 0x0000009611227220 */ /* 0x008fe20000410000 */
[----:B------:R-:W-:Y:S01]  /*4b30*/  MOV R150, R141 ;  /* 0x0000008d00967202 */ /* 0x000fe20000000f00 */
[----:B------:R-:W-:Y:S01]  /*4b40*/  FMUL.FTZ R229, R33, R2 ;  /* 0x0000000221e57220 */ /* 0x000fe20000410000 */
[----:B------:R-:W-:Y:S01]  /*4b50*/  FSEL R2, R251, -INF , P1 ;  /* 0xff800000fb027808 */ /* 0x000fe20000800000 */
[----:B------:R-:W2:Y:S01]  /*4b60*/  MUFU.EX2 R6, R6 ;  /* 0x0000000600067308 */ /* 0x000ea20000000800 */
[----:B------:R-:W-:Y:S01]  /*4b70*/  ISETP.GT.AND P1, PT, R0, 0x40, PT ;  /* 0x000000400000780c */ /* 0x000fe20003f24270 */
[--C-:B------:R-:W-:Y:S01]  /*4b80*/  FFMA.FTZ R137, R137, c[0x0][0x29c], -R147.reuse ;  /* 0x0000a70089897a23 */ /* 0x100fe20000010893 */
[----:B------:R-:W-:Y:S01]  /*4b90*/  MOV R135, R142 ;  /* 0x0000008e00877202 */ /* 0x000fe20000000f00 */
[--C-:B------:R-:W-:Y:S01]  /*4ba0*/  FFMA.FTZ R142, R2, c[0x0][0x29c], -R147.reuse ;  /* 0x0000a700028e7a23 */ /* 0x100fe20000010893 */
[----:B------:R-:W-:Y:S01]  /*4bb0*/  FSEL R141, R249, -INF , P1 ;  /* 0xff800000f98d7808 */ /* 0x000fe20000800000 */
[----:B------:R3:W3:Y:S01]  /*4bc0*/  LDS R2, [R150.X4+0xf300] ;  /* 0x00f3000096027984 */ /* 0x0006e20000004800 */
[----:B------:R-:W-:Y:S01]  /*4bd0*/  ISETP.GT.AND P1, PT, R0, 0x61, PT ;  /* 0x000000610000780c */ /* 0x000fe20003f24270 */
[--C-:B------:R-:W-:Y:S01]  /*4be0*/  FFMA.FTZ R139, R139, c[0x0][0x29c], -R147.reuse ;  /* 0x0000a7008b8b7a23 */ /* 0x100fe20000010893 */
[----:B------:R-:W-:Y:S01]  /*4bf0*/  IADD3 R0, R132, 0x28, RZ ;  /* 0x0000002884007810 */ /* 0x000fe20007ffe0ff */
[----:B------:R-:W-:Y:S01]  /*4c00*/  FFMA.FTZ R132, -R240, R240, 1 ;  /* 0x3f800000f0847423 */ /* 0x000fe200000101f0 */
[----:B------:R-:W5:Y:S01]  /*4c10*/  MUFU.EX2 R5, R5 ;  /* 0x0000000500057308 */ /* 0x000f620000000800 */
[----:B------:R-:W4:Y:S01]  /*4c20*/  LDL.LU R240, [R1] ;  /* 0x0000000001f07983 */ /* 0x000f220000300800 */
[----:B------:R-:W-:Y:S01]  /*4c30*/  MOV R149, R231 ;  /* 0x000000e700957202 */ /* 0x000fe20000000f00 */
[----:B------:R-:W-:Y:S01]  /*4c40*/  FMUL.FTZ R231, R34, R35 ;  /* 0x0000002322e77220 */ /* 0x000fe20000410000 */
[----:B------:R-:W-:Y:S01]  /*4c50*/  IMNMX R0, R157, R0, PT ;  /* 0x000000009d007217 */ /* 0x000fe20003800200 */
[----:B------:R-:W-:Y:S01]  /*4c60*/  FMUL.FTZ R34, R16, R151 ;  /* 0x0000009710227220 */ /* 0x000fe20000410000 */
[----:B------:R-:W-:Y:S01]  /*4c70*/  MOV R239, R134 ;  /* 0x0000008600ef7202 */ /* 0x000fe20000000f00 */
[----:B------:R-:W-:Y:S01]  /*4c80*/  FFMA.FTZ R35, -R243, R243, 1 ;  /* 0x3f800000f3237423 */ /* 0x000fe200000101f3 */
[----:B------:R-:W-:Y:S01]  /*4c90*/  MOV R243, R148 ;  /* 0x0000009400f37202 */ /* 0x000fe20000000f00 */
[----:B-1----:R-:W-:Y:S01]  /*4ca0*/  FMUL.FTZ R33, R7, R154 ;  /* 0x0000009a07217220 */ /* 0x002fe20000410000 */
[----:B------:R-:W-:Y:S01]  /*4cb0*/  MUFU.EX2 R137, R137 ;  /* 0x0000008900897308 */ /* 0x000fe20000000800 */
[----:B------:R-:W-:Y:S01]  /*4cc0*/  FMUL.FTZ R163, R34, R35 ;  /* 0x0000002322a37220 */ /* 0x000fe20000410000 */
[----:B------:R-:W-:Y:S01]  /*4cd0*/  MOV R154, R160 ;  /* 0x000000a0009a7202 */ /* 0x000fe20000000f00 */
[----:B------:R-:W-:Y:S01]  /*4ce0*/  FFMA.FTZ R35, -R244, R244, 1 ;  /* 0x3f800000f4237423 */ /* 0x000fe200000101f4 */
[----:B------:R-:W-:Y:S01]  /*4cf0*/  MOV R244, R135 ;  /* 0x0000008700f47202 */ /* 0x000fe20000000f00 */
[----:B--2---:R-:W-:Y:S01]  /*4d00*/  FMUL.FTZ R34, R6, R153 ;  /* 0x0000009906227220 */ /* 0x004fe20000410000 */
[----:B------:R-:W-:Y:S01]  /*4d10*/  ISETP.GT.AND P6, PT, R0, 0x21, PT ;  /* 0x000000210000780c */ /* 0x000fe20003fc4270 */
[----:B------:R-:W-:Y:S01]  /*4d20*/  FMUL.FTZ R161, R33, R35 ;  /* 0x0000002321a17220 */ /* 0x000fe20000410000 */
[----:B------:R-:W-:Y:S01]  /*4d30*/  FSEL R33, R247, -INF , P2 ;  /* 0xff800000f7217808 */ /* 0x000fe20001000000 */
[----:B------:R-:W-:Y:S01]  /*4d40*/  FMUL.FTZ R160, R34, R133 ;  /* 0x0000008522a07220 */ /* 0x000fe20000410000 */
[----:B------:R-:W1:Y:S01]  /*4d50*/  MUFU.EX2 R4, R4 ;  /* 0x0000000400047308 */ /* 0x000e620000000800 */
[----:B------:R-:W-:Y:S01]  /*4d60*/  FFMA.FTZ R133, -R241, R241, 1 ;  /* 0x3f800000f1857423 */ /* 0x000fe200000101f1 */
[----:B------:R-:W-:Y:S01]  /*4d70*/  MOV R241, R149 ;  /* 0x0000009500f17202 */ /* 0x000fe20000000f00 */
[--C-:B------:R-:W-:Y:S01]  /*4d80*/  FFMA.FTZ R138, R138, c[0x0][0x29c], -R147.reuse ;  /* 0x0000a7008a8a7a23 */ /* 0x100fe20000010893 */
[----:B------:R-:W-:Y:S01]  /*4d90*/  FSEL R149, R248, -INF , P4 ;  /* 0xff800000f8957808 */ /* 0x000fe20002000000 */
[--C-:B------:R-:W-:Y:S01]  /*4da0*/  FFMA.FTZ R141, R141, c[0x0][0x29c], -R147.reuse ;  /* 0x0000a7008d8d7a23 */ /* 0x100fe20000010893 */
[----:B------:R-:W-:Y:S01]  /*4db0*/  FSEL R35, R245, -INF , P1 ;  /* 0xff800000f5237808 */ /* 0x000fe20000800000 */
[--C-:B------:R-:W-:Y:S01]  /*4dc0*/  FFMA.FTZ R148, R33, c[0x0][0x29c], -R147.reuse ;  /* 0x0000a70021947a23 */ /* 0x100fe20000010893 */
[C---:B------:R-:W-:Y:S01]  /*4dd0*/  ISETP.GT.AND P4, PT, R0.reuse, RZ, PT ;  /* 0x000000ff0000720c */ /* 0x040fe20003f84270 */
[--C-:B------:R-:W-:Y:S01]  /*4de0*/  FFMA.FTZ R149, R149, c[0x0][0x29c], -R147.reuse ;  /* 0x0000a70095957a23 */ /* 0x100fe20000010893 */
[----:B------:R-:W2:Y:S01]  /*4df0*/  MUFU.EX2 R3, R3 ;  /* 0x0000000300037308 */ /* 0x000ea20000000800 */
[C---:B------:R-:W-:Y:S01]  /*4e00*/  ISETP.GT.AND P2, PT, R0.reuse, 0x1, PT ;  /* 0x000000010000780c */ /* 0x040fe20003f44270 */
[----:B------:R-:W-:Y:S01]  /*4e10*/  FFMA.FTZ R147, R35, c[0x0][0x29c], -R147 ;  /* 0x0000a70023937a23 */ /* 0x000fe20000010893 */
[C---:B------:R-:W-:Y:S01]  /*4e20*/  ISETP.GT.AND P1, PT, R0.reuse, 0x20, PT ;  /* 0x000000200000780c */ /* 0x040fe20003f24270 */
[----:B-----5:R-:W-:Y:S01]  /*4e30*/  FMUL.FTZ R34, R5, R156 ;  /* 0x0000009c05227220 */ /* 0x020fe20000410000 */
[----:B------:R-:W-:Y:S01]  /*4e40*/  ISETP.GT.AND P5, PT, R0, 0x40, PT ;  /* 0x000000400000780c */ /* 0x000fe20003fa4270 */
[----:B------:R-:W-:Y:S01]  /*4e50*/  FFMA.FTZ R35, -R246, R246, 1 ;  /* 0x3f800000f6237423 */ /* 0x000fe200000101f6 */
[----:B------:R-:W-:Y:S01]  /*4e60*/  FSEL R135, R241, -INF , P1 ;  /* 0xff800000f1877808 */ /* 0x000fe20000800000 */
[----:B------:R-:W-:Y:S01]  /*4e70*/  FMUL.FTZ R158, R34, R133 ;  /* 0x00000085229e7220 */ /* 0x000fe20000410000 */
[----:B------:R-:W-:Y:S01]  /*4e80*/  FSEL R152, R154, -INF , P4 ;  /* 0xff8000009a987808 */ /* 0x000fe20002000000 */
[----:B------:R-:W5:Y:S01]  /*4e90*/  MUFU.EX2 R145, R145 ;  /* 0x0000009100917308 */ /* 0x000f620000000800 */
[----:B------:R-:W-:Y:S01]  /*4ea0*/  ISETP.GT.AND P4, PT, R0, 0x41, PT ;  /* 0x000000410000780c */ /* 0x000fe20003f84270 */
[----:B------:R-:W-:Y:S01]  /*4eb0*/  FFMA.FTZ R133, -R238, R238, 1 ;  /* 0x3f800000ee857423 */ /* 0x000fe200000101ee */
[----:B------:R-:W-:Y:S01]  /*4ec0*/  ISETP.GT.AND P1, PT, R0, 0x61, PT ;  /* 0x000000610000780c */ /* 0x000fe20003f24270 */
[----:B-1----:R-:W-:Y:S01]  /*4ed0*/  FMUL.FTZ R33, R4, R155 ;  /* 0x0000009b04217220 */ /* 0x002fe20000410000 */
[----:B------:R-:W-:Y:S01]  /*4ee0*/  MOV R238, R150 ;  /* 0x0000009600ee7202 */ /* 0x000fe20000000f00 */
[--C-:B------:R-:W-:Y:S01]  /*4ef0*/  FFMA.FTZ R152, R152, c[0x0][0x29c], -R146.reuse ;  /* 0x0000a70098987a23 */ /* 0x100fe20000010892 */
[----:B---3--:R-:W-:Y:S01]  /*4f00*/  F2FP.BF16.PACK_AB R150, R22, R23 ;  /* 0x000000171696723e */ /* 0x008fe200000010ff */
[----:B------:R-:W-:Y:S01]  /*4f10*/  FMUL.FTZ R157, R33, R132 ;  /* 0x00000084219d7220 */ /* 0x000fe20000410000 */
[----:B------:R-:W-:Y:S01]  /*4f20*/  F2FP.BF16.PACK_AB R144, R144, R17 ;  /* 0x000000119090723e */ /* 0x000fe200000010ff */
[----:B------:R-:W1:Y:S01]  /*4f30*/  MUFU.EX2 R139, R139 ;  /* 0x0000008b008b7308 */ /* 0x000e620000000800 */
[----:B------:R-:W-:Y:S01]  /*4f40*/  FMUL.FTZ R33, R32, R162 ;  /* 0x000000a220217220 */ /* 0x000fe20000410000 */
[----:B------:R-:W-:Y:S01]  /*4f50*/  MOV R246, R140 ;  /* 0x0000008c00f67202 */ /* 0x000fe20000000f00 */
[----:B------:R-:W-:Y:S01]  /*4f60*/  FFMA.FTZ R132, -R237, R237, 1 ;  /* 0x3f800000ed847423 */ /* 0x000fe200000101ed */
[----:B------:R-:W-:Y:S01]  /*4f70*/  MOV R237, R143 ;  /* 0x0000008f00ed7202 */ /* 0x000fe20000000f00 */
[----:B--2---:R-:W-:Y:S01]  /*4f80*/  FMUL.FTZ R34, R3, R230 ;  /* 0x000000e603227220 */ /* 0x004fe20000410000 */
[----:B------:R-:W-:Y:S01]  /*4f90*/  F2FP.BF16.PACK_AB R143, R18, R19 ;  /* 0x00000013128f723e */ /* 0x000fe200000010ff */
[----:B------:R-:W-:Y:S01]  /*4fa0*/  FMUL.FTZ R155, R33, R133 ;  /* 0x00000085219b7220 */ /* 0x000fe20000410000 */
[----:B------:R-:W-:Y:S01]  /*4fb0*/  FSEL R33, R243, -INF , P4 ;  /* 0xff800000f3217808 */ /* 0x000fe20002000000 */
[----:B------:R-:W-:Y:S01]  /*4fc0*/  FFMA.FTZ R133, R135, c[0x0][0x29c], -R146 ;  /* 0x0000a70087857a23 */ /* 0x000fe20000010892 */
[----:B------:R-:W2:Y:S01]  /*4fd0*/  MUFU.EX2 R138, R138 ;  /* 0x0000008a008a7308 */ /* 0x000ea20000000800 */
[----:B------:R-:W-:Y:S01]  /*4fe0*/  FFMA.FTZ R134, -R242, R242, 1 ;  /* 0x3f800000f2867423 */ /* 0x000fe200000101f2 */
[----:B------:R-:W-:Y:S01]  /*4ff0*/  MOV R242, R154 ;  /* 0x0000009a00f27202 */ /* 0x000fe20000000f00 */
[--C-:B------:R-:W-:Y:S01]  /*5000*/  FADD.FTZ R9, R9, -R2.reuse ;  /* 0x8000000209097221 */ /* 0x100fe20000010000 */
[----:B------:R-:W-:Y:S01]  /*5010*/  F2FP.BF16.PACK_AB R18, R3, R4 ;  /* 0x000000040312723e */ /* 0x000fe200000010ff */
[----:B------:R-:W-:Y:S01]  /*5020*/  FMUL.FTZ R134, R34, R134 ;  /* 0x0000008622867220 */ /* 0x000fe20000410000 */
[----:B------:R-:W-:Y:S01]  /*5030*/  FSEL R34, R244, -INF , P5 ;  /* 0xff800000f4227808 */ /* 0x000fe20002800000 */
[--C-:B------:R-:W-:Y:S01]  /*5040*/  FADD.FTZ R12, R12, -R2.reuse ;  /* 0x800000020c0c7221 */ /* 0x100fe20000010000 */
[----:B------:R-:W-:Y:S01]  /*5050*/  F2FP.BF16.PACK_AB R140, R20, R21 ;  /* 0x00000015148c723e */ /* 0x000fe200000010ff */
[--C-:B------:R-:W-:Y:S01]  /*5060*/  FADD.FTZ R13, R13, -R2.reuse ;  /* 0x800000020d0d7221 */ /* 0x100fe20000010000 */
[----:B------:R-:W3:Y:S01]  /*5070*/  MUFU.EX2 R142, R142 ;  /* 0x0000008e008e7308 */ /* 0x000ee20000000800 */
[--C-:B------:R-:W-:Y:S01]  /*5080*/  FADD.FTZ R24, R24, -R2.reuse ;  /* 0x8000000218187221 */ /* 0x100fe20000010000 */
[----:B-----5:R-:W-:Y:S01]  /*5090*/  F2FP.BF16.PACK_AB R20, R145, R32 ;  /* 0x000000209114723e */ /* 0x020fe200000010ff */
[--C-:B------:R-:W-:Y:S01]  /*50a0*/  FADD.FTZ R25, R25, -R2.reuse ;  /* 0x8000000219197221 */ /* 0x100fe20000010000 */
[----:B------:R-:W-:Y:S01]  /*50b0*/  F2FP.BF16.PACK_AB R32, R235, R236 ;  /* 0x000000eceb20723e */ /* 0x000fe200000010ff */
[----:B-1----:R-:W-:Y:S01]  /*50c0*/  FMUL.FTZ R12, R139, R12 ;  /* 0x0000000c8b0c7220 */ /* 0x002fe20000410000 */
[----:B------:R-:W-:Y:S01]  /*50d0*/  F2FP.BF16.PACK_AB R23, R161, R163 ;  /* 0x000000a3a117723e */ /* 0x000fe200000010ff */
[----:B------:R-:W-:Y:S01]  /*50e0*/  FADD.FTZ R29, R29, -R2 ;  /* 0x800000021d1d7221 */ /* 0x000fe20000010000 */
[----:B------:R-:W-:Y:S01]  /*50f0*/  F2FP.BF16.PACK_AB R136, R136, R232 ;  /* 0x000000e88888723e */ /* 0x000fe200000010ff */
[----:B------:R-:W-:Y:S01]  /*5100*/  FFMA.FTZ R156, R34, c[0x0][0x29c], -R146 ;  /* 0x0000a700229c7a23 */ /* 0x000fe20000010892 */
[----:B------:R-:W-:Y:S01]  /*5110*/  MUFU.EX2 R141, R141 ;  /* 0x0000008d008d7308 */ /* 0x000fe20000000800 */
[----:B------:R-:W-:Y:S01]  /*5120*/  FFMA.FTZ R3, -R237, R237, 1 ;  /* 0x3f800000ed037423 */ /* 0x000fe200000101ed */
[----:B------:R-:W-:Y:S01]  /*5130*/  F2FP.BF16.PACK_AB R34, R158, R160 ;  /* 0x000000a09e22723e */ /* 0x000fe200000010ff */
[--C-:B------:R-:W-:Y:S01]  /*5140*/  FADD.FTZ R28, R28, -R2.reuse ;  /* 0x800000021c1c7221 */ /* 0x100fe20000010000 */
[C---:B--2---:R-:W-:Y:S01]  /*5150*/  F2FP.BF16.PACK_AB R17, R138.reuse, R137 ;  /* 0x000000898a11723e */ /* 0x044fe200000010ff */
[----:B------:R-:W-:Y:S01]  /*5160*/  FMUL.FTZ R138, R138, R9 ;  /* 0x000000098a8a7220 */ /* 0x000fe20000410000 */
[----:B------:R-:W-:Y:S01]  /*5170*/  F2FP.BF16.PACK_AB R134, R134, R157 ;  /* 0x0000009d8686723e */ /* 0x000fe200000010ff */
[----:B------:R-:W-:Y:S01]  /*5180*/  FFMA.FTZ R4, -R246, R246, 1 ;  /* 0x3f800000f6047423 */ /* 0x000fe200000101f6 */
[----:B------:R-:W-:Y:S02]  /*5190*/  F2FP.BF16.PACK_AB R135, R229, R231 ;  /* 0x000000e7e587723e */ /* 0x000fe400000010ff */
[----:B------:R-:W1:Y:S01]  /*51a0*/  MUFU.EX2 R149, R149 ;  /* 0x0000009500957308 */ /* 0x000e620000000800 */
[----:B------:R-:W-:Y:S01]  /*51b0*/  FMUL.FTZ R138, R138, R4 ;  /* 0x000000048a8a7220 */ /* 0x000fe20000410000 */
[C---:B---3--:R-:W-:Y:S01]  /*51c0*/  F2FP.BF16.PACK_AB R9, R142.reuse, R139 ;  /* 0x0000008b8e09723e */ /* 0x048fe200000010ff */
[----:B------:R-:W-:Y:S07]  /*51d0*/  FMUL.FTZ R142, R142, R13 ;  /* 0x0000000d8e8e7220 */ /* 0x000fee0000410000 */
[----:B------:R-:W2:Y:S10]  /*51e0*/  MUFU.EX2 R148, R148 ;  /* 0x0000009400947308 */ /* 0x000eb40000000800 */
[----:B------:R-:W3:Y:S01]  /*51f0*/  MUFU.EX2 R147, R147 ;  /* 0x0000009300937308 */ /* 0x000ee20000000800 */
[----:B-1----:R-:W-:Y:S09]  /*5200*/  F2FP.BF16.PACK_AB R4, R149, R141 ;  /* 0x0000008d9504723e */ /* 0x002ff200000010ff */
[----:B------:R-:W-:Y:S01]  /*5210*/  MUFU.EX2 R152, R152 ;  /* 0x0000009800987308 */ /* 0x000fe20000000800 */
[----:B--2---:R-:W-:Y:S09]  /*5220*/  FMUL.FTZ R28, R148, R28 ;  /* 0x0000001c941c7220 */ /* 0x004ff20000410000 */
[----:B------:R1:W-:Y:S10]  /*5230*/  MUFU.EX2 R22, R133 ;  /* 0x0000008500167308 */ /* 0x0003f40000000800 */
[----:B------:R-:W-:Y:S01]  /*5240*/  MUFU.EX2 R21, R156 ;  /* 0x0000009c00157308 */ /* 0x000fe20000000800 */
[----:B----4-:R-:W-:Y:S02]  /*5250*/  FSEL R151, R240, -INF , P2 ;  /* 0xff800000f0977808 */ /* 0x010fe40001000000 */
[----:B------:R-:W-:Y:S01]  /*5260*/  ISETP.GT.AND P2, PT, R0, 0x60, PT ;  /* 0x000000600000780c */ /* 0x000fe20003f44270 */
[----:B------:R-:W-:Y:S02]  /*5270*/  FADD.FTZ R0, R8, -R2 ;  /* 0x8000000208007221 */ /* 0x000fe40000010000 */
[--C-:B------:R-:W-:Y:S02]  /*5280*/  FFMA.FTZ R151, R151, c[0x0][0x29c], -R146.reuse ;  /* 0x0000a70097977a23 */ /* 0x100fe40000010892 */
[----:B------:R-:W-:Y:S02]  /*5290*/  FMUL.FTZ R0, R137, R0 ;  /* 0x0000000089007220 */ /* 0x000fe40000410000 */
[----:B------:R-:W-:Y:S02]  /*52a0*/  FMUL.FTZ R8, R145, R159 ;  /* 0x0000009f91087220 */ /* 0x000fe40000410000 */
[----:B------:R-:W-:Y:S01]  /*52b0*/  FMUL.FTZ R230, R0, R35 ;  /* 0x0000002300e67220 */ /* 0x000fe20000410000 */
[----:B------:R-:W-:Y:S01]  /*52c0*/  FSEL R35, R239, -INF , P6 ;  /* 0xff800000ef237808 */ /* 0x000fe20003000000 */
[----:B------:R-:W2:Y:S01]  /*52d0*/  MUFU.EX2 R151, R151 ;  /* 0x0000009700977308 */ /* 0x000ea20000000800 */
[----:B------:R-:W-:Y:S01]  /*52e0*/  FMUL.FTZ R154, R8, R132 ;  /* 0x00000084089a7220 */ /* 0x000fe20000410000 */
[----:B------:R-:W-:Y:S01]  /*52f0*/  FSEL R0, R250, -INF , P1 ;  /* 0xff800000fa007808 */ /* 0x000fe20000800000 */
[--C-:B------:R-:W-:Y:S01]  /*5300*/  FFMA.FTZ R159, R33, c[0x0][0x29c], -R146.reuse ;  /* 0x0000a700219f7a23 */ /* 0x100fe20000010892 */
[----:B------:R-:W-:Y:S01]  /*5310*/  FSEL R8, R252, -INF , P2 ;  /* 0xff800000fc087808 */ /* 0x000fe20001000000 */
[--C-:B------:R-:W-:Y:S01]  /*5320*/  FFMA.FTZ R153, R35, c[0x0][0x29c], -R146.reuse ;  /* 0x0000a70023997a23 */ /* 0x100fe20000010892 */
[----:B------:R-:W-:Y:S01]  /*5330*/  F2FP.BF16.PACK_AB R33, R7, R16 ;  /* 0x000000100721723e */ /* 0x000fe200000010ff */
[----:B------:R-:W-:Y:S01]  /*5340*/  FMUL.FTZ R137, R12, R3 ;  /* 0x000000030c897220 */ /* 0x000fe20000410000 */
[----:B------:R-:W-:Y:S01]  /*5350*/  F2FP.BF16.PACK_AB R132, R5, R6 ;  /* 0x000000060584723e */ /* 0x000fe200000010ff */
[--C-:B------:R-:W-:Y:S01]  /*5360*/  FFMA.FTZ R162, R8, c[0x0][0x29c], -R146.reuse ;  /* 0x0000a70008a27a23 */ /* 0x100fe20000010892 */
[----:B------:R-:W4:Y:S01]  /*5370*/  MUFU.EX2 R19, R153 ;  /* 0x0000009900137308 */ /* 0x000f220000000800 */
[----:B------:R-:W-:Y:S01]  /*5380*/  FFMA.FTZ R146, R0, c[0x0][0x29c], -R146 ;  /* 0x0000a70000927a23 */ /* 0x000fe20000010892 */
[----:B---3--:R-:W-:Y:S01]  /*5390*/  F2FP.BF16.PACK_AB R5, R147, R148 ;  /* 0x000000949305723e */ /* 0x008fe200000010ff */
[----:B------:R-:W-:Y:S01]  /*53a0*/  FFMA.FTZ R0, -R251, R251, 1 ;  /* 0x3f800000fb007423 */ /* 0x000fe200000101fb */
[----:B------:R-:W-:Y:S01]  /*53b0*/  F2FP.BF16.PACK_AB R35, R233, R234 ;  /* 0x000000eae923723e */ /* 0x000fe200000010ff */
[----:B------:R-:W-:Y:S01]  /*53c0*/  FMUL.FTZ R16, R141, R24 ;  /* 0x000000188d107220 */ /* 0x000fe20000410000 */
[----:B-1----:R-:W-:Y:S01]  /*53d0*/  F2FP.BF16.PACK_AB R133, R154, R155 ;  /* 0x0000009b9a85723e */ /* 0x002fe200000010ff */
[----:B------:R-:W-:Y:S02]  /*53e0*/  FMUL.FTZ R13, R142, R0 ;  /* 0x000000008e0d7220 */ /* 0x000fe40000410000 */
[----:B------:R-:W-:Y:S01]  /*53f0*/  FMUL.FTZ R12, R149, R25 ;  /* 0x00000019950c7220 */ /* 0x000fe20000410000 */
[----:B------:R-:W1:Y:S01]  /*5400*/  LDS R0, [R238.X4+0xf320] ;  /* 0x00f32000ee007984 */ /* 0x000e620000004800 */
[----:B------:R-:W-:Y:S01]  /*5410*/  FMUL.FTZ R147, R147, R29 ;  /* 0x0000001d93937220 */ /* 0x000fe20000410000 */
[----:B------:R-:W3:Y:S01]  /*5420*/  MUFU.EX2 R7, R159 ;  /* 0x0000009f00077308 */ /* 0x000ee20000000800 */
[----:B------:R-:W-:Y:S01]  /*5430*/  FFMA.FTZ R8, -R249, R249, 1 ;  /* 0x3f800000f9087423 */ /* 0x000fe200000101f9 */
[----:B------:R-:W-:Y:S01]  /*5440*/  STS [R227+0xf480], R150 ;  /* 0x00f48096e3007388 */ /* 0x000fe20000000800 */
[----:B------:R-:W-:Y:S01]  /*5450*/  FFMA.FTZ R3, -R247, R247, 1 ;  /* 0x3f800000f7037423 */ /* 0x000fe200000101f7 */
[----:B------:R-:W-:Y:S01]  /*5460*/  F2FP.BF16.PACK_AB R13, R13, R137 ;  /* 0x000000890d0d723e */ /* 0x000fe200000010ff */
[----:B------:R-:W-:Y:S01]  /*5470*/  FFMA.FTZ R2, -R245, R245, 1 ;  /* 0x3f800000f5027423 */ /* 0x000fe200000101f5 */
[----:B------:R-:W-:Y:S01]  /*5480*/  STS [R227+0xf880], R33 ;  /* 0x00f88021e3007388 */ /* 0x000fe20000000800 */
[----:B------:R-:W-:Y:S02]  /*5490*/  FFMA.FTZ R6, -R248, R248, 1 ;  /* 0x3f800000f8067423 */ /* 0x000fe400000101f8 */
[----:B------:R-:W-:Y:S01]  /*54a0*/  FMUL.FTZ R3, R28, R3 ;  /* 0x000000031c037220 */ /* 0x000fe20000410000 */
[----:B------:R-:W-:Y:S01]  /*54b0*/  STS [R228], R140 ;  /* 0x0000008ce4007388 */ /* 0x000fe20000000800 */
[----:B------:R-:W-:Y:S01]  /*54c0*/  FMUL.FTZ R2, R147, R2 ;  /* 0x0000000293027220 */ /* 0x000fe20000410000 */
[----:B------:R-:W5:Y:S01]  /*54d0*/  MUFU.EX2 R146, R146 ;  /* 0x0000009200927308 */ /* 0x000f620000000800 */
[----:B------:R-:W-:Y:S01]  /*54e0*/  FMUL.FTZ R16, R16, R8 ;  /* 0x0000000810107220 */ /* 0x000fe20000410000 */
[----:B------:R-:W-:Y:S01]  /*54f0*/  STS [R228+0x400], R132 ;  /* 0x00040084e4007388 */ /* 0x000fe20000000800 */
[----:B------:R-:W-:Y:S01]  /*5500*/  FMUL.FTZ R12, R12, R6 ;  /* 0x000000060c0c7220 */ /* 0x000fe20000410000 */
[----:B------:R-:W-:Y:S02]  /*5510*/  F2FP.BF16.PACK_AB R8, R138, R230 ;  /* 0x000000e68a08723e */ /* 0x000fe400000010ff */
[----:B------:R-:W-:Y:S02]  /*5520*/  STS [R227+0x10480], R17 ;  /* 0x01048011e3007388 */ /* 0x000fe40000000800 */
[----:B------:R-:W-:Y:S02]  /*5530*/  F2FP.BF16.PACK_AB R12, R12, R16 ;  /* 0x000000100c0c723e */ /* 0x000fe400000010ff */
[----:B------:R-:W-:Y:S01]  /*5540*/  F2FP.BF16.PACK_AB R16, R2, R3 ;  /* 0x000000030210723e */ /* 0x000fe200000010ff */
[----:B------:R-:W3:Y:S01]  /*5550*/  MUFU.EX2 R6, R162 ;  /* 0x000000a200067308 */ /* 0x000ee20000000800 */
[----:B--2---:R-:W-:Y:S02]  /*5560*/  F2FP.BF16.PACK_AB R3, R151, R152 ;  /* 0x000000989703723e */ /* 0x004fe400000010ff */
[----:B----4-:R-:W-:Y:S03]  /*5570*/  F2FP.BF16.PACK_AB R2, R19, R22 ;  /* 0x000000161302723e */ /* 0x010fe600000010ff */
[----:B------:R2:W-:Y:S04]  /*5580*/  STS [R227+0x10880], R3 ;  /* 0x01088003e3007388 */ /* 0x0005e80000000800 */
[----:B------:R3:W-:Y:S04]  /*5590*/  STS [R228+0x1400], R2 ;  /* 0x00140002e4007388 */ /* 0x0007e80000000800 */
[----:B------:R4:W-:Y:S01]  /*55a0*/  STS [R228+0x1000], R9 ;  /* 0x00100009e4007388 */ /* 0x0009e20000000800 */
[--C-:B-1----:R-:W-:Y:S02]  /*55b0*/  FADD.FTZ R10, R10, -R0.reuse ;  /* 0x800000000a0a7221 */ /* 0x102fe40000010000 */
[--C-:B------:R-:W-:Y:S01]  /*55c0*/  FADD.FTZ R11, R11, -R0.reuse ;  /* 0x800000000b0b7221 */ /* 0x100fe20000010000 */
[----:B------:R-:W-:Y:S01]  /*55d0*/  STS [R227+0x11480], R143 ;  /* 0x0114808fe3007388 */ /* 0x000fe20000000800 */
        /* <DEDUP_REMOVED lines=9> */
[----:B--2---:R-:W-:Y:S02]  /*5670*/  FFMA.FTZ R3, -R240, R240, 1 ;  /* 0x3f800000f0037423 */ /* 0x004fe400000101f0 */
[--C-:B------:R-:W-:Y:S01]  /*5680*/  FADD.FTZ R27, R27, -R0.reuse ;  /* 0x800000001b1b7221 */ /* 0x100fe20000010000 */
[----:B------:R1:W-:Y:S01]  /*5690*/  STS [R227+0x12480], R4 ;  /* 0x01248004e3007388 */ /* 0x0003e20000000800 */
[----:B---3--:R-:W-:Y:S01]  /*56a0*/  F2FP.BF16.PACK_AB R2, R7, R21 ;  /* 0x000000150702723e */ /* 0x008fe200000010ff */
[--C-:B------:R-:W-:Y:S02]  /*56b0*/  FADD.FTZ R30, R30, -R0.reuse ;  /* 0x800000001e1e7221 */ /* 0x100fe40000010000 */
[----:B------:R-:W-:Y:S02]  /*56c0*/  FMUL.FTZ R21, R21, R26 ;  /* 0x0000001a15157220 */ /* 0x000fe40000410000 */
[----:B------:R2:W-:Y:S01]  /*56d0*/  STS [R227+0x12880], R2 ;  /* 0x01288002e3007388 */ /* 0x0005e20000000800 */
[----:B----4-:R-:W-:Y:S02]  /*56e0*/  FMUL.FTZ R9, R151, R11 ;  /* 0x0000000b97097220 */ /* 0x010fe40000410000 */
[----:B------:R-:W-:Y:S01]  /*56f0*/  FMUL.FTZ R27, R7, R27 ;  /* 0x0000001b071b7220 */ /* 0x000fe20000410000 */
[----:B------:R3:W-:Y:S01]  /*5700*/  STS [R228+0x3000], R5 ;  /* 0x00300005e4007388 */ /* 0x0007e20000000800 */
[----:B------:R-:W-:Y:S02]  /*5710*/  FMUL.FTZ R9, R9, R3 ;  /* 0x0000000309097220 */ /* 0x000fe40000410000 */
[----:B------:R-:W-:Y:S02]  /*5720*/  FFMA.FTZ R3, -R241, R241, 1 ;  /* 0x3f800000f1037423 */ /* 0x000fe400000101f1 */
[----:B------:R-:W-:Y:S02]  /*5730*/  FADD.FTZ R31, R31, -R0 ;  /* 0x800000001f1f7221 */ /* 0x000fe40000010000 */
[----:B------:R-:W-:Y:S02]  /*5740*/  FMUL.FTZ R3, R14, R3 ;  /* 0x000000030e037220 */ /* 0x000fe40000410000 */
[----:B------:R-:W-:Y:S02]  /*5750*/  FFMA.FTZ R0, -R244, R244, 1 ;  /* 0x3f800000f4007423 */ /* 0x000fe400000101f4 */
[----:B-----5:R-:W-:Y:S02]  /*5760*/  FMUL.FTZ R31, R146, R31 ;  /* 0x0000001f921f7220 */ /* 0x020fe40000410000 */
[----:B------:R-:W-:Y:S02]  /*5770*/  FMUL.FTZ R7, R21, R0 ;  /* 0x0000000015077220 */ /* 0x000fe40000410000 */
[----:B-1----:R-:W-:Y:S02]  /*5780*/  FFMA.FTZ R4, -R239, R239, 1 ;  /* 0x3f800000ef047423 */ /* 0x002fe400000101ef */
[----:B------:R-:W-:Y:S02]  /*5790*/  FFMA.FTZ R0, -R252, R252, 1 ;  /* 0x3f800000fc007423 */ /* 0x000fe400000101fc */
[----:B------:R-:W-:Y:S02]  /*57a0*/  FMUL.FTZ R4, R15, R4 ;  /* 0x000000040f047220 */ /* 0x000fe40000410000 */
[----:B--2---:R-:W-:Y:S03]  /*57b0*/  FFMA.FTZ R2, -R242, R242, 1 ;  /* 0x3f800000f2027423 */ /* 0x004fe600000101f2 */
[----:B------:R-:W-:Y:S01]  /*57c0*/  F2FP.BF16.PACK_AB R4, R4, R3 ;  /* 0x000000030404723e */ /* 0x000fe200000010ff */
[----:B------:R-:W-:Y:S01]  /*57d0*/  FMUL.FTZ R10, R10, R2 ;  /* 0x000000020a0a7220 */ /* 0x000fe20000410000 */
[----:B------:R-:W-:Y:S01]  /*57e0*/  F2FP.BF16.PACK_AB R2, R146, R6 ;  /* 0x000000069202723e */ /* 0x000fe200000010ff */
[----:B------:R-:W-:Y:S02]  /*57f0*/  FFMA.FTZ R3, -R243, R243, 1 ;  /* 0x3f800000f3037423 */ /* 0x000fe400000101f3 */
[----:B---3--:R-:W-:Y:S02]  /*5800*/  FMUL.FTZ R5, R6, R30 ;  /* 0x0000001e06057220 */ /* 0x008fe40000410000 */
        /* <DEDUP_REMOVED lines=151> */
.L_x_639:
        /* <DEDUP_REMOVED lines=240> */
.L_x_637:
[----:B------:R-:W-:Y:S05]  /*7080*/  @P1 EXIT ;  /* 0x000000000000194d */ /* 0x000fea0003800000 */
[----:B------:R-:W-:Y:S02]  /*7090*/  ULDC.64 UR4, c[0x0][0x360] ;  /* 0x0000d80000047ab9 */ /* 0x000fe40000000a00 */
[----:B------:R-:W-:Y:S02]  /*70a0*/  UISETP.NE.U32.AND UP2, UPT, URZ, UR4, UPT ;  /* 0x000000043f00728c */ /* 0x000fe4000bf45070 */
[----:B------:R-:W-:-:S02]  /*70b0*/  ULDC.64 UR6, c[0x0][0x360] ;  /* 0x0000d80000067ab9 */ /* 0x000fc40000000a00 */
[----:B------:R-:W-:-:S06]  /*70c0*/  UISETP.NE.AND.EX UP2, UPT, URZ, UR5, UPT, UP2 ;  /* 0x000000053f00728c */ /* 0x000fcc000bf45320 */
[----:B------:R-:W-:-:S05]  /*70d0*/  PLOP3.LUT P0, PT, PT, PT, UP2, 0x80, 0x0 ;  /* 0x000000000000781c */ /* 0x000fca0003f0f028 */
[----:B------:R-:W-:Y:S02]  /*70e0*/  @UP2 UMOV UR4, 0x4 ;  /* 0x0000000400042882 */ /* 0x000fe40000000000 */
[----:B------:R-:W-:-:S06]  /*70f0*/  @UP2 UIMAD.WIDE UR4, UR10, UR4, UR6 ;  /* 0x000000040a0422a5 */ /* 0x000fcc000f8e0206 */
[----:B------:R-:W-:Y:S02]  /*7100*/  IMAD.U32 R2, RZ, RZ, UR4 ;  /* 0x00000004ff027e24 */ /* 0x000fe4000f8e00ff */
[----:B------:R-:W-:Y:S01]  /*7110*/  IMAD.U32 R3, RZ, RZ, UR5 ;  /* 0x00000005ff037e24 */ /* 0x000fe2000f8e00ff */
[----:B------:R-:W-:Y:S02]  /*7120*/  UMOV UR6, 0x1 ;  /* 0x0000000100067882 */ /* 0x000fe40000000000 */
[----:B------:R-:W-:Y:S02]  /*7130*/  ULDC.64 UR4, c[0x0][0x338] ;  /* 0x0000ce0000047ab9 */ /* 0x000fe40000000a00 */
[----:B------:R-:W2:Y:S01]  /*7140*/  @P0 LDG.E R0, [R2.64] ;  /* 0x0000001202000981 */ /* 0x000ea2000c1e1900 */
[----:B------:R-:W-:Y:S01]  /*7150*/  UISETP.NE.AND UP0, UPT, UR6, UR4, UPT ;  /* 0x000000040600728c */ /* 0x000fe2000bf05270 */
[----:B------:R-:W-:Y:S01]  /*7160*/  BSSY B0, `(.L_x_641) ;  /* 0x000002e000007945 */ /* 0x000fe20003800000 */
[----:B------:R-:W-:Y:S01]  /*7170*/  UIMAD.WIDE.U32 UR8, UR12, UR5, URZ ;  /* 0x000000050c0872a5 */ /* 0x000fe2000f8e003f */
[----:B------:R-:W1:Y:S01]  /*7180*/  S2R R4, SR_TID.X ;  /* 0x0000000000047919 */ /* 0x000e620000002100 */
[----:B------:R-:W-:-:S02]  /*7190*/  UMOV UR6, UR12 ;  /* 0x0000000c00067c82 */ /* 0x000fc40008000000 */
[----:B------:R-:W-:Y:S02]  /*71a0*/  ULDC UR5, c[0x0][0x340] ;  /* 0x0000d00000057ab9 */ /* 0x000fe40000000800 */
[----:B------:R-:W-:Y:S02]  /*71b0*/  ULDC UR15, c[0x0][0x358] ;  /* 0x0000d600000f7ab9 */ /* 0x000fe40000000800 */
[----:B------:R-:W-:Y:S02]  /*71c0*/  UIMAD UR15, UR11, UR15, URZ ;  /* 0x0000000f0b0f72a4 */ /* 0x000fe4000f8e023f */
[----:B------:R-:W-:Y:S02]  /*71d0*/  @UP0 UMOV UR7, UR9 ;  /* 0x0000000900070c82 */ /* 0x000fe40008000000 */
[----:B------:R-:W-:-:S04]  /*71e0*/  @UP0 USHF.R.U32.HI UR6, URZ, UR5, UR7 ;  /* 0x000000053f060299 */ /* 0x000fc80008011607 */
[----:B------:R-:W-:Y:S02]  /*71f0*/  UIADD3 UR5, -UR6, URZ, URZ ;  /* 0x0000003f06057290 */ /* 0x000fe4000fffe13f */
[----:B------:R-:W-:Y:S02]  /*7200*/  USHF.R.S32.HI UR9, URZ, 0x1f, UR6 ;  /* 0x0000001f3f097899 */ /* 0x000fe40008011406 */
[----:B------:R-:W-:-:S03]  /*7210*/  UIMAD UR12, UR5, UR4, UR12 ;  /* 0x00000004050c72a4 */ /* 0x000fc6000f8e020c */
[----:B------:R-:W-:Y:S02]  /*7220*/  ULDC UR4, c[0x0][0x2f4] ;  /* 0x0000bd0000047ab9 */ /* 0x000fe40000000800 */
[----:B------:R-:W-:Y:S01]  /*7230*/  UIMAD UR15, UR15, UR4, URZ ;  /* 0x000000040f0f72a4 */ /* 0x000fe2000f8e023f */
[----:B------:R-:W-:Y:S01]  /*7240*/  BAR.SYNC.DEFER_BLOCKING 0x1, 0x100 ;  /* 0x0044000000007b1d */ /* 0x000fe20000010000 */
[----:B------:R-:W-:Y:S01]  /*7250*/  UIMAD UR13, UR10, UR4, URZ ;  /* 0x000000040a0d72a4 */ /* 0x000fe2000f8e023f */
[----:B-1----:R-:W-:Y:S01]  /*7260*/  ISETP.NE.AND P2, PT, R4, RZ, PT ;  /* 0x000000ff0400720c */ /* 0x002fe20003f45270 */
[----:B------:R-:W-:Y:S02]  /*7270*/  USHF.R.S32.HI UR8, URZ, 0x1f, UR15 ;  /* 0x0000001f3f087899 */ /* 0x000fe4000801140f */
[----:B------:R-:W-:Y:S02]  /*7280*/  USHF.R.S32.HI UR7, URZ, 0x1f, UR13 ;  /* 0x0000001f3f077899 */ /* 0x000fe4000801140d */
[----:B------:R-:W-:-:S02]  /*7290*/  UIADD3 UR15, UP1, UP0, UR15, UR13, UR6 ;  /* 0x0000000d0f0f7290 */ /* 0x000fc4000f83e006 */
[----:B------:R-:W-:Y:S02]  /*72a0*/  ULDC.64 UR4, c[0x0][0x350] ;  /* 0x0000d40000047ab9 */ /* 0x000fe40000000a00 */
[----:B------:R-:W-:Y:S02]  /*72b0*/  UIADD3.X UR8, UR8, UR7, UR9, UP1, UP0 ;  /* 0x0000000708087290 */ /* 0x000fe40008fe0409 */
[----:B------:R-:W-:Y:S02]  /*72c0*/  USHF.L.U32 UR7, UR15, 0x2, URZ ;  /* 0x000000020f077899 */ /* 0x000fe4000800063f */
[----:B------:R-:W-:Y:S02]  /*72d0*/  USHF.L.U64.HI UR8, UR15, 0x2, UR8 ;  /* 0x000000020f087899 */ /* 0x000fe40008010208 */
[----:B------:R-:W-:Y:S02]  /*72e0*/  USHF.R.S32.HI UR15, URZ, 0x1f, UR10 ;  /* 0x0000001f3f0f7899 */ /* 0x000fe4000801140a */
[----:B------:R-:W-:-:S04]  /*72f0*/  UIADD3 UR4, UP0, UR7, UR4, URZ ;  /* 0x0000000407047290 */ /* 0x000fc8000ff1e03f */
[----:B------:R-:W-:Y:S02]  /*7300*/  UIADD3.X UR5, UR8, UR5, URZ, UP0, !UPT ;  /* 0x0000000508057290 */ /* 0x000fe400087fe43f */
[----:B------:R-:W-:-:S04]  /*7310*/  MOV R4, UR4 ;  /* 0x0000000400047c02 */ /* 0x000fc80008000f00 */
[----:B------:R-:W-:Y:S01]  /*7320*/  IMAD.U32 R5, RZ, RZ, UR5 ;  /* 0x00000005ff057e24 */ /* 0x000fe2000f8e00ff */
[----:B--2---:R-:W1:Y:S02]  /*7330*/  @P0 R2UR UR14, R0 ;  /* 0x00000000000e03c2 */ /* 0x004e6400000e0000 */
[----:B-1----:R-:W-:-:S04]  /*7340*/  @UP2 ULEA UR14, UR10, UR14, 0x7 ;  /* 0x0000000e0a0e2291 */ /* 0x002fc8000f8e383f */
[----:B------:R-:W-:-:S04]  /*7350*/  @UP2 USHF.R.S32.HI UR13, URZ, 0x1f, UR14 ;  /* 0x0000001f3f0d2899 */ /* 0x000fc8000801140e */
[----:B------:R-:W-:Y:S02]  /*7360*/  @UP2 ULEA.HI UR14, UR13, UR14, URZ, 0x7 ;  /* 0x0000000e0d0e2291 */ /* 0x000fe4000f8f383f */
[----:B------:R-:W-:Y:S02]  /*7370*/  USEL UR13, UR10, URZ, !UP2 ;  /* 0x0000003f0a0d7287 */ /* 0x000fe4000d000000 */
[----:B------:R-:W-:Y:S02]  /*7380*/  @UP2 USHF.R.S32.HI UR14, URZ, 0x7, UR14 ;  /* 0x000000073f0e2899 */ /* 0x000fe4000801140e */
[----:B------:R-:W-:Y:S02]  /*7390*/  USEL UR10, UR15, URZ, !UP2 ;  /* 0x0000003f0f0a7287 */ /* 0x000fe4000d000000 */
[----:B------:R-:W-:-:S04]  /*73a0*/  @UP2 UIMAD UR14, UR14, 0x3000, URZ ;  /* 0x000030000e0e28a4 */ /* 0x000fc8000f8e023f */
[----:B------:R-:W-:-:S03]  /*73b0*/  @UP2 USHF.R.S32.HI UR15, URZ, 0x1f, UR14 ;  /* 0x0000001f3f0f2899 */ /* 0x000fc6000801140e */
[----:B------:R-:W-:-:S04]  /*73c0*/  @!UP2 UMOV UR14, URZ ;  /* 0x0000003f000eac82 */ /* 0x000fc80008000000 */
[----:B------:R-:W-:Y:S01]  /*73d0*/  @!UP2 UMOV UR15, URZ ;  /* 0x0000003f000fac82 */ /* 0x000fe20008000000 */
[----:B------:R-:W-:Y:S05]  /*73e0*/  @P2 BRA `(.L_x_642) ;  /* 0x0000005000002947 */ /* 0x000fea0003800000 */
.L_x_643:
[----:B------:R-:W2:Y:S01]  /*73f0*/  LDG.E.STRONG.GPU R0, [R4.64] ;  /* 0x0000001204007981 */ /* 0x000ea2000c1ef900 */
[----:B------:R-:W-:Y:S01]  /*7400*/  YIELD ;  /* 0x0000000000007946 */ /* 0x000fe20003800000 */
[----:B--2---:R-:W-:Y:S01]  /*7410*/  ISETP.NE.AND P0, PT, R0, UR12, PT ;  /* 0x0000000c00007c0c */ /* 0x004fe2000bf05270 */
[----:B------:R-:W-:-:S12]  /*7420*/  CCTL.IVALL ;  /* 0x00000000ff00798f */ /* 0x000fd80002000000 */
[----:B------:R-:W-:Y:S05]  /*7430*/  @P0 BRA `(.L_x_643) ;  /* 0xffffffb000000947 */ /* 0x000fea000383ffff */
.L_x_642:
[----:B------:R-:W-:Y:S05]  /*7440*/  BSYNC B0 ;  /* 0x0000000000007941 */ /* 0x000fea0003800000 */
.L_x_641:
[----:B------:R-:W-:Y:S01]  /*7450*/  MOV R11, 0xffffffff ;  /* 0xffffffff000b7802 */ /* 0x000fe20000000f00 */
[----:B------:R-:W-:Y:S05]  /*7460*/  BRA.CONV ~URZ, `(.L_x_644) ;  /* 0x000000237f007947 */ /* 0x000fea000b800000 */
[----:B------:R-:W-:Y:S02]  /*7470*/  MOV R2, 0x7490 ;  /* 0x0000749000027802 */ /* 0x000fe40000000f00 */
[----:B------:R-:W-:Y:S05]  /*7480*/  CALL.REL.NOINC `($__internal_5_$__cuda_sm70_warpsync) ;  /* 0x00000b6000007944 */ /* 0x000fea0003c00000 */
.L_x_644:
[----:B------:R-:W1:Y:S01]  /*7490*/  S2R R0, SR_TID.X ;  /* 0x0000000000007919 */ /* 0x000e620000002100 */
[----:B------:R-:W-:Y:S01]  /*74a0*/  UIMAD UR5, UR11, 0x3000, URZ ;  /* 0x000030000b0578a4 */ /* 0x000fe2000f8e023f */
[----:B------:R-:W-:Y:S01]  /*74b0*/  IMAD.U32 R10, RZ, RZ, UR13 ;  /* 0x0000000dff0a7e24 */ /* 0x000fe2000f8e00ff */
[----:B------:R-:W-:-:S06]  /*74c0*/  NOP ;  /* 0x0000000000007918 */ /* 0x000fcc0000000000 */
[----:B------:R-:W-:Y:S01]  /*74d0*/  USHF.R.S32.HI UR4, URZ, 0x1f, UR5 ;  /* 0x0000001f3f047899 */ /* 0x000fe20008011405 */
[----:B------:R-:W-:Y:S01]  /*74e0*/  IMAD.U32 R8, RZ, RZ, UR5 ;  /* 0x00000005ff087e24 */ /* 0x000fe2000f8e00ff */
[----:B-1----:R-:W-:-:S04]  /*74f0*/  SHF.R.S32.HI R2, RZ, 0x1f, R0 ;  /* 0x0000001fff027819 */ /* 0x002fc80000011400 */
[----:B------:R-:W-:Y:S01]  /*7500*/  IADD3 R8, P1, P0, R8, UR14, R0 ;  /* 0x0000000e08087c10 */ /* 0x000fe2000f83e000 */
[----:B------:R-:W-:Y:S01]  /*7510*/  IMAD.U32 R0, RZ, RZ, UR4 ;  /* 0x00000004ff007e24 */ /* 0x000fe2000f8e00ff */
[----:B------:R-:W-:Y:S02]  /*7520*/  ULDC.64 UR4, c[0x0][0x328] ;  /* 0x0000ca0000047ab9 */ /* 0x000fe40000000a00 */
[----:B------:R-:W-:Y:S02]  /*7530*/  UIMAD UR4, UR9, UR4, URZ ;  /* 0x00000004090472a4 */ /* 0x000fe4000f8e023f */
[----:B------:R-:W-:Y:S01]  /*7540*/  IADD3.X R9, R0, UR15, R2, P1, P0 ;  /* 0x0000000f00097c10 */ /* 0x000fe20008fe0402 */
[----:B------:R-:W-:Y:S01]  /*7550*/  IMAD.U32 R2, RZ, RZ, UR6 ;  /* 0x00000006ff027e24 */ /* 0x000fe2000f8e00ff */
[----:B------:R-:W-:-:S03]  /*7560*/  UIMAD UR16, UR6, UR5, UR4 ;  /* 0x00000005061072a4 */ /* 0x000fc6000f8e0204 */
[----:B------:R-:W-:Y:S01]  /*7570*/  IMAD.WIDE.U32 R2, R2, c[0x0][0x328], R8 ;  /* 0x0000ca0002027a25 */ /* 0x000fe200078e0008 */
[----:B------:R-:W-:Y:S02]  /*7580*/  ULDC.64 UR4, c[0x0][0x330] ;  /* 0x0000cc0000047ab9 */ /* 0x000fe40000000a00 */
        /* <DEDUP_REMOVED lines=57> */
[----:B------:R-:W-:Y:S05]  /*7920*/  CALL.REL.NOINC `($__internal_5_$__cuda_sm70_warpsync) ;  /* 0x000006c000007944 */ /* 0x000fea0003c00000 */
.L_x_645:
        /* <DEDUP_REMOVED lines=12> */
.L_x_647:
[----:B------:R-:W-:Y:S05]  /*79f0*/  BSYNC B0 ;  /* 0x0000000000007941 */ /* 0x000fea0003800000 */
.L_x_646:
[----:B------:R-:W-:Y:S01]  /*7a00*/  ULDC.64 UR4, c[0x0][0x348] ;  /* 0x0000d20000047ab9 */ /* 0x000fe20000000a00 */
[----:B------:R-:W-:Y:S01]  /*7a10*/  BSSY B0, `(.L_x_648) ;  /* 0x000000b000007945 */ /* 0x000fe20003800000 */
[----:B------:R-:W-:-:S04]  /*7a20*/  UIADD3 UR4, UP0, UR7, UR4, URZ ;  /* 0x0000000407047290 */ /* 0x000fc8000ff1e03f */
[----:B------:R-:W-:Y:S02]  /*7a30*/  UIADD3.X UR5, UR8, UR5, URZ, UP0, !UPT ;  /* 0x0000000508057290 */ /* 0x000fe400087fe43f */
[----:B--2---:R-:W-:-:S04]  /*7a40*/  MOV R4, UR4 ;  /* 0x0000000400047c02 */ /* 0x004fc80008000f00 */
[----:B------:R-:W-:Y:S01]  /*7a50*/  MOV R5, UR5 ;  /* 0x0000000500057c02 */ /* 0x000fe20008000f00 */
[----:B------:R-:W-:Y:S05]  /*7a60*/  @P2 BRA `(.L_x_649) ;  /* 0x0000005000002947 */ /* 0x000fea0003800000 */
.L_x_650:
[----:B------:R-:W2:Y:S01]  /*7a70*/  LDG.E.STRONG.GPU R0, [R4.64] ;  /* 0x0000001204007981 */ /* 0x000ea2000c1ef900 */
[----:B------:R-:W-:Y:S01]  /*7a80*/  YIELD ;  /* 0x0000000000007946 */ /* 0x000fe20003800000 */
[----:B--2---:R-:W-:Y:S01]  /*7a90*/  ISETP.NE.AND P0, PT, R0, UR12, PT ;  /* 0x0000000c00007c0c */ /* 0x004fe2000bf05270 */
[----:B------:R-:W-:-:S12]  /*7aa0*/  CCTL.IVALL ;  /* 0x00000000ff00798f */ /* 0x000fd80002000000 */
[----:B------:R-:W-:Y:S05]  /*7ab0*/  @P0 BRA `(.L_x_650) ;  /* 0xffffffb000000947 */ /* 0x000fea000383ffff */
.L_x_649:
[----:B------:R-:W-:Y:S05]  /*7ac0*/  BSYNC B0 ;  /* 0x0000000000007941 */ /* 0x000fea0003800000 */
.L_x_648:
[----:B------:R-:W-:Y:S05]  /*7ad0*/  BRA.CONV ~URZ, `(.L_x_651) ;  /* 0x000000237f007947 */ /* 0x000fea000b800000 */
[----:B-1----:R-:W-:Y:S02]  /*7ae0*/  MOV R2, 0x7b00 ;  /* 0x00007b0000027802 */ /* 0x002fe40000000f00 */
[----:B------:R-:W-:Y:S05]  /*7af0*/  CALL.REL.NOINC `($__internal_5_$__cuda_sm70_warpsync) ;  /* 0x000004f000007944 */ /* 0x000fea0003c00000 */
.L_x_651:
[----:B------:R-:W-:Y:S01]  /*7b00*/  ULDC.64 UR4, c[0x0][0x300] ;  /* 0x0000c00000047ab9 */ /* 0x000fe20000000a00 */
[----:B-1----:R-:W-:Y:S01]  /*7b10*/  MOV R2, R8 ;  /* 0x0000000800027202 */ /* 0x002fe20000000f00 */
[----:B------:R-:W-:Y:S01]  /*7b20*/  UIMAD UR4, UR9, UR4, URZ ;  /* 0x00000004090472a4 */ /* 0x000fe2000f8e023f */
[----:B------:R-:W-:Y:S02]  /*7b30*/  IMAD.U32 R0, RZ, RZ, UR6 ;  /* 0x00000006ff007e24 */ /* 0x000fe4000f8e00ff */
[----:B------:R-:W-:Y:S01]  /*7b40*/  IMAD.MOV.U32 R3, RZ, RZ, R9 ;  /* 0x000000ffff037224 */ /* 0x000fe200078e0009 */
        /* <DEDUP_REMOVED lines=62> */
.L_x_652:
        /* <DEDUP_REMOVED lines=12> */
        .weak           $__internal_5_$__cuda_sm70_warpsync
        .type           $__internal_5_$__cuda_sm70_warpsync,@function
        .size           $__internal_5_$__cuda_sm70_warpsync,(.L_x_1409 - $__internal_5_$__cuda_sm70_warpsync)
$__internal_5_$__cuda_sm70_warpsync:
[----:B------:R-:W-:Y:S01]  /*7ff0*/  MOV R3, 0x0 ;  /* 0x0000000000037802 */ /* 0x000fe20000000f00 */
[----:B------:R-:W-:Y:S04]  /*8000*/  WARPSYNC R11 ;  /* 0x0000000b00007348 */ /* 0x000fe80003800000 */
[----:B------:R-:W-:Y:S05]  /*8010*/  RET.REL.NODEC R2 `(_ZN7cutlass13device_kernelIN5flash19enable_sm80_to_sm89INS1_16FlashAttnBwdSm80INS1_25CollectiveMainloopBwdSm80ILi2ELi1EN4cute5tupleIJNS5_1CILi64EEENS7_ILi128EEENS7_ILi96EEEEEENS_10bfloat16_tEfNS_4arch4Sm80ELb1ELb0ELb1ELb1ELb1ELb0ELb0ELb0ELi2ELi2ELi4ELi2ELb1EEENS1_24CollectiveEpilogueBwdGQAISB_fSE_Li256ELb1ELb1EEENS1_25SingleTileBwdLPTSchedulerILb1ELi128ELb1EEEEEEEEEvNT_6ParamsE) ;  /* 0xffff7fe002007950 */ /* 0x000fea0003c3ffff */
.L_x_653:
        /* <DEDUP_REMOVED lines=14> */
.L_x_1409:


//--------------------- .text._ZN7cutlass13device_kernelIN5flash19enable_sm80_to_sm89INS1_16FlashAttnBwdSm80INS1_25CollectiveMainloopBwdSm80ILi2ELi2EN4cute5tupleIJNS5_1CILi64EEENS7_ILi128EEENS7_ILi96EEEEEENS_10bfloat16_tEfNS_4arch4Sm80ELb0ELb0ELb1ELb0ELb0ELb0ELb0ELb0ELi2ELi2ELi4ELi2ELb0EEENS1_21CollectiveEpilogueBwdISB_SC_SE_Li256ELb0ELb0ELi2EEENS1_19SingleTileSchedulerILb0ELb0ELb0ELi128EEEEEEEEEvNT_6ParamsE --------------------------
	.section	.text._ZN7cutlass13device_kernelIN5flash19enable_sm80_to_sm89INS1_16FlashAttnBwdSm80INS1_25CollectiveMainloopBwdSm80ILi2ELi2EN4cute5tupleIJNS5_1CILi64EEENS7_ILi128EEENS7_ILi96EEEEEENS_10bfloat16_tEfNS_4arch4Sm80ELb0ELb0ELb1ELb0ELb0ELb0ELb0ELb0ELi2ELi2ELi4ELi2ELb0EEENS1_21CollectiveEpilogueBwdISB_SC_SE_Li256ELb0ELb0ELi2EEENS1_19SingleTileSchedulerILb0ELb0ELb0ELi128EEEEEEEEEvNT_6ParamsE,"ax",@progbits
	.sectioninfo	@"SHI_REGISTERS=255"
	.align	128
.text._ZN7cutlass13device_kernelIN5flash19enable_sm80_to_sm89INS1_16FlashAttnBwdSm80INS1_25CollectiveMainloopBwdSm80ILi2ELi2EN4cute5tupleIJNS5_1CILi64EEENS7_ILi128EEENS7_ILi96EEEEEENS_10bfloat16_tEfNS_4arch4Sm80ELb0ELb0ELb1ELb0ELb0ELb0ELb0ELb0ELi2ELi2ELi4ELi2ELb0EEENS1_21CollectiveEpilogueBwdISB_SC_SE_Li256ELb0ELb0ELi2EEENS1_19SingleTileSchedulerILb0ELb0ELb0ELi128EEEEEEEEEvNT_6ParamsE:
        .type           _ZN7cutlass13device_kernelIN5flash19enable_sm80_to_sm89INS1_16FlashAttnBwdSm80INS1_25CollectiveMainloopBwdSm80ILi2ELi2EN4cute5tupleIJNS5_1CILi64EEENS7_ILi128EEENS7_ILi96EEEEEENS_10bfloat16_tEfNS_4arch4Sm80ELb0ELb0ELb1ELb0ELb0ELb0ELb0ELb0ELi2ELi2ELi4ELi2ELb0EEENS1_21CollectiveEpilogueBwdISB_SC_SE_Li256ELb0ELb0ELi2EEENS1_19SingleTileSchedulerILb0ELb0ELb0ELi128EEEEEEEEEvNT_6ParamsE,@function
        .size           _ZN7cutlass13device_kernelIN5flash19enable_sm80_to_sm89INS1_16FlashAttnBwdSm80INS1_25CollectiveMainloopBwdSm80ILi2ELi2EN4cute5tupleIJNS5_1CILi64EEENS7_ILi128EEENS7_ILi96EEEEEENS_10bfloat16_tEfNS_4arch4Sm80ELb0ELb0ELb1ELb0ELb0ELb0ELb0ELb0ELi2ELi2ELi4ELi2ELb0EEENS1_21CollectiveEpilogueBwdISB_SC_SE_Li256ELb0ELb0ELi2EEENS1_19SingleTileSchedulerILb0ELb0ELb0ELi128EEEEEEEEEvNT_6ParamsE,(.L_x_1411 - _ZN7cutlass13device_kernelIN5flash19enable_sm80_to_sm89INS1_16FlashAttnBwdSm80INS1_25CollectiveMainloopBwdSm80ILi2ELi2EN4cute5tupleIJNS5_1CILi64EEENS7_ILi128EEENS7_ILi96EEEEEENS_10bfloat16_tEfNS_4arch4Sm80ELb0ELb0ELb1ELb0ELb0ELb0ELb0ELb0ELi2ELi2ELi4ELi2ELb0EEENS1_21CollectiveEpilogueBwdISB_SC_SE_Li256ELb0ELb0ELi2EEENS1_19SingleTileSchedulerILb0ELb0ELb0ELi128EEEEEEEEEvNT_6ParamsE)
        .other          _ZN7cutlass13device_kernelIN5flash19enable_sm80_to_sm89INS1_16FlashAttnBwdSm80INS1_25CollectiveMainloopBwdSm80ILi2ELi2EN4cute5tupleIJNS5_1CILi64EEENS7_ILi128EEENS7_ILi96EEEEEENS_10bfloat16_tEfNS_4arch4Sm80ELb0ELb0ELb1ELb0ELb0ELb0ELb0ELb0ELi2ELi2ELi4ELi2ELb0EEENS1_21CollectiveEpilogueBwdISB_SC_SE_Li256ELb0ELb0ELi2EEENS1_19SingleTileSchedulerILb0ELb0ELb0ELi128EEEEEEEEEvNT_6ParamsE,@"STO_CUDA_ENTRY STV_DEFAULT"
_ZN7cutlass13device_kernelIN5flash19enable_sm80_to_sm89INS1_16FlashAttnBwdSm80INS1_25CollectiveMainloopBwdSm80ILi2ELi2EN4cute5tupleIJNS5_1CILi64EEENS7_ILi128EEENS7_ILi96EEEEEENS_10bfloat16_tEfNS_4arch4Sm80ELb0ELb0ELb1ELb0ELb0ELb0ELb0ELb0ELi2ELi2ELi4ELi2ELb0EEENS1_21CollectiveEpilogueBwdISB_SC_SE_Li256ELb0ELb0ELi2EEENS1_19SingleTileSchedulerILb0ELb0ELb0ELi128EEEEEEEEEvNT_6ParamsE:
[----:B------:R-:W-:Y:S02]  /*0000*/  MOV R1, c[0x0][0x28] ;  /* 0x00000a0000017a02 */ /* 0x000fe40000000f00 */
[----:B------:R-:W1:Y:S02]  /*0010*/  S2UR UR20, SR_CTAID.Z ;  /* 0x00000000001479c3 */ /* 0x000e640000002700 */
[----:B-1----:R-:W-:-:S13]  /*0020*/  ISETP.LE.AND P0, PT, RZ, UR20, PT ;  /* 0x00000014ff007c0c */ /* 0x002fda000bf03270 */
[----:B------:R-:W-:Y:S05]  /*0030*/  @!P0 EXIT ;  /* 0x000000000000894d */ /* 0x000fea0003800000 */
[----:B------:R-:W1:Y:S01]  /*0040*/  S2R R12, SR_TID.X ;  /* 0x00000000000c7919 */ /* 0x000e620000002100 */
[----:B------:R-:W-:Y:S01]  /*0050*/  IMAD.MOV.U32 R0, RZ, RZ, c[0x0][0x248] ;  /* 0x00009200ff007624 */ /* 0x000fe200078e00ff */
[----:B------:R-:W-:Y:S01]  /*0060*/  USHF.R.S32.HI UR6, URZ, 0x1f, UR20 ;  /* 0x0000001f3f067899 */ /* 0x000fe20008011414 */
[----:B------:R-:W-:Y:S01]  /*0070*/  IMAD.U32 R20, RZ, RZ, UR20 ;  /* 0x00000014ff147e24 */ /* 0x000fe2000f8e00ff */
        /* <DEDUP_REMOVED lines=8> */
[----:B------:R-:W-:Y:S01]  /*0100*/  IMAD.MOV.U32 R174, RZ, RZ, 0x10 ;  /* 0x00000010ffae7424 */ /* 0x000fe200078e00ff */
[----:B------:R-:W-:-:S02]  /*0110*/  ULDC.64 UR24, c[0x0][0x118] ;  /* 0x0000460000187ab9 */ /* 0x000fc40000000a00 */
[----:B------:R-:W-:Y:S02]  /*0120*/  UIADD3 UR17, UR11, UR17, URZ ;  /* 0x000000110b117290 */ /* 0x000fe4000fffe03f */
[----:B------:R-:W-:Y:S02]  /*0130*/  ULDC.64 UR4, c[0x0][0x188] ;  /* 0x0000620000047ab9 */ /* 0x000fe40000000a00 */
[----:B------:R-:W-:Y:S02]  /*0140*/  UIMAD UR15, UR6, UR4, URZ ;  /* 0x00000004060f72a4 */ /* 0x000fe4000f8e023f */
[----:B------:R-:W-:Y:S02]  /*0150*/  UIMAD.WIDE.U32 UR8, UR20, UR4, URZ ;  /* 0x00000004140872a5 */ /* 0x000fe4000f8e003f */
[----:B------:R-:W-:Y:S01]  /*0160*/  UIMAD UR15, UR20, UR5, UR15 ;  /* 0x00000005140f72a4 */ /* 0x000fe2000f8e020f */
[----:B-1----:R-:W-:Y:S01]  /*0170*/  SHF.R.S32.HI R5, RZ, 0x1f, R12 ;  /* 0x0000001fff057819 */ /* 0x002fe2000001140c */
[----:B------:R-:W-:Y:S01]  /*0180*/  IMAD.SHL.U32 R192, R12, 0x4, RZ ;  /* 0x000000040cc07824 */ /* 0x000fe200078e00ff */
[----:B------:R-:W-:-:S02]  /*0190*/  ULDC.64 UR4, c[0x0][0x1e8] ;  /* 0x00007a0000047ab9 */ /* 0x000fc40000000a00 */
[----:B------:R-:W-:Y:S01]  /*01a0*/  LEA.HI R3, R5, R12, RZ, 0x2 ;  /* 0x0000000c05037211 */ /* 0x000fe200078f10ff */
[----:B--2---:R-:W-:Y:S01]  /*01b0*/  @P0 IMAD.HI.U32 R0, R9, c[0x0][0x24c], RZ ;  /* 0x0000930009000a27 */ /* 0x004fe200078e00ff */
[--C-:B------:R-:W-:Y:S01]  /*01c0*/  SHF.R.S32.HI R2, RZ, 0x1f, R9.reuse ;  /* 0x0000001fff027819 */ /* 0x100fe20000011409 */
[----:B------:R-:W-:Y:S01]  /*01d0*/  UIMAD UR4, UR6, UR4, URZ ;  /* 0x00000004060472a4 */ /* 0x000fe2000f8e023f */
[----:B------:R-:W-:Y:S01]  /*01e0*/  LOP3.LUT R7, R3, 0xfffffffc, RZ, 0xc0, !PT ;  /* 0xfffffffc03077812 */ /* 0x000fe200078ec0ff */
[----:B------:R-:W-:Y:S01]  /*01f0*/  IMAD.MOV.U32 R11, RZ, RZ, R9 ;  /* 0x000000ffff0b7224 */ /* 0x000fe200078e0009 */
[----:B------:R-:W-:Y:S01]  /*0200*/  @P0 SHF.R.U32.HI R11, RZ, c[0x0][0x250], R0 ;  /* 0x00009400ff0b0a19 */ /* 0x000fe20000011600 */
[----:B------:R-:W-:Y:S01]  /*0210*/  IMAD R0, R2, c[0x0][0x270], RZ ;  /* 0x00009c0002007a24 */ /* 0x000fe200078e02ff */
[----:B------:R-:W-:Y:S01]  /*0220*/  SHF.R.S32.HI R193, RZ, 0x1f, R192 ;  /* 0x0000001fffc17819 */ /* 0x000fe200000114c0 */
[----:B------:R-:W-:Y:S01]  /*0230*/  IMAD.IADD R202, R12, 0x1, -R7 ;  /* 0x000000010cca7824 */ /* 0x000fe200078e0a07 */
[----:B------:R-:W-:Y:S01]  /*0240*/  SHF.R.S32.HI R24, RZ, 0x1f, R11 ;  /* 0x0000001fff187819 */ /* 0x000fe2000001140b */
[C---:B------:R-:W-:Y:S01]  /*0250*/  IMAD R0, R9.reuse, c[0x0][0x274], R0 ;  /* 0x00009d0009007a24 */ /* 0x040fe200078e0200 */
[----:B------:R-:W-:Y:S01]  /*0260*/  SHF.R.S32.HI R190, RZ, 0x2, R3 ;  /* 0x00000002ffbe7819 */ /* 0x000fe20000011403 */
[----:B------:R-:W-:Y:S01]  /*0270*/  IMAD.SHL.U32 R204, R202, 0x8, RZ ;  /* 0x00000008cacc7824 */ /* 0x000fe200078e00ff */
[----:B------:R-:W-:Y:S01]  /*0280*/  UIMAD UR7, UR20, UR5, UR4 ;  /* 0x00000005140772a4 */ /* 0x000fe2000f8e0204 */
[----:B------:R-:W-:Y:S01]  /*0290*/  IMAD.WIDE.U32 R14, R9, c[0x0][0x270], R192 ;  /* 0x00009c00090e7a25 */ /* 0x000fe200078e00c0 */
[----:B------:R-:W-:Y:S01]  /*02a0*/  SHF.R.S32.HI R191, RZ, 0x1f, R190 ;  /* 0x0000001fffbf7819 */ /* 0x000fe200000114be */
[----:B------:R-:W-:Y:S01]  /*02b0*/  ULDC.64 UR4, c[0x0][0x1b8] ;  /* 0x00006e0000047ab9 */ /* 0x000fe20000000a00 */
[--C-:B------:R-:W-:Y:S01]  /*02c0*/  SHF.R.S32.HI R205, RZ, 0x1f, R204.reuse ;  /* 0x0000001fffcd7819 */ /* 0x100fe200000114cc */
[----:B------:R-:W-:Y:S01]  /*02d0*/  IMAD R10, R24, c[0x0][0x1e0], RZ ;  /* 0x00007800180a7a24 */ /* 0x000fe200078e02ff */
[----:B------:R-:W-:Y:S01]  /*02e0*/  IADD3 R7, P0, R14, UR10, RZ ;  /* 0x0000000a0e077c10 */ /* 0x000fe2000ff1e0ff */
[----:B------:R-:W-:Y:S01]  /*02f0*/  IMAD R24, R24, c[0x0][0x1b0], RZ ;  /* 0x00006c0018187a24 */ /* 0x000fe200078e02ff */
[----:B------:R-:W-:Y:S01]  /*0300*/  UIMAD UR4, UR6, UR4, URZ ;  /* 0x00000004060472a4 */ /* 0x000fe2000f8e023f */
[----:B------:R-:W-:Y:S01]  /*0310*/  IMAD.WIDE.U32 R16, R11, c[0x0][0x1b0], R204 ;  /* 0x00006c000b107a25 */ /* 0x000fe200078e00cc */
[----:B------:R-:W-:Y:S01]  /*0320*/  IADD3.X R0, R15, UR17, R0, P0, !PT ;  /* 0x000000110f007c10 */ /* 0x000fe200087fe400 */
[----:B------:R-:W-:Y:S01]  /*0330*/  UIADD3 UR15, UR9, UR15, URZ ;  /* 0x0000000f090f7290 */ /* 0x000fe2000fffe03f */
[----:B------:R-:W-:Y:S01]  /*0340*/  ISETP.GE.AND P3, PT, R204, c[0x0][0x1cc], PT ;  /* 0x00007300cc007a0c */ /* 0x000fe20003f66270 */
[C---:B------:R-:W-:Y:S01]  /*0350*/  IMAD R24, R11.reuse, c[0x0][0x1b4], R24 ;  /* 0x00006d000b187a24 */ /* 0x040fe200078e0218 */
[----:B------:R-:W-:Y:S01]  /*0360*/  UIMAD UR5, UR20, UR5, UR4 ;  /* 0x00000005140572a4 */ /* 0x000fe2000f8e0204 */
[----:B------:R-:W-:-:S02]  /*0370*/  IMAD R10, R11, c[0x0][0x1e4], R10 ;  /* 0x000079000b0a7a24 */ /* 0x000fc400078e020a */
[----:B------:R-:W-:-:S04]  /*0380*/  IMAD.WIDE.U32 R14, R11, c[0x0][0x1e0], R204 ;  /* 0x000078000b0e7a25 */ /* 0x000fc800078e00cc */
[----:B------:R-:W-:Y:S02]  /*0390*/  IMAD.IADD R25, R17, 0x1, R24 ;  /* 0x0000000111197824 */ /* 0x000fe400078e0218 */
[----:B------:R-:W-:Y:S02]  /*03a0*/  IMAD.IADD R11, R15, 0x1, R10 ;  /* 0x000000010f0b7824 */ /* 0x000fe400078e020a */
[----:B------:R-:W-:Y:S01]  /*03b0*/  IMAD.MOV.U32 R24, RZ, RZ, R16 ;  /* 0x000000ffff187224 */ /* 0x000fe200078e0010 */
[----:B------:R-:W-:Y:S01]  /*03c0*/  LEA.HI R16, R5, R12, RZ, 0x3 ;  /* 0x0000000c05107211 */ /* 0x000fe200078f18ff */
[----:B------:R-:W-:Y:S01]  /*03d0*/  IMAD.MOV.U32 R10, RZ, RZ, R14 ;  /* 0x000000ffff0a7224 */ /* 0x000fe200078e000e */
[----:B------:R-:W-:Y:S01]  /*03e0*/  IADD3 R14, R204, 0x20, RZ ;  /* 0x00000020cc0e7810 */ /* 0x000fe20007ffe0ff */
[----:B------:R-:W-:Y:S02]  /*03f0*/  IMAD R199, R191, c[0x0][0x178], RZ ;  /* 0x00005e00bfc77a24 */ /* 0x000fe400078e02ff */
[----:B------:R-:W-:Y:S01]  /*0400*/  IMAD.WIDE.U32 R20, R20, c[0x0][0x1e8], R10 ;  /* 0x00007a0014147a25 */ /* 0x000fe200078e000a */
[----:B------:R-:W-:-:S02]  /*0410*/  IADD3 R10, R204, 0x40, RZ ;  /* 0x00000040cc0a7810 */ /* 0x000fc40007ffe0ff */
[----:B------:R-:W-:Y:S01]  /*0420*/  ISETP.GE.AND P2, PT, R14, c[0x0][0x1cc], PT ;  /* 0x000073000e007a0c */ /* 0x000fe20003f46270 */
[----:B------:R-:W-:Y:S01]  /*0430*/  IMAD.SHL.U32 R11, R16, 0x8, RZ ;  /* 0x00000008100b7824 */ /* 0x000fe200078e00ff */
[----:B------:R-:W-:Y:S01]  /*0440*/  IADD3 R21, R21, UR7, RZ ;  /* 0x0000000715157c10 */ /* 0x000fe2000fffe0ff */
[C---:B------:R-:W-:Y:S02]  /*0450*/  IMAD R199, R190.reuse, c[0x0][0x17c], R199 ;  /* 0x00005f00bec77a24 */ /* 0x040fe400078e02c7 */
[----:B------:R-:W-:Y:S01]  /*0460*/  IMAD.WIDE.U32 R206, R190, c[0x0][0x178], R204 ;  /* 0x00005e00bece7a25 */ /* 0x000fe200078e00cc */
[----:B------:R-:W-:-:S03]  /*0470*/  LOP3.LUT R11, R11, 0xc0, RZ, 0xc0, !PT ;  /* 0x000000c00b0b7812 */ /* 0x000fc600078ec0ff */
[----:B------:R-:W-:Y:S01]  /*0480*/  IMAD.IADD R199, R207, 0x1, R199 ;  /* 0x00000001cfc77824 */ /* 0x000fe200078e02c7 */
[----:B------:R-:W-:Y:S01]  /*0490*/  SHF.R.U32.HI R15, RZ, 0x3, R11 ;  /* 0x00000003ff0f7819 */ /* 0x000fe2000001160b */
[----:B------:R-:W-:Y:S01]  /*04a0*/  IMAD.MOV.U32 R198, RZ, RZ, R206 ;  /* 0x000000ffffc67224 */ /* 0x000fe200078e00ce */
[----:B------:R-:W-:Y:S01]  /*04b0*/  LOP3.LUT R6, R11, 0x18, R204, 0xf8, !PT ;  /* 0x000000180b067812 */ /* 0x000fe200078ef8cc */
[----:B------:R-:W-:Y:S02]  /*04c0*/  IMAD R8, R2, c[0x0][0x180], RZ ;  /* 0x0000600002087a24 */ /* 0x000fe400078e02ff */
[----:B------:R-:W-:Y:S01]  /*04d0*/  IMAD.WIDE.U32 R22, R9, c[0x0][0x180], R198 ;  /* 0x0000600009167a25 */ /* 0x000fe200078e00c6 */
[----:B------:R-:W-:-:S03]  /*04e0*/  LOP3.LUT R15, R6, R15, RZ, 0x3c, !PT ;  /* 0x0000000f060f7212 */ /* 0x000fc600078e3cff */
[----:B------:R-:W-:Y:S01]  /*04f0*/  IMAD.WIDE.U32 R24, R4, c[0x0][0x1b8], R24 ;  /* 0x00006e0004187a25 */ /* 0x000fe200078e0018 */
[----:B------:R-:W-:-:S03]  /*0500*/  IADD3 R11, P0, R22, UR8, RZ ;  /* 0x00000008160b7c10 */ /* 0x000fc6000ff1e0ff */
[----:B---3--:R-:W-:Y:S01]  /*0510*/  IMAD.WIDE R18, R185, 0x80, R190 ;  /* 0x00000080b9127825 */ /* 0x008fe200078e02be */
[----:B------:R-:W-:Y:S01]  /*0520*/  IADD3 R25, R25, UR5, RZ ;  /* 0x0000000519197c10 */ /* 0x000fe2000fffe0ff */
[----:B------:R-:W-:Y:S02]  /*0530*/  ULDC.64 UR4, c[0x0][0x290] ;  /* 0x0000a40000047ab9 */ /* 0x000fe40000000a00 */
[----:B------:R-:W-:Y:S01]  /*0540*/  IMAD R8, R9, c[0x0][0x184], R8 ;  /* 0x0000610009087a24 */ /* 0x000fe200078e0208 */
[----:B------:R-:W-:Y:S01]  /*0550*/  UIMAD.WIDE.U32 UR8, UR20, UR4, URZ ;  /* 0x00000004140872a5 */ /* 0x000fe2000f8e003f */
[C---:B------:R-:W-:Y:S01]  /*0560*/  IMAD R6, R19.reuse, c[0x0][0x1d8], RZ ;  /* 0x0000760013067a24 */ /* 0x040fe200078e02ff */
[----:B------:R-:W-:Y:S01]  /*0570*/  UIMAD UR4, UR6, UR4, URZ ;  /* 0x00000004060472a4 */ /* 0x000fe2000f8e023f */
[----:B------:R-:W-:Y:S01]  /*0580*/  IMAD R4, R19, c[0x0][0x1a8], RZ ;  /* 0x00006a0013047a24 */ /* 0x000fe200078e02ff */
[----:B------:R-:W-:Y:S01]  /*0590*/  IADD3.X R8, R23, UR15, R8, P0, !PT ;  /* 0x0000000f17087c10 */ /* 0x000fe200087fe408 */
[C---:B------:R-:W-:Y:S01]  /*05a0*/  IMAD R6, R18.reuse, c[0x0][0x1dc], R6 ;  /* 0x0000770012067a24 */ /* 0x040fe200078e0206 */
[----:B------:R-:W-:Y:S01]  /*05b0*/  LEA R22, P0, R11, c[0x0][0x160], 0x1 ;  /* 0x000058000b167a11 */ /* 0x000fe200078008ff */
[----:B------:R-:W-:Y:S01]  /*05c0*/  IMAD.WIDE.U32 R20, R18, c[0x0][0x1d8], R20 ;  /* 0x0000760012147a25 */ /* 0x000fe200078e0014 */
[----:B------:R-:W-:-:S02]  /*05d0*/  UIMAD UR4, UR20, UR5, UR4 ;  /* 0x00000005140472a4 */ /* 0x000fc4000f8e0204 */
[----:B------:R-:W-:Y:S01]  /*05e0*/  LEA.HI.X R23, R11, c[0x0][0x164], R8, 0x1, P0 ;  /* 0x000059000b177a11 */ /* 0x000fe200000f0c08 */
[----:B------:R-:W-:Y:S01]  /*05f0*/  IMAD R4, R18, c[0x0][0x1ac], R4 ;  /* 0x00006b0012047a24 */ /* 0x000fe200078e0204 */
[----:B------:R-:W-:Y:S01]  /*0600*/  LEA R30, P1, R20, c[0x0][0x1c0], 0x1 ;  /* 0x00007000141e7a11 */ /* 0x000fe200078208ff */
[----:B------:R-:W-:Y:S01]  /*0610*/  IMAD.WIDE.U32 R18, R18, c[0x0][0x1a8], R24 ;  /* 0x00006a0012127a25 */ /* 0x000fe200078e0018 */
[----:B------:R-:W-:-:S03]  /*0620*/  UIADD3 UR18, UR9, UR4, URZ ;  /* 0x0000000409127290 */ /* 0x000fc6000fffe03f */
[----:B------:R-:W-:Y:S01]  /*0630*/  IMAD.IADD R6, R21, 0x1, R6 ;  /* 0x0000000115067824 */ /* 0x000fe200078e0206 */
[----:B------:R-:W-:Y:S01]  /*0640*/  LEA R26, P0, R18, c[0x0][0x190], 0x1 ;  /* 0x00006400121a7a11 */ /* 0x000fe200078008ff */
[----:B------:R-:W-:Y:S01]  /*0650*/  IMAD.MOV.U32 R17, RZ, RZ, c[0x0][0x1d8] ;  /* 0x00007600ff117624 */ /* 0x000fe200078e00ff */
[----:B------:R-:W-:Y:S01]  /*0660*/  ULDC.64 UR4, c[0x0][0x218] ;  /* 0x0000860000047ab9 */ /* 0x000fe20000000a00 */
[----:B------:R-:W-:Y:S01]  /*0670*/  IMAD.IADD R4, R19, 0x1, R4 ;  /* 0x0000000113047824 */ /* 0x000fe200078e0204 */
[----:B------:R-:W-:Y:S01]  /*0680*/  LEA.HI.X R31, R20, c[0x0][0x1c4], R6, 0x1, P1 ;  /* 0x00007100141f7a11 */ /* 0x000fe200008f0c06 */
[----:B------:R-:W-:Y:S01]  /*0690*/  IMAD.MOV.U32 R11, RZ, RZ, c[0x0][0x1dc] ;  /* 0x00007700ff0b7624 */ /* 0x000fe200078e00ff */
[----:B------:R-:W-:Y:S01]  /*06a0*/  LEA R28, P1, R17, R30, 0x7 ;  /* 0x0000001e111c7211 */ /* 0x000fe200078238ff */
[----:B------:R-:W-:Y:S01]  /*06b0*/  IMAD.MOV.U32 R25, RZ, RZ, c[0x0][0x1a8] ;  /* 0x00006a00ff197624 */ /* 0x000fe200078e00ff */
[----:B------:R-:W-:Y:S01]  /*06c0*/  LEA.HI.X R27, R18, c[0x0][0x194], R4, 0x1, P0 ;  /* 0x00006500121b7a11 */ /* 0x000fe200000f0c04 */
[----:B------:R-:W-:Y:S01]  /*06d0*/  IMAD.MOV.U32 R4, RZ, RZ, -0x80 ;  /* 0xffffff80ff047424 */ /* 0x000fe200078e00ff */
[----:B------:R-:W-:Y:S01]  /*06e0*/  LEA.HI R19, R3, R190, RZ, 0x1 ;  /* 0x000000be03137211 */ /* 0x000fe200078f08ff */
[----:B------:R-:W-:Y:S01]  /*06f0*/  IMAD.MOV.U32 R21, RZ, RZ, c[0x0][0x1ac] ;  /* 0x00006b00ff157624 */ /* 0x000fe200078e00ff */
[----:B------:R-:W-:Y:S01]  /*0700*/  LEA.HI.X R29, R17, R31, R11, 0x7, P1 ;  /* 0x0000001f111d7211 */ /* 0x000fe200008f3c0b */
[----:B------:R-:W-:Y:S01]  /*0710*/  IMAD R11, R185, R4, c[0x0][0x198] ;  /* 0x00006600b90b7624 */ /* 0x000fe200078e0204 */
[----:B------:R-:W-:Y:S01]  /*0720*/  LEA.HI R17, R5, R12, RZ, 0x5 ;  /* 0x0000000c05117211 */ /* 0x000fe200078f28ff */
[----:B------:R-:W-:Y:S01]  /*0730*/  IMAD R195, R191, c[0x0][0x208], RZ ;  /* 0x00008200bfc37a24 */ /* 0x000fe200078e02ff */
[----:B------:R-:W-:Y:S01]  /*0740*/  LOP3.LUT R19, R19, 0x7fffffe, RZ, 0xc0, !PT ;  /* 0x07fffffe13137812 */ /* 0x000fe200078ec0ff */
[----:B------:R-:W-:Y:S01]  /*0750*/  IMAD.IADD R4, R11, 0x1, -R190 ;  /* 0x000000010b047824 */ /* 0x000fe200078e0abe */
[----:B------:R-:W-:Y:S01]  /*0760*/  SHF.R.S32.HI R6, RZ, 0x5, R17 ;  /* 0x00000005ff067819 */ /* 0x000fe20000011411 */
[----:B------:R-:W-:Y:S01]  /*0770*/  IMAD R195, R190, c[0x0][0x20c], R195 ;  /* 0x00008300bec37a24 */ /* 0x000fe200078e02c3 */
[----:B------:R-:W-:Y:S01]  /*0780*/  ISETP.GE.AND P1, PT, R10, c[0x0][0x1cc], PT ;  /* 0x000073000a007a0c */ /* 0x000fe20003f26270 */
[----:B------:R-:W-:Y:S01]  /*0790*/  IMAD.IADD R19, R190, 0x1, -R19 ;  /* 0x00000001be137824 */ /* 0x000fe200078e0a13 */
[----:B------:R-:W-:Y:S01]  /*07a0*/  ISETP.LT.OR P6, PT, R4, 0x1, P3 ;  /* 0x000000010400780c */ /* 0x000fe20001fc1670 */
[----:B------:R-:W-:Y:S01]  /*07b0*/  IMAD.WIDE.U32 R196, R190, c[0x0][0x208], R204 ;  /* 0x00008200bec47a25 */ /* 0x000fe200078e00cc */
[C---:B------:R-:W-:Y:S01]  /*07c0*/  ISETP.LT.OR P5, PT, R4.reuse, 0x1, P2 ;  /* 0x000000010400780c */ /* 0x040fe200017a1670 */
[----:B------:R-:W-:Y:S01]  /*07d0*/  UIMAD UR7, UR6, UR4, URZ ;  /* 0x00000004060772a4 */ /* 0x000fe2000f8e023f */
[----:B------:R-:W-:Y:S01]  /*07e0*/  ISETP.LT.OR P4, PT, R4, 0x1, P1 ;  /* 0x000000010400780c */ /* 0x000fe20000f81670 */
[----:B------:R-:W-:Y:S01]  /*07f0*/  IMAD R186, R6, 0x8, R19 ;  /* 0x0000000806ba7824 */ /* 0x000fe200078e0213 */
[C---:B------:R-:W-:Y:S01]  /*0800*/  ISETP.LT.OR P3, PT, R4.reuse, 0x41, P3 ;  /* 0x000000410400780c */ /* 0x040fe20001f61670 */
[----:B------:R-:W-:Y:S01]  /*0810*/  IMAD.WIDE.U32 R18, R9, c[0x0][0x288], R192 ;  /* 0x0000a20009127a25 */ /* 0x000fe200078e00c0 */
[----:B------:R-:W-:Y:S01]  /*0820*/  ISETP.LT.OR P2, PT, R4, 0x41, P2 ;  /* 0x000000410400780c */ /* 0x000fe20001741670 */
[----:B------:R-:W-:Y:S01]  /*0830*/  UIMAD UR5, UR20, UR5, UR7 ;  /* 0x00000005140572a4 */ /* 0x000fe2000f8e0207 */
[----:B------:R-:W-:Y:S01]  /*0840*/  LEA R24, P0, R25, R26, 0x7 ;  /* 0x0000001a19187211 */ /* 0x000fe200078038ff */
[----:B------:R-:W-:Y:S01]  /*0850*/  IMAD.U32 R186, R186, 0x20, R15 ;  /* 0x00000020baba7824 */ /* 0x000fe200078e000f */
[----:B------:R-:W-:Y:S01]  /*0860*/  ISETP.LT.OR P1, PT, R4, 0x41, P1 ;  /* 0x000000410400780c */ /* 0x000fe20000f21670 */
[----:B------:R-:W-:Y:S01]  /*0870*/  IMAD.IADD R195, R197, 0x1, R195 ;  /* 0x00000001c5c37824 */ /* 0x000fe200078e02c3 */
[----:B------:R-:W-:Y:S01]  /*0880*/  LEA.HI.X R25, R25, R27, R21, 0x7, P0 ;  /* 0x0000001b19197211 */ /* 0x000fe200000f3c15 */
[----:B------:R-:W-:Y:S01]  /*0890*/  IMAD.SHL.U32 R186, R186, 0x2, RZ ;  /* 0x00000002baba7824 */ /* 0x000fe200078e00ff */
[C---:B------:R-:W-:Y:S01]  /*08a0*/  LEA R20, P0, R7.reuse, c[0x0][0x258], 0x2 ;  /* 0x0000960007147a11 */ /* 0x040fe200078010ff */
[----:B------:R-:W-:Y:S01]  /*08b0*/  IMAD.MOV.U32 R194, RZ, RZ, R196 ;  /* 0x000000ffffc27224 */ /* 0x000fe200078e00c4 */
[----:B------:R-:W-:Y:S01]  /*08c0*/  SHF.R.S32.HI R3, RZ, 0x1f, R3 ;  /* 0x0000001fff037819 */ /* 0x000fe20000011403 */
[----:B------:R-:W-:Y:S01]  /*08d0*/  ULDC UR7, c[0x0][0x168] ;  /* 0x00005a0000077ab9 */ /* 0x000fe20000000800 */
[----:B------:R1:W-:Y:S01]  /*08e0*/  LDGSTS.E.BYPASS.LTC128B.128 [R186+0x6080], [R30.64], !P6 ;  /* 0x060800001eba7fae */ /* 0x0003e2000f101d58 */
[----:B------:R-:W-:Y:S01]  /*08f0*/  LEA.HI.X R21, R7, c[0x0][0x25c], R0, 0x2, P0 ;  /* 0x0000970007157a11 */ /* 0x000fe200000f1400 */
[----:B------:R-:W-:Y:S01]  /*0900*/  IMAD R0, R2, c[0x0][0x288], RZ ;  /* 0x0000a20002007a24 */ /* 0x000fe200078e02ff */
[----:B------:R-:W-:Y:S01]  /*0910*/  ISETP.GE.AND P6, PT, R204, c[0x0][0x19c], PT ;  /* 0x00006700cc007a0c */ /* 0x000fe20003fc6270 */
[----:B------:R1:W-:Y:S01]  /*0920*/  LDGSTS.E.BYPASS.LTC128B.128 [R186+0x8080], [R30.64+0x40], !P5 ;  /* 0x080800401eba7fae */ /* 0x0003e2000e901d58 */
[----:B------:R-:W-:Y:S01]  /*0930*/  ISETP.GE.AND P0, PT, R14, c[0x0][0x19c], PT ;  /* 0x000067000e007a0c */ /* 0x000fe20003f06270 */
[----:B------:R-:W-:Y:S01]  /*0940*/  IMAD R0, R9, c[0x0][0x28c], R0 ;  /* 0x0000a30009007a24 */ /* 0x000fe200078e0200 */
[----:B------:R-:W-:Y:S01]  /*0950*/  ISETP.GE.AND P5, PT, R10, c[0x0][0x16c], PT ;  /* 0x00005b000a007a0c */ /* 0x000fe20003fa6270 */
[----:B------:R1:W-:Y:S01]  /*0960*/  LDGSTS.E.BYPASS.LTC128B.128 [R186+0xa080], [R30.64+0x80], !P4 ;  /* 0x0a0800801eba7fae */ /* 0x0003e2000e101d58 */
[----:B------:R-:W-:Y:S01]  /*0970*/  ISETP.GE.AND P4, PT, R204, c[0x0][0x16c], PT ;  /* 0x00005b00cc007a0c */ /* 0x000fe20003f86270 */
[----:B------:R-:W-:Y:S01]  /*0980*/  UISETP.GE.AND UP0, UPT, UR7, 0x41, UPT ;  /* 0x000000410700788c */ /* 0x000fe2000bf06270 */
[----:B------:R-:W-:Y:S01]  /*0990*/  SEL R8, RZ, 0x4, P5 ;  /* 0x00000004ff087807 */ /* 0x000fe20002800000 */
[----:B------:R2:W-:Y:S01]  /*09a0*/  LDGSTS.E.BYPASS.LTC128B.128 [R186+0x7080], [R28.64], !P3 ;  /* 0x070800001cba7fae */ /* 0x0005e2000d901d58 */
[----:B------:R-:W-:-:S02]  /*09b0*/  SEL R7, RZ, 0x1, P4 ;  /* 0x00000001ff077807 */ /* 0x000fc40002000000 */
[----:B------:R-:W-:Y:S01]  /*09c0*/  ISETP.GE.AND P4, PT, R10, c[0x0][0x19c], PT ;  /* 0x000067000a007a0c */ /* 0x000fe20003f86270 */
[----:B------:R2:W-:Y:S01]  /*09d0*/  LDGSTS.E.BYPASS.LTC128B.128 [R186+0x9080], [R28.64+0x40], !P2 ;  /* 0x090800401cba7fae */ /* 0x0005e2000d101d58 */
[----:B------:R-:W-:Y:S02]  /*09e0*/  ISETP.GE.AND P2, PT, R14, c[0x0][0x16c], PT ;  /* 0x00005b000e007a0c */ /* 0x000fe40003f46270 */
[----:B------:R-:W-:Y:S01]  /*09f0*/  ISETP.LT.OR P3, PT, R4, 0x1, P6 ;  /* 0x000000010400780c */ /* 0x000fe20003761670 */
[----:B------:R2:W-:Y:S01]  /*0a00*/  LDGSTS.E.BYPASS.LTC128B.128 [R186+0xb080], [R28.64+0x80], !P1 ;  /* 0x0b0800801cba7fae */ /* 0x0005e2000c901d58 */
[----:B------:R-:W-:Y:S01]  /*0a10*/  IADD3 R15, P1, R18, UR8, RZ ;  /* 0x00000008120f7c10 */ /* 0x000fe2000ff3e0ff */
[----:B------:R-:W-:Y:S01]  /*0a20*/  UIMAD.WIDE.U32 UR8, UR20, UR4, URZ ;  /* 0x00000004140872a5 */ /* 0x000fe2000f8e003f */
[----:B------:R-:W-:Y:S02]  /*0a30*/  SEL R18, RZ, 0x2, P2 ;  /* 0x00000002ff127807 */ /* 0x000fe40001000000 */
[----:B------:R-:W-:Y:S01]  /*0a40*/  ISETP.LT.OR P2, PT, R4, 0x1, P0 ;  /* 0x000000010400780c */ /* 0x000fe20000741670 */
[----:B------:R-:W-:Y:S01]  /*0a50*/  UIADD3 UR16, UR9, UR5, URZ ;  /* 0x0000000509107290 */ /* 0x000fe2000fffe03f */
[----:B------:R-:W-:-:S02]  /*0a60*/  IADD3.X R0, R19, UR18, R0, P1, !PT ;  /* 0x0000001213007c10 */ /* 0x000fc40008ffe400 */
[C---:B------:R-:W-:Y:S02]  /*0a70*/  ISETP.LT.OR P5, PT, R4.reuse, 0x1, P4 ;  /* 0x000000010400780c */ /* 0x040fe400027a1670 */
[C---:B------:R-:W-:Y:S01]  /*0a80*/  ISETP.LT.OR P1, PT, R4.reuse, 0x41, P6 ;  /* 0x000000410400780c */ /* 0x040fe20003721670 */
[----:B------:R3:W-:Y:S01]  /*0a90*/  LDGSTS.E.BYPASS.LTC128B.128 [R186+0x80], [R26.64], !P3 ;  /* 0x000800001aba7fae */ /* 0x0007e2000d901d58 */
[----:B------:R-:W-:Y:S02]  /*0aa0*/  ISETP.LT.OR P0, PT, R4, 0x41, P0 ;  /* 0x000000410400780c */ /* 0x000fe40000701670 */
[----:B------:R-:W-:Y:S01]  /*0ab0*/  IADD3 R7, R8, R18, R7 ;  /* 0x0000001208077210 */ /* 0x000fe20007ffe007 */
[----:B------:R-:W-:Y:S01]  /*0ac0*/  IMAD.WIDE.U32 R18, R9, c[0x0][0x210], R194 ;  /* 0x0000840009127a25 */ /* 0x000fe200078e00c2 */
[----:B------:R-:W-:Y:S01]  /*0ad0*/  ISETP.LT.OR P4, PT, R4, 0x41, P4 ;  /* 0x000000410400780c */ /* 0x000fe20002781670 */
[----:B------:R3:W-:Y:S01]  /*0ae0*/  LDGSTS.E.BYPASS.LTC128B.128 [R186+0x2080], [R26.64+0x40], !P2 ;  /* 0x020800401aba7fae */ /* 0x0007e2000d101d58 */
[----:B------:R-:W-:Y:S01]  /*0af0*/  ISETP.GE.AND P6, PT, R204, c[0x0][0x16c], PT ;  /* 0x00005b00cc007a0c */ /* 0x000fe20003fc6270 */
[----:B------:R-:W-:Y:S01]  /*0b00*/  IMAD R4, R2, c[0x0][0x210], RZ ;  /* 0x0000840002047a24 */ /* 0x000fe200078e02ff */
[C---:B------:R-:W-:Y:S01]  /*0b10*/  LOP3.LUT P3, RZ, R7.reuse, 0x2, RZ, 0xc0, !PT ;  /* 0x0000000207ff7812 */ /* 0x040fe2000786c0ff */
[----:B------:R3:W-:Y:S01]  /*0b20*/  LDGSTS.E.BYPASS.LTC128B.128 [R186+0x4080], [R26.64+0x80], !P5 ;  /* 0x040800801aba7fae */ /* 0x0007e2000e901d58 */
[----:B------:R-:W-:Y:S01]  /*0b30*/  LOP3.LUT P2, RZ, R7, 0x4, RZ, 0xc0, !PT ;  /* 0x0000000407ff7812 */ /* 0x000fe2000784c0ff */
[----:B------:R-:W-:Y:S01]  /*0b40*/  IMAD R7, R9, c[0x0][0x214], R4 ;  /* 0x0000850009077a24 */ /* 0x000fe200078e0204 */
[----:B------:R-:W-:Y:S01]  /*0b50*/  ISETP.GE.AND P5, PT, R204, c[0x0][0x1fc], PT ;  /* 0x00007f00cc007a0c */ /* 0x000fe20003fa6270 */
[----:B------:R4:W-:Y:S01]  /*0b60*/  LDGSTS.E.BYPASS.LTC128B.128 [R186+0x1080], [R24.64], !P1 ;  /* 0x0108000018ba7fae */ /* 0x0009e2000c901d58 */
[----:B------:R-:W-:-:S02]  /*0b70*/  ISETP.GE.OR P1, PT, R190, c[0x0][0x168], P6 ;  /* 0x00005a00be007a0c */ /* 0x000fc40003726670 */
[----:B--2---:R-:W-:Y:S01]  /*0b80*/  LEA.HI R29, R5, R12, RZ, 0x4 ;  /* 0x0000000c051d7211 */ /* 0x004fe200078f20ff */
[----:B------:R4:W-:Y:S01]  /*0b90*/  LDGSTS.E.BYPASS.LTC128B.128 [R186+0x3080], [R24.64+0x40], !P0 ;  /* 0x0308004018ba7fae */ /* 0x0009e2000c101d58 */
[----:B------:R-:W-:Y:S02]  /*0ba0*/  ISETP.GE.OR P0, PT, R190, c[0x0][0x168], !P3 ;  /* 0x00005a00be007a0c */ /* 0x000fe40005f06670 */
[----:B------:R-:W-:Y:S01]  /*0bb0*/  LEA.HI R3, R3, R190, RZ, 0x3 ;  /* 0x000000be03037211 */ /* 0x000fe200078f18ff */
[----:B------:R4:W-:Y:S01]  /*0bc0*/  LDGSTS.E.BYPASS.LTC128B.128 [R186+0x5080], [R24.64+0x80], !P4 ;  /* 0x0508008018ba7fae */ /* 0x0009e2000e101d58 */
[----:B------:R-:W-:Y:S02]  /*0bd0*/  ISETP.GE.AND P4, PT, R14, c[0x0][0x1fc], PT ;  /* 0x00007f000e007a0c */ /* 0x000fe40003f86270 */
[----:B------:R-:W-:Y:S01]  /*0be0*/  LOP3.LUT R3, R3, 0xfffffff8, RZ, 0xc0, !PT ;  /* 0xfffffff803037812 */ /* 0x000fe200078ec0ff */
[----:B------:R-:W0:Y:S01]  /*0bf0*/  LDGDEPBAR ;  /* 0x00000000000079af */ /* 0x000e220000000000 */
[----:B------:R-:W-:-:S02]  /*0c00*/  SEL R4, RZ, 0xffffffff, P4 ;  /* 0xffffffffff047807 */ /* 0x000fc40002000000 */
[----:B------:R-:W-:Y:S01]  /*0c10*/  IADD3 R201, R186, 0x12080, RZ ;  /* 0x00012080bac97810 */ /* 0x000fe20007ffe0ff */
[----:B------:R2:W-:Y:S01]  /*0c20*/  LDGSTS.E.BYPASS.LTC128B.128 [R186+0xc080], [R22.64], !P1 ;  /* 0x0c08000016ba7fae */ /* 0x0005e2000c901d58 */
[----:B------:R-:W-:Y:S01]  /*0c30*/  ISETP.GE.OR P1, PT, R190, c[0x0][0x168], !P2 ;  /* 0x00005a00be007a0c */ /* 0x000fe20005726670 */
[----:B------:R-:W-:Y:S02]  /*0c40*/  IMAD.SHL.U32 R4, R4, 0x2, RZ ;  /* 0x0000000204047824 */ /* 0x000fe400078e00ff */
[----:B------:R2:W-:Y:S01]  /*0c50*/  LDGSTS.E.BYPASS.LTC128B.128 [R186+0xd080], [R22.64+0x40], !P0 ;  /* 0x0d08004016ba7fae */ /* 0x0005e2000c101d58 */
[----:B------:R-:W-:Y:S01]  /*0c60*/  IADD3 R8, P0, R18, UR8, RZ ;  /* 0x0000000812087c10 */ /* 0x000fe2000ff1e0ff */
[----:B------:R-:W-:-:S03]  /*0c70*/  IMAD.IADD R188, R190, 0x1, -R3 ;  /* 0x00000001bebc7824 */ /* 0x000fc600078e0a03 */
[----:B------:R-:W-:Y:S02]  /*0c80*/  IADD3.X R7, R19, UR16, R7, P0, !PT ;  /* 0x0000001013077c10 */ /* 0x000fe400087fe407 */
[----:B------:R-:W-:Y:S02]  /*0c90*/  SEL R19, RZ, 0x1, P5 ;  /* 0x00000001ff137807 */ /* 0x000fe40002800000 */
[----:B------:R-:W-:Y:S01]  /*0ca0*/  ISETP.GE.AND P0, PT, R10, c[0x0][0x1fc], PT ;  /* 0x00007f000a007a0c */ /* 0x000fe20003f06270 */
[----:B------:R2:W-:Y:S01]  /*0cb0*/  LDGSTS.E.BYPASS.LTC128B.128 [R186+0xe080], [R22.64+0x80], !P1 ;  /* 0x0e08008016ba7fae */ /* 0x0005e2000c901d58 */
[----:B------:R-:W-:Y:S02]  /*0cc0*/  LOP3.LUT R4, R4, 0x2, R19, 0xe2, !PT ;  /* 0x0000000204047812 */ /* 0x000fe400078ee213 */
[----:B------:R-:W-:Y:S02]  /*0cd0*/  SEL R187, RZ, 0x4, P0 ;  /* 0x00000004ffbb7807 */ /* 0x000fe40000000000 */
[----:B------:R-:W-:-:S02]  /*0ce0*/  LEA R18, P0, R8, c[0x0][0x1f0], 0x1 ;  /* 0x00007c0008127a11 */ /* 0x000fc400078008ff */
[----:B------:R-:W-:Y:S02]  /*0cf0*/  LOP3.LUT R4, R4, R187, RZ, 0xfc, !PT ;  /* 0x000000bb04047212 */ /* 0x000fe400078efcff */
[----:B------:R-:W-:Y:S02]  /*0d00*/  ISETP.GT.AND P1, PT, R12, 0xf, PT ;  /* 0x0000000f0c00780c */ /* 0x000fe40003f24270 */
[----:B------:R-:W-:Y:S02]  /*0d10*/  LEA.HI.X R19, R8, c[0x0][0x1f4], R7, 0x1, P0 ;  /* 0x00007d0008137a11 */ /* 0x000fe400000f0c07 */
[----:B------:R-:W-:Y:S02]  /*0d20*/  ISETP.GE.AND P0, PT, R190, c[0x0][0x168], PT ;  /* 0x00005a00be007a0c */ /* 0x000fe40003f06270 */
[----:B------:R-:W-:Y:S02]  /*0d30*/  LOP3.LUT R7, R4, 0x1, RZ, 0xc0, !PT ;  /* 0x0000000104077812 */ /* 0x000fe400078ec0ff */
[----:B----4-:R-:W-:-:S02]  /*0d40*/  SHF.R.S32.HI R25, RZ, 0x1f, R17 ;  /* 0x0000001fff197819 */ /* 0x010fc40000011411 */
[----:B------:R-:W-:Y:S02]  /*0d50*/  ISETP.NE.U32.OR P0, PT, R7, 0x1, P0 ;  /* 0x000000010700780c */ /* 0x000fe40000705470 */
[-C--:B------:R-:W-:Y:S01]  /*0d60*/  LEA.HI R7, R17, R6.reuse, RZ, 0x1 ;  /* 0x0000000611077211 */ /* 0x080fe200078f08ff */
[----:B------:R-:W-:Y:S01]  /*0d70*/  @!P1 IMAD.SHL.U32 R8, R12, 0x10, RZ ;  /* 0x000000100c089824 */ /* 0x000fe200078e00ff */
[----:B------:R-:W-:Y:S02]  /*0d80*/  LEA.HI R25, R25, R6, RZ, 0x2 ;  /* 0x0000000619197211 */ /* 0x000fe400078f10ff */
[----:B------:R-:W-:Y:S02]  /*0d90*/  LOP3.LUT R7, R7, 0xfffffffe, RZ, 0xc0, !PT ;  /* 0xfffffffe07077812 */ /* 0x000fe400078ec0ff */
[----:B------:R4:W-:Y:S01]  /*0da0*/  @!P1 LDGSTS.E.BYPASS.LTC128B.128 [R8+0x18080], [R20.64] ;  /* 0x1808000014089fae */ /* 0x0009e2000b901d58 */
[----:B------:R-:W-:Y:S02]  /*0db0*/  LOP3.LUT R25, R25, 0xfffffffc, RZ, 0xc0, !PT ;  /* 0xfffffffc19197812 */ /* 0x000fe400078ec0ff */
[C---:B------:R-:W-:Y:S01]  /*0dc0*/  IMAD.IADD R7, R6.reuse, 0x1, -R7 ;  /* 0x0000000106077824 */ /* 0x040fe200078e0a07 */
[----:B------:R-:W0:Y:S01]  /*0dd0*/  LDGDEPBAR ;  /* 0x00000000000079af */ /* 0x000e220000000000 */
[----:B------:R-:W-:Y:S01]  /*0de0*/  LOP3.LUT R17, R17, 0xffffffe0, RZ, 0xc0, !PT ;  /* 0xffffffe011117812 */ /* 0x000fe200078ec0ff */
[----:B------:R-:W-:-:S02]  /*0df0*/  IMAD.IADD R25, R6, 0x1, -R25 ;  /* 0x0000000106197824 */ /* 0x000fc400078e0a19 */
[----:B------:R1:W-:Y:S01]  /*0e00*/  LDGSTS.E.BYPASS.LTC128B.128 [R186+0x12080], [R18.64], !P0 ;  /* 0x1208000012ba7fae */ /* 0x0003e2000c101d58 */
[----:B------:R-:W-:Y:S01]  /*0e10*/  LOP3.LUT P0, RZ, R4, 0x2, RZ, 0xc0, !PT ;  /* 0x0000000204ff7812 */ /* 0x000fe2000780c0ff */
[----:B------:R-:W-:Y:S02]  /*0e20*/  IMAD.SHL.U32 R25, R25, 0x10, RZ ;  /* 0x0000001019197824 */ /* 0x000fe400078e00ff */
[----:B------:R-:W-:Y:S01]  /*0e30*/  IMAD.SHL.U32 R177, R7, 0x400, RZ ;  /* 0x0000040007b17824 */ /* 0x000fe200078e00ff */
[----:B------:R-:W-:-:S03]  /*0e40*/  ISETP.GE.OR P0, PT, R190, c[0x0][0x168], !P0 ;  /* 0x00005a00be007a0c */ /* 0x000fc60004706670 */
[----:B------:R-:W-:-:S10]  /*0e50*/  IMAD R202, R202, 0x2, R177 ;  /* 0x00000002caca7824 */ /* 0x000fd400078e02b1 */
[----:B------:R1:W-:Y:S01]  /*0e60*/  LDGSTS.E.BYPASS.LTC128B.128 [R186+0x13080], [R18.64+0x40], !P0 ;  /* 0x1308004012ba7fae */ /* 0x0003e2000c101d58 */
[----:B------:R-:W-:Y:S02]  /*0e70*/  LOP3.LUT P0, RZ, R4, 0x4, RZ, 0xc0, !PT ;  /* 0x0000000404ff7812 */ /* 0x000fe4000780c0ff */
[----:B------:R-:W-:Y:S02]  /*0e80*/  SHF.R.S32.HI R4, RZ, 0x4, R29 ;  /* 0x00000004ff047819 */ /* 0x000fe4000001141d */
[----:B------:R-:W-:Y:S02]  /*0e90*/  ISETP.GE.OR P0, PT, R190, c[0x0][0x168], !P0 ;  /* 0x00005a00be007a0c */ /* 0x000fe40004706670 */
[C---:B------:R-:W-:Y:S02]  /*0ea0*/  LEA.HI R179, R29.reuse, R4, RZ, 0x1 ;  /* 0x000000041db37211 */ /* 0x040fe400078f08ff */
[----:B------:R-:W-:Y:S02]  /*0eb0*/  LOP3.LUT R29, R29, 0xfffffff0, RZ, 0xc0, !PT ;  /* 0xfffffff01d1d7812 */ /* 0x000fe400078ec0ff */
[----:B----4-:R-:W-:-:S02]  /*0ec0*/  LOP3.LUT R21, R16, 0xfffffff8, RZ, 0xc0, !PT ;  /* 0xfffffff810157812 */ /* 0x010fc400078ec0ff */
[----:B------:R-:W-:Y:S01]  /*0ed0*/  LOP3.LUT R179, R179, 0xfffffffe, RZ, 0xc0, !PT ;  /* 0xfffffffeb3b37812 */ /* 0x000fe200078ec0ff */
[C---:B------:R-:W-:Y:S02]  /*0ee0*/  IMAD.IADD R29, R12.reuse, 0x1, -R29 ;  /* 0x000000010c1d7824 */ /* 0x040fe400078e0a1d */
[----:B------:R-:W-:Y:S02]  /*0ef0*/  IMAD.IADD R6, R12, 0x1, -R21 ;  /* 0x000000010c067824 */ /* 0x000fe400078e0a15 */
[----:B------:R1:W-:Y:S01]  /*0f00*/  LDGSTS.E.BYPASS.LTC128B.128 [R186+0x14080], [R18.64+0x80], !P0 ;  /* 0x1408008012ba7fae */ /* 0x0003e2000c101d58 */
[----:B--2---:R-:W-:Y:S01]  /*0f10*/  LEA R22, P0, R15, c[0x0][0x280], 0x2 ;  /* 0x0000a0000f167a11 */ /* 0x004fe200078010ff */
[----:B------:R-:W-:Y:S01]  /*0f20*/  IMAD.IADD R179, R4, 0x1, -R179 ;  /* 0x0000000104b37824 */ /* 0x000fe200078e0ab3 */
[----:B------:R-:W-:Y:S02]  /*0f30*/  LEA.HI R24, R29, R29, RZ, 0x1 ;  /* 0x0000001d1d187211 */ /* 0x000fe400078f08ff */
[----:B------:R-:W-:Y:S01]  /*0f40*/  LEA.HI.X R23, R15, c[0x0][0x284], R0, 0x2, P0 ;  /* 0x0000a1000f177a11 */ /* 0x000fe200000f1400 */
[----:B------:R-:W-:Y:S01]  /*0f50*/  IMAD.SHL.U32 R184, R179, 0x8, RZ ;  /* 0x00000008b3b87824 */ /* 0x000fe200078e00ff */
[----:B------:R-:W-:-:S02]  /*0f60*/  SHF.R.S32.HI R15, RZ, 0x1, R24 ;  /* 0x00000001ff0f7819 */ /* 0x000fc40000011418 */
[----:B------:R-:W-:Y:S02]  /*0f70*/  SHF.R.S32.HI R0, RZ, 0x1f, R24 ;  /* 0x0000001fff007819 */ /* 0x000fe40000011418 */
[----:B------:R-:W-:Y:S02]  /*0f80*/  LEA.HI R21, R6, R6, RZ, 0x1 ;  /* 0x0000000606157211 */ /* 0x000fe400078f08ff */
[----:B------:R-:W-:Y:S02]  /*0f90*/  LEA.HI R0, R0, R15, RZ, 0x2 ;  /* 0x0000000f00007211 */ /* 0x000fe400078f10ff */
[----:B------:R-:W-:Y:S02]  /*0fa0*/  LEA.HI R4, R5, R12, RZ, 0x6 ;  /* 0x0000000c05047211 */ /* 0x000fe400078f30ff */
[----:B------:R-:W-:Y:S02]  /*0fb0*/  LOP3.LUT R0, R0, 0xfffffffc, RZ, 0xc0, !PT ;  /* 0xfffffffc00007812 */ /* 0x000fe400078ec0ff */
[----:B---3--:R-:W-:-:S02]  /*0fc0*/  LOP3.LUT R27, R21, 0x7fffffe, RZ, 0xc0, !PT ;  /* 0x07fffffe151b7812 */ /* 0x008fc400078ec0ff */
[----:B------:R-:W-:Y:S01]  /*0fd0*/  SHF.R.S32.HI R4, RZ, 0x6, R4 ;  /* 0x00000006ff047819 */ /* 0x000fe20000011404 */
[----:B------:R-:W-:Y:S01]  /*0fe0*/  IMAD.IADD R0, R15, 0x1, -R0 ;  /* 0x000000010f007824 */ /* 0x000fe200078e0a00 */
[----:B------:R-:W-:Y:S01]  /*0ff0*/  SHF.R.S32.HI R8, RZ, 0x1f, R29 ;  /* 0x0000001fff087819 */ /* 0x000fe2000001141d */
[C---:B------:R-:W-:Y:S01]  /*1000*/  IMAD.IADD R27, R6.reuse, 0x1, -R27 ;  /* 0x00000001061b7824 */ /* 0x040fe200078e0a1b */
[----:B------:R-:W-:Y:S01]  /*1010*/  SHF.R.S32.HI R21, RZ, 0x1, R21 ;  /* 0x00000001ff157819 */ /* 0x000fe20000011415 */
[----:B------:R-:W-:Y:S01]  /*1020*/  IMAD.SHL.U32 R6, R6, 0x40, RZ ;  /* 0x0000004006067824 */ /* 0x000fe200078e00ff */
[----:B------:R-:W-:Y:S01]  /*1030*/  LOP3.LUT P0, RZ, R0, 0x2, RZ, 0xc0, !PT ;  /* 0x0000000200ff7812 */ /* 0x000fe2000780c0ff */
[----:B------:R-:W-:Y:S01]  /*1040*/  IMAD R180, R179, 0x4, R4 ;  /* 0x00000004b3b47824 */ /* 0x000fe200078e0204 */
[----:B------:R-:W-:Y:S01]  /*1050*/  LEA.HI R8, R8, R29, RZ, 0x3 ;  /* 0x0000001d08087211 */ /* 0x000fe200078f18ff */
[----:B------:R-:W-:Y:S01]  /*1060*/  IMAD.SHL.U32 R15, R4, 0x8, RZ ;  /* 0x00000008040f7824 */ /* 0x000fe200078e00ff */
[----:B------:R-:W-:Y:S01]  /*1070*/  SEL R181, R174, 0xfffffff0, !P0 ;  /* 0xfffffff0aeb57807 */ /* 0x000fe20004000000 */
[----:B------:R-:W-:Y:S01]  /*1080*/  IMAD R180, R180, 0x8, R27 ;  /* 0x00000008b4b47824 */ /* 0x000fe200078e021b */
[----:B------:R-:W-:-:S02]  /*1090*/  LOP3.LUT R24, R24, 0x7fffffe, RZ, 0xc0, !PT ;  /* 0x07fffffe18187812 */ /* 0x000fc400078ec0ff */
[C---:B------:R-:W-:Y:S01]  /*10a0*/  LOP3.LUT P0, RZ, R21.reuse, 0x2, RZ, 0xc0, !PT ;  /* 0x0000000215ff7812 */ /* 0x040fe2000780c0ff */
[----:B------:R-:W-:Y:S01]  /*10b0*/  IMAD.SHL.U32 R21, R21, 0x40, RZ ;  /* 0x0000004015157824 */ /* 0x000fe200078e00ff */
[----:B------:R-:W-:Y:S01]  /*10c0*/  LOP3.LUT R6, R6, 0x1c0, RZ, 0xc0, !PT ;  /* 0x000001c006067812 */ /* 0x000fe200078ec0ff */
[----:B------:R-:W-:Y:S01]  /*10d0*/  IMAD.IADD R27, R29, 0x1, -R24 ;  /* 0x000000011d1b7824 */ /* 0x000fe200078e0a18 */
[----:B------:R-:W-:Y:S01]  /*10e0*/  LOP3.LUT R20, R8, 0xfffffff8, RZ, 0xc0, !PT ;  /* 0xfffffff808147812 */ /* 0x000fe200078ec0ff */
[----:B------:R-:W-:Y:S01]  /*10f0*/  IMAD.SHL.U32 R24, R179, 0x10, RZ ;  /* 0x00000010b3187824 */ /* 0x000fe200078e00ff */
[----:B------:R-:W-:Y:S02]  /*1100*/  SHF.R.S32.HI R8, RZ, 0x3, R8 ;  /* 0x00000003ff087819 */ /* 0x000fe40000011408 */
[----:B------:R-:W-:Y:S01]  /*1110*/  LOP3.LUT R21, R21, 0xc0, RZ, 0xc0, !PT ;  /* 0x000000c015157812 */ /* 0x000fe200078ec0ff */
[----:B------:R-:W-:Y:S01]  /*1120*/  IMAD.IADD R20, R29, 0x1, -R20 ;  /* 0x000000011d147824 */ /* 0x000fe200078e0a14 */
[----:B------:R-:W-:Y:S01]  /*1130*/  LOP3.LUT R25, R6, 0x30, R25, 0xf8, !PT ;  /* 0x0000003006197812 */ /* 0x000fe200078ef819 */
[----:B------:R-:W-:Y:S01]  /*1140*/  IMAD R178, R8, 0x8, R27 ;  /* 0x0000000808b27824 */ /* 0x000fe200078e021b */
[----:B------:R-:W-:Y:S01]  /*1150*/  SEL R3, R174, 0xfffffff0, !P0 ;  /* 0xfffffff0ae037807 */ /* 0x000fe20004000000 */
[----:B------:R-:W-:Y:S01]  /*1160*/  IMAD R177, R8, 0x200, R177 ;  /* 0x0000020008b17824 */ /* 0x000fe200078e02b1 */
[--C-:B------:R-:W-:Y:S01]  /*1170*/  LOP3.LUT R8, R21, 0x8, R16.reuse, 0xf8, !PT ;  /* 0x0000000815087812 */ /* 0x100fe200078ef810 */
[----:B------:R-:W-:Y:S01]  /*1180*/  IMAD.SHL.U32 R178, R178, 0x20, RZ ;  /* 0x00000020b2b27824 */ /* 0x000fe200078e00ff */
[----:B------:R-:W-:Y:S01]  /*1190*/  LOP3.LUT R25, R25, 0x8, R16, 0xf8, !PT ;  /* 0x0000000819197812 */ /* 0x000fe200078ef810 */
[----:B------:R-:W-:Y:S01]  /*11a0*/  IMAD.SHL.U32 R16, R188, 0x40, RZ ;  /* 0x00000040bc107824 */ /* 0x000fe200078e00ff */
[----:B------:R-:W-:-:S02]  /*11b0*/  SHF.R.U32.HI R21, RZ, 0x3, R21 ;  /* 0x00000003ff157819 */ /* 0x000fc40000011615 */
[----:B------:R-:W-:Y:S02]  /*11c0*/  LOP3.LUT P0, RZ, R20, 0x2, RZ, 0xc0, !PT ;  /* 0x0000000214ff7812 */ /* 0x000fe4000780c0ff */
[----:B------:R-:W-:Y:S02]  /*11d0*/  LOP3.LUT R16, R16, 0x1c0, RZ, 0xc0, !PT ;  /* 0x000001c010107812 */ /* 0x000fe400078ec0ff */
[----:B------:R-:W-:Y:S02]  /*11e0*/  LOP3.LUT R21, R8, R21, RZ, 0x3c, !PT ;  /* 0x0000001508157212 */ /* 0x000fe400078e3cff */
[----:B------:R-:W-:Y:S02]  /*11f0*/  SHF.R.U32.HI R6, RZ, 0x3, R6 ;  /* 0x00000003ff067819 */ /* 0x000fe40000011606 */
[----:B------:R-:W-:Y:S01]  /*1200*/  SEL R174, R174, 0xfffffff0, !P0 ;  /* 0xfffffff0aeae7807 */ /* 0x000fe20004000000 */
[----:B------:R-:W-:Y:S01]  /*1210*/  IMAD.U32 R180, R180, 0x20, R21 ;  /* 0x00000020b4b47824 */ /* 0x000fe200078e0015 */
[----:B------:R-:W-:Y:S01]  /*1220*/  LOP3.LUT R15, R15, 0x18, RZ, 0xc0, !PT ;  /* 0x000000180f0f7812 */ /* 0x000fe200078ec0ff */
[----:B------:R-:W-:Y:S01]  /*1230*/  @!P1 IMAD.SHL.U32 R21, R12, 0x10, RZ ;  /* 0x000000100c159824 */ /* 0x000fe200078e00ff */
[----:B------:R-:W-:-:S02]  /*1240*/  SHF.R.U32.HI R8, RZ, 0x3, R16 ;  /* 0x00000003ff087819 */ /* 0x000fc40000011610 */
[C---:B------:R-:W-:Y:S01]  /*1250*/  LOP3.LUT P0, RZ, R20.reuse, 0x4, RZ, 0xc0, !PT ;  /* 0x0000000414ff7812 */ /* 0x040fe2000780c0ff */
[----:B------:R-:W-:Y:S01]  /*1260*/  IMAD.SHL.U32 R20, R20, 0x40, RZ ;  /* 0x0000004014147824 */ /* 0x000fe200078e00ff */
[----:B------:R-:W-:Y:S01]  /*1270*/  LOP3.LUT R6, R25, R6, RZ, 0x3c, !PT ;  /* 0x0000000619067212 */ /* 0x000fe200078e3cff */
[----:B------:R1:W-:Y:S01]  /*1280*/  @!P1 LDGSTS.E.BYPASS.LTC128B.128 [R21+0x18280], [R22.64] ;  /* 0x1828000016159fae */ /* 0x0003e2000b901d58 */
[----:B------:R-:W-:Y:S01]  /*1290*/  LOP3.LUT R25, R8, R16, R15, 0x1e, !PT ;  /* 0x0000001008197212 */ /* 0x000fe200078e1e0f */
[----:B------:R-:W-:Y:S01]  /*12a0*/  IMAD.IADD R8, R12, 0x1, -R17 ;  /* 0x000000010c087824 */ /* 0x000fe200078e0a11 */
[----:B------:R-:W-:Y:S01]  /*12b0*/  LOP3.LUT R16, R20, 0x1c0, RZ, 0xc0, !PT ;  /* 0x000001c014107812 */ /* 0x000fe200078ec0ff */
[----:B------:R-:W-:Y:S01]  /*12c0*/  IMAD.SHL.U32 R17, R0, 0x40, RZ ;  /* 0x0000004000117824 */ /* 0x000fe200078e00ff */
[----:B------:R-:W-:Y:S01]  /*12d0*/  LOP3.LUT R184, R184, 0x8, RZ, 0xc0, !PT ;  /* 0x00000008b8b87812 */ /* 0x000fe200078ec0ff */
[----:B------:R-:W-:Y:S01]  /*12e0*/  IMAD.IADD R202, R202, 0x1, R25 ;  /* 0x00000001caca7824 */ /* 0x000fe200078e0219 */
[----:B------:R-:W-:Y:S01]  /*12f0*/  SHF.R.U32.HI R25, RZ, 0x3, R16 ;  /* 0x00000003ff197819 */ /* 0x000fe20000011610 */
[----:B------:R-:W-:Y:S01]  /*1300*/  IMAD.MOV.U32 R0, RZ, RZ, 0x20 ;  /* 0x00000020ff007424 */ /* 0x000fe200078e00ff */
[----:B------:R-:W-:Y:S01]  /*1310*/  LEA.HI R5, R5, R12, RZ, 0x7 ;  /* 0x0000000c05057211 */ /* 0x000fe200078f38ff */
[----:B------:R-:W-:Y:S01]  /*1320*/  IMAD R179, R179, 0x200, R6 ;  /* 0x00000200b3b37824 */ /* 0x000fe200078e0206 */
[----:B------:R-:W-:Y:S01]  /*1330*/  LOP3.LUT R16, R25, R16, R184, 0x1e, !PT ;  /* 0x0000001019107212 */ /* 0x000fe200078e1eb8 */
[----:B------:R-:W0:Y:S01]  /*1340*/  LDGDEPBAR ;  /* 0x00000000000079af */ /* 0x000e220000000000 */
[----:B------:R-:W-:Y:S01]  /*1350*/  SHF.R.S32.HI R25, RZ, 0x1f, R8 ;  /* 0x0000001fff197819 */ /* 0x000fe20000011408 */
[----:B------:R-:W-:Y:S01]  /*1360*/  IMAD.SHL.U32 R202, R202, 0x2, RZ ;  /* 0x00000002caca7824 */ /* 0x000fe200078e00ff */
[----:B------:R-:W-:Y:S01]  /*1370*/  SEL R0, R0, 0xffffffe0, !P0 ;  /* 0xffffffe000007807 */ /* 0x000fe20004000000 */
[----:B------:R-:W0:Y:S01]  /*1380*/  LDGDEPBAR ;  /* 0x00000000000079af */ /* 0x000e220000000000 */
[----:B------:R-:W-:Y:S01]  /*1390*/  SHF.R.U32.HI R5, RZ, 0x4, R5 ;  /* 0x00000004ff057819 */ /* 0x000fe20000011605 */
[----:B------:R-:W-:Y:S01]  /*13a0*/  IMAD.IADD R177, R177, 0x1, R16 ;  /* 0x00000001b1b17824 */ /* 0x000fe200078e0210 */
[----:B------:R-:W-:-:S02]  /*13b0*/  LOP3.LUT R24, R24, 0x10, RZ, 0xc0, !PT ;  /* 0x0000001018187812 */ /* 0x000fc400078ec0ff */
[----:B------:R-:W-:Y:S02]  /*13c0*/  PLOP3.LUT P0, PT, PT, PT, UP0, 0x80, 0x0 ;  /* 0x000000000000781c */ /* 0x000fe40003f0f008 */
[----:B------:R-:W-:Y:S02]  /*13d0*/  LOP3.LUT R17, R17, 0xc0, RZ, 0xc0, !PT ;  /* 0x000000c011117812 */ /* 0x000fe400078ec0ff */
[----:B------:R-:W-:Y:S02]  /*13e0*/  LEA.HI R6, R25, R8, RZ, 0x2 ;  /* 0x0000000819067211 */ /* 0x000fe400078f10ff */
[----:B------:R-:W-:Y:S02]  /*13f0*/  LOP3.LUT R5, R24, 0x8, R5, 0xf8, !PT ;  /* 0x0000000818057812 */ /* 0x000fe400078ef805 */
[----:B------:R-:W-:Y:S02]  /*1400*/  SHF.R.U32.HI R24, RZ, 0x3, R17 ;  /* 0x00000003ff187819 */ /* 0x000fe40000011611 */
[----:B------:R-:W-:-:S02]  /*1410*/  SHF.R.S32.HI R20, RZ, 0x2, R6 ;  /* 0x00000002ff147819 */ /* 0x000fc40000011406 */
[C---:B------:R-:W-:Y:S02]  /*1420*/  LOP3.LUT R5, R24.reuse, R5, R17, 0x1e, !PT ;  /* 0x0000000518057212 */ /* 0x040fe400078e1e11 */
[CC--:B------:R-:W-:Y:S01]  /*1430*/  LOP3.LUT R184, R24.reuse, R17.reuse, R184, 0x1e, !PT ;  /* 0x0000001118b87212 */ /* 0x0c0fe200078e1eb8 */
[C---:B------:R-:W-:Y:S01]  /*1440*/  IMAD R189, R7.reuse, 0x10, R20 ;  /* 0x0000001007bd7824 */ /* 0x040fe200078e0214 */
[----:B------:R-:W-:Y:S01]  /*1450*/  LOP3.LUT R15, R24, R17, R15, 0x1e, !PT ;  /* 0x00000011180f7212 */ /* 0x000fe200078e1e0f */
[----:B------:R-:W-:Y:S02]  /*1460*/  IMAD R7, R7, 0x200, R178 ;  /* 0x0000020007077824 */ /* 0x000fe400078e02b2 */
[C---:B------:R-:W-:Y:S02]  /*1470*/  IMAD.IADD R182, R178.reuse, 0x1, R5 ;  /* 0x00000001b2b67824 */ /* 0x040fe400078e0205 */
[----:B------:R-:W-:Y:S02]  /*1480*/  IMAD.IADD R184, R7, 0x1, R184 ;  /* 0x0000000107b87824 */ /* 0x000fe400078e02b8 */
[----:B------:R-:W-:Y:S01]  /*1490*/  IMAD.IADD R178, R178, 0x1, R15 ;  /* 0x00000001b2b27824 */ /* 0x000fe200078e020f */
[----:B------:R-:W-:Y:S05]  /*14a0*/  @!P0 BRA `(.L_x_654) ;  /* 0x0000019000008947 */ /* 0x000fea0003800000 */
[----:B-1----:R-:W-:Y:S01]  /*14b0*/  IMAD.MOV.U32 R16, RZ, RZ, c[0x0][0x208] ;  /* 0x00008200ff107624 */ /* 0x002fe200078e00ff */
[----:B------:R-:W-:Y:S01]  /*14c0*/  P2R R15, PR, RZ, 0x4 ;  /* 0x00000004ff0f7803 */ /* 0x000fe20000000000 */
[----:B------:R-:W-:Y:S01]  /*14d0*/  IMAD.MOV.U32 R5, RZ, RZ, 0x6 ;  /* 0x00000006ff057424 */ /* 0x000fe200078e00ff */
[----:B------:R-:W-:Y:S01]  /*14e0*/  UIADD3 UR4, UR7, -0x40, URZ ;  /* 0xffffffc007047890 */ /* 0x000fe2000fffe03f */
[C---:B------:R-:W-:Y:S01]  /*14f0*/  IMAD.SHL.U32 R7, R16.reuse, 0x40, RZ ;  /* 0x0000004010077824 */ /* 0x040fe200078e00ff */
[----:B------:R-:W-:Y:S02]  /*1500*/  BSSY B0, `(.L_x_654) ;  /* 0x0000013000007945 */ /* 0x000fe40003800000 */
[----:B------:R-:W-:Y:S01]  /*1510*/  SHF.L.U64.HI R16, R16, R5, c[0x0][0x20c] ;  /* 0x0000830010107619 */ /* 0x000fe20000010205 */
[----:B------:R-:W-:-:S03]  /*1520*/  IMAD.SHL.U32 R5, R7, 0x2, RZ ;  /* 0x0000000207057824 */ /* 0x000fc600078e00ff */
[----:B------:R-:W-:Y:S02]  /*1530*/  SHF.L.U64.HI R7, R7, 0x1, R16 ;  /* 0x0000000107077819 */ /* 0x000fe40000010210 */
[----:B------:R-:W-:-:S04]  /*1540*/  IADD3 R16, P2, P0, R5, 0x80, R18 ;  /* 0x0000008005107810 */ /* 0x000fc8000785e012 */
[----:B------:R-:W-:Y:S02]  /*1550*/  IADD3.X R17, R7, RZ, R19, P2, P0 ;  /* 0x000000ff07117210 */ /* 0x000fe400017e0413 */
[----:B------:R-:W-:-:S05]  /*1560*/  IADD3 R18, P0, R5, R18, RZ ;  /* 0x0000001205127210 */ /* 0x000fca0007f1e0ff */
[----:B------:R-:W-:Y:S01]  /*1570*/  IMAD.X R19, R7, 0x1, R19, P0 ;  /* 0x0000000107137824 */ /* 0x000fe200000e0613 */
[----:B------:R-:W-:-:S04]  /*1580*/  ISETP.LT.AND P0, PT, R190, UR4, PT ;  /* 0x00000004be007c0c */ /* 0x000fc8000bf01270 */
[----:B------:R-:W-:-:S13]  /*1590*/  ISETP.GE.OR P2, PT, R204, c[0x0][0x1fc], !P0 ;  /* 0x00007f00cc007a0c */ /* 0x000fda0004746670 */
[----:B------:R1:W-:Y:S01]  /*15a0*/  LDGSTS.E.BYPASS.LTC128B.128 [R186+0x15080], [R18.64], !P2 ;  /* 0x1508000012ba7fae */ /* 0x0003e2000d101d58 */
[----:B------:R-:W-:Y:S02]  /*15b0*/  ISETP.GE.OR P2, PT, R14, c[0x0][0x1fc], !P0 ;  /* 0x00007f000e007a0c */ /* 0x000fe40004746670 */
[----:B------:R-:W-:-:S11]  /*15c0*/  ISETP.GE.OR P0, PT, R10, c[0x0][0x1fc], !P0 ;  /* 0x00007f000a007a0c */ /* 0x000fd60004706670 */
[----:B------:R1:W-:Y:S01]  /*15d0*/  LDGSTS.E.BYPASS.LTC128B.128 [R186+0x16080], [R18.64+0x40], !P2 ;  /* 0x1608004012ba7fae */ /* 0x0003e2000d101d58 */
[----:B------:R-:W-:-:S03]  /*15e0*/  ISETP.NE.AND P2, PT, R15, RZ, PT ;  /* 0x000000ff0f00720c */ /* 0x000fc60003f45270 */
[----:B------:R1:W-:Y:S01]  /*15f0*/  LDGSTS.E.BYPASS.LTC128B.128 [R186+0x17080], [R16.64], !P0 ;  /* 0x1708000010ba7fae */ /* 0x0003e2000c101d58 */
[----:B------:R-:W-:Y:S05]  /*1600*/  @P1 BRA `(.L_x_655) ;  /* 0x0000002000001947 */ /* 0x000fea0003800000 */
[----:B------:R-:W-:-:S05]  /*1610*/  SHF.L.U32 R5, R12, 0x4, RZ ;  /* 0x000000040c057819 */ /* 0x000fca00000006ff */
[----:B------:R2:W-:Y:S02]  /*1620*/  LDGSTS.E.BYPASS.LTC128B.128 [R5+0x18380], [R22.64+0x100] ;  /* 0x1838010016057fae */ /* 0x0005e4000b901d58 */
.L_x_655:
[----:B------:R-:W-:Y:S05]  /*1630*/  BSYNC B0 ;  /* 0x0000000000007941 */ /* 0x000fea0003800000 */
.L_x_654:
[----:B-1----:R-:W-:Y:S01]  /*1640*/  UISETP.GE.AND UP0, UPT, UR7, 0x1, UPT ;  /* 0x000000010700788c */ /* 0x002fe2000bf06270 */
[----:B------:R-:W0:Y:S01]  /*1650*/  LDGDEPBAR ;  /* 0x00000000000079af */ /* 0x000e220000000000 */
        /* <DEDUP_REMOVED lines=50> */
[----:B--2---:R-:W-:Y:S01]  /*1980*/  SHF.R.S32.HI R5, RZ, 0x1f, R4 ;  /* 0x0000001fff057819 */ /* 0x004fe20000011404 */
[----:B------:R-:W-:Y:S01]  /*1990*/  IMAD R2, R2, c[0x0][0x238], RZ ;  /* 0x00008e0002027a24 */ /* 0x000fe200078e02ff */
[----:B------:R-:W-:Y:S01]  /*19a0*/  SHF.R.S32.HI R13, RZ, 0x1f, R12 ;  /* 0x0000001fff0d7819 */ /* 0x000fe2000001140c */
[----:B------:R-:W-:Y:S01]  /*19b0*/  ULDC.64 UR4, c[0x0][0x240] ;  /* 0x0000900000047ab9 */ /* 0x000fe20000000a00 */
[----:B------:R-:W-:Y:S01]  /*19c0*/  LEA.HI R5, R5, R4, RZ, 0x2 ;  /* 0x0000000405057211 */ /* 0x000fe200078f10ff */
[C---:B------:R-:W-:Y:S01]  /*19d0*/  IMAD R2, R9.reuse, c[0x0][0x23c], R2 ;  /* 0x00008f0009027a24 */ /* 0x040fe200078e0202 */
[----:B------:R-:W-:Y:S01]  /*19e0*/  UIMAD UR4, UR6, UR4, URZ ;  /* 0x00000004060472a4 */ /* 0x000fe2000f8e023f */
[----:B------:R-:W-:Y:S01]  /*19f0*/  IMAD.WIDE.U32 R12, R9, c[0x0][0x238], R12 ;  /* 0x00008e00090c7a25 */ /* 0x000fe200078e000c */
[----:B------:R-:W-:Y:S01]  /*1a00*/  LOP3.LUT R5, R5, 0xfffffffc, RZ, 0xc0, !PT ;  /* 0xfffffffc05057812 */ /* 0x000fe200078ec0ff */
[----:B------:R-:W-:Y:S01]  /*1a10*/  UIADD3 UR7, UR7, 0x3f, URZ ;  /* 0x0000003f07077890 */ /* 0x000fe2000fffe03f */
[----:B------:R-:W-:Y:S01]  /*1a20*/  LOP3.LUT R7, R6, 0xfffffffc, RZ, 0xc0, !PT ;  /* 0xfffffffc06077812 */ /* 0x000fe200078ec0ff */
[----:B------:R-:W-:Y:S01]  /*1a30*/  IMAD.U32 R210, RZ, RZ, UR20 ;  /* 0x00000014ffd27e24 */ /* 0x000fe2000f8e00ff */
[----:B------:R-:W-:Y:S01]  /*1a40*/  IADD3 R13, R13, R2, RZ ;  /* 0x000000020d0d7210 */ /* 0x000fe20007ffe0ff */
[----:B------:R-:W-:Y:S01]  /*1a50*/  IMAD.IADD R4, R4, 0x1, -R5 ;  /* 0x0000000104047824 */ /* 0x000fe200078e0a05 */
[----:B------:R-:W-:Y:S01]  /*1a60*/  LEA R177, R177, 0x1c480, 0x1 ;  /* 0x0001c480b1b17811 */ /* 0x000fe200078e08ff */
[----:B------:R-:W-:Y:S01]  /*1a70*/  UIMAD UR4, UR20, UR5, UR4 ;  /* 0x00000005140472a4 */ /* 0x000fe2000f8e0204 */
[----:B------:R-:W-:Y:S01]  /*1a80*/  IMAD.IADD R7, R8, 0x1, -R7 ;  /* 0x0000000108077824 */ /* 0x000fe200078e0a07 */
[----:B------:R-:W-:Y:S01]  /*1a90*/  USHF.R.S32.HI UR6, URZ, 0x1f, UR7 ;  /* 0x0000001f3f067899 */ /* 0x000fe20008011407 */
[----:B------:R-:W-:Y:S01]  /*1aa0*/  IMAD.WIDE.U32 R210, R210, c[0x0][0x240], R12 ;  /* 0x00009000d2d27a25 */ /* 0x000fe200078e000c */
[----:B------:R-:W-:Y:S01]  /*1ab0*/  SHF.L.U32 R180, R180, 0x1, RZ ;  /* 0x00000001b4b47819 */ /* 0x000fe200000006ff */
[----:B------:R-:W-:Y:S01]  /*1ac0*/  CS2R R130, SRZ ;  /* 0x0000000000827805 */ /* 0x000fe2000001ff00 */
[----:B------:R-:W-:Y:S01]  /*1ad0*/  LEA R176, R174, R177, 0x1 ;  /* 0x000000b1aeb07211 */ /* 0x000fe200078e08ff */
[----:B------:R-:W-:Y:S01]  /*1ae0*/  IMAD R4, R4, -0x8, R11 ;  /* 0xfffffff804047824 */ /* 0x000fe200078e020b */
[----:B------:R-:W-:Y:S01]  /*1af0*/  ULEA.HI UR6, UR6, UR7, URZ, 0x6 ;  /* 0x0000000706067291 */ /* 0x000fe2000f8f303f */
[----:B------:R-:W-:Y:S01]  /*1b00*/  IMAD R175, R0, 0x2, R177 ;  /* 0x0000000200af7824 */ /* 0x000fe200078e02b1 */
[----:B------:R-:W-:Y:S01]  /*1b10*/  LEA R178, R178, 0x80, 0x1 ;  /* 0x00000080b2b27811 */ /* 0x000fe200078e08ff */
[----:B------:R-:W-:Y:S01]  /*1b20*/  IMAD R200, R7, -0x2, R4 ;  /* 0xfffffffe07c87824 */ /* 0x000fe200078e0204 */
[----:B------:R-:W-:Y:S01]  /*1b30*/  IADD3 R203, R202, 0x18480, RZ ;  /* 0x00018480cacb7810 */ /* 0x000fe20007ffe0ff */
        /* <DEDUP_REMOVED lines=51> */
[----:B------:R-:W-:Y:S01]  /*1e70*/  IMAD.IADD R173, R184, 0x1, R181 ;  /* 0x00000001b8ad7824 */ /* 0x000fe200078e02b5 */
[----:B------:R-:W-:Y:S01]  /*1e80*/  IADD3 R208, R211, UR4, RZ ;  /* 0x00000004d3d07c10 */ /* 0x000fe2000fffe0ff */
[----:B------:R-:W-:-:S02]  /*1e90*/  ULDC UR12, c[0x0][0x188] ;  /* 0x00006200000c7ab9 */ /* 0x000fc40000000800 */
[----:B------:R-:W-:Y:S02]  /*1ea0*/  ULDC UR11, c[0x0][0x278] ;  /* 0x00009e00000b7ab9 */ /* 0x000fe40000000800 */
[----:B------:R-:W-:Y:S02]  /*1eb0*/  ULDC UR10, c[0x0][0x218] ;  /* 0x00008600000a7ab9 */ /* 0x000fe40000000800 */
[----:B------:R-:W-:Y:S02]  /*1ec0*/  ULDC UR9, c[0x0][0x290] ;  /* 0x0000a40000097ab9 */ /* 0x000fe40000000800 */
[----:B------:R-:W-:Y:S02]  /*1ed0*/  UMOV UR23, 0x1 ;  /* 0x0000000100177882 */ /* 0x000fe40000000000 */
[----:B------:R-:W-:Y:S02]  /*1ee0*/  UMOV UR5, URZ ;  /* 0x0000003f00057c82 */ /* 0x000fe40008000000 */
[----:B------:R-:W-:-:S02]  /*1ef0*/  UMOV UR14, URZ ;  /* 0x0000003f000e7c82 */ /* 0x000fc40008000000 */
[----:B------:R-:W-:Y:S02]  /*1f00*/  UMOV UR22, URZ ;  /* 0x0000003f00167c82 */ /* 0x000fe40008000000 */
[----:B------:R-:W-:Y:S02]  /*1f10*/  ULDC UR13, c[0x0][0x168] ;  /* 0x00005a00000d7ab9 */ /* 0x000fe40000000800 */
[----:B------:R-:W-:Y:S02]  /*1f20*/  UIMAD UR12, UR20, UR12, URZ ;  /* 0x0000000c140c72a4 */ /* 0x000fe4000f8e023f */
[----:B------:R-:W-:Y:S02]  /*1f30*/  UIMAD UR11, UR20, UR11, URZ ;  /* 0x0000000b140b72a4 */ /* 0x000fe4000f8e023f */
[----:B------:R-:W-:Y:S02]  /*1f40*/  UIMAD UR10, UR20, UR10, URZ ;  /* 0x0000000a140a72a4 */ /* 0x000fe4000f8e023f */
[----:B------:R-:W-:-:S02]  /*1f50*/  UIMAD UR9, UR20, UR9, URZ ;  /* 0x00000009140972a4 */ /* 0x000fc4000f8e023f */
[----:B------:R-:W-:Y:S02]  /*1f60*/  USHF.R.S32.HI UR19, URZ, 0x6, UR6 ;  /* 0x000000063f137899 */ /* 0x000fe40008011406 */
[----:B------:R-:W-:Y:S02]  /*1f70*/  ULDC UR8, c[0x0][0x168] ;  /* 0x00005a0000087ab9 */ /* 0x000fe40000000800 */
.L_x_659:
[----:B------:R-:W-:Y:S04]  /*1f80*/  DEPBAR.LE SB0, 0x1 ;  /* 0x000080400000791a */ /* 0x000fe80000000000 */
[----:B------:R-:W-:Y:S01]  /*1f90*/  BAR.SYNC.DEFER_BLOCKING 0x0 ;  /* 0x0000000000007b1d */ /* 0x000fe20000010000 */
[----:B------:R-:W-:Y:S01]  /*1fa0*/  MOV R133, UR5 ;  /* 0x0000000500857c02 */ /* 0x000fe20008000f00 */
[----:B------:R-:W-:Y:S01]  /*1fb0*/  UIADD3 UR21, UR14, 0x1, URZ ;  /* 0x000000010e157890 */ /* 0x000fe2000fffe03f */
[----:B------:R-:W-:Y:S02]  /*1fc0*/  MOV R148, UR5 ;  /* 0x0000000500947c02 */ /* 0x000fe40008000f00 */
[----:B------:R-:W-:Y:S01]  /*1fd0*/  MOV R240, UR5 ;  /* 0x0000000500f07c02 */ /* 0x000fe20008000f00 */
[----:B------:R-:W-:Y:S01]  /*1fe0*/  IMAD R133, R133, 0x1800, R184 ;  /* 0x0000180085857824 */ /* 0x000fe200078e02b8 */
[----:B------:R-:W-:Y:S01]  /*1ff0*/  UISETP.GE.AND UP0, UPT, UR21, UR19, UPT ;  /* 0x000000131500728c */ /* 0x000fe2000bf06270 */
[----:B------:R-:W-:Y:S01]  /*2000*/  IMAD R149, R148, 0x1800, R181 ;  /* 0x0000180094957824 */ /* 0x000fe200078e02b5 */
[----:B------:R-:W-:Y:S02]  /*2010*/  LEA R240, R240, R189, 0x6 ;  /* 0x000000bdf0f07211 */ /* 0x000fe400078e30ff */
        /* <DEDUP_REMOVED lines=12> */
[----:B------:R-:W-:Y:S01]  /*20e0*/  LDSM.16.M88.4 R156, [R172+0x1080] ;  /* 0x00108000ac9c783b */ /* 0x000fe20000000200 */
[C---:B--2---:R-:W-:Y:S07]  /*20f0*/  HMMA.16816.F32.BF16 R8, R140.reuse, R136, RZ ;  /* 0x000000888c08723c */ /* 0x044fee00000418ff */
[----:B------:R-:W-:Y:S01]  /*2100*/  LDSM.16.M88.4 R164, [R180+0x2080] ;  /* 0x00208000b4a4783b */ /* 0x000fe20000000200 */
[-C--:B------:R-:W-:Y:S07]  /*2110*/  HMMA.16816.F32.BF16 R12, R140, R138.reuse, RZ ;  /* 0x0000008a8c0c723c */ /* 0x080fee00000418ff */
[----:B------:R-:W-:Y:S01]  /*2120*/  LDSM.16.M88.4 R160, [R3+0xd080] ;  /* 0x00d0800003a0783b */ /* 0x000fe20000000200 */
[C---:B------:R-:W-:Y:S07]  /*2130*/  HMMA.16816.F32.BF16 R16, R132.reuse, R138, RZ ;  /* 0x0000008a8410723c */ /* 0x040fee00000418ff */
[----:B------:R-:W1:Y:S01]  /*2140*/  LDSM.16.M88.4 R136, [R2+0xc880] ;  /* 0x00c880000288783b */ /* 0x000e620000000200 */
[-C--:B---3--:R-:W-:Y:S07]  /*2150*/  HMMA.16816.F32.BF16 R20, R132, R144.reuse, RZ ;  /* 0x000000908414723c */ /* 0x088fee00000418ff */
[----:B------:R-:W-:Y:S01]  /*2160*/  LDSM.16.M88.4 R168, [R172+0x2080] ;  /* 0x00208000aca8783b */ /* 0x000fe20000000200 */
[C---:B------:R-:W-:Y:S07]  /*2170*/  HMMA.16816.F32.BF16 R24, R140.reuse, R144, RZ ;  /* 0x000000908c18723c */ /* 0x040fee00000418ff */
[----:B------:R-:W-:Y:S04]  /*2180*/  LDS R247, [R238+0x18080] ;  /* 0x01808000eef77984 */ /* 0x000fe80000000800 */
[----:B------:R-:W-:Y:S01]  /*2190*/  LDS R246, [R238+0x180a0] ;  /* 0x0180a000eef67984 */ /* 0x000fe20000000800 */
[-C--:B------:R-:W-:Y:S03]  /*21a0*/  HMMA.16816.F32.BF16 R28, R140, R146.reuse, RZ ;  /* 0x000000928c1c723c */ /* 0x080fe600000418ff */
[----:B------:R-:W-:Y:S04]  /*21b0*/  LDS R245, [R238+0x18100] ;  /* 0x01810000eef57984 */ /* 0x000fe80000000800 */
[----:B------:R-:W-:Y:S01]  /*21c0*/  LDS R242, [R238+0x18120] ;  /* 0x01812000eef27984 */ /* 0x000fe20000000800 */
[----:B------:R-:W-:Y:S01]  /*21d0*/  MOV R140, UR5 ;  /* 0x00000005008c7c02 */ /* 0x000fe20008000f00 */
[----:B------:R-:W-:Y:S02]  /*21e0*/  HMMA.16816.F32.BF16 R32, R132, R146, RZ ;  /* 0x000000928420723c */ /* 0x000fe400000418ff */
[----:B------:R-:W2:Y:S02]  /*21f0*/  LDSM.16.M88.4 R132, [R3+0xd880] ;  /* 0x00d880000384783b */ /* 0x000ea40000000200 */
[----:B------:R-:W-:Y:S04]  /*2200*/  IMAD R140, R140, 0x1800, R173 ;  /* 0x000018008c8c7824 */ /* 0x000fe800078e02ad */
[-C--:B----4-:R-:W-:Y:S05]  /*2210*/  HMMA.16816.F32.BF16 R4, R148, R152.reuse, R4 ;  /* 0x000000989404723c */ /* 0x090fea0000041804 */
[----:B------:R-:W-:Y:S02]  /*2220*/  SHF.L.U32 R183, R140, 0x1, RZ ;  /* 0x000000018cb77819 */ /* 0x000fe400000006ff */
[----:B------:R-:W3:Y:S01]  /*2230*/  LDSM.16.M88.4 R140, [R180+0x3080] ;  /* 0x00308000b48c783b */ /* 0x000ee20000000200 */
[C---:B-1----:R-:W-:Y:S07]  /*2240*/  HMMA.16816.F32.BF16 R8, R136.reuse, R152, R8 ;  /* 0x000000988808723c */ /* 0x042fee0000041808 */
[----:B------:R-:W1:Y:S01]  /*2250*/  LDSM.16.M88.4 R144, [R183+0xd080] ;  /* 0x00d08000b790783b */ /* 0x000e620000000200 */
        /* <DEDUP_REMOVED lines=8> */
[----:B------:R-:W5:Y:S07]  /*22e0*/  LDSM.16.M88.4 R148, [R172+0x3080] ;  /* 0x00308000ac94783b */ /* 0x000f6e0000000200 */
[-C--:B------:R-:W-:Y:S01]  /*22f0*/  HMMA.16816.F32.BF16 R4, R160, R164.reuse, R4 ;  /* 0x000000a4a004723c */ /* 0x080fe20000041804 */
[----:B------:R-:W1:Y:S07]  /*2300*/  LDSM.16.M88.4 R156, [R180+0x4080] ;  /* 0x00408000b49c783b */ /* 0x000e6e0000000200 */
[C---:B--2---:R-:W-:Y:S08]  /*2310*/  HMMA.16816.F32.BF16 R8, R132.reuse, R164, R8 ;  /* 0x000000a48408723c */ /* 0x044ff00000041808 */
[-C--:B------:R-:W-:Y:S08]  /*2320*/  HMMA.16816.F32.BF16 R12, R132, R166.reuse, R12 ;  /* 0x000000a6840c723c */ /* 0x080ff0000004180c */
[C---:B------:R-:W-:Y:S01]  /*2330*/  HMMA.16816.F32.BF16 R16, R160.reuse, R166, R16 ;  /* 0x000000a6a010723c */ /* 0x040fe20000041810 */
[----:B------:R-:W-:Y:S07]  /*2340*/  LDSM.16.M88.4 R164, [R172+0x4080] ;  /* 0x00408000aca4783b */ /* 0x000fee0000000200 */
[-C--:B---3--:R-:W-:Y:S08]  /*2350*/  HMMA.16816.F32.BF16 R20, R160, R140.reuse, R20 ;  /* 0x0000008ca014723c */ /* 0x088ff00000041814 */
[C---:B------:R-:W-:Y:S08]  /*2360*/  HMMA.16816.F32.BF16 R24, R132.reuse, R140, R24 ;  /* 0x0000008c8418723c */ /* 0x040ff00000041818 */
[-C--:B------:R-:W-:Y:S01]  /*2370*/  HMMA.16816.F32.BF16 R28, R132, R142.reuse, R28 ;  /* 0x0000008e841c723c */ /* 0x080fe2000004181c */
[----:B------:R-:W2:Y:S07]  /*2380*/  LDSM.16.M88.4 R132, [R3+0xe880] ;  /* 0x00e880000384783b */ /* 0x000eae0000000200 */
[----:B------:R-:W-:Y:S01]  /*2390*/  HMMA.16816.F32.BF16 R32, R160, R142, R32 ;  /* 0x0000008ea020723c */ /* 0x000fe20000041820 */
[----:B------:R-:W3:Y:S07]  /*23a0*/  LDSM.16.M88.4 R140, [R180+0x5080] ;  /* 0x00508000b48c783b */ /* 0x000eee0000000200 */
[-C--:B-1----:R-:W-:Y:S01]  /*23b0*/  HMMA.16816.F32.BF16 R4, R144, R168.reuse, R4 ;  /* 0x000000a89004723c */ /* 0x082fe20000041804 */
[----:B------:R-:W1:Y:S07]  /*23c0*/  LDSM.16.M88.4 R160, [R183+0xe080] ;  /* 0x00e08000b7a0783b */ /* 0x000e6e0000000200 */
[C---:B----4-:R-:W-:Y:S08]  /*23d0*/  HMMA.16816.F32.BF16 R8, R136.reuse, R168, R8 ;  /* 0x000000a88808723c */ /* 0x050ff00000041808 */
[-C--:B------:R-:W-:Y:S08]  /*23e0*/  HMMA.16816.F32.BF16 R12, R136, R170.reuse, R12 ;  /* 0x000000aa880c723c */ /* 0x080ff0000004180c */
[C---:B------:R-:W-:Y:S08]  /*23f0*/  HMMA.16816.F32.BF16 R16, R144.reuse, R170, R16 ;  /* 0x000000aa9010723c */ /* 0x040ff00000041810 */
[-C--:B-----5:R-:W-:Y:S08]  /*2400*/  HMMA.16816.F32.BF16 R20, R144, R148.reuse, R20 ;  /* 0x000000949014723c */ /* 0x0a0ff00000041814 */
[C---:B------:R-:W-:Y:S08]  /*2410*/  HMMA.16816.F32.BF16 R24, R136.reuse, R148, R24 ;  /* 0x000000948818723c */ /* 0x040ff00000041818 */
[-C--:B------:R-:W-:Y:S01]  /*2420*/  HMMA.16816.F32.BF16 R28, R136, R150.reuse, R28 ;  /* 0x00000096881c723c */ /* 0x080fe2000004181c */
[----:B------:R-:W4:Y:S07]  /*2430*/  LDSM.16.M88.4 R136, [R183+0xe880] ;  /* 0x00e88000b788783b */ /* 0x000f2e0000000200 */
[----:B------:R-:W-:Y:S08]  /*2440*/  HMMA.16816.F32.BF16 R32, R144, R150, R32 ;  /* 0x000000969020723c */ /* 0x000ff00000041820 */
[-C--:B------:R-:W-:Y:S08]  /*2450*/  HMMA.16816.F32.BF16 R4, R152, R156.reuse, R4 ;  /* 0x0000009c9804723c */ /* 0x080ff00000041804 */
[C---:B--2---:R-:W-:Y:S08]  /*2460*/  HMMA.16816.F32.BF16 R8, R132.reuse, R156, R8 ;  /* 0x0000009c8408723c */ /* 0x044ff00000041808 */
[-C--:B------:R-:W-:Y:S08]  /*2470*/  HMMA.16816.F32.BF16 R12, R132, R158.reuse, R12 ;  /* 0x0000009e840c723c */ /* 0x080ff0000004180c */
[C---:B------:R-:W-:Y:S08]  /*2480*/  HMMA.16816.F32.BF16 R16, R152.reuse, R158, R16 ;  /* 0x0000009e9810723c */ /* 0x040ff00000041810 */
[-C--:B---3--:R-:W-:Y:S08]  /*2490*/  HMMA.16816.F32.BF16 R20, R152, R140.reuse, R20 ;  /* 0x0000008c9814723c */ /* 0x088ff00000041814 */
[C---:B------:R-:W-:Y:S08]  /*24a0*/  HMMA.16816.F32.BF16 R24, R132.reuse, R140, R24 ;  /* 0x0000008c8418723c */ /* 0x040ff00000041818 */
[-C--:B------:R-:W-:Y:S01]  /*24b0*/  HMMA.16816.F32.BF16 R28, R132, R142.reuse, R28 ;  /* 0x0000008e841c723c */ /* 0x080fe2000004181c */
[----:B------:R-:W2:Y:S01]  /*24c0*/  LDSM.16.M88.4 R132, [R172+0x5080] ;  /* 0x00508000ac84783b */ /* 0x000ea20000000200 */
[----:B------:R-:W-:Y:S06]  /*24d0*/  DEPBAR.LE SB0, 0x1 ;  /* 0x000080400000791a */ /* 0x000fec0000000000 */
[----:B------:R-:W-:Y:S01]  /*24e0*/  HMMA.16816.F32.BF16 R32, R152, R142, R32 ;  /* 0x0000008e9820723c */ /* 0x000fe20000041820 */
[----:B------:R-:W-:Y:S07]  /*24f0*/  BAR.SYNC.DEFER_BLOCKING 0x0 ;  /* 0x0000000000007b1d */ /* 0x000fee0000010000 */
[-C--:B-1----:R-:W-:Y:S08]  /*2500*/  HMMA.16816.F32.BF16 R4, R160, R164.reuse, R4 ;  /* 0x000000a4a004723c */ /* 0x082ff00000041804 */
[C---:B----4-:R-:W-:Y:S08]  /*2510*/  HMMA.16816.F32.BF16 R8, R136.reuse, R164, R8 ;  /* 0x000000a48808723c */ /* 0x050ff00000041808 */
[-C--:B------:R-:W-:Y:S08]  /*2520*/  HMMA.16816.F32.BF16 R12, R136, R166.reuse, R12 ;  /* 0x000000a6880c723c */ /* 0x080ff0000004180c */
[C---:B------:R-:W-:Y:S04]  /*2530*/  HMMA.16816.F32.BF16 R16, R160.reuse, R166, R16 ;  /* 0x000000a6a010723c */ /* 0x040fe80000041810 */
[----:B------:R-:W-:Y:S02]  /*2540*/  FMUL.FTZ R209, R4, c[0x0][0x2b4] ;  /* 0x0000ad0004d17a20 */ /* 0x000fe40000410000 */
[----:B------:R-:W-:Y:S02]  /*2550*/  FMUL.FTZ R212, R5, c[0x0][0x2b4] ;  /* 0x0000ad0005d47a20 */ /* 0x000fe40000410000 */
[-C--:B--2---:R-:W-:Y:S02]  /*2560*/  HMMA.16816.F32.BF16 R20, R160, R132.reuse, R20 ;  /* 0x00000084a014723c */ /* 0x084fe40000041814 */
[----:B------:R-:W1:Y:S01]  /*2570*/  MUFU.TANH R209, R209 ;  /* 0x000000d100d17308 */ /* 0x000e620000002400 */
[----:B------:R2:W3:Y:S01]  /*2580*/  LDSM.16.M88.4 R140, [R3+0x12880] ;  /* 0x01288000038c783b */ /* 0x0004e20000000200 */
[----:B------:R-:W-:Y:S02]  /*2590*/  FMUL.FTZ R213, R6, c[0x0][0x2b4] ;  /* 0x0000ad0006d57a20 */ /* 0x000fe40000410000 */
[----:B------:R-:W-:Y:S02]  /*25a0*/  FMUL.FTZ R214, R7, c[0x0][0x2b4] ;  /* 0x0000ad0007d67a20 */ /* 0x000fe40000410000 */
[C---:B------:R-:W-:Y:S03]  /*25b0*/  HMMA.16816.F32.BF16 R24, R136.reuse, R132, R24 ;  /* 0x000000848818723c */ /* 0x040fe60000041818 */
[----:B------:R2:W4:Y:S01]  /*25c0*/  LDSM.16.M88.4 R148, [R2+0x12080] ;  /* 0x012080000294783b */ /* 0x0005220000000200 */
[----:B------:R-:W5:Y:S01]  /*25d0*/  MUFU.TANH R212, R212 ;  /* 0x000000d400d47308 */ /* 0x000f620000002400 */
[----:B------:R-:W-:Y:S02]  /*25e0*/  FMUL.FTZ R215, R8, c[0x0][0x2b4] ;  /* 0x0000ad0008d77a20 */ /* 0x000fe40000410000 */
[----:B------:R-:W-:Y:S01]  /*25f0*/  FMUL.FTZ R216, R9, c[0x0][0x2b4] ;  /* 0x0000ad0009d87a20 */ /* 0x000fe20000410000 */
[-C--:B------:R-:W-:Y:S03]  /*2600*/  HMMA.16816.F32.BF16 R28, R136, R134.reuse, R28 ;  /* 0x00000086881c723c */ /* 0x080fe6000004181c */
[----:B------:R2:W1:Y:S01]  /*2610*/  LDSM.16.M88.4 R156, [R2+0x12880] ;  /* 0x01288000029c783b */ /* 0x0004620000000200 */
[----:B------:R-:W-:Y:S02]  /*2620*/  FMUL.FTZ R217, R10, c[0x0][0x2b4] ;  /* 0x0000ad000ad97a20 */ /* 0x000fe40000410000 */
[----:B------:R-:W1:Y:S01]  /*2630*/  MUFU.TANH R213, R213 ;  /* 0x000000d500d57308 */ /* 0x000e620000002400 */
[----:B------:R-:W-:Y:S01]  /*2640*/  FMUL.FTZ R218, R11, c[0x0][0x2b4] ;  /* 0x0000ad000bda7a20 */ /* 0x000fe20000410000 */
[----:B------:R-:W-:Y:S03]  /*2650*/  HMMA.16816.F32.BF16 R32, R160, R134, R32 ;  /* 0x00000086a020723c */ /* 0x000fe60000041820 */
[----:B------:R2:W1:Y:S01]  /*2660*/  LDSM.16.M88.4 R132, [R3+0x12080] ;  /* 0x012080000384783b */ /* 0x0004620000000200 */
[----:B------:R-:W-:Y:S02]  /*2670*/  FMUL.FTZ R219, R12, c[0x0][0x2b4] ;  /* 0x0000ad000cdb7a20 */ /* 0x000fe40000410000 */
[----:B------:R-:W-:Y:S02]  /*2680*/  FMUL.FTZ R220, R13, c[0x0][0x2b4] ;  /* 0x0000ad000ddc7a20 */ /* 0x000fe40000410000 */
[----:B------:R-:W1:Y:S01]  /*2690*/  MUFU.TANH R214, R214 ;  /* 0x000000d600d67308 */ /* 0x000e620000002400 */
[----:B------:R-:W-:Y:S02]  /*26a0*/  FMUL.FTZ R221, R14, c[0x0][0x2b4] ;  /* 0x0000ad000edd7a20 */ /* 0x000fe40000410000 */
[----:B------:R2:W1:Y:S01]  /*26b0*/  LDSM.16.M88.4 R136, [R180+0x6080] ;  /* 0x00608000b488783b */ /* 0x0004620000000200 */
[----:B------:R-:W-:Y:S02]  /*26c0*/  FMUL.FTZ R222, R15, c[0x0][0x2b4] ;  /* 0x0000ad000fde7a20 */ /* 0x000fe40000410000 */
[----:B------:R-:W-:Y:S02]  /*26d0*/  FMUL.FTZ R223, R16, c[0x0][0x2b4] ;  /* 0x0000ad0010df7a20 */ /* 0x000fe40000410000 */
[----:B------:R-:W-:Y:S02]  /*26e0*/  FMUL.FTZ R224, R17, c[0x0][0x2b4] ;  /* 0x0000ad0011e07a20 */ /* 0x000fe40000410000 */
[----:B------:R-:W1:Y:S01]  /*26f0*/  MUFU.TANH R215, R215 ;  /* 0x000000d700d77308 */ /* 0x000e620000002400 */
[----:B------:R2:W1:Y:S01]  /*2700*/  LDSM.16.M88.4 R144, [R180+0x7080] ;  /* 0x00708000b490783b */ /* 0x0004620000000200 */
[----:B------:R-:W-:Y:S02]  /*2710*/  FMUL.FTZ R225, R18, c[0x0][0x2b4] ;  /* 0x0000ad0012e17a20 */ /* 0x000fe40000410000 */
[----:B------:R-:W-:Y:S02]  /*2720*/  FMUL.FTZ R226, R19, c[0x0][0x2b4] ;  /* 0x0000ad0013e27a20 */ /* 0x000fe40000410000 */
[----:B------:R-:W-:Y:S02]  /*2730*/  FMUL.FTZ R227, R20, c[0x0][0x2b4] ;  /* 0x0000ad0014e37a20 */ /* 0x000fe40000410000 */
[----:B------:R-:W-:Y:S01]  /*2740*/  FMUL.FTZ R228, R21, c[0x0][0x2b4] ;  /* 0x0000ad0015e47a20 */ /* 0x000fe20000410000 */
[----:B------:R2:W1:Y:S01]  /*2750*/  LDSM.16.M88.4 R152, [R172+0x6080] ;  /* 0x00608000ac98783b */ /* 0x0004620000000200 */
[----:B------:R-:W1:Y:S01]  /*2760*/  MUFU.TANH R216, R216 ;  /* 0x000000d800d87308 */ /* 0x000e620000002400 */
[----:B------:R-:W-:Y:S02]  /*2770*/  FMUL.FTZ R229, R22, c[0x0][0x2b4] ;  /* 0x0000ad0016e57a20 */ /* 0x000fe40000410000 */
[----:B------:R-:W-:Y:S02]  /*2780*/  FMUL.FTZ R230, R23, c[0x0][0x2b4] ;  /* 0x0000ad0017e67a20 */ /* 0x000fe40000410000 */
[----:B------:R-:W-:Y:S02]  /*2790*/  FMUL.FTZ R231, R24, c[0x0][0x2b4] ;  /* 0x0000ad0018e77a20 */ /* 0x000fe40000410000 */
[----:B------:R2:W1:Y:S01]  /*27a0*/  LDSM.16.M88.4 R160, [R172+0x7080] ;  /* 0x00708000aca0783b */ /* 0x0004620000000200 */
        /* <DEDUP_REMOVED lines=13> */
[----:B------:R-:W1:Y:S10]  /*2880*/  MUFU.TANH R219, R219 ;  /* 0x000000db00db7308 */ /* 0x000e740000002400 */
        /* <DEDUP_REMOVED lines=22> */
[----:B------:R-:W1:Y:S01]  /*29f0*/  MUFU.TANH R244, R244 ;  /* 0x000000f400f47308 */ /* 0x000e620000002400 */
[----:B------:R-:W-:-:S05]  /*2a00*/  @P0 BRA `(.L_x_657) ;  /* 0x0000032000000947 */ /* 0x000fca0003800000 */
[----:B--2345:R-:W-:Y:S01]  /*2a10*/  IMAD.MOV.U32 R8, RZ, RZ, R206 ;  /* 0x000000ffff087224 */ /* 0x03cfe200078e00ce */
[----:B------:R-:W2:Y:S01]  /*2a20*/  S2R R4, SR_CTAID.Y ;  /* 0x0000000000047919 */ /* 0x000ea20000002600 */
[----:B------:R-:W-:Y:S01]  /*2a30*/  ULDC.64 UR6, c[0x0][0x178] ;  /* 0x00005e0000067ab9 */ /* 0x000fe20000000a00 */
[----:B------:R-:W-:Y:S01]  /*2a40*/  IMAD.MOV.U32 R9, RZ, RZ, R199 ;  /* 0x000000ffff097224 */ /* 0x000fe200078e00c7 */
[----:B------:R-:W-:Y:S02]  /*2a50*/  UIMAD.WIDE.U32 UR26, UR21, UR6, URZ ;  /* 0x00000006151a72a5 */ /* 0x000fe4000f8e003f */
[----:B------:R-:W-:Y:S04]  /*2a60*/  USHF.R.S32.HI UR4, URZ, 0x1f, UR21 ;  /* 0x0000001f3f047899 */ /* 0x000fe80008011415 */
[----:B------:R-:W-:Y:S02]  /*2a70*/  UIMAD UR4, UR4, UR6, URZ ;  /* 0x00000006040472a4 */ /* 0x000fe4000f8e023f */
[----:B------:R-:W-:Y:S02]  /*2a80*/  UIMAD UR6, UR21, -0x40, UR13 ;  /* 0xffffffc0150678a4 */ /* 0x000fe4000f8e020d */
[----:B------:R-:W-:Y:S04]  /*2a90*/  UIMAD UR4, UR21, UR7, UR4 ;  /* 0x00000007150472a4 */ /* 0x000fe8000f8e0204 */
[----:B------:R-:W-:Y:S01]  /*2aa0*/  UIADD3 UR4, UR27, UR4, URZ ;  /* 0x000000041b047290 */ /* 0x000fe2000fffe03f */
[----:B--2---:R-:W-:Y:S01]  /*2ab0*/  SHF.R.S32.HI R3, RZ, 0x1f, R4 ;  /* 0x0000001fff037819 */ /* 0x004fe20000011404 */
[----:B------:R-:W-:Y:S04]  /*2ac0*/  IMAD.WIDE.U32 R8, R4, c[0x0][0x180], R8 ;  /* 0x0000600004087a25 */ /* 0x000fe800078e0008 */
[C---:B------:R-:W-:Y:S01]  /*2ad0*/  IMAD R5, R3.reuse, c[0x0][0x180], RZ ;  /* 0x0000600003057a24 */ /* 0x040fe200078e02ff */
[----:B------:R-:W-:Y:S01]  /*2ae0*/  IADD3 R2, P0, R8, UR12, RZ ;  /* 0x0000000c08027c10 */ /* 0x000fe2000ff1e0ff */
[C---:B------:R-:W-:Y:S04]  /*2af0*/  @!P1 IMAD.WIDE.U32 R6, R4.reuse, c[0x0][0x270], R192 ;  /* 0x00009c0004069a25 */ /* 0x040fe800078e00c0 */
[C---:B------:R-:W-:Y:S02]  /*2b00*/  IMAD R5, R4.reuse, c[0x0][0x184], R5 ;  /* 0x0000610004057a24 */ /* 0x040fe400078e0205 */
[----:B------:R-:W-:Y:S03]  /*2b10*/  @!P1 IMAD R3, R3, c[0x0][0x270], RZ ;  /* 0x00009c0003039a24 */ /* 0x000fe600078e02ff */
[----:B------:R-:W-:Y:S01]  /*2b20*/  IADD3.X R5, R9, UR15, R5, P0, !PT ;  /* 0x0000000f09057c10 */ /* 0x000fe200087fe405 */
[----:B------:R-:W-:Y:S01]  /*2b30*/  @!P1 IMAD R3, R4, c[0x0][0x274], R3 ;  /* 0x00009d0004039a24 */ /* 0x000fe200078e0203 */
[----:B------:R-:W-:Y:S04]  /*2b40*/  @!P1 IADD3 R4, P0, R6, UR11, RZ ;  /* 0x0000000b06049c10 */ /* 0x000fe8000ff1e0ff */
[----:B------:R-:W-:Y:S02]  /*2b50*/  @!P1 IADD3.X R3, R7, UR17, R3, P0, !PT ;  /* 0x0000001107039c10 */ /* 0x000fe400087fe403 */
[C---:B------:R-:W-:Y:S04]  /*2b60*/  LEA R7, P0, R2.reuse, c[0x0][0x160], 0x1 ;  /* 0x0000580002077a11 */ /* 0x040fe800078008ff */
[----:B------:R-:W-:Y:S01]  /*2b70*/  LEA.HI.X R5, R2, c[0x0][0x164], R5, 0x1, P0 ;  /* 0x0000590002057a11 */ /* 0x000fe200000f0c05 */
[----:B------:R-:W-:Y:S01]  /*2b80*/  IMAD.U32 R2, RZ, RZ, UR26 ;  /* 0x0000001aff027e24 */ /* 0x000fe2000f8e00ff */
[C---:B------:R-:W-:Y:S04]  /*2b90*/  @!P1 LEA R8, P0, R4.reuse, c[0x0][0x258], 0x2 ;  /* 0x0000960004089a11 */ /* 0x040fe800078010ff */
[----:B------:R-:W-:Y:S01]  /*2ba0*/  @!P1 LEA.HI.X R9, R4, c[0x0][0x25c], R3, 0x2, P0 ;  /* 0x0000970004099a11 */ /* 0x000fe200000f1403 */
[----:B------:R-:W-:Y:S01]  /*2bb0*/  IMAD.U32 R3, RZ, RZ, UR26 ;  /* 0x0000001aff037e24 */ /* 0x000fe2000f8e00ff */
[----:B------:R-:W-:Y:S02]  /*2bc0*/  LEA R6, P0, R2, R7, 0x7 ;  /* 0x0000000702067211 */ /* 0x000fe400078038ff */
[----:B------:R-:W-:Y:S02]  /*2bd0*/  MOV R2, UR4 ;  /* 0x0000000400027c02 */ /* 0x000fe40008000f00 */
[----:B------:R-:W-:Y:S02]  /*2be0*/  IADD3 R4, R186, 0xc080, RZ ;  /* 0x0000c080ba047810 */ /* 0x000fe40007ffe0ff */
[----:B------:R-:W-:Y:S01]  /*2bf0*/  LEA.HI.X R7, R3, R5, R2, 0x7, P0 ;  /* 0x0000000503077211 */ /* 0x000fe200000f3c02 */
[----:B------:R-:W-:Y:S01]  /*2c00*/  IMAD.U32 R3, RZ, RZ, UR23 ;  /* 0x00000017ff037e24 */ /* 0x000fe2000f8e00ff */
[----:B------:R-:W-:Y:S01]  /*2c10*/  ISETP.GE.OR P0, PT, R190, UR6, P6 ;  /* 0x00000006be007c0c */ /* 0x000fe2000b706670 */
[----:B------:R-:W-:Y:S02]  /*2c20*/  IMAD.U32 R2, RZ, RZ, UR14 ;  /* 0x0000000eff027e24 */ /* 0x000fe4000f8e00ff */
[C---:B------:R-:W-:Y:S01]  /*2c30*/  IMAD R4, R3.reuse, 0x3000, R4 ;  /* 0x0000300003047824 */ /* 0x040fe200078e0204 */
[----:B------:R-:W-:Y:S02]  /*2c40*/  @!P1 LEA R3, R3, R192, 0x6 ;  /* 0x000000c003039211 */ /* 0x000fe400078e30ff */
[----:B------:R-:W-:Y:S03]  /*2c50*/  @!P1 LEA R2, R2, 0x40, 0x6 ;  /* 0x0000004002029811 */ /* 0x000fe600078e30ff */
[----:B------:R-:W-:Y:S02]  /*2c60*/  @!P1 IMAD.SHL.U32 R5, R3, 0x4, RZ ;  /* 0x0000000403059824 */ /* 0x000fe400078e00ff */
[----:B------:R-:W-:Y:S02]  /*2c70*/  @!P1 IMAD.WIDE R8, R2, 0x4, R8 ;  /* 0x0000000402089825 */ /* 0x000fe400078e0208 */
[----:B------:R-:W-:Y:S01]  /*2c80*/  @!PT LDS RZ, [RZ] ;  /* 0x00000000fffff984 */ /* 0x000fe20000000800 */
[----:B------:R-:W-:Y:S01]  /*2c90*/  @!PT LDS RZ, [RZ] ;  /* 0x00000000fffff984 */ /* 0x000fe20000000800 */
[----:B------:R-:W-:Y:S01]  /*2ca0*/  @!PT LDS RZ, [RZ] ;  /* 0x00000000fffff984 */ /* 0x000fe20000000800 */
[----:B------:R2:W-:Y:S01]  /*2cb0*/  LDGSTS.E.BYPASS.LTC128B.128 [R4], [R6.64], !P0 ;  /* 0x0000000006047fae */ /* 0x0005e2000c101d58 */
[C---:B------:R-:W-:Y:S11]  /*2cc0*/  ISETP.GE.OR P0, PT, R190.reuse, UR6, !P3 ;  /* 0x00000006be007c0c */ /* 0x040ff6000df06670 */
[----:B------:R-:W-:Y:S02]  /*2cd0*/  @!UPT UIADD3 URZ, URZ, URZ, URZ ;  /* 0x0000003f3f3ff290 */ /* 0x000fe4000fffe03f */
[----:B------:R2:W-:Y:S01]  /*2ce0*/  LDGSTS.E.BYPASS.LTC128B.128 [R4+0x1000], [R6.64+0x40], !P0 ;  /* 0x0100004006047fae */ /* 0x0005e2000c101d58 */
[----:B------:R-:W-:Y:S11]  /*2cf0*/  ISETP.GE.OR P0, PT, R190, UR6, !P2 ;  /* 0x00000006be007c0c */ /* 0x000ff6000d706670 */
[----:B------:R-:W-:Y:S02]  /*2d00*/  @!UPT UIADD3 URZ, URZ, URZ, URZ ;  /* 0x0000003f3f3ff290 */ /* 0x000fe4000fffe03f */
[----:B------:R2:W-:Y:S07]  /*2d10*/  LDGSTS.E.BYPASS.LTC128B.128 [R4+0x2000], [R6.64+0x80], !P0 ;  /* 0x0200008006047fae */ /* 0x0005ee000c101d58 */
[----:B------:R2:W-:Y:S02]  /*2d20*/  @!P1 LDGSTS.E.BYPASS.LTC128B.128 [R5+0x18080], [R8.64] ;  /* 0x1808000008059fae */ /* 0x0005e4000b901d58 */
.L_x_657:
[-C--:B-12345:R-:W-:Y:S01]  /*2d30*/  HMMA.16816.F32.BF16 R4, R132, R136.reuse, RZ ;  /* 0x000000888404723c */ /* 0x0befe200000418ff */
[----:B------:R-:W0:Y:S01]  /*2d40*/  LDGDEPBAR ;  /* 0x00000000000079af */ /* 0x000e220000000000 */
[----:B------:R-:W-:Y:S01]  /*2d50*/  UMOV UR4, 0x1800 ;  /* 0x0000180000047882 */ /* 0x000fe20000000000 */
[----:B------:R-:W-:Y:S01]  /*2d60*/  ISETP.GT.AND P0, PT, R200, RZ, PT ;  /* 0x000000ffc800720c */ /* 0x000fe20003f04270 */
[----:B------:R-:W-:Y:S02]  /*2d70*/  UIMAD UR4, UR5, UR4, 0x800 ;  /* 0x00000800050474a4 */ /* 0x000fe4000f8e0204 */
[----:B------:R-:W-:Y:S01]  /*2d80*/  UIADD3 UR26, UR14, 0x2, URZ ;  /* 0x000000020e1a7890 */ /* 0x000fe2000fffe03f */
[----:B------:R-:W-:Y:S01]  /*2d90*/  FSEL R171, R213, -INF , P0 ;  /* 0xff800000d5ab7808 */ /* 0x000fe20000000000 */
[C---:B------:R-:W-:Y:S02]  /*2da0*/  HMMA.16816.F32.BF16 R8, R140.reuse, R136, RZ ;  /* 0x000000888c08723c */ /* 0x040fe400000418ff */
[----:B------:R-:W-:Y:S02]  /*2db0*/  UISETP.GE.AND UP0, UPT, UR26, UR19, UPT ;  /* 0x000000131a00728c */ /* 0x000fe4000bf06270 */
[----:B------:R-:W-:Y:S01]  /*2dc0*/  IADD3 R2, R184, UR4, RZ ;  /* 0x00000004b8027c10 */ /* 0x000fe2000fffe0ff */
[----:B------:R-:W-:Y:S02]  /*2dd0*/  FFMA.FTZ R171, R171, c[0x0][0x29c], -R246 ;  /* 0x0000a700abab7a23 */ /* 0x000fe400000108f6 */
[----:B------:R-:W-:Y:S01]  /*2de0*/  FFMA.FTZ R213, -R213, R213, 1 ;  /* 0x3f800000d5d57423 */ /* 0x000fe200000101d5 */
[-C--:B------:R-:W-:Y:S01]  /*2df0*/  HMMA.16816.F32.BF16 R12, R140, R138.reuse, RZ ;  /* 0x0000008a8c0c723c */ /* 0x080fe200000418ff */
[----:B------:R-:W-:Y:S02]  /*2e00*/  SHF.L.U32 R3, R2, 0x1, RZ ;  /* 0x0000000102037819 */ /* 0x000fe400000006ff */
[----:B------:R-:W-:Y:S05]  /*2e10*/  MUFU.EX2 R171, R171 ;  /* 0x000000ab00ab7308 */ /* 0x000fea0000000800 */
[C---:B------:R-:W-:Y:S01]  /*2e20*/  HMMA.16816.F32.BF16 R16, R132.reuse, R138, RZ ;  /* 0x0000008a8410723c */ /* 0x040fe200000418ff */
[----:B------:R-:W-:Y:S07]  /*2e30*/  LDSM.16.M88.4 R136, [R180+0x8080] ;  /* 0x00808000b488783b */ /* 0x000fee0000000200 */
[-C--:B------:R-:W-:Y:S08]  /*2e40*/  HMMA.16816.F32.BF16 R20, R132, R144.reuse, RZ ;  /* 0x000000908414723c */ /* 0x080ff000000418ff */
[C---:B------:R-:W-:Y:S08]  /*2e50*/  HMMA.16816.F32.BF16 R24, R140.reuse, R144, RZ ;  /* 0x000000908c18723c */ /* 0x040ff000000418ff */
[-C--:B------:R-:W-:Y:S01]  /*2e60*/  HMMA.16816.F32.BF16 R28, R140, R146.reuse, RZ ;  /* 0x000000928c1c723c */ /* 0x080fe200000418ff */
[----:B------:R-:W-:Y:S07]  /*2e70*/  LDSM.16.M88.4 R140, [R3+0x12880] ;  /* 0x01288000038c783b */ /* 0x000fee0000000200 */
[----:B------:R-:W-:Y:S01]  /*2e80*/  HMMA.16816.F32.BF16 R32, R132, R146, RZ ;  /* 0x000000928420723c */ /* 0x000fe200000418ff */
[----:B------:R-:W1:Y:S07]  /*2e90*/  LDSM.16.M88.4 R132, [R3+0x12080] ;  /* 0x012080000384783b */ /* 0x000e6e0000000200 */
[-C--:B------:R-:W-:Y:S01]  /*2ea0*/  HMMA.16816.F32.BF16 R4, R148, R152.reuse, R4 ;  /* 0x000000989404723c */ /* 0x080fe20000041804 */
[----:B------:R-:W2:Y:S07]  /*2eb0*/  LDSM.16.M88.4 R144, [R180+0x9080] ;  /* 0x00908000b490783b */ /* 0x000eae0000000200 */
[C---:B------:R-:W-:Y:S07]  /*2ec0*/  HMMA.16816.F32.BF16 R8, R156.reuse, R152, R8 ;  /* 0x000000989c08723c */ /* 0x040fee0000041808 */
[----:B------:R-:W-:Y:S01]  /*2ed0*/  IADD3 R152, R184, UR4, R181 ;  /* 0x00000004b8987c10 */ /* 0x000fe2000fffe0b5 */
[-C--:B------:R-:W-:Y:S04]  /*2ee0*/  HMMA.16816.F32.BF16 R12, R156, R154.reuse, R12 ;  /* 0x0000009a9c0c723c */ /* 0x080fe8000004180c */
[----:B------:R-:W-:Y:S04]  /*2ef0*/  SHF.L.U32 R2, R152, 0x1, RZ ;  /* 0x0000000198027819 */ /* 0x000fe800000006ff */
[C---:B------:R-:W-:Y:S01]  /*2f00*/  HMMA.16816.F32.BF16 R16, R148.reuse, R154, R16 ;  /* 0x0000009a9410723c */ /* 0x040fe20000041810 */
[----:B------:R-:W-:Y:S07]  /*2f10*/  LDSM.16.M88.4 R152, [R2+0x12080] ;  /* 0x012080000298783b */ /* 0x000fee0000000200 */
[-C--:B------:R-:W-:Y:S01]  /*2f20*/  HMMA.16816.F32.BF16 R20, R148, R160.reuse, R20 ;  /* 0x000000a09414723c */ /* 0x080fe20000041814 */
[----:B------:R-:W-:Y:S07]  /*2f30*/  LDSM.16.M88.4 R164, [R2+0x12880] ;  /* 0x0128800002a4783b */ /* 0x000fee0000000200 */
[C---:B------:R-:W-:Y:S08]  /*2f40*/  HMMA.16816.F32.BF16 R24, R156.reuse, R160, R24 ;  /* 0x000000a09c18723c */ /* 0x040ff00000041818 */
[-C--:B------:R-:W-:Y:S01]  /*2f50*/  HMMA.16816.F32.BF16 R28, R156, R162.reuse, R28 ;  /* 0x000000a29c1c723c */ /* 0x080fe2000004181c */
[----:B------:R-:W3:Y:S07]  /*2f60*/  LDSM.16.M88.4 R156, [R172+0x8080] ;  /* 0x00808000ac9c783b */ /* 0x000eee0000000200 */
[----:B------:R-:W-:Y:S01]  /*2f70*/  HMMA.16816.F32.BF16 R32, R148, R162, R32 ;  /* 0x000000a29420723c */ /* 0x000fe20000041820 */
[----:B------:R-:W4:Y:S07]  /*2f80*/  LDSM.16.M88.4 R148, [R172+0x9080] ;  /* 0x00908000ac94783b */ /* 0x000f2e0000000200 */
[-C--:B-1----:R-:W-:Y:S08]  /*2f90*/  HMMA.16816.F32.BF16 R4, R132, R136.reuse, R4 ;  /* 0x000000888404723c */ /* 0x082ff00000041804 */
[C---:B------:R-:W-:Y:S08]  /*2fa0*/  HMMA.16816.F32.BF16 R8, R140.reuse, R136, R8 ;  /* 0x000000888c08723c */ /* 0x040ff00000041808 */
[-C--:B------:R-:W-:Y:S08]  /*2fb0*/  HMMA.16816.F32.BF16 R12, R140, R138.reuse, R12 ;  /* 0x0000008a8c0c723c */ /* 0x080ff0000004180c */
[C---:B------:R-:W-:Y:S01]  /*2fc0*/  HMMA.16816.F32.BF16 R16, R132.reuse, R138, R16 ;  /* 0x0000008a8410723c */ /* 0x040fe20000041810 */
[----:B------:R-:W-:Y:S07]  /*2fd0*/  LDSM.16.M88.4 R136, [R3+0x13080] ;  /* 0x013080000388783b */ /* 0x000fee0000000200 */
[-C--:B--2---:R-:W-:Y:S08]  /*2fe0*/  HMMA.16816.F32.BF16 R20, R132, R144.reuse, R20 ;  /* 0x000000908414723c */ /* 0x084ff00000041814 */
[C---:B------:R-:W-:Y:S07]  /*2ff0*/  HMMA.16816.F32.BF16 R24, R140.reuse, R144, R24 ;  /* 0x000000908c18723c */ /* 0x040fee0000041818 */
[C---:B------:R-:W-:Y:S01]  /*3000*/  FSEL R144, R209.reuse, -INF , P0 ;  /* 0xff800000d1907808 */ /* 0x040fe20000000000 */
[-C--:B------:R-:W-:Y:S01]  /*3010*/  HMMA.16816.F32.BF16 R28, R140, R146.reuse, R28 ;  /* 0x000000928c1c723c */ /* 0x080fe2000004181c */
[----:B------:R-:W1:Y:S03]  /*3020*/  LDSM.16.M88.4 R140, [R180+0xa080] ;  /* 0x00a08000b48c783b */ /* 0x000e660000000200 */
[----:B------:R-:W-:Y:S04]  /*3030*/  FFMA.FTZ R209, -R209, R209, 1 ;  /* 0x3f800000d1d17423 */ /* 0x000fe800000101d1 */
[----:B------:R-:W-:Y:S01]  /*3040*/  HMMA.16816.F32.BF16 R32, R132, R146, R32 ;  /* 0x000000928420723c */ /* 0x000fe20000041820 */
[----:B------:R2:W5:Y:S07]  /*3050*/  LDSM.16.M88.4 R132, [R3+0x13880] ;  /* 0x013880000384783b */ /* 0x00056e0000000200 */
[-C--:B---3--:R-:W-:Y:S08]  /*3060*/  HMMA.16816.F32.BF16 R4, R152, R156.reuse, R4 ;  /* 0x0000009c9804723c */ /* 0x088ff00000041804 */
[C---:B------:R-:W-:Y:S07]  /*3070*/  HMMA.16816.F32.BF16 R8, R164.reuse, R156, R8 ;  /* 0x0000009ca408723c */ /* 0x040fee0000041808 */
[----:B------:R-:W-:Y:S01]  /*3080*/  FSEL R156, R215, -INF , P0 ;  /* 0xff800000d79c7808 */ /* 0x000fe20000000000 */
[-C--:B------:R-:W-:Y:S04]  /*3090*/  HMMA.16816.F32.BF16 R12, R164, R158.reuse, R12 ;  /* 0x0000009ea40c723c */ /* 0x080fe8000004180c */
[----:B--2---:R-:W-:Y:S02]  /*30a0*/  FFMA.FTZ R3, R144, c[0x0][0x29c], -R247 ;  /* 0x0000a70090037a23 */ /* 0x004fe400000108f7 */
[----:B------:R-:W2:Y:S01]  /*30b0*/  LDSM.16.M88.4 R144, [R180+0xb080] ;  /* 0x00b08000b490783b */ /* 0x000ea20000000200 */
[----:B------:R-:W-:Y:S01]  /*30c0*/  FFMA.FTZ R156, R156, c[0x0][0x29c], -R245 ;  /* 0x0000a7009c9c7a23 */ /* 0x000fe200000108f5 */
[C---:B------:R-:W-:Y:S02]  /*30d0*/  HMMA.16816.F32.BF16 R16, R152.reuse, R158, R16 ;  /* 0x0000009e9810723c */ /* 0x040fe40000041810 */
[----:B------:R-:W-:Y:S06]  /*30e0*/  MUFU.EX2 R3, R3 ;  /* 0x0000000300037308 */ /* 0x000fec0000000800 */
[-C--:B----4-:R-:W-:Y:S04]  /*30f0*/  HMMA.16816.F32.BF16 R20, R152, R148.reuse, R20 ;  /* 0x000000949814723c */ /* 0x090fe80000041814 */
[----:B------:R-:W-:Y:S04]  /*3100*/  MUFU.EX2 R156, R156 ;  /* 0x0000009c009c7308 */ /* 0x000fe80000000800 */
[C---:B------:R-:W-:Y:S08]  /*3110*/  HMMA.16816.F32.BF16 R24, R164.reuse, R148, R24 ;  /* 0x00000094a418723c */ /* 0x040ff00000041818 */
[-C--:B------:R-:W-:Y:S08]  /*3120*/  HMMA.16816.F32.BF16 R28, R164, R150.reuse, R28 ;  /* 0x00000096a41c723c */ /* 0x080ff0000004181c */
[----:B------:R-:W-:Y:S07]  /*3130*/  HMMA.16816.F32.BF16 R32, R152, R150, R32 ;  /* 0x000000969820723c */ /* 0x000fee0000041820 */
[----:B------:R-:W-:Y:S01]  /*3140*/  FSEL R153, R217, -INF , P0 ;  /* 0xff800000d9997808 */ /* 0x000fe20000000000 */
[-C--:B-1----:R-:W-:Y:S05]  /*3150*/  HMMA.16816.F32.BF16 R4, R136, R140.reuse, R4 ;  /* 0x0000008c8804723c */ /* 0x082fea0000041804 */
[--C-:B------:R-:W-:Y:S01]  /*3160*/  FFMA.FTZ R153, R153, c[0x0][0x29c], -R242.reuse ;  /* 0x0000a70099997a23 */ /* 0x100fe200000108f2 */
[----:B------:R-:W-:Y:S01]  /*3170*/  ISETP.GT.AND P0, PT, R200, 0x1, PT ;  /* 0x00000001c800780c */ /* 0x000fe20003f04270 */
[----:B------:R-:W-:Y:S01]  /*3180*/  FFMA.FTZ R217, -R217, R217, 1 ;  /* 0x3f800000d9d97423 */ /* 0x000fe200000101d9 */
[C---:B-----5:R-:W-:Y:S03]  /*3190*/  HMMA.16816.F32.BF16 R8, R132.reuse, R140, R8 ;  /* 0x0000008c8408723c */ /* 0x060fe60000041808 */
[----:B------:R-:W-:Y:S01]  /*31a0*/  MUFU.EX2 R153, R153 ;  /* 0x0000009900997308 */ /* 0x000fe20000000800 */
[C---:B------:R-:W-:Y:S01]  /*31b0*/  FSEL R148, R212.reuse, -INF , P0 ;  /* 0xff800000d4947808 */ /* 0x040fe20000000000 */
[----:B------:R-:W-:Y:S01]  /*31c0*/  FFMA.FTZ R212, -R212, R212, 1 ;  /* 0x3f800000d4d47423 */ /* 0x000fe200000101d4 */
[C---:B------:R-:W-:Y:S01]  /*31d0*/  FSEL R169, R214.reuse, -INF , P0 ;  /* 0xff800000d6a97808 */ /* 0x040fe20000000000 */
[----:B------:R-:W-:Y:S01]  /*31e0*/  FFMA.FTZ R214, -R214, R214, 1 ;  /* 0x3f800000d6d67423 */ /* 0x000fe200000101d6 */
[-C--:B------:R-:W-:Y:S04]  /*31f0*/  HMMA.16816.F32.BF16 R12, R132, R142.reuse, R12 ;  /* 0x0000008e840c723c */ /* 0x080fe8000004180c */
[----:B------:R-:W-:Y:S01]  /*3200*/  FSEL R154, R216, -INF , P0 ;  /* 0xff800000d89a7808 */ /* 0x000fe20000000000 */
[----:B------:R-:W-:Y:S01]  /*3210*/  FFMA.FTZ R152, R148, c[0x0][0x29c], -R247 ;  /* 0x0000a70094987a23 */ /* 0x000fe200000108f7 */
[C---:B------:R-:W-:Y:S01]  /*3220*/  FSEL R155, R218.reuse, -INF , P0 ;  /* 0xff800000da9b7808 */ /* 0x040fe20000000000 */
[----:B------:R-:W-:Y:S01]  /*3230*/  FFMA.FTZ R218, -R218, R218, 1 ;  /* 0x3f800000dada7423 */ /* 0x000fe200000101da */
[C---:B------:R-:W-:Y:S03]  /*3240*/  HMMA.16816.F32.BF16 R16, R136.reuse, R142, R16 ;  /* 0x0000008e8810723c */ /* 0x040fe60000041810 */
[----:B------:R-:W-:Y:S01]  /*3250*/  MUFU.EX2 R152, R152 ;  /* 0x0000009800987308 */ /* 0x000fe20000000800 */
[----:B------:R-:W-:Y:S01]  /*3260*/  ISETP.GT.AND P0, PT, R200, 0x20, PT ;  /* 0x00000020c800780c */ /* 0x000fe20003f04270 */
[----:B------:R-:W-:Y:S02]  /*3270*/  FFMA.FTZ R154, R154, c[0x0][0x29c], -R245 ;  /* 0x0000a7009a9a7a23 */ /* 0x000fe400000108f5 */
[--C-:B------:R-:W-:Y:S01]  /*3280*/  FFMA.FTZ R155, R155, c[0x0][0x29c], -R242.reuse ;  /* 0x0000a7009b9b7a23 */ /* 0x100fe200000108f2 */
[-C--:B--2---:R-:W-:Y:S04]  /*3290*/  HMMA.16816.F32.BF16 R20, R136, R144.reuse, R20 ;  /* 0x000000908814723c */ /* 0x084fe80000041814 */
[C---:B------:R-:W-:Y:S01]  /*32a0*/  FSEL R148, R223.reuse, -INF , P0 ;  /* 0xff800000df947808 */ /* 0x040fe20000000000 */
[----:B------:R-:W-:Y:S01]  /*32b0*/  FFMA.FTZ R223, -R223, R223, 1 ;  /* 0x3f800000dfdf7423 */ /* 0x000fe200000101df */
[----:B------:R-:W-:Y:S02]  /*32c0*/  FSEL R162, R219, -INF , P0 ;  /* 0xff800000dba27808 */ /* 0x000fe40000000000 */
[C---:B------:R-:W-:Y:S04]  /*32d0*/  HMMA.16816.F32.BF16 R24, R132.reuse, R144, R24 ;  /* 0x000000908418723c */ /* 0x040fe80000041818 */
[----:B------:R-:W-:Y:S01]  /*32e0*/  FSEL R249, R225, -INF , P0 ;  /* 0xff800000e1f97808 */ /* 0x000fe20000000000 */
[----:B------:R-:W-:Y:S01]  /*32f0*/  FFMA.FTZ R157, R148, c[0x0][0x29c], -R247 ;  /* 0x0000a700949d7a23 */ /* 0x000fe200000108f7 */
[----:B------:R-:W-:Y:S01]  /*3300*/  FSEL R161, R221, -INF , P0 ;  /* 0xff800000dda17808 */ /* 0x000fe20000000000 */
[----:B------:R-:W-:Y:S01]  /*3310*/  LDSM.16.M88.4 R148, [R172+0xa080] ;  /* 0x00a08000ac94783b */ /* 0x000fe20000000200 */
[-C--:B------:R-:W-:Y:S03]  /*3320*/  HMMA.16816.F32.BF16 R28, R132, R146.reuse, R28 ;  /* 0x00000092841c723c */ /* 0x080fe6000004181c */
[----:B------:R-:W-:Y:S01]  /*3330*/  ISETP.GT.AND P0, PT, R200, 0x21, PT ;  /* 0x00000021c800780c */ /* 0x000fe20003f04270 */
[----:B------:R-:W-:Y:S01]  /*3340*/  FFMA.FTZ R162, R162, c[0x0][0x29c], -R245 ;  /* 0x0000a700a2a27a23 */ /* 0x000fe200000108f5 */
[----:B------:R-:W1:Y:S01]  /*3350*/  MUFU.EX2 R157, R157 ;  /* 0x0000009d009d7308 */ /* 0x000e620000000800 */
[----:B------:R-:W-:Y:S01]  /*3360*/  FFMA.FTZ R161, R161, c[0x0][0x29c], -R242 ;  /* 0x0000a700a1a17a23 */ /* 0x000fe200000108f2 */
[----:B------:R-:W-:Y:S01]  /*3370*/  FSEL R140, R224, -INF , P0 ;  /* 0xff800000e08c7808 */ /* 0x000fe20000000000 */
[----:B------:R-:W-:Y:S01]  /*3380*/  HMMA.16816.F32.BF16 R32, R136, R146, R32 ;  /* 0x000000928820723c */ /* 0x000fe20000041820 */
[----:B------:R-:W-:Y:S03]  /*3390*/  LDSM.16.M88.4 R132, [R2+0x13880] ;  /* 0x013880000284783b */ /* 0x000fe60000000200 */
[----:B------:R-:W-:Y:S01]  /*33a0*/  FSEL R183, R226, -INF , P0 ;  /* 0xff800000e2b77808 */ /* 0x000fe20000000000 */
[----:B------:R-:W-:Y:S01]  /*33b0*/  FFMA.FTZ R158, R140, c[0x0][0x29c], -R247 ;  /* 0x0000a7008c9e7a23 */ /* 0x000fe200000108f7 */
[----:B------:R-:W-:Y:S01]  /*33c0*/  FSEL R160, R220, -INF , P0 ;  /* 0xff800000dca07808 */ /* 0x000fe20000000000 */
[--C-:B------:R-:W-:Y:S01]  /*33d0*/  FFMA.FTZ R146, R169, c[0x0][0x29c], -R246.reuse ;  /* 0x0000a700a9927a23 */ /* 0x100fe200000108f6 */
[----:B------:R-:W-:Y:S01]  /*33e0*/  FSEL R159, R222, -INF , P0 ;  /* 0xff800000de9f7808 */ /* 0x000fe20000000000 */
[----:B------:R-:W-:Y:S01]  /*33f0*/  LDSM.16.M88.4 R136, [R172+0xb080] ;  /* 0x00b08000ac88783b */ /* 0x000fe20000000200 */
[----:B------:R-:W-:Y:S01]  /*3400*/  ISETP.GT.AND P0, PT, R200, 0x40, PT ;  /* 0x00000040c800780c */ /* 0x000fe20003f04270 */
[----:B------:R-:W2:Y:S01]  /*3410*/  MUFU.EX2 R158, R158 ;  /* 0x0000009e009e7308 */ /* 0x000ea20000000800 */
[----:B------:R-:W-:Y:S02]  /*3420*/  FFMA.FTZ R160, R160, c[0x0][0x29c], -R245 ;  /* 0x0000a700a0a07a23 */ /* 0x000fe400000108f5 */
[----:B------:R-:W-:Y:S01]  /*3430*/  FSEL R140, R227, -INF , P0 ;  /* 0xff800000e38c7808 */ /* 0x000fe20000000000 */
[----:B------:R-:W-:Y:S01]  /*3440*/  FFMA.FTZ R147, R249, c[0x0][0x29c], -R246 ;  /* 0x0000a700f9937a23 */ /* 0x000fe200000108f6 */
[----:B------:R-:W-:Y:S01]  /*3450*/  FSEL R164, R231, -INF , P0 ;  /* 0xff800000e7a47808 */ /* 0x000fe20000000000 */
[--C-:B------:R-:W-:Y:S01]  /*3460*/  FFMA.FTZ R159, R159, c[0x0][0x29c], -R242.reuse ;  /* 0x0000a7009f9f7a23 */ /* 0x100fe200000108f2 */
[----:B------:R-:W-:Y:S01]  /*3470*/  FSEL R165, R233, -INF , P0 ;  /* 0xff800000e9a57808 */ /* 0x000fe20000000000 */
[----:B------:R-:W-:Y:S01]  /*3480*/  FFMA.FTZ R163, R140, c[0x0][0x29c], -R247 ;  /* 0x0000a7008ca37a23 */ /* 0x000fe200000108f7 */
[----:B------:R-:W-:Y:S01]  /*3490*/  FSEL R250, R229, -INF , P0 ;  /* 0xff800000e5fa7808 */ /* 0x000fe20000000000 */
[----:B------:R-:W-:Y:S01]  /*34a0*/  FFMA.FTZ R164, R164, c[0x0][0x29c], -R245 ;  /* 0x0000a700a4a47a23 */ /* 0x000fe200000108f5 */
[----:B------:R-:W-:Y:S01]  /*34b0*/  ISETP.GT.AND P0, PT, R200, 0x41, PT ;  /* 0x00000041c800780c */ /* 0x000fe20003f04270 */
[----:B------:R-:W-:Y:S01]  /*34c0*/  MUFU.EX2 R146, R146 ;  /* 0x0000009200927308 */ /* 0x000fe20000000800 */
[----:B------:R-:W-:Y:S02]  /*34d0*/  FFMA.FTZ R165, R165, c[0x0][0x29c], -R242 ;  /* 0x0000a700a5a57a23 */ /* 0x000fe400000108f2 */
[----:B------:R-:W-:Y:S01]  /*34e0*/  FSEL R140, R228, -INF , P0 ;  /* 0xff800000e48c7808 */ /* 0x000fe20000000000 */
[--C-:B------:R-:W-:Y:S01]  /*34f0*/  FFMA.FTZ R169, R250, c[0x0][0x29c], -R246.reuse ;  /* 0x0000a700faa97a23 */ /* 0x100fe200000108f6 */
[----:B------:R-:W-:Y:S01]  /*3500*/  FSEL R248, R230, -INF , P0 ;  /* 0xff800000e6f87808 */ /* 0x000fe20000000000 */
[----:B------:R-:W-:Y:S01]  /*3510*/  FFMA.FTZ R224, -R224, R224, 1 ;  /* 0x3f800000e0e07423 */ /* 0x000fe200000101e0 */
[----:B------:R-:W-:Y:S01]  /*3520*/  FSEL R166, R232, -INF , P0 ;  /* 0xff800000e8a67808 */ /* 0x000fe20000000000 */
[----:B------:R-:W-:Y:S01]  /*3530*/  FFMA.FTZ R141, R140, c[0x0][0x29c], -R247 ;  /* 0x0000a7008c8d7a23 */ /* 0x000fe200000108f7 */
[----:B------:R-:W-:Y:S01]  /*3540*/  FSEL R167, R234, -INF , P0 ;  /* 0xff800000eaa77808 */ /* 0x000fe20000000000 */
[----:B------:R-:W-:Y:S01]  /*3550*/  MUFU.EX2 R163, R163 ;  /* 0x000000a300a37308 */ /* 0x000fe20000000800 */
[----:B------:R-:W-:Y:S01]  /*3560*/  ISETP.GT.AND P0, PT, R200, 0x60, PT ;  /* 0x00000060c800780c */ /* 0x000fe20003f04270 */
[----:B------:R-:W-:Y:S02]  /*3570*/  FFMA.FTZ R166, R166, c[0x0][0x29c], -R245 ;  /* 0x0000a700a6a67a23 */ /* 0x000fe400000108f5 */
[----:B------:R-:W-:Y:S01]  /*3580*/  FFMA.FTZ R248, R248, c[0x0][0x29c], -R246 ;  /* 0x0000a700f8f87a23 */ /* 0x000fe200000108f6 */
[----:B------:R-:W-:Y:S01]  /*3590*/  FSEL R140, R240, -INF , P0 ;  /* 0xff800000f08c7808 */ /* 0x000fe20000000000 */
[--C-:B------:R-:W-:Y:S01]  /*35a0*/  FFMA.FTZ R167, R167, c[0x0][0x29c], -R242.reuse ;  /* 0x0000a700a7a77a23 */ /* 0x100fe200000108f2 */
[----:B------:R-:W-:Y:S01]  /*35b0*/  FSEL R251, R243, -INF , P0 ;  /* 0xff800000f3fb7808 */ /* 0x000fe20000000000 */
[----:B------:R-:W-:Y:S01]  /*35c0*/  FFMA.FTZ R227, -R227, R227, 1 ;  /* 0x3f800000e3e37423 */ /* 0x000fe200000101e3 */
[----:B------:R-:W-:Y:S01]  /*35d0*/  FSEL R168, R235, -INF , P0 ;  /* 0xff800000eba87808 */ /* 0x000fe20000000000 */
[----:B------:R3:W4:Y:S01]  /*35e0*/  MUFU.EX2 R144, R141 ;  /* 0x0000008d00907308 */ /* 0x0007220000000800 */
[----:B------:R-:W-:Y:S01]  /*35f0*/  FFMA.FTZ R170, R140, c[0x0][0x29c], -R247 ;  /* 0x0000a7008caa7a23 */ /* 0x000fe200000108f7 */
[----:B------:R-:W-:Y:S01]  /*3600*/  FSEL R145, R237, -INF , P0 ;  /* 0xff800000ed917808 */ /* 0x000fe20000000000 */
[----:B------:R-:W-:Y:S01]  /*3610*/  FFMA.FTZ R228, -R228, R228, 1 ;  /* 0x3f800000e4e47423 */ /* 0x000fe200000101e4 */
[----:B------:R-:W-:Y:S01]  /*3620*/  ISETP.GT.AND P0, PT, R200, 0x61, PT ;  /* 0x00000061c800780c */ /* 0x000fe20003f04270 */
[----:B------:R-:W-:Y:S02]  /*3630*/  FFMA.FTZ R168, R168, c[0x0][0x29c], -R245 ;  /* 0x0000a700a8a87a23 */ /* 0x000fe400000108f5 */
[----:B------:R-:W-:Y:S01]  /*3640*/  FFMA.FTZ R145, R145, c[0x0][0x29c], -R242 ;  /* 0x0000a70091917a23 */ /* 0x000fe200000108f2 */
[----:B------:R-:W-:Y:S01]  /*3650*/  FSEL R252, R241, -INF , P0 ;  /* 0xff800000f1fc7808 */ /* 0x000fe20000000000 */
[----:B------:R-:W-:Y:S01]  /*3660*/  FFMA.FTZ R225, -R225, R225, 1 ;  /* 0x3f800000e1e17423 */ /* 0x000fe200000101e1 */
[----:B------:R-:W5:Y:S01]  /*3670*/  MUFU.EX2 R147, R147 ;  /* 0x0000009300937308 */ /* 0x000f620000000800 */
[----:B------:R-:W-:Y:S02]  /*3680*/  FFMA.FTZ R226, -R226, R226, 1 ;  /* 0x3f800000e2e27423 */ /* 0x000fe400000101e2 */
[----:B------:R-:W-:Y:S02]  /*3690*/  FFMA.FTZ R247, R252, c[0x0][0x29c], -R247 ;  /* 0x0000a700fcf77a23 */ /* 0x000fe400000108f7 */
[----:B------:R-:W-:Y:S02]  /*36a0*/  FFMA.FTZ R229, -R229, R229, 1 ;  /* 0x3f800000e5e57423 */ /* 0x000fe400000101e5 */
[----:B------:R-:W-:Y:S02]  /*36b0*/  FFMA.FTZ R230, -R230, R230, 1 ;  /* 0x3f800000e6e67423 */ /* 0x000fe400000101e6 */
[----:B------:R-:W-:Y:S01]  /*36c0*/  FFMA.FTZ R243, -R243, R243, 1 ;  /* 0x3f800000f3f37423 */ /* 0x000fe200000101f3 */
[----:B------:R-:W-:Y:S01]  /*36d0*/  MUFU.EX2 R169, R169 ;  /* 0x000000a900a97308 */ /* 0x000fe20000000800 */
[----:B------:R-:W-:Y:S02]  /*36e0*/  FFMA.FTZ R222, -R222, R222, 1 ;  /* 0x3f800000dede7423 */ /* 0x000fe400000101de */
[----:B------:R-:W-:Y:S01]  /*36f0*/  FFMA.FTZ R221, -R221, R221, 1 ;  /* 0x3f800000dddd7423 */ /* 0x000fe200000101dd */
[----:B---3--:R3:W1:Y:S01]  /*3700*/  LDSM.16.M88.4 R140, [R2+0x13080] ;  /* 0x01308000028c783b */ /* 0x0086620000000200 */
[----:B------:R-:W-:Y:S02]  /*3710*/  FFMA.FTZ R241, -R241, R241, 1 ;  /* 0x3f800000f1f17423 */ /* 0x000fe400000101f1 */
[----:B------:R-:W-:Y:S02]  /*3720*/  FFMA.FTZ R233, -R233, R233, 1 ;  /* 0x3f800000e9e97423 */ /* 0x000fe400000101e9 */
[----:B------:R-:W-:Y:S01]  /*3730*/  FFMA.FTZ R234, -R234, R234, 1 ;  /* 0x3f800000eaea7423 */ /* 0x000fe200000101ea */
[----:B------:R-:W-:Y:S01]  /*3740*/  MUFU.EX2 R145, R145 ;  /* 0x0000009100917308 */ /* 0x000fe20000000800 */
[----:B------:R-:W-:Y:S02]  /*3750*/  FFMA.FTZ R237, -R237, R237, 1 ;  /* 0x3f800000eded7423 */ /* 0x000fe400000101ed */
[----:B------:R-:W-:Y:S07]  /*3760*/  FFMA.FTZ R240, -R240, R240, 1 ;  /* 0x3f800000f0f07423 */ /* 0x000fee00000101f0 */
[----:B------:R-:W-:Y:S01]  /*3770*/  MUFU.EX2 R248, R248 ;  /* 0x000000f800f87308 */ /* 0x000fe20000000800 */
[--C-:B---3--:R-:W-:Y:S09]  /*3780*/  FFMA.FTZ R2, R183, c[0x0][0x29c], -R246.reuse ;  /* 0x0000a700b7027a23 */ /* 0x108ff200000108f6 */
[----:B------:R-:W-:Y:S10]  /*3790*/  MUFU.EX2 R183, R154 ;  /* 0x0000009a00b77308 */ /* 0x000ff40000000800 */
[----:B------:R-:W3:Y:S01]  /*37a0*/  MUFU.EX2 R2, R2 ;  /* 0x0000000200027308 */ /* 0x000ee20000000800 */
[-C--:B-1----:R-:W-:Y:S09]  /*37b0*/  HMMA.16816.F32.BF16 R4, R140, R148.reuse, R4 ;  /* 0x000000948c04723c */ /* 0x082ff20000041804 */
[----:B------:R-:W-:Y:S01]  /*37c0*/  MUFU.EX2 R162, R162 ;  /* 0x000000a200a27308 */ /* 0x000fe20000000800 */
[C---:B------:R-:W-:Y:S01]  /*37d0*/  HMMA.16816.F32.BF16 R8, R132.reuse, R148, R8 ;  /* 0x000000948408723c */ /* 0x040fe20000041808 */
[----:B------:R-:W1:Y:S06]  /*37e0*/  LDS R148, [R238+0x18280] ;  /* 0x01828000ee947984 */ /* 0x000e6c0000000800 */
[--C-:B------:R-:W-:Y:S01]  /*37f0*/  FFMA.FTZ R149, R251, c[0x0][0x29c], -R246.reuse ;  /* 0x0000a700fb957a23 */ /* 0x100fe200000108f6 */
[-C--:B------:R-:W-:Y:S01]  /*3800*/  HMMA.16816.F32.BF16 R12, R132, R150.reuse, R12 ;  /* 0x00000096840c723c */ /* 0x080fe2000004180c */
[----:B------:R-:W-:Y:S07]  /*3810*/  MUFU.EX2 R164, R164 ;  /* 0x000000a400a47308 */ /* 0x000fee0000000800 */
[C---:B------:R-:W-:Y:S03]  /*3820*/  HMMA.16816.F32.BF16 R16, R140.reuse, R150, R16 ;  /* 0x000000968c10723c */ /* 0x040fe60000041810 */
[----:B------:R-:W1:Y:S04]  /*3830*/  MUFU.EX2 R149, R149 ;  /* 0x0000009500957308 */ /* 0x000e680000000800 */
[----:B------:R-:W-:Y:S01]  /*3840*/  FSEL R150, R236, -INF , P0 ;  /* 0xff800000ec967808 */ /* 0x000fe20000000000 */
[-C--:B------:R-:W-:Y:S04]  /*3850*/  HMMA.16816.F32.BF16 R20, R140, R136.reuse, R20 ;  /* 0x000000888c14723c */ /* 0x080fe80000041814 */
[----:B------:R-:W-:Y:S01]  /*3860*/  FFMA.FTZ R245, R150, c[0x0][0x29c], -R245 ;  /* 0x0000a70096f57a23 */ /* 0x000fe200000108f5 */
[----:B------:R-:W-:Y:S01]  /*3870*/  MUFU.EX2 R161, R161 ;  /* 0x000000a100a17308 */ /* 0x000fe20000000800 */
[----:B------:R-:W3:Y:S01]  /*3880*/  LDS R150, [R238+0x182a0] ;  /* 0x0182a000ee967984 */ /* 0x000ee20000000800 */
[C---:B------:R-:W-:Y:S01]  /*3890*/  FSEL R151, R244.reuse, -INF , P0 ;  /* 0xff800000f4977808 */ /* 0x040fe20000000000 */
[C---:B------:R-:W-:Y:S04]  /*38a0*/  HMMA.16816.F32.BF16 R24, R132.reuse, R136, R24 ;  /* 0x000000888418723c */ /* 0x040fe80000041818 */
[----:B------:R-:W-:Y:S01]  /*38b0*/  FFMA.FTZ R246, R151, c[0x0][0x29c], -R246 ;  /* 0x0000a70097f67a23 */ /* 0x000fe200000108f6 */
[----:B------:R-:W-:Y:S01]  /*38c0*/  FSEL R151, R239, -INF , P0 ;  /* 0xff800000ef977808 */ /* 0x000fe20000000000 */
[----:B------:R-:W-:Y:S01]  /*38d0*/  FFMA.FTZ R244, -R244, R244, 1 ;  /* 0x3f800000f4f47423 */ /* 0x000fe200000101f4 */
[----:B------:R-:W-:Y:S01]  /*38e0*/  LOP3.LUT P0, RZ, R188, 0x4, RZ, 0xc0, !PT ;  /* 0x00000004bcff7812 */ /* 0x000fe2000780c0ff */
[-C--:B------:R-:W-:Y:S01]  /*38f0*/  HMMA.16816.F32.BF16 R28, R132, R138.reuse, R28 ;  /* 0x0000008a841c723c */ /* 0x080fe2000004181c */
[----:B------:R-:W-:Y:S03]  /*3900*/  MUFU.EX2 R170, R170 ;  /* 0x000000aa00aa7308 */ /* 0x000fe60000000800 */
[----:B-1----:R-:W-:Y:S02]  /*3910*/  FADD.FTZ R250, R4, -R148 ;  /* 0x8000009404fa7221 */ /* 0x002fe40000010000 */
[----:B------:R-:W-:Y:S02]  /*3920*/  FFMA.FTZ R242, R151, c[0x0][0x29c], -R242 ;  /* 0x0000a70097f27a23 */ /* 0x000fe400000108f2 */
[----:B------:R-:W-:Y:S01]  /*3930*/  HMMA.16816.F32.BF16 R32, R140, R138, R32 ;  /* 0x0000008a8c20723c */ /* 0x000fe20000041820 */
[----:B------:R-:W1:Y:S02]  /*3940*/  LDS R138, [R238+0x18300] ;  /* 0x01830000ee8a7984 */ /* 0x000e640000000800 */
[----:B------:R-:W1:Y:S01]  /*3950*/  MUFU.EX2 R246, R246 ;  /* 0x000000f600f67308 */ /* 0x000e620000000800 */
[--C-:B------:R-:W-:Y:S01]  /*3960*/  FADD.FTZ R151, R5, -R148.reuse ;  /* 0x8000009405977221 */ /* 0x100fe20000010000 */
[----:B------:R-:W1:Y:S01]  /*3970*/  LDS R238, [R238+0x18320] ;  /* 0x01832000eeee7984 */ /* 0x000e620000000800 */
[--C-:B------:R-:W-:Y:S02]  /*3980*/  FADD.FTZ R21, R21, -R148.reuse ;  /* 0x8000009415157221 */ /* 0x100fe40000010000 */
[--C-:B------:R-:W-:Y:S04]  /*3990*/  FADD.FTZ R16, R16, -R148.reuse ;  /* 0x8000009410107221 */ /* 0x100fe80000010000 */
[--C-:B------:R-:W-:Y:S01]  /*39a0*/  FADD.FTZ R17, R17, -R148.reuse ;  /* 0x8000009411117221 */ /* 0x100fe20000010000 */
[----:B------:R-:W1:Y:S01]  /*39b0*/  MUFU.EX2 R139, R160 ;  /* 0x000000a0008b7308 */ /* 0x000e620000000800 */
[----:B------:R-:W-:Y:S02]  /*39c0*/  FADD.FTZ R20, R20, -R148 ;  /* 0x8000009414147221 */ /* 0x000fe40000010000 */
[----:B------:R-:W-:Y:S01]  /*39d0*/  FMUL.FTZ R16, R157, R16 ;  /* 0x000000109d107220 */ /* 0x000fe20000410000 */
[C---:B--2---:R-:W-:Y:S01]  /*39e0*/  F2FP.BF16.PACK_AB R157, R158.reuse, R157 ;  /* 0x0000009d9e9d723e */ /* 0x044fe200000010ff */
[----:B------:R-:W-:Y:S02]  /*39f0*/  FMUL.FTZ R17, R158, R17 ;  /* 0x000000119e117220 */ /* 0x000fe40000410000 */
[----:B----4-:R-:W-:Y:S02]  /*3a00*/  FMUL.FTZ R21, R144, R21 ;  /* 0x0000001590157220 */ /* 0x010fe40000410000 */
[----:B---3--:R-:W-:Y:S01]  /*3a10*/  FADD.FTZ R18, R18, -R150 ;  /* 0x8000009612127221 */ /* 0x008fe20000010000 */
[----:B------:R-:W-:Y:S01]  /*3a20*/  MUFU.EX2 R143, R166 ;  /* 0x000000a6008f7308 */ /* 0x000fe20000000800 */
[----:B------:R-:W-:Y:S02]  /*3a30*/  FADD.FTZ R141, R32, -R148 ;  /* 0x80000094208d7221 */ /* 0x000fe40000010000 */
[----:B------:R-:W-:Y:S02]  /*3a40*/  FADD.FTZ R32, R6, -R150 ;  /* 0x8000009606207221 */ /* 0x000fe40000010000 */
[----:B------:R-:W-:Y:S02]  /*3a50*/  FADD.FTZ R148, R33, -R148 ;  /* 0x8000009421947221 */ /* 0x000fe40000010000 */
[--C-:B------:R-:W-:Y:S02]  /*3a60*/  FADD.FTZ R33, R7, -R150.reuse ;  /* 0x8000009607217221 */ /* 0x100fe40000010000 */
[----:B------:R-:W-:Y:S01]  /*3a70*/  FADD.FTZ R19, R19, -R150 ;  /* 0x8000009613137221 */ /* 0x000fe20000010000 */
[----:B------:R-:W-:Y:S01]  /*3a80*/  MUFU.EX2 R247, R247 ;  /* 0x000000f700f77308 */ /* 0x000fe20000000800 */
[C---:B------:R-:W-:Y:S02]  /*3a90*/  FMUL.FTZ R33, R146.reuse, R33 ;  /* 0x0000002192217220 */ /* 0x040fe40000410000 */
[----:B------:R-:W-:Y:S01]  /*3aa0*/  FMUL.FTZ R32, R171, R32 ;  /* 0x00000020ab207220 */ /* 0x000fe20000410000 */
[----:B------:R-:W-:Y:S01]  /*3ab0*/  F2FP.BF16.PACK_AB R171, R146, R171 ;  /* 0x000000ab92ab723e */ /* 0x000fe200000010ff */
[----:B------:R-:W-:Y:S01]  /*3ac0*/  FMUL.FTZ R20, R163, R20 ;  /* 0x00000014a3147220 */ /* 0x000fe20000410000 */
[----:B------:R-:W-:Y:S01]  /*3ad0*/  F2FP.BF16.PACK_AB R163, R144, R163 ;  /* 0x000000a390a3723e */ /* 0x000fe200000010ff */
[----:B------:R-:W-:Y:S02]  /*3ae0*/  FMUL.FTZ R16, R16, R223 ;  /* 0x000000df10107220 */ /* 0x000fe40000410000 */
[----:B------:R-:W-:Y:S01]  /*3af0*/  FMUL.FTZ R17, R17, R224 ;  /* 0x000000e011117220 */ /* 0x000fe20000410000 */
[----:B------:R-:W-:Y:S01]  /*3b00*/  MUFU.EX2 R165, R165 ;  /* 0x000000a500a57308 */ /* 0x000fe20000000800 */
[----:B------:R-:W-:Y:S01]  /*3b10*/  FMUL.FTZ R32, R32, R213 ;  /* 0x000000d520207220 */ /* 0x000fe20000410000 */
[----:B------:R-:W-:Y:S01]  /*3b20*/  STS [R202+0x18880], R171 ;  /* 0x018880abca007388 */ /* 0x000fe20000000800 */
[----:B------:R-:W-:Y:S01]  /*3b30*/  FMUL.FTZ R33, R33, R214 ;  /* 0x000000d621217220 */ /* 0x000fe20000410000 */
[----:B------:R-:W-:Y:S01]  /*3b40*/  F2FP.BF16.PACK_AB R16, R17, R16 ;  /* 0x000000101110723e */ /* 0x000fe200000010ff */
[----:B-----5:R-:W-:Y:S01]  /*3b50*/  FMUL.FTZ R18, R147, R18 ;  /* 0x0000001293127220 */ /* 0x020fe20000410000 */
[C---:B------:R-:W-:Y:S01]  /*3b60*/  F2FP.BF16.PACK_AB R147, R2.reuse, R147 ;  /* 0x000000930293723e */ /* 0x040fe200000010ff */
[----:B------:R-:W-:Y:S01]  /*3b70*/  FMUL.FTZ R19, R2, R19 ;  /* 0x0000001302137220 */ /* 0x000fe20000410000 */
[----:B------:R-:W-:Y:S01]  /*3b80*/  F2FP.BF16.PACK_AB R33, R33, R32 ;  /* 0x000000202121723e */ /* 0x000fe200000010ff */
[----:B------:R-:W-:Y:S01]  /*3b90*/  FMUL.FTZ R20, R20, R227 ;  /* 0x000000e314147220 */ /* 0x000fe20000410000 */
[----:B------:R-:W2:Y:S01]  /*3ba0*/  MUFU.EX2 R2, R155 ;  /* 0x0000009b00027308 */ /* 0x000ea20000000800 */
[----:B------:R-:W-:Y:S02]  /*3bb0*/  FMUL.FTZ R21, R21, R228 ;  /* 0x000000e415157220 */ /* 0x000fe40000410000 */
[----:B------:R-:W-:Y:S02]  /*3bc0*/  FMUL.FTZ R18, R18, R225 ;  /* 0x000000e112127220 */ /* 0x000fe40000410000 */
[----:B------:R-:W-:Y:S01]  /*3bd0*/  FMUL.FTZ R19, R19, R226 ;  /* 0x000000e213137220 */ /* 0x000fe20000410000 */
[----:B------:R-:W-:Y:S01]  /*3be0*/  F2FP.BF16.PACK_AB R21, R21, R20 ;  /* 0x000000141515723e */ /* 0x000fe200000010ff */
[--C-:B-1----:R-:W-:Y:S02]  /*3bf0*/  FADD.FTZ R17, R8, -R138.reuse ;  /* 0x8000008a08117221 */ /* 0x102fe40000010000 */
[----:B------:R-:W-:Y:S01]  /*3c00*/  FADD.FTZ R8, R9, -R138 ;  /* 0x8000008a09087221 */ /* 0x000fe20000010000 */
[----:B------:R-:W1:Y:S01]  /*3c10*/  MUFU.EX2 R32, R159 ;  /* 0x0000009f00207308 */ /* 0x000e620000000800 */
[--C-:B------:R-:W-:Y:S01]  /*3c20*/  FADD.FTZ R22, R22, -R150.reuse ;  /* 0x8000009616167221 */ /* 0x100fe20000010000 */
[----:B------:R-:W-:Y:S01]  /*3c30*/  F2FP.BF16.PACK_AB R18, R19, R18 ;  /* 0x000000121312723e */ /* 0x000fe200000010ff */
[--C-:B------:R-:W-:Y:S01]  /*3c40*/  FADD.FTZ R23, R23, -R150.reuse ;  /* 0x8000009617177221 */ /* 0x100fe20000010000 */
[----:B------:R-:W-:Y:S01]  /*3c50*/  F2FP.BF16.PACK_AB R9, R183, R156 ;  /* 0x0000009cb709723e */ /* 0x000fe200000010ff */
[--C-:B------:R-:W-:Y:S02]  /*3c60*/  FADD.FTZ R34, R34, -R150.reuse ;  /* 0x8000009622227221 */ /* 0x100fe40000010000 */
[----:B------:R-:W-:Y:S02]  /*3c70*/  FADD.FTZ R35, R35, -R150 ;  /* 0x8000009623237221 */ /* 0x000fe40000010000 */
[----:B------:R-:W-:Y:S01]  /*3c80*/  FMUL.FTZ R17, R156, R17 ;  /* 0x000000119c117220 */ /* 0x000fe20000410000 */
[----:B------:R-:W-:Y:S01]  /*3c90*/  MUFU.EX2 R168, R168 ;  /* 0x000000a800a87308 */ /* 0x000fe20000000800 */
[----:B------:R-:W-:Y:S02]  /*3ca0*/  FMUL.FTZ R8, R183, R8 ;  /* 0x00000008b7087220 */ /* 0x000fe40000410000 */
[--C-:B------:R-:W-:Y:S02]  /*3cb0*/  FADD.FTZ R19, R12, -R138.reuse ;  /* 0x8000008a0c137221 */ /* 0x100fe40000010000 */
[----:B------:R-:W-:Y:S02]  /*3cc0*/  FFMA.FTZ R12, -R215, R215, 1 ;  /* 0x3f800000d70c7423 */ /* 0x000fe400000101d7 */
[--C-:B------:R-:W-:Y:S02]  /*3cd0*/  FADD.FTZ R20, R13, -R138.reuse ;  /* 0x8000008a0d147221 */ /* 0x100fe40000010000 */
[----:B------:R-:W-:Y:S01]  /*3ce0*/  FFMA.FTZ R13, -R216, R216, 1 ;  /* 0x3f800000d80d7423 */ /* 0x000fe200000101d8 */
[----:B------:R-:W-:Y:S01]  /*3cf0*/  MUFU.EX2 R245, R245 ;  /* 0x000000f500f57308 */ /* 0x000fe20000000800 */
[----:B------:R-:W-:Y:S01]  /*3d00*/  FMUL.FTZ R250, R3, R250 ;  /* 0x000000fa03fa7220 */ /* 0x000fe20000410000 */
[----:B------:R-:W-:Y:S01]  /*3d10*/  F2FP.BF16.PACK_AB R3, R152, R3 ;  /* 0x000000039803723e */ /* 0x000fe200000010ff */
[----:B------:R-:W-:Y:S01]  /*3d20*/  FMUL.FTZ R22, R169, R22 ;  /* 0x00000016a9167220 */ /* 0x000fe20000410000 */
[----:B------:R-:W-:Y:S01]  /*3d30*/  F2FP.BF16.PACK_AB R169, R248, R169 ;  /* 0x000000a9f8a9723e */ /* 0x000fe200000010ff */
[----:B------:R-:W-:Y:S01]  /*3d40*/  FMUL.FTZ R34, R149, R34 ;  /* 0x0000002295227220 */ /* 0x000fe20000410000 */
[----:B------:R-:W-:Y:S01]  /*3d50*/  F2FP.BF16.PACK_AB R149, R246, R149 ;  /* 0x00000095f695723e */ /* 0x000fe200000010ff */
[----:B------:R-:W-:Y:S01]  /*3d60*/  FMUL.FTZ R20, R139, R20 ;  /* 0x000000148b147220 */ /* 0x000fe20000410000 */
[----:B------:R3:W-:Y:S01]  /*3d70*/  STS [R202+0x18480], R3 ;  /* 0x01848003ca007388 */ /* 0x0007e20000000800 */
[----:B------:R-:W-:Y:S01]  /*3d80*/  FMUL.FTZ R12, R17, R12 ;  /* 0x0000000c110c7220 */ /* 0x000fe20000410000 */
[----:B------:R-:W-:Y:S01]  /*3d90*/  MUFU.EX2 R242, R242 ;  /* 0x000000f200f27308 */ /* 0x000fe20000000800 */
[----:B------:R-:W-:Y:S02]  /*3da0*/  FMUL.FTZ R13, R8, R13 ;  /* 0x0000000d080d7220 */ /* 0x000fe40000410000 */
[----:B------:R-:W-:Y:S02]  /*3db0*/  FMUL.FTZ R23, R248, R23 ;  /* 0x00000017f8177220 */ /* 0x000fe40000410000 */
[----:B------:R-:W-:Y:S01]  /*3dc0*/  FMUL.FTZ R35, R246, R35 ;  /* 0x00000023f6237220 */ /* 0x000fe20000410000 */
[----:B------:R-:W-:Y:S01]  /*3dd0*/  F2FP.BF16.PACK_AB R13, R13, R12 ;  /* 0x0000000c0d0d723e */ /* 0x000fe200000010ff */
[----:B------:R-:W-:Y:S02]  /*3de0*/  FFMA.FTZ R17, -R220, R220, 1 ;  /* 0x3f800000dc117423 */ /* 0x000fe400000101dc */
[----:B------:R-:W-:Y:S01]  /*3df0*/  FMUL.FTZ R19, R162, R19 ;  /* 0x00000013a2137220 */ /* 0x000fe20000410000 */
[----:B------:R-:W-:Y:S01]  /*3e00*/  F2FP.BF16.PACK_AB R162, R139, R162 ;  /* 0x000000a28ba2723e */ /* 0x000fe200000010ff */
[----:B------:R-:W-:Y:S02]  /*3e10*/  FFMA.FTZ R8, -R219, R219, 1 ;  /* 0x3f800000db087423 */ /* 0x000fe400000101db */
[----:B------:R-:W-:Y:S02]  /*3e20*/  FMUL.FTZ R22, R22, R229 ;  /* 0x000000e516167220 */ /* 0x000fe40000410000 */
[----:B------:R-:W-:Y:S02]  /*3e30*/  FMUL.FTZ R23, R23, R230 ;  /* 0x000000e617177220 */ /* 0x000fe40000410000 */
[----:B------:R-:W-:Y:S02]  /*3e40*/  FMUL.FTZ R34, R34, R243 ;  /* 0x000000f322227220 */ /* 0x000fe40000410000 */
[----:B------:R-:W-:Y:S01]  /*3e50*/  FMUL.FTZ R35, R35, R244 ;  /* 0x000000f423237220 */ /* 0x000fe20000410000 */
[----:B------:R-:W-:Y:S01]  /*3e60*/  F2FP.BF16.PACK_AB R23, R23, R22 ;  /* 0x000000161717723e */ /* 0x000fe200000010ff */
[----:B------:R-:W-:Y:S02]  /*3e70*/  FMUL.FTZ R17, R20, R17 ;  /* 0x0000001114117220 */ /* 0x000fe40000410000 */
[----:B------:R-:W-:Y:S01]  /*3e80*/  FMUL.FTZ R8, R19, R8 ;  /* 0x0000000813087220 */ /* 0x000fe20000410000 */
[----:B------:R-:W3:Y:S01]  /*3e90*/  MUFU.EX2 R20, R167 ;  /* 0x000000a700147308 */ /* 0x000ee20000000800 */
[--C-:B------:R-:W-:Y:S01]  /*3ea0*/  FADD.FTZ R12, R25, -R138.reuse ;  /* 0x8000008a190c7221 */ /* 0x100fe20000010000 */
[----:B------:R-:W-:Y:S01]  /*3eb0*/  F2FP.BF16.PACK_AB R34, R35, R34 ;  /* 0x000000222322723e */ /* 0x000fe200000010ff */
[--C-:B------:R-:W-:Y:S01]  /*3ec0*/  FADD.FTZ R19, R24, -R138.reuse ;  /* 0x8000008a18137221 */ /* 0x100fe20000010000 */
[----:B------:R-:W-:Y:S01]  /*3ed0*/  F2FP.BF16.PACK_AB R8, R17, R8 ;  /* 0x000000081108723e */ /* 0x000fe200000010ff */
[--C-:B------:R-:W-:Y:S01]  /*3ee0*/  FADD.FTZ R25, R28, -R138.reuse ;  /* 0x8000008a1c197221 */ /* 0x100fe20000010000 */
[----:B--2---:R-:W-:Y:S01]  /*3ef0*/  F2FP.BF16.PACK_AB R17, R2, R153 ;  /* 0x000000990211723e */ /* 0x004fe200000010ff */
[----:B------:R-:W-:Y:S02]  /*3f00*/  FFMA.FTZ R22, -R231, R231, 1 ;  /* 0x3f800000e7167423 */ /* 0x000fe400000101e7 */
[----:B------:R-:W-:Y:S01]  /*3f10*/  FADD.FTZ R138, R29, -R138 ;  /* 0x8000008a1d8a7221 */ /* 0x000fe20000010000 */
[C---:B------:R-:W-:Y:S01]  /*3f20*/  F2FP.BF16.PACK_AB R29, R143.reuse, R164 ;  /* 0x000000a48f1d723e */ /* 0x040fe200000010ff */
[----:B------:R-:W-:Y:S02]  /*3f30*/  FMUL.FTZ R19, R164, R19 ;  /* 0x00000013a4137220 */ /* 0x000fe40000410000 */
[----:B------:R-:W-:Y:S02]  /*3f40*/  FFMA.FTZ R35, -R232, R232, 1 ;  /* 0x3f800000e8237423 */ /* 0x000fe400000101e8 */
[----:B------:R-:W-:Y:S01]  /*3f50*/  FMUL.FTZ R12, R143, R12 ;  /* 0x0000000c8f0c7220 */ /* 0x000fe20000410000 */
[----:B------:R-:W-:Y:S01]  /*3f60*/  IADD3 R143, R202, 0x184c0, RZ ;  /* 0x000184c0ca8f7810 */ /* 0x000fe20007ffe0ff */
[----:B------:R-:W-:Y:S01]  /*3f70*/  FMUL.FTZ R19, R19, R22 ;  /* 0x0000001613137220 */ /* 0x000fe20000410000 */
[----:B------:R-:W-:Y:S01]  /*3f80*/  @P0 IADD3 R143, R203, -0x40, RZ ;  /* 0xffffffc0cb8f0810 */ /* 0x000fe20007ffe0ff */
[----:B------:R-:W-:Y:S01]  /*3f90*/  FMUL.FTZ R12, R12, R35 ;  /* 0x000000230c0c7220 */ /* 0x000fe20000410000 */
[----:B------:R-:W-:Y:S01]  /*3fa0*/  PLOP3.LUT P0, PT, PT, PT, UP0, 0x80, 0x0 ;  /* 0x000000000000781c */ /* 0x000fe20003f0f008 */
[----:B------:R-:W-:Y:S01]  /*3fb0*/  FMUL.FTZ R141, R170, R141 ;  /* 0x0000008daa8d7220 */ /* 0x000fe20000410000 */
[----:B------:R-:W-:Y:S01]  /*3fc0*/  F2FP.BF16.PACK_AB R170, R247, R170 ;  /* 0x000000aaf7aa723e */ /* 0x000fe200000010ff */
[----:B------:R-:W-:Y:S01]  /*3fd0*/  STS [R143], R157 ;  /* 0x0000009d8f007388 */ /* 0x000fe20000000800 */
[----:B------:R-:W-:Y:S01]  /*3fe0*/  F2FP.BF16.PACK_AB R35, R12, R19 ;  /* 0x000000130c23723e */ /* 0x000fe200000010ff */
[--C-:B------:R-:W-:Y:S01]  /*3ff0*/  FADD.FTZ R11, R11, -R238.reuse ;  /* 0x800000ee0b0b7221 */ /* 0x100fe20000010000 */
[----:B-1----:R-:W-:Y:S01]  /*4000*/  F2FP.BF16.PACK_AB R12, R32, R161 ;  /* 0x000000a1200c723e */ /* 0x002fe200000010ff */
[----:B------:R-:W-:Y:S01]  /*4010*/  STS [R143+0x400], R147 ;  /* 0x000400938f007388 */ /* 0x000fe20000000800 */
[----:B---3--:R-:W-:Y:S01]  /*4020*/  F2FP.BF16.PACK_AB R3, R20, R165 ;  /* 0x000000a51403723e */ /* 0x008fe200000010ff */
[----:B------:R-:W-:Y:S01]  /*4030*/  FMUL.FTZ R25, R168, R25 ;  /* 0x00000019a8197220 */ /* 0x000fe20000410000 */
[----:B------:R-:W-:Y:S01]  /*4040*/  F2FP.BF16.PACK_AB R168, R245, R168 ;  /* 0x000000a8f5a8723e */ /* 0x000fe200000010ff */
[----:B------:R-:W-:Y:S01]  /*4050*/  STS [R202+0x19480], R9 ;  /* 0x01948009ca007388 */ /* 0x000fe20000000800 */
[----:B------:R-:W-:Y:S01]  /*4060*/  FMUL.FTZ R11, R2, R11 ;  /* 0x0000000b020b7220 */ /* 0x000fe20000410000 */
[----:B------:R-:W-:Y:S01]  /*4070*/  F2FP.BF16.PACK_AB R2, R242, R145 ;  /* 0x00000091f202723e */ /* 0x000fe200000010ff */
[----:B------:R-:W-:Y:S01]  /*4080*/  FMUL.FTZ R151, R152, R151 ;  /* 0x0000009798977220 */ /* 0x000fe20000410000 */
[----:B------:R-:W-:Y:S01]  /*4090*/  STS [R202+0x19880], R17 ;  /* 0x01988011ca007388 */ /* 0x000fe20000000800 */
[--C-:B------:R-:W-:Y:S02]  /*40a0*/  FADD.FTZ R10, R10, -R238.reuse ;  /* 0x800000ee0a0a7221 */ /* 0x100fe40000010000 */
[----:B------:R-:W-:Y:S01]  /*40b0*/  FMUL.FTZ R212, R151, R212 ;  /* 0x000000d497d47220 */ /* 0x000fe20000410000 */
[----:B------:R-:W-:Y:S01]  /*40c0*/  STS [R143+0x1000], R162 ;  /* 0x001000a28f007388 */ /* 0x000fe20000000800 */
[----:B------:R-:W-:Y:S02]  /*40d0*/  FMUL.FTZ R209, R250, R209 ;  /* 0x000000d1fad17220 */ /* 0x000fe40000410000 */
[----:B------:R-:W-:Y:S01]  /*40e0*/  FMUL.FTZ R10, R153, R10 ;  /* 0x0000000a990a7220 */ /* 0x000fe20000410000 */
[----:B------:R-:W-:Y:S01]  /*40f0*/  STS [R143+0x1400], R12 ;  /* 0x0014000c8f007388 */ /* 0x000fe20000000800 */
[--C-:B------:R-:W-:Y:S01]  /*4100*/  FADD.FTZ R15, R15, -R238.reuse ;  /* 0x800000ee0f0f7221 */ /* 0x100fe20000010000 */
[----:B------:R-:W-:Y:S01]  /*4110*/  F2FP.BF16.PACK_AB R209, R212, R209 ;  /* 0x000000d1d4d1723e */ /* 0x000fe200000010ff */
[--C-:B------:R-:W-:Y:S01]  /*4120*/  FADD.FTZ R14, R14, -R238.reuse ;  /* 0x800000ee0e0e7221 */ /* 0x100fe20000010000 */
[----:B------:R-:W-:Y:S01]  /*4130*/  STS [R202+0x1a480], R163 ;  /* 0x01a480a3ca007388 */ /* 0x000fe20000000800 */
[----:B------:R-:W-:Y:S02]  /*4140*/  FMUL.FTZ R15, R32, R15 ;  /* 0x0000000f200f7220 */ /* 0x000fe40000410000 */
[----:B------:R-:W-:Y:S01]  /*4150*/  FMUL.FTZ R10, R10, R217 ;  /* 0x000000d90a0a7220 */ /* 0x000fe20000410000 */
[----:B------:R-:W-:Y:S01]  /*4160*/  STS [R202+0x1a880], R169 ;  /* 0x01a880a9ca007388 */ /* 0x000fe20000000800 */
[----:B------:R-:W-:Y:S02]  /*4170*/  FMUL.FTZ R11, R11, R218 ;  /* 0x000000da0b0b7220 */ /* 0x000fe40000410000 */
[----:B------:R-:W-:Y:S01]  /*4180*/  FMUL.FTZ R14, R161, R14 ;  /* 0x0000000ea10e7220 */ /* 0x000fe20000410000 */
[----:B------:R-:W-:Y:S01]  /*4190*/  STS [R143+0x2000], R170 ;  /* 0x002000aa8f007388 */ /* 0x000fe20000000800 */
[----:B------:R-:W-:Y:S01]  /*41a0*/  FMUL.FTZ R15, R15, R222 ;  /* 0x000000de0f0f7220 */ /* 0x000fe20000410000 */
[----:B------:R-:W-:Y:S01]  /*41b0*/  F2FP.BF16.PACK_AB R11, R11, R10 ;  /* 0x0000000a0b0b723e */ /* 0x000fe200000010ff */
[----:B------:R-:W-:Y:S01]  /*41c0*/  FMUL.FTZ R14, R14, R221 ;  /* 0x000000dd0e0e7220 */ /* 0x000fe20000410000 */
[----:B------:R-:W-:Y:S01]  /*41d0*/  STS [R143+0x2400], R149 ;  /* 0x002400958f007388 */ /* 0x000fe20000000800 */
[----:B------:R-:W-:Y:S02]  /*41e0*/  FMUL.FTZ R148, R247, R148 ;  /* 0x00000094f7947220 */ /* 0x000fe40000410000 */
[--C-:B------:R-:W-:Y:S01]  /*41f0*/  FADD.FTZ R27, R27, -R238.reuse ;  /* 0x800000ee1b1b7221 */ /* 0x100fe20000010000 */
[----:B------:R-:W-:Y:S01]  /*4200*/  STS [R202+0x1b480], R29 ;  /* 0x01b4801dca007388 */ /* 0x000fe20000000800 */
[--C-:B------:R-:W-:Y:S01]  /*4210*/  FADD.FTZ R26, R26, -R238.reuse ;  /* 0x800000ee1a1a7221 */ /* 0x100fe20000010000 */
[----:B------:R-:W-:Y:S01]  /*4220*/  F2FP.BF16.PACK_AB R14, R15, R14 ;  /* 0x0000000e0f0e723e */ /* 0x000fe200000010ff */
[----:B------:R-:W-:Y:S01]  /*4230*/  FMUL.FTZ R148, R148, R241 ;  /* 0x000000f194947220 */ /* 0x000fe20000410000 */
[----:B------:R1:W-:Y:S01]  /*4240*/  STS [R202+0x1b880], R3 ;  /* 0x01b88003ca007388 */ /* 0x0003e20000000800 */
[----:B------:R-:W-:Y:S02]  /*4250*/  FMUL.FTZ R138, R245, R138 ;  /* 0x0000008af58a7220 */ /* 0x000fe40000410000 */
[----:B------:R-:W-:Y:S01]  /*4260*/  FMUL.FTZ R27, R20, R27 ;  /* 0x0000001b141b7220 */ /* 0x000fe20000410000 */
[----:B------:R-:W-:Y:S01]  /*4270*/  STS [R143+0x3000], R168 ;  /* 0x003000a88f007388 */ /* 0x000fe20000000800 */
[----:B------:R-:W-:Y:S02]  /*4280*/  FMUL.FTZ R141, R141, R240 ;  /* 0x000000f08d8d7220 */ /* 0x000fe40000410000 */
[----:B------:R-:W-:Y:S01]  /*4290*/  FFMA.FTZ R24, -R235, R235, 1 ;  /* 0x3f800000eb187423 */ /* 0x000fe200000101eb */
[----:B------:R2:W-:Y:S01]  /*42a0*/  STS [R143+0x3400], R2 ;  /* 0x003400028f007388 */ /* 0x0005e20000000800 */
[----:B------:R-:W-:Y:S01]  /*42b0*/  FFMA.FTZ R139, -R236, R236, 1 ;  /* 0x3f800000ec8b7423 */ /* 0x000fe200000101ec */
[----:B------:R-:W-:Y:S01]  /*42c0*/  F2FP.BF16.PACK_AB R141, R148, R141 ;  /* 0x0000008d948d723e */ /* 0x000fe200000010ff */
[--C-:B------:R-:W-:Y:S01]  /*42d0*/  FADD.FTZ R30, R30, -R238.reuse ;  /* 0x800000ee1e1e7221 */ /* 0x100fe20000010000 */
[----:B------:R-:W-:Y:S01]  /*42e0*/  BAR.SYNC.DEFER_BLOCKING 0x0 ;  /* 0x0000000000007b1d */ /* 0x000fe20000010000 */
[----:B------:R-:W-:Y:S02]  /*42f0*/  FMUL.FTZ R26, R165, R26 ;  /* 0x0000001aa51a7220 */ /* 0x000fe40000410000 */
[----:B------:R-:W-:Y:S02]  /*4300*/  FADD.FTZ R31, R31, -R238 ;  /* 0x800000ee1f1f7221 */ /* 0x000fe40000010000 */
[----:B------:R-:W-:Y:S02]  /*4310*/  FMUL.FTZ R24, R25, R24 ;  /* 0x0000001819187220 */ /* 0x000fe40000410000 */
[----:B------:R-:W-:Y:S02]  /*4320*/  FMUL.FTZ R139, R138, R139 ;  /* 0x0000008b8a8b7220 */ /* 0x000fe40000410000 */
[----:B------:R-:W-:Y:S02]  /*4330*/  FMUL.FTZ R30, R145, R30 ;  /* 0x0000001e911e7220 */ /* 0x000fe40000410000 */
[----:B------:R-:W-:Y:S01]  /*4340*/  FMUL.FTZ R26, R26, R233 ;  /* 0x000000e91a1a7220 */ /* 0x000fe20000410000 */
[----:B------:R-:W-:Y:S01]  /*4350*/  F2FP.BF16.PACK_AB R140, R139, R24 ;  /* 0x000000188b8c723e */ /* 0x000fe200000010ff */
[----:B------:R-:W-:Y:S01]  /*4360*/  FMUL.FTZ R27, R27, R234 ;  /* 0x000000ea1b1b7220 */ /* 0x000fe20000410000 */
[----:B-1----:R-:W-:Y:S01]  /*4370*/  MOV R3, UR5 ;  /* 0x0000000500037c02 */ /* 0x002fe20008000f00 */
[----:B------:R-:W-:Y:S02]  /*4380*/  FMUL.FTZ R31, R242, R31 ;  /* 0x0000001ff21f7220 */ /* 0x000fe40000410000 */
[----:B------:R-:W-:Y:S01]  /*4390*/  FMUL.FTZ R30, R30, R237 ;  /* 0x000000ed1e1e7220 */ /* 0x000fe20000410000 */
[----:B------:R-:W-:Y:S01]  /*43a0*/  F2FP.BF16.PACK_AB R139, R27, R26 ;  /* 0x0000001a1b8b723e */ /* 0x000fe200000010ff */
[----:B------:R-:W-:Y:S02]  /*43b0*/  IMAD R3, R3, 0x1800, R182 ;  /* 0x0000180003037824 */ /* 0x000fe400078e02b6 */
[----:B--2---:R-:W-:Y:S01]  /*43c0*/  FFMA.FTZ R2, -R239, R239, 1 ;  /* 0x3f800000ef027423 */ /* 0x004fe200000101ef */
[----:B------:R-:W-:Y:S03]  /*43d0*/  STS [R202+0x1c480], R209 ;  /* 0x01c480d1ca007388 */ /* 0x000fe60000000800 */
[----:B------:R-:W-:Y:S01]  /*43e0*/  FMUL.FTZ R31, R31, R2 ;  /* 0x000000021f1f7220 */ /* 0x000fe20000410000 */
[----:B------:R-:W-:Y:S01]  /*43f0*/  SHF.L.U32 R160, R3, 0x1, RZ ;  /* 0x0000000103a07819 */ /* 0x000fe200000006ff */
[----:B------:R-:W-:Y:S03]  /*4400*/  STS [R202+0x1c880], R33 ;  /* 0x01c88021ca007388 */ /* 0x000fe60000000800 */
[----:B------:R-:W-:Y:S01]  /*4410*/  F2FP.BF16.PACK_AB R2, R31, R30 ;  /* 0x0000001e1f02723e */ /* 0x000fe200000010ff */
        /* <DEDUP_REMOVED lines=70> */
[----:B------:R2:W1:Y:S03]  /*4880*/  LDSM.16.M88.4 R28, [R177] ;  /* 0x00000000b11c783b */ /* 0x0004660000000200 */
[C---:B------:R-:W-:Y:S05]  /*4890*/  HMMA.16816.F32.BF16 R72, R8.reuse, R32, R72 ;  /* 0x000000200848723c */ /* 0x040fea0000041848 */
[----:B------:R2:W1:Y:S03]  /*48a0*/  LDSM.16.MT88.2 R32, [R178+0x4000] ;  /* 0x00400000b220783b */ /* 0x0004660000004100 */
[-C--:B------:R-:W-:Y:S03]  /*48b0*/  HMMA.16816.F32.BF16 R76, R8, R34.reuse, R76 ;  /* 0x00000022084c723c */ /* 0x080fe6000004184c */
[----:B------:R2:W1:Y:S05]  /*48c0*/  LDSM.16.M88.4 R24, [R177+0x1000] ;  /* 0x00100000b118783b */ /* 0x00046a0000000200 */
[----:B------:R-:W-:Y:S03]  /*48d0*/  HMMA.16816.F32.BF16 R80, R16, R34, R80 ;  /* 0x000000221050723c */ /* 0x000fe60000041850 */
[----:B------:R2:W1:Y:S05]  /*48e0*/  LDSM.16.MT88.2 R16, [R178+0x2000] ;  /* 0x00200000b210783b */ /* 0x00046a0000004100 */
[-C--:B------:R-:W-:Y:S01]  /*48f0*/  HMMA.16816.F32.BF16 R36, R140, R144.reuse, R36 ;  /* 0x000000908c24723c */ /* 0x080fe20000041824 */
[----:B------:R2:W1:Y:S06]  /*4900*/  LDSM.16.MT88.2 R34, [R178+0x400] ;  /* 0x00040000b222783b */ /* 0x00046c0000004100 */
[----:B------:R2:W1:Y:S01]  /*4910*/  LDSM.16.M88.4 R132, [R176] ;  /* 0x00000000b084783b */ /* 0x0004620000000200 */
[C---:B-----5:R-:W-:Y:S07]  /*4920*/  HMMA.16816.F32.BF16 R40, R136.reuse, R144, R40 ;  /* 0x000000908828723c */ /* 0x060fee0000041828 */
[----:B------:R2:W5:Y:S01]  /*4930*/  LDSM.16.MT88.2 R144, [R178+0x2400] ;  /* 0x00240000b290783b */ /* 0x0005620000004100 */
        /* <DEDUP_REMOVED lines=12> */
[----:B-12-45:R-:W1:Y:S01]  /*4a00*/  S2R R5, SR_CTAID.Y ;  /* 0x0000000000057919 */ /* 0x036e620000002600 */
[----:B------:R-:W-:Y:S01]  /*4a10*/  ULDC.64 UR6, c[0x0][0x208] ;  /* 0x0000820000067ab9 */ /* 0x000fe20000000a00 */
[----:B------:R-:W-:Y:S02]  /*4a20*/  IMAD.MOV.U32 R8, RZ, RZ, R196 ;  /* 0x000000ffff087224 */ /* 0x000fe400078e00c4 */
[----:B------:R-:W-:Y:S03]  /*4a30*/  IMAD.MOV.U32 R9, RZ, RZ, R195 ;  /* 0x000000ffff097224 */ /* 0x000fe600078e00c3 */
[----:B------:R-:W-:Y:S02]  /*4a40*/  UIMAD.WIDE.U32 UR28, UR26, UR6, URZ ;  /* 0x000000061a1c72a5 */ /* 0x000fe4000f8e003f */
[----:B------:R-:W-:Y:S04]  /*4a50*/  USHF.R.S32.HI UR4, URZ, 0x1f, UR26 ;  /* 0x0000001f3f047899 */ /* 0x000fe8000801141a */
[----:B------:R-:W-:Y:S04]  /*4a60*/  UIMAD UR4, UR4, UR6, URZ ;  /* 0x00000006040472a4 */ /* 0x000fe8000f8e023f */
[----:B------:R-:W-:Y:S02]  /*4a70*/  UIMAD UR4, UR26, UR7, UR4 ;  /* 0x000000071a0472a4 */ /* 0x000fe4000f8e0204 */
[----:B------:R-:W-:Y:S02]  /*4a80*/  USHF.L.U32 UR26, UR26, 0x6, URZ ;  /* 0x000000061a1a7899 */ /* 0x000fe4000800063f */
[----:B------:R-:W-:Y:S01]  /*4a90*/  UIADD3 UR4, UR29, UR4, URZ ;  /* 0x000000041d047290 */ /* 0x000fe2000fffe03f */
[----:B-1----:R-:W-:Y:S01]  /*4aa0*/  SHF.R.S32.HI R4, RZ, 0x1f, R5 ;  /* 0x0000001fff047819 */ /* 0x002fe20000011405 */
[C---:B------:R-:W-:Y:S04]  /*4ab0*/  IMAD.WIDE.U32 R8, R5.reuse, c[0x0][0x210], R8 ;  /* 0x0000840005087a25 */ /* 0x040fe800078e0008 */
[----:B------:R-:W-:Y:S01]  /*4ac0*/  IMAD R7, R4, c[0x0][0x210], RZ ;  /* 0x0000840004077a24 */ /* 0x000fe200078e02ff */
[----:B------:R-:W-:Y:S01]  /*4ad0*/  IADD3 R8, P0, R8, UR10, RZ ;  /* 0x0000000a08087c10 */ /* 0x000fe2000ff1e0ff */
[C---:B------:R-:W-:Y:S04]  /*4ae0*/  IMAD.WIDE.U32 R10, R5.reuse, c[0x0][0x288], R192 ;  /* 0x0000a200050a7a25 */ /* 0x040fe800078e00c0 */
[----:B------:R-:W-:Y:S02]  /*4af0*/  IMAD R7, R5, c[0x0][0x214], R7 ;  /* 0x0000850005077a24 */ /* 0x000fe400078e0207 */
[----:B------:R-:W-:Y:S03]  /*4b00*/  IMAD R4, R4, c[0x0][0x288], RZ ;  /* 0x0000a20004047a24 */ /* 0x000fe600078e02ff */
[----:B------:R-:W-:Y:S01]  /*4b10*/  IADD3.X R7, R9, UR16, R7, P0, !PT ;  /* 0x0000001009077c10 */ /* 0x000fe200087fe407 */
[----:B------:R-:W-:Y:S01]  /*4b20*/  IMAD R4, R5, c[0x0][0x28c], R4 ;  /* 0x0000a30005047a24 */ /* 0x000fe200078e0204 */
[----:B------:R-:W-:Y:S01]  /*4b30*/  IADD3 R5, P0, R10, UR9, RZ ;  /* 0x000000090a057c10 */ /* 0x000fe2000ff1e0ff */
[----:B------:R-:W-:Y:S03]  /*4b40*/  IMAD.U32 R10, RZ, RZ, UR28 ;  /* 0x0000001cff0a7e24 */ /* 0x000fe6000f8e00ff */
[----:B------:R-:W-:Y:S01]  /*4b50*/  IADD3.X R4, R11, UR18, R4, P0, !PT ;  /* 0x000000120b047c10 */ /* 0x000fe200087fe404 */
[----:B------:R-:W-:Y:S01]  /*4b60*/  IMAD.U32 R11, RZ, RZ, UR29 ;  /* 0x0000001dff0b7e24 */ /* 0x000fe2000f8e00ff */
[C---:B------:R-:W-:Y:S04]  /*4b70*/  LEA R6, P0, R8.reuse, c[0x0][0x1f0], 0x1 ;  /* 0x00007c0008067a11 */ /* 0x040fe800078008ff */
[----:B------:R-:W-:Y:S02]  /*4b80*/  LEA.HI.X R7, R8, c[0x0][0x1f4], R7, 0x1, P0 ;  /* 0x00007d0008077a11 */ /* 0x000fe400000f0c07 */
[C---:B------:R-:W-:Y:S04]  /*4b90*/  LEA R12, P0, R5.reuse, c[0x0][0x280], 0x2 ;  /* 0x0000a000050c7a11 */ /* 0x040fe800078010ff */
[----:B------:R-:W-:Y:S01]  /*4ba0*/  LEA.HI.X R13, R5, c[0x0][0x284], R4, 0x2, P0 ;  /* 0x0000a100050d7a11 */ /* 0x000fe200000f1404 */
[----:B------:R-:W-:Y:S01]  /*4bb0*/  IMAD.U32 R4, RZ, RZ, UR26 ;  /* 0x0000001aff047e24 */ /* 0x000fe2000f8e00ff */
[C---:B------:R-:W-:Y:S01]  /*4bc0*/  LEA R8, P0, R10.reuse, R6, 0x7 ;  /* 0x000000060a087211 */ /* 0x040fe200078038ff */
[----:B------:R-:W-:Y:S01]  /*4bd0*/  IMAD.U32 R6, RZ, RZ, UR4 ;  /* 0x00000004ff067e24 */ /* 0x000fe2000f8e00ff */
[----:B------:R-:W-:Y:S01]  /*4be0*/  UIADD3 UR26, -UR26, UR8, URZ ;  /* 0x000000081a1a7290 */ /* 0x000fe2000fffe13f */
[----:B------:R-:W-:Y:S03]  /*4bf0*/  SEL R5, RZ, 0x2, P4 ;  /* 0x00000002ff057807 */ /* 0x000fe60002000000 */
[----:B------:R-:W-:Y:S02]  /*4c00*/  LEA.HI.X R9, R10, R7, R6, 0x7, P0 ;  /* 0x000000070a097211 */ /* 0x000fe400000f3c06 */
[C---:B------:R-:W-:Y:S02]  /*4c10*/  LEA R10, P0, R4.reuse, R12, 0x2 ;  /* 0x0000000c040a7211 */ /* 0x040fe400078010ff */
[----:B------:R-:W-:Y:S02]  /*4c20*/  SEL R6, RZ, 0x1, P5 ;  /* 0x00000001ff067807 */ /* 0x000fe40002800000 */
[----:B------:R-:W-:Y:S01]  /*4c30*/  LEA.HI.X.SX32 R11, R4, R13, 0x2, P0 ;  /* 0x0000000d040b7211 */ /* 0x000fe200000f16ff */
[----:B------:R-:W-:Y:S01]  /*4c40*/  IMAD.U32 R4, RZ, RZ, UR22 ;  /* 0x00000016ff047e24 */ /* 0x000fe2000f8e00ff */
[----:B------:R-:W-:Y:S02]  /*4c50*/  ISETP.LT.AND P0, PT, R190, UR26, PT ;  /* 0x0000001abe007c0c */ /* 0x000fe4000bf01270 */
[----:B------:R-:W-:Y:S01]  /*4c60*/  IADD3 R5, R187, R5, R6 ;  /* 0x00000005bb057210 */ /* 0x000fe20007ffe006 */
[----:B------:R-:W-:Y:S01]  /*4c70*/  IMAD R7, R4, 0x3000, R201 ;  /* 0x0000300004077824 */ /* 0x000fe200078e02c9 */
[----:B------:R-:W-:Y:S11]  /*4c80*/  ISETP.GE.OR P0, PT, R204, c[0x0][0x1fc], !P0 ;  /* 0x00007f00cc007a0c */ /* 0x000ff60004706670 */
[----:B------:R-:W-:Y:S02]  /*4c90*/  @!UPT UIADD3 URZ, URZ, URZ, URZ ;  /* 0x0000003f3f3ff290 */ /* 0x000fe4000fffe03f */
[----:B------:R-:W-:Y:S01]  /*4ca0*/  @!PT LDS RZ, [RZ] ;  /* 0x00000000fffff984 */ /* 0x000fe20000000800 */
[----:B------:R-:W-:Y:S01]  /*4cb0*/  @!PT LDS RZ, [RZ] ;  /* 0x00000000fffff984 */ /* 0x000fe20000000800 */
[----:B------:R-:W-:Y:S01]  /*4cc0*/  @!PT LDS RZ, [RZ] ;  /* 0x00000000fffff984 */ /* 0x000fe20000000800 */
[----:B------:R1:W-:Y:S01]  /*4cd0*/  LDGSTS.E.BYPASS.LTC128B.128 [R7], [R8.64], !P0 ;  /* 0x0000000008077fae */ /* 0x0003e2000c101d58 */
[C---:B------:R-:W-:Y:S04]  /*4ce0*/  LOP3.LUT P0, RZ, R5.reuse, 0x2, RZ, 0xc0, !PT ;  /* 0x0000000205ff7812 */ /* 0x040fe8000780c0ff */
[C---:B------:R-:W-:Y:S11]  /*4cf0*/  ISETP.GE.OR P0, PT, R190.reuse, UR26, !P0 ;  /* 0x0000001abe007c0c */ /* 0x040ff6000c706670 */
[----:B------:R-:W-:Y:S02]  /*4d00*/  @!UPT UIADD3 URZ, URZ, URZ, URZ ;  /* 0x0000003f3f3ff290 */ /* 0x000fe4000fffe03f */
[----:B------:R1:W-:Y:S01]  /*4d10*/  LDGSTS.E.BYPASS.LTC128B.128 [R7+0x1000], [R8.64+0x40], !P0 ;  /* 0x0100004008077fae */ /* 0x0003e2000c101d58 */
[----:B------:R-:W-:Y:S01]  /*4d20*/  LOP3.LUT P0, RZ, R5, 0x4, RZ, 0xc0, !PT ;  /* 0x0000000405ff7812 */ /* 0x000fe2000780c0ff */
[----:B------:R-:W-:Y:S03]  /*4d30*/  IMAD.U32 R5, RZ, RZ, UR22 ;  /* 0x00000016ff057e24 */ /* 0x000fe6000f8e00ff */
[----:B------:R-:W-:Y:S01]  /*4d40*/  ISETP.GE.OR P0, PT, R190, UR26, !P0 ;  /* 0x0000001abe007c0c */ /* 0x000fe2000c706670 */
[----:B------:R-:W-:Y:S04]  /*4d50*/  @!P1 IMAD R5, R5, 0x40, R192 ;  /* 0x0000004005059824 */ /* 0x000fe800078e02c0 */
[----:B------:R-:W-:Y:S08]  /*4d60*/  @!P1 IMAD.SHL.U32 R4, R5, 0x4, RZ ;  /* 0x0000000405049824 */ /* 0x000ff000078e00ff */
[----:B------:R1:W-:Y:S08]  /*4d70*/  LDGSTS.E.BYPASS.LTC128B.128 [R7+0x2000], [R8.64+0x80], !P0 ;  /* 0x0200008008077fae */ /* 0x0003f0000c101d58 */
[----:B------:R1:W-:Y:S02]  /*4d80*/  @!P1 LDGSTS.E.BYPASS.LTC128B.128 [R4+0x18280], [R10.64] ;  /* 0x182800000a049fae */ /* 0x0003e4000b901d58 */
.L_x_658:
[-C--:B-12-45:R-:W-:Y:S01]  /*4d90*/  HMMA.16816.F32.BF16 R4, R28, R2.reuse, RZ ;  /* 0x000000021c04723c */ /* 0x0b6fe200000418ff */
[----:B------:R-:W-:Y:S01]  /*4da0*/  LDSM.16.M88.4 R136, [R175] ;  /* 0x00000000af88783b */ /* 0x000fe20000000200 */
[----:B------:R-:W-:Y:S02]  /*4db0*/  UIMAD UR14, UR14, 0x1800, URZ ;  /* 0x000018000e0e78a4 */ /* 0x000fe4000f8e023f */
[----:B------:R-:W-:Y:S01]  /*4dc0*/  UISETP.GE.AND UP0, UPT, UR21, UR19, UPT ;  /* 0x000000131500728c */ /* 0x000fe2000bf06270 */
[----:B------:R-:W-:Y:S01]  /*4dd0*/  LDSM.16.M88.4 R140, [R175+0x1000] ;  /* 0x00100000af8c783b */ /* 0x000fe20000000200 */
[----:B------:R-:W-:Y:S02]  /*4de0*/  UIADD3 UR7, UR5, 0x1, URZ ;  /* 0x0000000105077890 */ /* 0x000fe4000fffe03f */
[C---:B------:R-:W-:Y:S01]  /*4df0*/  HMMA.16816.F32.BF16 R8, R24.reuse, R2, RZ ;  /* 0x000000021808723c */ /* 0x040fe200000418ff */
[----:B------:R-:W1:Y:S01]  /*4e00*/  LDSM.16.MT88.2 R2, [R178+0x800] ;  /* 0x00080000b202783b */ /* 0x000e620000004100 */
[----:B------:R-:W-:Y:S02]  /*4e10*/  UISETP.GE.AND UP3, UPT, UR5, 0x1, UPT ;  /* 0x000000010500788c */ /* 0x000fe4000bf66270 */
[----:B------:R-:W-:Y:S01]  /*4e20*/  UIADD3 UR6, UR23, 0x1, URZ ;  /* 0x0000000117067890 */ /* 0x000fe2000fffe03f */
[----:B------:R-:W2:Y:S01]  /*4e30*/  LDSM.16.MT88.2 R146, [R178+0x2800] ;  /* 0x00280000b292783b */ /* 0x000ea20000004100 */
[----:B------:R-:W-:Y:S02]  /*4e40*/  UISETP.GE.AND UP2, UPT, UR23, 0x1, UPT ;  /* 0x000000011700788c */ /* 0x000fe4000bf46270 */
[-C--:B------:R-:W-:Y:S01]  /*4e50*/  HMMA.16816.F32.BF16 R12, R24, R16.reuse, RZ ;  /* 0x00000010180c723c */ /* 0x080fe200000418ff */
[----:B------:R-:W-:Y:S01]  /*4e60*/  LDSM.16.M88.4 R156, [R174+0x1000] ;  /* 0x00100000ae9c783b */ /* 0x000fe20000000200 */
[----:B------:R-:W-:Y:S02]  /*4e70*/  UIADD3 UR4, UR22, 0x1, URZ ;  /* 0x0000000116047890 */ /* 0x000fe4000fffe03f */
[----:B------:R-:W-:Y:S01]  /*4e80*/  UISETP.GE.AND UP1, UPT, UR22, 0x1, UPT ;  /* 0x000000011600788c */ /* 0x000fe2000bf26270 */
[----:B------:R-:W0:Y:S01]  /*4e90*/  LDGDEPBAR ;  /* 0x00000000000079af */ /* 0x000e220000000000 */
[----:B------:R-:W-:Y:S02]  /*4ea0*/  USEL UR5, UR7, URZ, !UP3 ;  /* 0x0000003f07057287 */ /* 0x000fe4000d800000 */
[C---:B------:R-:W-:Y:S01]  /*4eb0*/  HMMA.16816.F32.BF16 R16, R28.reuse, R16, RZ ;  /* 0x000000101c10723c */ /* 0x040fe200000418ff */
[----:B------:R-:W-:Y:S02]  /*4ec0*/  USEL UR23, UR6, URZ, !UP2 ;  /* 0x0000003f06177287 */ /* 0x000fe4000d000000 */
[----:B------:R-:W-:Y:S05]  /*4ed0*/  USEL UR22, UR4, URZ, !UP1 ;  /* 0x0000003f04167287 */ /* 0x000fea000c800000 */
[-C--:B------:R-:W-:Y:S01]  /*4ee0*/  HMMA.16816.F32.BF16 R20, R28, R32.reuse, RZ ;  /* 0x000000201c14723c */ /* 0x080fe200000418ff */
[----:B------:R-:W3:Y:S04]  /*4ef0*/  LDSM.16.MT88.2 R28, [R178+0x4800] ;  /* 0x00480000b21c783b */ /* 0x000ee80000004100 */
[----:B------:R-:W-:Y:S03]  /*4f00*/  LDSM.16.MT88.2 R30, [R178+0xc00] ;  /* 0x000c0000b21e783b */ /* 0x000fe60000004100 */
[----:B------:R-:W-:Y:S08]  /*4f10*/  HMMA.16816.F32.BF16 R24, R24, R32, RZ ;  /* 0x000000201818723c */ /* 0x000ff000000418ff */
[-C--:B------:R-:W-:Y:S08]  /*4f20*/  HMMA.16816.F32.BF16 R4, R132, R34.reuse, R4 ;  /* 0x000000228404723c */ /* 0x080ff00000041804 */
[C---:B------:R-:W-:Y:S01]  /*4f30*/  HMMA.16816.F32.BF16 R8, R148.reuse, R34, R8 ;  /* 0x000000229408723c */ /* 0x040fe20000041808 */
[----:B------:R-:W4:Y:S07]  /*4f40*/  LDSM.16.M88.4 R32, [R174] ;  /* 0x00000000ae20783b */ /* 0x000f2e0000000200 */
        /* <DEDUP_REMOVED lines=9> */
[C---:B------:R-:W-:Y:S01]  /*4fe0*/  HMMA.16816.F32.BF16 R8, R140.reuse, R2, R8 ;  /* 0x000000028c08723c */ /* 0x040fe20000041808 */
[----:B------:R-:W1:Y:S07]  /*4ff0*/  LDSM.16.MT88.2 R2, [R178+0x4c00] ;  /* 0x004c0000b202783b */ /* 0x000e6e0000004100 */
[-C--:B--2---:R-:W-:Y:S08]  /*5000*/  HMMA.16816.F32.BF16 R12, R140, R146.reuse, R12 ;  /* 0x000000928c0c723c */ /* 0x084ff0000004180c */
[C---:B------:R-:W-:Y:S01]  /*5010*/  HMMA.16816.F32.BF16 R16, R136.reuse, R146, R16 ;  /* 0x000000928810723c */ /* 0x040fe20000041810 */
[----:B------:R-:W2:Y:S07]  /*5020*/  LDSM.16.MT88.2 R146, [R178+0x1000] ;  /* 0x00100000b292783b */ /* 0x000eae0000004100 */
[-C--:B---3--:R-:W-:Y:S01]  /*5030*/  HMMA.16816.F32.BF16 R20, R136, R28.reuse, R20 ;  /* 0x0000001c8814723c */ /* 0x088fe20000041814 */
[----:B------:R-:W-:Y:S07]  /*5040*/  LDSM.16.M88.4 R136, [R176+0x2000] ;  /* 0x00200000b088783b */ /* 0x000fee0000000200 */
[----:B------:R-:W-:Y:S01]  /*5050*/  HMMA.16816.F32.BF16 R24, R140, R28, R24 ;  /* 0x0000001c8c18723c */ /* 0x000fe20000041818 */
[----:B------:R-:W3:Y:S04]  /*5060*/  LDSM.16.MT88.2 R28, [R178+0x5000] ;  /* 0x00500000b21c783b */ /* 0x000ee80000004100 */
[----:B------:R-:W-:Y:S03]  /*5070*/  LDSM.16.M88.4 R140, [R176+0x3000] ;  /* 0x00300000b08c783b */ /* 0x000fe60000000200 */
[-C--:B----4-:R-:W-:Y:S08]  /*5080*/  HMMA.16816.F32.BF16 R4, R32, R30.reuse, R4 ;  /* 0x0000001e2004723c */ /* 0x090ff00000041804 */
[C---:B------:R-:W-:Y:S01]  /*5090*/  HMMA.16816.F32.BF16 R8, R156.reuse, R30, R8 ;  /* 0x0000001e9c08723c */ /* 0x040fe20000041808 */
[----:B------:R-:W4:Y:S07]  /*50a0*/  LDSM.16.MT88.2 R30, [R178+0x1400] ;  /* 0x00140000b21e783b */ /* 0x000f2e0000004100 */
[-C--:B-----5:R-:W-:Y:S08]  /*50b0*/  HMMA.16816.F32.BF16 R12, R156, R144.reuse, R12 ;  /* 0x000000909c0c723c */ /* 0x0a0ff0000004180c */
[C---:B------:R-:W-:Y:S01]  /*50c0*/  HMMA.16816.F32.BF16 R16, R32.reuse, R144, R16 ;  /* 0x000000902010723c */ /* 0x040fe20000041810 */
[----:B------:R-:W5:Y:S07]  /*50d0*/  LDSM.16.MT88.2 R144, [R178+0x3400] ;  /* 0x00340000b290783b */ /* 0x000f6e0000004100 */
[-C--:B-1----:R-:W-:Y:S01]  /*50e0*/  HMMA.16816.F32.BF16 R20, R32, R2.reuse, R20 ;  /* 0x000000022014723c */ /* 0x082fe20000041814 */
[----:B------:R-:W-:Y:S07]  /*50f0*/  LDSM.16.M88.4 R32, [R175+0x2000] ;  /* 0x00200000af20783b */ /* 0x000fee0000000200 */
[----:B------:R-:W-:Y:S01]  /*5100*/  HMMA.16816.F32.BF16 R24, R156, R2, R24 ;  /* 0x000000029c18723c */ /* 0x000fe20000041818 */
[----:B------:R-:W1:Y:S04]  /*5110*/  LDSM.16.MT88.2 R2, [R178+0x5400] ;  /* 0x00540000b202783b */ /* 0x000e680000004100 */
[----:B------:R-:W-:Y:S03]  /*5120*/  LDSM.16.MT88.2 R156, [R178+0x3800] ;  /* 0x00380000b29c783b */ /* 0x000fe60000004100 */
[-C--:B--2---:R-:W-:Y:S08]  /*5130*/  HMMA.16816.F32.BF16 R4, R132, R146.reuse, R4 ;  /* 0x000000928404723c */ /* 0x084ff00000041804 */
[C---:B------:R-:W-:Y:S01]  /*5140*/  HMMA.16816.F32.BF16 R8, R148.reuse, R146, R8 ;  /* 0x000000929408723c */ /* 0x040fe20000041808 */
[----:B------:R-:W2:Y:S07]  /*5150*/  LDSM.16.MT88.2 R146, [R178+0x1800] ;  /* 0x00180000b292783b */ /* 0x000eae0000004100 */
[-C--:B------:R-:W-:Y:S08]  /*5160*/  HMMA.16816.F32.BF16 R12, R148, R152.reuse, R12 ;  /* 0x00000098940c723c */ /* 0x080ff0000004180c */
[C---:B------:R-:W-:Y:S01]  /*5170*/  HMMA.16816.F32.BF16 R16, R132.reuse, R152, R16 ;  /* 0x000000988410723c */ /* 0x040fe20000041810 */
[----:B------:R-:W1:Y:S07]  /*5180*/  LDSM.16.M88.4 R152, [R175+0x3000] ;  /* 0x00300000af98783b */ /* 0x000e6e0000000200 */
        /* <DEDUP_REMOVED lines=12> */
[----:B------:R-:W-:Y:S07]  /*5250*/  LDSM.16.MT88.4 R136, [R179+0x1ec80] ;  /* 0x01ec8000b388783b */ /* 0x000fee0000004200 */
[----:B------:R-:W-:Y:S01]  /*5260*/  HMMA.16816.F32.BF16 R24, R140, R2, R24 ;  /* 0x000000028c18723c */ /* 0x000fe20000041818 */
[----:B------:R-:W1:Y:S07]  /*5270*/  LDSM.16.MT88.2 R2, [R178+0x5c00] ;  /* 0x005c0000b202783b */ /* 0x000e6e0000004100 */
[-C--:B--2---:R-:W-:Y:S08]  /*5280*/  HMMA.16816.F32.BF16 R4, R32, R146.reuse, R4 ;  /* 0x000000922004723c */ /* 0x084ff00000041804 */
[C---:B------:R-:W-:Y:S08]  /*5290*/  HMMA.16816.F32.BF16 R8, R152.reuse, R146, R8 ;  /* 0x000000929808723c */ /* 0x040ff00000041808 */
[-C--:B------:R-:W-:Y:S08]  /*52a0*/  HMMA.16816.F32.BF16 R12, R152, R156.reuse, R12 ;  /* 0x0000009c980c723c */ /* 0x080ff0000004180c */
[C---:B------:R-:W-:Y:S08]  /*52b0*/  HMMA.16816.F32.BF16 R16, R32.reuse, R156, R16 ;  /* 0x0000009c2010723c */ /* 0x040ff00000041810 */
[-C--:B---3--:R-:W-:Y:S07]  /*52c0*/  HMMA.16816.F32.BF16 R20, R32, R28.reuse, R20 ;  /* 0x0000001c2014723c */ /* 0x088fee0000041814 */
[----:B------:R-:W-:Y:S01]  /*52d0*/  IMAD.U32 R35, RZ, RZ, UR14 ;  /* 0x0000000eff237e24 */ /* 0x000fe2000f8e00ff */
[----:B------:R-:W-:Y:S04]  /*52e0*/  HMMA.16816.F32.BF16 R24, R152, R28, R24 ;  /* 0x0000001c9818723c */ /* 0x000fe80000041818 */
[----:B------:R-:W-:Y:S01]  /*52f0*/  IADD3 R33, P0, R210, UR14, RZ ;  /* 0x0000000ed2217c10 */ /* 0x000fe2000ff1e0ff */
[----:B------:R-:W-:Y:S03]  /*5300*/  UMOV UR14, UR21 ;  /* 0x00000015000e7c82 */ /* 0x000fe60008000000 */
[-C--:B----4-:R-:W-:Y:S05]  /*5310*/  HMMA.16816.F32.BF16 R4, R132, R30.reuse, R4 ;  /* 0x0000001e8404723c */ /* 0x090fea0000041804 */
[----:B------:R-:W-:Y:S02]  /*5320*/  LEA.HI.X.SX32 R32, R35, R208, 0x1, P0 ;  /* 0x000000d023207211 */ /* 0x000fe400000f0eff */
[C---:B------:R-:W-:Y:S01]  /*5330*/  LEA R140, P0, R33.reuse, c[0x0][0x220], 0x2 ;  /* 0x00008800218c7a11 */ /* 0x040fe200078010ff */
[C---:B------:R-:W-:Y:S01]  /*5340*/  HMMA.16816.F32.BF16 R8, R148.reuse, R30, R8 ;  /* 0x0000001e9408723c */ /* 0x040fe20000041808 */
[----:B------:R-:W-:Y:S03]  /*5350*/  LDSM.16.MT88.4 R28, [R160+0xd080] ;  /* 0x00d08000a01c783b */ /* 0x000fe60000004200 */
[----:B------:R-:W-:Y:S02]  /*5360*/  LEA.HI.X R141, R33, c[0x0][0x224], R32, 0x2, P0 ;  /* 0x00008900218d7a11 */ /* 0x000fe400000f1420 */
[----:B------:R-:W-:Y:S01]  /*5370*/  LDSM.16.MT88.4 R32, [R160+0xe080] ;  /* 0x00e08000a020783b */ /* 0x000fe20000004200 */
[----:B------:R-:W-:Y:S01]  /*5380*/  PLOP3.LUT P0, PT, PT, PT, UP0, 0x40, 0x0 ;  /* 0x000000000000781c */ /* 0x000fe20003f0e808 */
[-C--:B-----5:R-:W-:Y:S07]  /*5390*/  HMMA.16816.F32.BF16 R12, R148, R144.reuse, R12 ;  /* 0x00000090940c723c */ /* 0x0a0fee000004180c */
        /* <DEDUP_REMOVED lines=22> */
[----:B------:R-:W-:Y:S04]  /*5500*/  LDSM.16.MT88.4 R132, [R179+0x1cc80] ;  /* 0x01cc8000b384783b */ /* 0x000fe80000004200 */
[----:B------:R-:W-:Y:S04]  /*5510*/  RED.E.ADD.F32.FTZ.RN.STRONG.GPU [R140.64+0x4000], R20 ;  /* 0x004000148c00798e */ /* 0x000fe8000c10e798 */
[----:B------:R-:W-:Y:S04]  /*5520*/  RED.E.ADD.F32.FTZ.RN.STRONG.GPU [R140.64+0x4400], R21 ;  /* 0x004400158c00798e */ /* 0x000fe8000c10e798 */
[----:B------:R-:W-:Y:S04]  /*5530*/  RED.E.ADD.F32.FTZ.RN.STRONG.GPU [R140.64+0x4800], R22 ;  /* 0x004800168c00798e */ /* 0x000fe8000c10e798 */
[----:B------:R-:W-:Y:S01]  /*5540*/  RED.E.ADD.F32.FTZ.RN.STRONG.GPU [R140.64+0x4c00], R23 ;  /* 0x004c00178c00798e */ /* 0x000fe2000c10e798 */
[-C--:B-1----:R-:W-:Y:S03]  /*5550*/  HMMA.16816.F32.BF16 R84, R8, R16.reuse, R84 ;  /* 0x000000100854723c */ /* 0x082fe60000041854 */
[----:B------:R-:W1:Y:S04]  /*5560*/  LDSM.16.MT88.4 R20, [R160+0xc480] ;  /* 0x00c48000a014783b */ /* 0x000e680000004200 */
[----:B------:R-:W-:Y:S04]  /*5570*/  RED.E.ADD.F32.FTZ.RN.STRONG.GPU [R140.64+0x5000], R24 ;  /* 0x005000188c00798e */ /* 0x000fe8000c10e798 */
[----:B------:R-:W-:Y:S04]  /*5580*/  RED.E.ADD.F32.FTZ.RN.STRONG.GPU [R140.64+0x5400], R25 ;  /* 0x005400198c00798e */ /* 0x000fe8000c10e798 */
[----:B------:R-:W-:Y:S01]  /*5590*/  RED.E.ADD.F32.FTZ.RN.STRONG.GPU [R140.64+0x5800], R26 ;  /* 0x0058001a8c00798e */ /* 0x000fe2000c10e798 */
[C---:B--2---:R-:W-:Y:S03]  /*55a0*/  HMMA.16816.F32.BF16 R88, R12.reuse, R16, R88 ;  /* 0x000000100c58723c */ /* 0x044fe60000041858 */
[----:B------:R-:W-:Y:S04]  /*55b0*/  RED.E.ADD.F32.FTZ.RN.STRONG.GPU [R140.64+0x5c00], R27 ;  /* 0x005c001b8c00798e */ /* 0x000fe8000c10e798 */
[----:B------:R-:W2:Y:S01]  /*55c0*/  LDSM.16.MT88.4 R24, [R160+0xd480] ;  /* 0x00d48000a018783b */ /* 0x000ea20000004200 */
[-C--:B------:R-:W-:Y:S03]  /*55d0*/  HMMA.16816.F32.BF16 R92, R12, R18.reuse, R92 ;  /* 0x000000120c5c723c */ /* 0x080fe6000004185c */
[----:B------:R-:W-:Y:S05]  /*55e0*/  LDSM.16.MT88.4 R140, [R179+0x1fc80] ;  /* 0x01fc8000b38c783b */ /* 0x000fea0000004200 */
[C---:B------:R-:W-:Y:S01]  /*55f0*/  HMMA.16816.F32.BF16 R96, R8.reuse, R18, R96 ;  /* 0x000000120860723c */ /* 0x040fe20000041860 */
[----:B------:R-:W3:Y:S07]  /*5600*/  LDSM.16.MT88.4 R16, [R160+0xe480] ;  /* 0x00e48000a010783b */ /* 0x000eee0000004200 */
        /* <DEDUP_REMOVED lines=8> */
[----:B------:R-:W-:Y:S07]  /*5690*/  LDSM.16.MT88.4 R12, [R160+0xc880] ;  /* 0x00c88000a00c783b */ /* 0x000fee0000004200 */
[----:B------:R-:W-:Y:S01]  /*56a0*/  HMMA.16816.F32.BF16 R128, R8, R34, R128 ;  /* 0x000000220880723c */ /* 0x000fe20000041880 */
[----:B------:R-:W4:Y:S04]  /*56b0*/  LDSM.16.MT88.4 R8, [R179+0x1d480] ;  /* 0x01d48000b308783b */ /* 0x000f280000004200 */
[----:B------:R-:W5:Y:S03]  /*56c0*/  LDSM.16.MT88.4 R32, [R160+0xd880] ;  /* 0x00d88000a020783b */ /* 0x000f660000004200 */
[-C--:B-1----:R-:W-:Y:S08]  /*56d0*/  HMMA.16816.F32.BF16 R84, R132, R20.reuse, R84 ;  /* 0x000000148454723c */ /* 0x082ff00000041854 */
[C---:B------:R-:W-:Y:S08]  /*56e0*/  HMMA.16816.F32.BF16 R88, R136.reuse, R20, R88 ;  /* 0x000000148858723c */ /* 0x040ff00000041858 */
[-C--:B------:R-:W-:Y:S08]  /*56f0*/  HMMA.16816.F32.BF16 R92, R136, R22.reuse, R92 ;  /* 0x00000016885c723c */ /* 0x080ff0000004185c */
[C---:B------:R-:W-:Y:S01]  /*5700*/  HMMA.16816.F32.BF16 R96, R132.reuse, R22, R96 ;  /* 0x000000168460723c */ /* 0x040fe20000041860 */
[----:B------:R-:W1:Y:S07]  /*5710*/  LDSM.16.MT88.4 R20, [R160+0xe880] ;  /* 0x00e88000a014783b */ /* 0x000e6e0000004200 */
[-C--:B--2---:R-:W-:Y:S08]  /*5720*/  HMMA.16816.F32.BF16 R100, R132, R24.reuse, R100 ;  /* 0x000000188464723c */ /* 0x084ff00000041864 */
[C---:B------:R-:W-:Y:S08]  /*5730*/  HMMA.16816.F32.BF16 R104, R136.reuse, R24, R104 ;  /* 0x000000188868723c */ /* 0x040ff00000041868 */
[-C--:B------:R-:W-:Y:S08]  /*5740*/  HMMA.16816.F32.BF16 R108, R136, R26.reuse, R108 ;  /* 0x0000001a886c723c */ /* 0x080ff0000004186c */
[C---:B------:R-:W-:Y:S01]  /*5750*/  HMMA.16816.F32.BF16 R112, R132.reuse, R26, R112 ;  /* 0x0000001a8470723c */ /* 0x040fe20000041870 */
[----:B------:R-:W-:Y:S07]  /*5760*/  LDSM.16.MT88.4 R24, [R179+0x1dc80] ;  /* 0x01dc8000b318783b */ /* 0x000fee0000004200 */
[-C--:B---3--:R-:W-:Y:S08]  /*5770*/  HMMA.16816.F32.BF16 R116, R132, R16.reuse, R116 ;  /* 0x000000108474723c */ /* 0x088ff00000041874 */
[C---:B------:R-:W-:Y:S08]  /*5780*/  HMMA.16816.F32.BF16 R120, R136.reuse, R16, R120 ;  /* 0x000000108878723c */ /* 0x040ff00000041878 */
[-C--:B------:R-:W-:Y:S01]  /*5790*/  HMMA.16816.F32.BF16 R124, R136, R18.reuse, R124 ;  /* 0x00000012887c723c */ /* 0x080fe2000004187c */
[----:B------:R-:W2:Y:S07]  /*57a0*/  LDSM.16.MT88.4 R136, [R160+0xcc80] ;  /* 0x00cc8000a088783b */ /* 0x000eae0000004200 */
[----:B------:R-:W-:Y:S01]  /*57b0*/  HMMA.16816.F32.BF16 R128, R132, R18, R128 ;  /* 0x000000128480723c */ /* 0x000fe20000041880 */
[----:B------:R-:W3:Y:S04]  /*57c0*/  LDSM.16.MT88.4 R16, [R160+0xdc80] ;  /* 0x00dc8000a010783b */ /* 0x000ee80000004200 */
[----:B------:R-:W1:Y:S03]  /*57d0*/  LDSM.16.MT88.4 R132, [R160+0xec80] ;  /* 0x00ec8000a084783b */ /* 0x000e660000004200 */
        /* <DEDUP_REMOVED lines=13> */
[C---:B------:R-:W-:Y:S08]  /*58b0*/  HMMA.16816.F32.BF16 R88, R140.reuse, R136, R88 ;  /* 0x000000888c58723c */ /* 0x040ff00000041858 */
[-C--:B------:R-:W-:Y:S08]  /*58c0*/  HMMA.16816.F32.BF16 R92, R140, R138.reuse, R92 ;  /* 0x0000008a8c5c723c */ /* 0x080ff0000004185c */
[C---:B------:R-:W-:Y:S08]  /*58d0*/  HMMA.16816.F32.BF16 R96, R24.reuse, R138, R96 ;  /* 0x0000008a1860723c */ /* 0x040ff00000041860 */
[-C--:B---3--:R-:W-:Y:S08]  /*58e0*/  HMMA.16816.F32.BF16 R100, R24, R16.reuse, R100 ;  /* 0x000000101864723c */ /* 0x088ff00000041864 */
[C---:B------:R-:W-:Y:S08]  /*58f0*/  HMMA.16816.F32.BF16 R104, R140.reuse, R16, R104 ;  /* 0x000000108c68723c */ /* 0x040ff00000041868 */
[-C--:B------:R-:W-:Y:S08]  /*5900*/  HMMA.16816.F32.BF16 R108, R140, R18.reuse, R108 ;  /* 0x000000128c6c723c */ /* 0x080ff0000004186c */
[C---:B------:R-:W-:Y:S08]  /*5910*/  HMMA.16816.F32.BF16 R112, R24.reuse, R18, R112 ;  /* 0x000000121870723c */ /* 0x040ff00000041870 */
[-C--:B------:R-:W-:Y:S08]  /*5920*/  HMMA.16816.F32.BF16 R116, R24, R132.reuse, R116 ;  /* 0x000000841874723c */ /* 0x080ff00000041874 */
[C---:B------:R-:W-:Y:S08]  /*5930*/  HMMA.16816.F32.BF16 R120, R140.reuse, R132, R120 ;  /* 0x000000848c78723c */ /* 0x040ff00000041878 */
[-C--:B------:R-:W-:Y:S08]  /*5940*/  HMMA.16816.F32.BF16 R124, R140, R134.reuse, R124 ;  /* 0x000000868c7c723c */ /* 0x080ff0000004187c */
[----:B------:R-:W-:Y:S01]  /*5950*/  HMMA.16816.F32.BF16 R128, R24, R134, R128 ;  /* 0x000000861880723c */ /* 0x000fe20000041880 */
[----:B------:R-:W-:-:S07]  /*5960*/  @P0 BRA `(.L_x_659) ;  /* 0xffffc61000000947 */ /* 0x000fce000383ffff */
.L_x_656:
[----:B------:R-:W1:Y:S01]  /*5970*/  S2R R0, SR_TID.X ;  /* 0x0000000000007919 */ /* 0x000e620000002100 */
[----:B------:R-:W-:Y:S01]  /*5980*/  LEA.HI R7, R188, R188, RZ, 0x1 ;  /* 0x000000bcbc077211 */ /* 0x000fe200078f08ff */
[----:B------:R-:W-:Y:S01]  /*5990*/  FMUL.FTZ R84, R84, c[0x0][0x298] ;  /* 0x0000a60054547a20 */ /* 0x000fe20000410000 */
[----:B------:R-:W-:Y:S01]  /*59a0*/  F2FP.BF16.PACK_AB R36, R37, R36 ;  /* 0x000000242524723e */ /* 0x000fe200000010ff */
[----:B------:R-:W-:Y:S01]  /*59b0*/  BAR.SYNC.DEFER_BLOCKING 0x1, 0x100 ;  /* 0x0044000000007b1d */ /* 0x000fe20000010000 */
[----:B------:R-:W-:Y:S01]  /*59c0*/  SHF.R.S32.HI R9, RZ, 0x1, R7 ;  /* 0x00000001ff097819 */ /* 0x000fe20000011407 */
[----:B------:R-:W-:Y:S01]  /*59d0*/  FMUL.FTZ R85, R85, c[0x0][0x298] ;  /* 0x0000a60055557a20 */ /* 0x000fe20000410000 */
[----:B------:R-:W-:Y:S01]  /*59e0*/  LOP3.LUT R7, R7, 0x3fffffe, RZ, 0xc0, !PT ;  /* 0x03fffffe07077812 */ /* 0x000fe200078ec0ff */
[----:B------:R-:W-:Y:S01]  /*59f0*/  FMUL.FTZ R86, R86, c[0x0][0x298] ;  /* 0x0000a60056567a20 */ /* 0x000fe20000410000 */
[C---:B------:R-:W-:Y:S01]  /*5a00*/  LOP3.LUT P0, RZ, R9.reuse, 0x2, RZ, 0xc0, !PT ;  /* 0x0000000209ff7812 */ /* 0x040fe2000780c0ff */
[----:B------:R-:W-:Y:S01]  /*5a10*/  IMAD.SHL.U32 R8, R9, 0x40, RZ ;  /* 0x0000004009087824 */ /* 0x000fe200078e00ff */
[----:B------:R-:W-:Y:S01]  /*5a20*/  F2FP.BF16.PACK_AB R38, R39, R38 ;  /* 0x000000262726723e */ /* 0x000fe200000010ff */
[----:B------:R-:W-:Y:S01]  /*5a30*/  IMAD.IADD R7, R188, 0x1, -R7 ;  /* 0x00000001bc077824 */ /* 0x000fe200078e0a07 */
[----:B------:R-:W-:Y:S01]  /*5a40*/  F2FP.BF16.PACK_AB R48, R49, R48 ;  /* 0x000000303130723e */ /* 0x000fe200000010ff */
[----:B------:R-:W-:Y:S01]  /*5a50*/  FMUL.FTZ R87, R87, c[0x0][0x298] ;  /* 0x0000a60057577a20 */ /* 0x000fe20000410000 */
[----:B------:R-:W-:Y:S01]  /*5a60*/  LOP3.LUT R8, R8, 0xc0, RZ, 0xc0, !PT ;  /* 0x000000c008087812 */ /* 0x000fe200078ec0ff */
        /* <DEDUP_REMOVED lines=9> */
[--C-:B-1----:R-:W-:Y:S01]  /*5b00*/  SHF.R.S32.HI R3, RZ, 0x1f, R0.reuse ;  /* 0x0000001fff037819 */ /* 0x102fe20000011400 */
[----:B------:R-:W-:Y:S01]  /*5b10*/  FMUL.FTZ R89, R89, c[0x0][0x298] ;  /* 0x0000a60059597a20 */ /* 0x000fe20000410000 */
[----:B------:R-:W-:Y:S01]  /*5b20*/  SHF.R.S32.HI R11, RZ, 0x1f, R0 ;  /* 0x0000001fff0b7819 */ /* 0x000fe20000011400 */
[----:B------:R-:W-:Y:S01]  /*5b30*/  FMUL.FTZ R90, R90, c[0x0][0x298] ;  /* 0x0000a6005a5a7a20 */ /* 0x000fe20000410000 */
[-C--:B------:R-:W-:Y:S01]  /*5b40*/  LEA.HI R2, R3, R0.reuse, RZ, 0x5 ;  /* 0x0000000003027211 */ /* 0x080fe200078f28ff */
[----:B------:R-:W-:Y:S01]  /*5b50*/  FMUL.FTZ R91, R91, c[0x0][0x298] ;  /* 0x0000a6005b5b7a20 */ /* 0x000fe20000410000 */
[-C--:B------:R-:W-:Y:S01]  /*5b60*/  LEA.HI R6, R11, R0.reuse, RZ, 0x2 ;  /* 0x000000000b067211 */ /* 0x080fe200078f10ff */
[----:B------:R-:W-:Y:S01]  /*5b70*/  FMUL.FTZ R92, R92, c[0x0][0x298] ;  /* 0x0000a6005c5c7a20 */ /* 0x000fe20000410000 */
[--C-:B--2---:R-:W-:Y:S01]  /*5b80*/  SHF.R.S32.HI R5, RZ, 0x5, R2.reuse ;  /* 0x00000005ff057819 */ /* 0x104fe20000011402 */
[----:B------:R-:W-:Y:S01]  /*5b90*/  FMUL.FTZ R93, R93, c[0x0][0x298] ;  /* 0x0000a6005d5d7a20 */ /* 0x000fe20000410000 */
[----:B------:R-:W-:Y:S01]  /*5ba0*/  SHF.R.S32.HI R2, RZ, 0x1f, R2 ;  /* 0x0000001fff027819 */ /* 0x000fe20000011402 */
[----:B------:R-:W-:Y:S01]  /*5bb0*/  FMUL.FTZ R94, R94, c[0x0][0x298] ;  /* 0x0000a6005e5e7a20 */ /* 0x000fe20000410000 */
[----:B------:R-:W-:Y:S01]  /*5bc0*/  LEA.HI R4, R11, R0, RZ, 0x7 ;  /* 0x000000000b047211 */ /* 0x000fe200078f38ff */
[----:B------:R-:W-:Y:S01]  /*5bd0*/  FMUL.FTZ R95, R95, c[0x0][0x298] ;  /* 0x0000a6005f5f7a20 */ /* 0x000fe20000410000 */
[----:B------:R-:W-:Y:S01]  /*5be0*/  LEA.HI R2, R2, R5, RZ, 0x2 ;  /* 0x0000000502027211 */ /* 0x000fe200078f10ff */
[----:B------:R-:W-:Y:S01]  /*5bf0*/  FMUL.FTZ R100, R100, c[0x0][0x298] ;  /* 0x0000a60064647a20 */ /* 0x000fe20000410000 */
[----:B------:R-:W-:Y:S01]  /*5c00*/  LOP3.LUT R11, R6, 0xfffffffc, RZ, 0xc0, !PT ;  /* 0xfffffffc060b7812 */ /* 0x000fe200078ec0ff */
[----:B------:R-:W-:Y:S01]  /*5c10*/  FMUL.FTZ R101, R101, c[0x0][0x298] ;  /* 0x0000a60065657a20 */ /* 0x000fe20000410000 */
[----:B------:R-:W-:Y:S01]  /*5c20*/  LOP3.LUT R2, R2, 0xfffffffc, RZ, 0xc0, !PT ;  /* 0xfffffffc02027812 */ /* 0x000fe200078ec0ff */
[----:B------:R-:W-:Y:S01]  /*5c30*/  FMUL.FTZ R102, R102, c[0x0][0x298] ;  /* 0x0000a60066667a20 */ /* 0x000fe20000410000 */
[----:B------:R-:W-:Y:S01]  /*5c40*/  SHF.R.U32.HI R13, RZ, 0x4, R4 ;  /* 0x00000004ff0d7819 */ /* 0x000fe20000011604 */
[----:B------:R-:W-:Y:S01]  /*5c50*/  IMAD.IADD R11, R0, 0x1, -R11 ;  /* 0x00000001000b7824 */ /* 0x000fe200078e0a0b */
[----:B------:R-:W-:Y:S01]  /*5c60*/  F2FP.BF16.PACK_AB R46, R47, R46 ;  /* 0x0000002e2f2e723e */ /* 0x000fe200000010ff */
[----:B------:R-:W-:Y:S01]  /*5c70*/  IMAD.IADD R2, R5, 0x1, -R2 ;  /* 0x0000000105027824 */ /* 0x000fe200078e0a02 */
[----:B------:R-:W-:Y:S01]  /*5c80*/  LOP3.LUT R13, R8, 0x8, R13, 0xf8, !PT ;  /* 0x00000008080d7812 */ /* 0x000fe200078ef80d */
[----:B------:R-:W-:Y:S01]  /*5c90*/  FMUL.FTZ R103, R103, c[0x0][0x298] ;  /* 0x0000a60067677a20 */ /* 0x000fe20000410000 */
[----:B------:R-:W-:Y:S01]  /*5ca0*/  SHF.R.U32.HI R8, RZ, 0x3, R8 ;  /* 0x00000003ff087819 */ /* 0x000fe20000011608 */
[----:B------:R-:W-:Y:S01]  /*5cb0*/  IMAD R2, R2, 0x100, R11 ;  /* 0x0000010002027824 */ /* 0x000fe200078e020b */
[----:B------:R-:W-:Y:S01]  /*5cc0*/  F2FP.BF16.PACK_AB R52, R53, R52 ;  /* 0x000000343534723e */ /* 0x000fe200000010ff */
[----:B------:R-:W-:Y:S01]  /*5cd0*/  FMUL.FTZ R112, R112, c[0x0][0x298] ;  /* 0x0000a60070707a20 */ /* 0x000fe20000410000 */
[----:B------:R-:W-:Y:S01]  /*5ce0*/  LOP3.LUT R8, R13, R8, RZ, 0x3c, !PT ;  /* 0x000000080d087212 */ /* 0x000fe200078e3cff */
[----:B------:R-:W-:Y:S01]  /*5cf0*/  IMAD R7, R7, 0x10, R2 ;  /* 0x0000001007077824 */ /* 0x000fe200078e0202 */
[----:B------:R-:W-:Y:S01]  /*5d00*/  F2FP.BF16.PACK_AB R54, R55, R54 ;  /* 0x000000363736723e */ /* 0x000fe200000010ff */
[----:B------:R-:W-:Y:S01]  /*5d10*/  FMUL.FTZ R113, R113, c[0x0][0x298] ;  /* 0x0000a60071717a20 */ /* 0x000fe20000410000 */
[----:B------:R-:W-:Y:S01]  /*5d20*/  F2FP.BF16.PACK_AB R64, R65, R64 ;  /* 0x000000404140723e */ /* 0x000fe200000010ff */
[----:B------:R-:W-:Y:S01]  /*5d30*/  IMAD.U32 R7, R7, 0x2, R8 ;  /* 0x0000000207077824 */ /* 0x000fe200078e0008 */
[----:B------:R-:W-:Y:S01]  /*5d40*/  F2FP.BF16.PACK_AB R66, R67, R66 ;  /* 0x000000424342723e */ /* 0x000fe200000010ff */
[----:B------:R-:W-:Y:S01]  /*5d50*/  FMUL.FTZ R114, R114, c[0x0][0x298] ;  /* 0x0000a60072727a20 */ /* 0x000fe20000410000 */
[----:B------:R-:W-:Y:S01]  /*5d60*/  F2FP.BF16.PACK_AB R56, R57, R56 ;  /* 0x000000383938723e */ /* 0x000fe200000010ff */
[----:B------:R-:W-:Y:S01]  /*5d70*/  IMAD.SHL.U32 R7, R7, 0x2, RZ ;  /* 0x0000000207077824 */ /* 0x000fe200078e00ff */
[----:B------:R-:W-:Y:S01]  /*5d80*/  F2FP.BF16.PACK_AB R58, R59, R58 ;  /* 0x0000003a3b3a723e */ /* 0x000fe200000010ff */
[----:B------:R-:W-:Y:S01]  /*5d90*/  FMUL.FTZ R115, R115, c[0x0][0x298] ;  /* 0x0000a60073737a20 */ /* 0x000fe20000410000 */
[----:B------:R-:W-:Y:S01]  /*5da0*/  F2FP.BF16.PACK_AB R60, R61, R60 ;  /* 0x0000003c3d3c723e */ /* 0x000fe200000010ff */
[----:B------:R-:W-:Y:S01]  /*5db0*/  FMUL.FTZ R104, R104, c[0x0][0x298] ;  /* 0x0000a60068687a20 */ /* 0x000fe20000410000 */
[C---:B------:R-:W-:Y:S01]  /*5dc0*/  IADD3 R5, R7.reuse, 0x20, RZ ;  /* 0x0000002007057810 */ /* 0x040fe20007ffe0ff */
[----:B------:R-:W-:Y:S01]  /*5dd0*/  STS [R7+0x6080], R36 ;  /* 0x0060802407007388 */ /* 0x000fe20000000800 */
[----:B------:R-:W-:Y:S01]  /*5de0*/  @P0 IADD3 R5, R7, -0x20, RZ ;  /* 0xffffffe007050810 */ /* 0x000fe20007ffe0ff */
[----:B------:R-:W-:Y:S01]  /*5df0*/  FMUL.FTZ R105, R105, c[0x0][0x298] ;  /* 0x0000a60069697a20 */ /* 0x000fe20000410000 */
[----:B------:R-:W-:Y:S01]  /*5e00*/  F2FP.BF16.PACK_AB R62, R63, R62 ;  /* 0x0000003e3f3e723e */ /* 0x000fe200000010ff */
[----:B------:R-:W-:Y:S01]  /*5e10*/  STS [R7+0x6280], R38 ;  /* 0x0062802607007388 */ /* 0x000fe20000000800 */
[----:B------:R-:W-:Y:S01]  /*5e20*/  F2FP.BF16.PACK_AB R68, R69, R68 ;  /* 0x000000444544723e */ /* 0x000fe200000010ff */
        /* <DEDUP_REMOVED lines=27> */
[----:B------:R-:W-:Y:S01]  /*5fe0*/  FMUL.FTZ R117, R117, c[0x0][0x298] ;  /* 0x0000a60075757a20 */ /* 0x000fe20000410000 */
[----:B------:R-:W-:Y:S01]  /*5ff0*/  F2FP.BF16.PACK_AB R92, R93, R92 ;  /* 0x0000005c5d5c723e */ /* 0x000fe200000010ff */
[----:B------:R-:W-:Y:S01]  /*6000*/  FMUL.FTZ R118, R118, c[0x0][0x298] ;  /* 0x0000a60076767a20 */ /* 0x000fe20000410000 */
        /* <DEDUP_REMOVED lines=12> */
[----:B------:R1:W-:Y:S01]  /*60d0*/  STS [R7+0x9080], R56 ;  /* 0x0090803807007388 */ /* 0x0003e20000000800 */
[----:B------:R-:W-:Y:S01]  /*60e0*/  FMUL.FTZ R121, R121, c[0x0][0x298] ;  /* 0x0000a60079797a20 */ /* 0x000fe20000410000 */
[----:B------:R-:W-:Y:S01]  /*60f0*/  F2FP.BF16.PACK_AB R112, R113, R112 ;  /* 0x000000707170723e */ /* 0x000fe200000010ff */
[----:B------:R-:W-:Y:S01]  /*6100*/  FMUL.FTZ R122, R122, c[0x0][0x298] ;  /* 0x0000a6007a7a7a20 */ /* 0x000fe20000410000 */
[----:B------:R2:W-:Y:S01]  /*6110*/  STS [R7+0x9280], R58 ;  /* 0x0092803a07007388 */ /* 0x0005e20000000800 */
        /* <DEDUP_REMOVED lines=10> */
[----:B------:R-:W3:Y:S01]  /*61c0*/  S2UR UR7, SR_CTAID.X ;  /* 0x00000000000779c3 */ /* 0x000ee20000002500 */
[----:B------:R-:W-:Y:S01]  /*61d0*/  STS [R7+0xa080], R68 ;  /* 0x00a0804407007388 */ /* 0x000fe20000000800 */
[----:B------:R-:W-:Y:S01]  /*61e0*/  F2FP.BF16.PACK_AB R108, R109, R108 ;  /* 0x0000006c6d6c723e */ /* 0x000fe200000010ff */
[----:B------:R-:W-:Y:S01]  /*61f0*/  UMOV UR5, 0xffffff80 ;  /* 0xffffff8000057882 */ /* 0x000fe20000000000 */
[----:B------:R-:W-:Y:S01]  /*6200*/  F2FP.BF16.PACK_AB R110, R111, R110 ;  /* 0x0000006e6f6e723e */ /* 0x000fe200000010ff */
[----:B------:R-:W-:Y:S01]  /*6210*/  STS [R7+0xa280], R70 ;  /* 0x00a2804607007388 */ /* 0x000fe20000000800 */
[----:B------:R-:W-:Y:S01]  /*6220*/  F2FP.BF16.PACK_AB R116, R117, R116 ;  /* 0x000000747574723e */ /* 0x000fe200000010ff */
[----:B------:R-:W-:Y:S01]  /*6230*/  ULDC UR4, c[0x0][0x2f0] ;  /* 0x0000bc0000047ab9 */ /* 0x000fe20000000800 */
[----:B------:R-:W-:Y:S01]  /*6240*/  F2FP.BF16.PACK_AB R118, R119, R118 ;  /* 0x000000767776723e */ /* 0x000fe200000010ff */
[----:B------:R-:W-:Y:S01]  /*6250*/  STS [R5+0xa080], R80 ;  /* 0x00a0805005007388 */ /* 0x000fe20000000800 */
[----:B------:R-:W-:Y:S01]  /*6260*/  F2FP.BF16.PACK_AB R128, R129, R128 ;  /* 0x000000808180723e */ /* 0x000fe200000010ff */
[--C-:B-1----:R-:W-:Y:S01]  /*6270*/  IMAD.MOV.U32 R56, RZ, RZ, R204.reuse ;  /* 0x000000ffff387224 */ /* 0x102fe200078e00cc */
[----:B------:R-:W-:Y:S01]  /*6280*/  F2FP.BF16.PACK_AB R130, R131, R130 ;  /* 0x000000828382723e */ /* 0x000fe200000010ff */
[----:B------:R-:W-:Y:S01]  /*6290*/  STS [R5+0xa280], R82 ;  /* 0x00a2805205007388 */ /* 0x000fe20000000800 */
[----:B------:R-:W-:Y:S01]  /*62a0*/  F2FP.BF16.PACK_AB R120, R121, R120 ;  /* 0x000000787978723e */ /* 0x000fe200000010ff */
[----:B------:R-:W-:Y:S01]  /*62b0*/  USHF.R.S32.HI UR6, URZ, 0x1f, UR20 ;  /* 0x0000001f3f067899 */ /* 0x000fe20008011414 */
[----:B------:R-:W-:Y:S01]  /*62c0*/  F2FP.BF16.PACK_AB R122, R123, R122 ;  /* 0x0000007a7b7a723e */ /* 0x000fe200000010ff */
[----:B------:R-:W-:Y:S01]  /*62d0*/  STS [R7+0xb080], R72 ;  /* 0x00b0804807007388 */ /* 0x000fe20000000800 */
[----:B------:R-:W-:Y:S01]  /*62e0*/  F2FP.BF16.PACK_AB R124, R125, R124 ;  /* 0x0000007c7d7c723e */ /* 0x000fe200000010ff */
[----:B------:R-:W-:Y:S01]  /*62f0*/  BSSY B0, `(.L_x_660) ;  /* 0x000004f000007945 */ /* 0x000fe20003800000 */
[----:B------:R-:W-:Y:S01]  /*6300*/  F2FP.BF16.PACK_AB R126, R127, R126 ;  /* 0x0000007e7f7e723e */ /* 0x000fe200000010ff */
[----:B------:R-:W-:Y:S01]  /*6310*/  STS [R7+0xb280], R74 ;  /* 0x00b2804a07007388 */ /* 0x000fe20000000800 */
[----:B------:R-:W-:Y:S01]  /*6320*/  SHF.R.S32.HI R57, RZ, 0x1f, R204 ;  /* 0x0000001fff397819 */ /* 0x000fe200000114cc */
[----:B---3--:R-:W-:-:S02]  /*6330*/  UIMAD UR7, UR7, UR5, UR4 ;  /* 0x00000005070772a4 */ /* 0x008fc4000f8e0204 */
[----:B------:R-:W-:Y:S01]  /*6340*/  STS [R5+0xb080], R76 ;  /* 0x00b0804c05007388 */ /* 0x000fe20000000800 */
[----:B------:R-:W-:Y:S01]  /*6350*/  LEA.HI R0, R3, R0, RZ, 0x2 ;  /* 0x0000000003007211 */ /* 0x000fe200078f10ff */
[----:B------:R-:W-:Y:S02]  /*6360*/  ULDC.64 UR4, c[0x0][0x340] ;  /* 0x0000d00000047ab9 */ /* 0x000fe40000000a00 */
[----:B------:R-:W-:Y:S01]  /*6370*/  STS [R5+0xb280], R78 ;  /* 0x00b2804e05007388 */ /* 0x000fe20000000800 */
[----:B------:R-:W-:Y:S01]  /*6380*/  UISETP.LT.AND UP0, UPT, UR7, 0x80, UPT ;  /* 0x000000800700788c */ /* 0x000fe2000bf01270 */
[----:B--2---:R-:W-:Y:S01]  /*6390*/  SHF.R.S32.HI R58, RZ, 0x2, R0 ;  /* 0x00000002ff3a7819 */ /* 0x004fe20000011400 */
[----:B------:R-:W-:Y:S01]  /*63a0*/  UIMAD UR4, UR6, UR4, URZ ;  /* 0x00000004060472a4 */ /* 0x000fe2000f8e023f */
[----:B------:R-:W-:Y:S01]  /*63b0*/  STS [R7+0x80], R84 ;  /* 0x0000805407007388 */ /* 0x000fe20000000800 */
[----:B------:R-:W-:Y:S01]  /*63c0*/  USEL UR7, UR7, 0x80, UP0 ;  /* 0x0000008007077887 */ /* 0x000fe20008000000 */
[----:B------:R-:W-:Y:S01]  /*63d0*/  IMAD.U32 R0, RZ, RZ, UR20 ;  /* 0x00000014ff007e24 */ /* 0x000fe2000f8e00ff */
[----:B------:R-:W-:Y:S01]  /*63e0*/  UIMAD UR4, UR20, UR5, UR4 ;  /* 0x00000005140472a4 */ /* 0x000fe2000f8e0204 */
[----:B------:R-:W-:Y:S01]  /*63f0*/  STS [R7+0x280], R86 ;  /* 0x0002805607007388 */ /* 0x000fe20000000800 */
[----:B------:R-:W-:-:S02]  /*6400*/  SHF.R.S32.HI R59, RZ, 0x1f, R58 ;  /* 0x0000001fff3b7819 */ /* 0x000fc4000001143a */
[----:B------:R-:W-:Y:S01]  /*6410*/  ISETP.GE.AND P5, PT, R190, UR7, PT ;  /* 0x00000007be007c0c */ /* 0x000fe2000bfa6270 */
[----:B------:R-:W-:Y:S02]  /*6420*/  STS [R5+0x80], R96 ;  /* 0x0000806005007388 */ /* 0x000fe40000000800 */
[----:B------:R-:W-:Y:S02]  /*6430*/  IMAD.WIDE R58, R185, 0x80, R58 ;  /* 0x00000080b93a7825 */ /* 0x000fe400078e023a */
        /* <DEDUP_REMOVED lines=21> */
[----:B------:R-:W-:Y:S06]  /*6590*/  BAR.SYNC.DEFER_BLOCKING 0x1, 0x100 ;  /* 0x0044000000007b1d */ /* 0x000fec0000010000 */
[----:B------:R-:W3:Y:S04]  /*65a0*/  S2R R2, SR_CTAID.Y ;  /* 0x0000000000027919 */ /* 0x000ee80000002600 */
[----:B------:R4:W5:Y:S04]  /*65b0*/  LDS.128 R40, [R186+0x7080] ;  /* 0x00708000ba287984 */ /* 0x0009680000000c00 */
[----:B------:R4:W4:Y:S01]  /*65c0*/  LDS.128 R36, [R186+0x9080] ;  /* 0x00908000ba247984 */ /* 0x0009220000000c00 */
[----:B---3--:R-:W-:Y:S01]  /*65d0*/  SHF.R.S32.HI R4, RZ, 0x1f, R2 ;  /* 0x0000001fff047819 */ /* 0x008fe20000011402 */
[----:B-1----:R-:W-:-:S02]  /*65e0*/  IMAD.WIDE.U32 R6, R2, c[0x0][0x338], R56 ;  /* 0x0000ce0002067a25 */ /* 0x002fc400078e0038 */
[----:B------:R1:W3:Y:S02]  /*65f0*/  LDS.128 R32, [R186+0xb080] ;  /* 0x00b08000ba207984 */ /* 0x0002e40000000c00 */
[----:B--2---:R-:W-:Y:S02]  /*6600*/  IMAD R5, R4, c[0x0][0x338], RZ ;  /* 0x0000ce0004057a24 */ /* 0x004fe400078e02ff */
[----:B------:R1:W2:Y:S02]  /*6610*/  LDS.128 R28, [R186+0x80] ;  /* 0x00008000ba1c7984 */ /* 0x0002a40000000c00 */
[----:B------:R-:W-:Y:S02]  /*6620*/  IMAD R5, R2, c[0x0][0x33c], R5 ;  /* 0x0000cf0002057a24 */ /* 0x000fe400078e0205 */
[----:B------:R1:W1:Y:S02]  /*6630*/  LDS.128 R24, [R186+0x2080] ;  /* 0x00208000ba187984 */ /* 0x0002640000000c00 */
[----:B------:R-:W-:-:S02]  /*6640*/  IMAD.IADD R7, R7, 0x1, R5 ;  /* 0x0000000107077824 */ /* 0x000fc400078e0205 */
[----:B------:R1:W1:Y:S02]  /*6650*/  LDS.128 R20, [R186+0x4080] ;  /* 0x00408000ba147984 */ /* 0x0002640000000c00 */
[----:B------:R-:W-:Y:S02]  /*6660*/  IMAD.WIDE.U32 R60, R0, c[0x0][0x340], R6 ;  /* 0x0000d000003c7a25 */ /* 0x000fe400078e0006 */
[----:B------:R1:W1:Y:S01]  /*6670*/  LDS.128 R16, [R186+0x1080] ;  /* 0x00108000ba107984 */ /* 0x0002620000000c00 */
[----:B------:R-:W-:-:S03]  /*6680*/  IADD3 R0, R204, 0x20, RZ ;  /* 0x00000020cc007810 */ /* 0x000fc60007ffe0ff */
[----:B------:R1:W1:Y:S01]  /*6690*/  LDS.128 R12, [R186+0x3080] ;  /* 0x00308000ba0c7984 */ /* 0x0002620000000c00 */
[----:B------:R-:W-:-:S03]  /*66a0*/  IADD3 R7, R61, UR4, RZ ;  /* 0x000000043d077c10 */ /* 0x000fc6000fffe0ff */
[----:B------:R1:W1:Y:S01]  /*66b0*/  LDS.128 R8, [R186+0x5080] ;  /* 0x00508000ba087984 */ /* 0x0002620000000c00 */
[----:B------:R-:W-:Y:S05]  /*66c0*/  @P5 BRA `(.L_x_661) ;  /* 0x0000011000005947 */ /* 0x000fea0003800000 */
[C---:B------:R-:W-:Y:S01]  /*66d0*/  ISETP.GE.AND P3, PT, R204.reuse, c[0x0][0x324], PT ;  /* 0x0000c900cc007a0c */ /* 0x040fe20003f66270 */
[----:B------:R-:W5:Y:S01]  /*66e0*/  LDS.128 R48, [R186+0x8080] ;  /* 0x00808000ba307984 */ /* 0x000f620000000c00 */
[----:B------:R-:W-:Y:S01]  /*66f0*/  IMAD R5, R59, c[0x0][0x330], RZ ;  /* 0x0000cc003b057a24 */ /* 0x000fe200078e02ff */
[----:B------:R-:W-:Y:S01]  /*6700*/  IADD3 R3, R204, 0x40, RZ ;  /* 0x00000040cc037810 */ /* 0x000fe20007ffe0ff */
[----:B------:R-:W-:Y:S01]  /*6710*/  IMAD.MOV.U32 R6, RZ, RZ, R60 ;  /* 0x000000ffff067224 */ /* 0x000fe200078e003c */
[----:B------:R-:W4:Y:S01]  /*6720*/  LDS.128 R52, [R186+0xa080] ;  /* 0x00a08000ba347984 */ /* 0x000f220000000c00 */
[----:B------:R-:W-:Y:S01]  /*6730*/  IMAD R5, R58, c[0x0][0x334], R5 ;  /* 0x0000cd003a057a24 */ /* 0x000fe200078e0205 */
[----:B------:R-:W-:Y:S01]  /*6740*/  ISETP.GE.AND P2, PT, R0, c[0x0][0x324], PT ;  /* 0x0000c90000007a0c */ /* 0x000fe20003f46270 */
[----:B------:R-:W-:Y:S01]  /*6750*/  IMAD.WIDE.U32 R62, R58, c[0x0][0x330], R6 ;  /* 0x0000cc003a3e7a25 */ /* 0x000fe200078e0006 */
[----:B------:R-:W-:-:S03]  /*6760*/  ISETP.GE.AND P1, PT, R3, c[0x0][0x324], PT ;  /* 0x0000c90003007a0c */ /* 0x000fc60003f26270 */
[----:B------:R-:W-:Y:S01]  /*6770*/  IMAD.IADD R5, R63, 0x1, R5 ;  /* 0x000000013f057824 */ /* 0x000fe200078e0205 */
[----:B------:R-:W3:Y:S01]  /*6780*/  @!P3 LDS.128 R44, [R186+0x6080] ;  /* 0x00608000ba2cb984 */ /* 0x000ee20000000c00 */
[----:B------:R-:W-:-:S04]  /*6790*/  LEA R64, P0, R62, c[0x0][0x318], 0x1 ;  /* 0x0000c6003e407a11 */ /* 0x000fc800078008ff */
[----:B------:R-:W-:-:S05]  /*67a0*/  LEA.HI.X R65, R62, c[0x0][0x31c], R5, 0x1, P0 ;  /* 0x0000c7003e417a11 */ /* 0x000fca00000f0c05 */
[----:B-----5:R5:W-:Y:S04]  /*67b0*/  @!P2 STG.E.128 [R64.64+0x40], R48 ;  /* 0x000040304000a986 */ /* 0x020be8000c101d18 */
[----:B----4-:R5:W-:Y:S04]  /*67c0*/  @!P1 STG.E.128 [R64.64+0x80], R52 ;  /* 0x0000803440009986 */ /* 0x010be8000c101d18 */
[----:B---3--:R5:W-:Y:S02]  /*67d0*/  @!P3 STG.E.128 [R64.64], R44 ;  /* 0x0000002c4000b986 */ /* 0x008be4000c101d18 */
.L_x_661:
[----:B------:R-:W-:Y:S05]  /*67e0*/  BSYNC B0 ;  /* 0x0000000000007941 */ /* 0x000fea0003800000 */
.L_x_660:
[----:B------:R-:W-:Y:S01]  /*67f0*/  IADD3 R190, R190, 0x40, RZ ;  /* 0x00000040bebe7810 */ /* 0x000fe20007ffe0ff */
[----:B------:R-:W-:Y:S03]  /*6800*/  BSSY B0, `(.L_x_662) ;  /* 0x0000014000007945 */ /* 0x000fe60003800000 */
[----:B------:R-:W-:-:S13]  /*6810*/  ISETP.GE.AND P4, PT, R190, UR7, PT ;  /* 0x00000007be007c0c */ /* 0x000fda000bf86270 */
[----:B------:R-:W-:Y:S05]  /*6820*/  @P4 BRA `(.L_x_663) ;  /* 0x0000011000004947 */ /* 0x000fea0003800000 */
[----:B------:R-:W-:Y:S01]  /*6830*/  IADD3 R6, P0, R58, 0x40, RZ ;  /* 0x000000403a067810 */ /* 0x000fe20007f1e0ff */
[----:B-----5:R-:W-:Y:S01]  /*6840*/  IMAD.MOV.U32 R44, RZ, RZ, R60 ;  /* 0x000000ffff2c7224 */ /* 0x020fe200078e003c */
[C---:B------:R-:W-:Y:S01]  /*6850*/  IADD3 R3, R204.reuse, 0x40, RZ ;  /* 0x00000040cc037810 */ /* 0x040fe20007ffe0ff */
[----:B------:R-:W-:Y:S01]  /*6860*/  IMAD.MOV.U32 R45, RZ, RZ, R7 ;  /* 0x000000ffff2d7224 */ /* 0x000fe200078e0007 */
[----:B------:R-:W-:Y:S01]  /*6870*/  ISETP.GE.AND P2, PT, R204, c[0x0][0x324], PT ;  /* 0x0000c900cc007a0c */ /* 0x000fe20003f46270 */
[----:B------:R-:W-:Y:S01]  /*6880*/  IMAD.X R5, RZ, RZ, R59, P0 ;  /* 0x000000ffff057224 */ /* 0x000fe200000e063b */
[----:B------:R-:W-:Y:S01]  /*6890*/  ISETP.GE.AND P0, PT, R3, c[0x0][0x324], PT ;  /* 0x0000c90003007a0c */ /* 0x000fe20003f06270 */
[----:B------:R-:W-:Y:S01]  /*68a0*/  IMAD.WIDE.U32 R44, R6, c[0x0][0x330], R44 ;  /* 0x0000cc00062c7a25 */ /* 0x000fe200078e002c */
[----:B------:R-:W-:-:S03]  /*68b0*/  ISETP.GE.AND P1, PT, R0, c[0x0][0x324], PT ;  /* 0x0000c90000007a0c */ /* 0x000fc60003f26270 */
[----:B------:R-:W-:-:S04]  /*68c0*/  IMAD R5, R5, c[0x0][0x330], RZ ;  /* 0x0000cc0005057a24 */ /* 0x000fc800078e02ff */
[----:B------:R-:W-:Y:S01]  /*68d0*/  IMAD R5, R6, c[0x0][0x334], R5 ;  /* 0x0000cd0006057a24 */ /* 0x000fe200078e0205 */
[----:B------:R-:W-:-:S03]  /*68e0*/  LEA R6, P3, R44, c[0x0][0x318], 0x1 ;  /* 0x0000c6002c067a11 */ /* 0x000fc600078608ff */
[----:B------:R-:W-:-:S05]  /*68f0*/  IMAD.IADD R5, R45, 0x1, R5 ;  /* 0x000000012d057824 */ /* 0x000fca00078e0205 */
[----:B------:R-:W-:-:S05]  /*6900*/  LEA.HI.X R7, R44, c[0x0][0x31c], R5, 0x1, P3 ;  /* 0x0000c7002c077a11 */ /* 0x000fca00018f0c05 */
[----:B------:R5:W-:Y:S04]  /*6910*/  @!P2 STG.E.128 [R6.64], R40 ;  /* 0x000000280600a986 */ /* 0x000be8000c101d18 */
[----:B----4-:R5:W-:Y:S04]  /*6920*/  @!P1 STG.E.128 [R6.64+0x40], R36 ;  /* 0x0000402406009986 */ /* 0x010be8000c101d18 */
[----:B---3--:R5:W-:Y:S02]  /*6930*/  @!P0 STG.E.128 [R6.64+0x80], R32 ;  /* 0x0000802006008986 */ /* 0x008be4000c101d18 */
.L_x_663:
[----:B------:R-:W-:Y:S05]  /*6940*/  BSYNC B0 ;  /* 0x0000000000007941 */ /* 0x000fea0003800000 */
.L_x_662:
[----:B------:R-:W-:Y:S01]  /*6950*/  IMAD R3, R4, c[0x0][0x308], RZ ;  /* 0x0000c20004037a24 */ /* 0x000fe200078e02ff */
[----:B------:R-:W-:Y:S01]  /*6960*/  ULDC.64 UR4, c[0x0][0x310] ;  /* 0x0000c40000047ab9 */ /* 0x000fe20000000a00 */
[C---:B------:R-:W-:Y:S01]  /*6970*/  IMAD.WIDE.U32 R56, R2.reuse, c[0x0][0x308], R56 ;  /* 0x0000c20002387a25 */ /* 0x040fe200078e0038 */
[----:B------:R-:W-:Y:S01]  /*6980*/  UIMAD UR4, UR6, UR4, URZ ;  /* 0x00000004060472a4 */ /* 0x000fe2000f8e023f */
[----:B------:R-:W-:Y:S02]  /*6990*/  BSSY B0, `(.L_x_664) ;  /* 0x0000016000007945 */ /* 0x000fe40003800000 */
[----:B------:R-:W-:Y:S01]  /*69a0*/  IMAD R3, R2, c[0x0][0x30c], R3 ;  /* 0x0000c30002037a24 */ /* 0x000fe200078e0203 */
[----:B------:R-:W-:Y:S01]  /*69b0*/  MOV R2, UR20 ;  /* 0x0000001400027c02 */ /* 0x000fe20008000f00 */
[----:B------:R-:W-:-:S03]  /*69c0*/  UIMAD UR4, UR20, UR5, UR4 ;  /* 0x00000005140472a4 */ /* 0x000fc6000f8e0204 */
[----:B------:R-:W-:-:S05]  /*69d0*/  IADD3 R57, R57, R3, RZ ;  /* 0x0000000339397210 */ /* 0x000fca0007ffe0ff */
[----:B-----5:R-:W-:-:S05]  /*69e0*/  IMAD.WIDE.U32 R6, R2, c[0x0][0x310], R56 ;  /* 0x0000c40002067a25 */ /* 0x020fca00078e0038 */
        /* <DEDUP_REMOVED lines=8> */
[----:B---3--:R-:W-:Y:S01]  /*6a70*/  IMAD.WIDE.U32 R32, R58, c[0x0][0x300], R4 ;  /* 0x0000c0003a207a25 */ /* 0x008fe200078e0004 */
[----:B------:R-:W-:-:S03]  /*6a80*/  ISETP.GE.AND P2, PT, R0, c[0x0][0x2f4], PT ;  /* 0x0000bd0000007a0c */ /* 0x000fc60003f46270 */
[----:B------:R-:W-:Y:S01]  /*6a90*/  IMAD.IADD R3, R33, 0x1, R3 ;  /* 0x0000000121037824 */ /* 0x000fe200078e0203 */
[----:B------:R-:W-:-:S04]  /*6aa0*/  LEA R2, P0, R32, c[0x0][0x2e8], 0x1 ;  /* 0x0000ba0020027a11 */ /* 0x000fc800078008ff */
[----:B------:R-:W-:-:S05]  /*6ab0*/  LEA.HI.X R3, R32, c[0x0][0x2ec], R3, 0x1, P0 ;  /* 0x0000bb0020037a11 */ /* 0x000fca00000f0c03 */
[----:B--2---:R2:W-:Y:S04]  /*6ac0*/  @!P3 STG.E.128 [R2.64], R28 ;  /* 0x0000001c0200b986 */ /* 0x0045e8000c101d18 */
[----:B-1----:R2:W-:Y:S04]  /*6ad0*/  @!P2 STG.E.128 [R2.64+0x40], R24 ;  /* 0x000040180200a986 */ /* 0x0025e8000c101d18 */
[----:B------:R2:W-:Y:S02]  /*6ae0*/  @!P1 STG.E.128 [R2.64+0x80], R20 ;  /* 0x0000801402009986 */ /* 0x0005e4000c101d18 */
.L_x_665:
[----:B------:R-:W-:Y:S05]  /*6af0*/  BSYNC B0 ;  /* 0x0000000000007941 */ /* 0x000fea0003800000 */
.L_x_664:
[----:B------:R-:W-:Y:S05]  /*6b00*/  @P4 EXIT ;  /* 0x000000000000494d */ /* 0x000fea0003800000 */
[----:B--2---:R-:W-:Y:S01]  /*6b10*/  IADD3 R2, P0, R58, 0x40, RZ ;  /* 0x000000403a027810 */ /* 0x004fe20007f1e0ff */
[----:B------:R-:W-:Y:S01]  /*6b20*/  IMAD.MOV.U32 R4, RZ, RZ, R6 ;  /* 0x000000ffff047224 */ /* 0x000fe200078e0006 */
[----:B------:R-:W-:-:S02]  /*6b30*/  ISETP.GE.AND P1, PT, R204, c[0x0][0x2f4], PT ;  /* 0x0000bd00cc007a0c */ /* 0x000fc40003f26270 */
[----:B------:R-:W-:Y:S01]  /*6b40*/  IADD3 R204, R204, 0x40, RZ ;  /* 0x00000040cccc7810 */ /* 0x000fe20007ffe0ff */
[----:B------:R-:W-:Y:S01]  /*6b50*/  IMAD.X R58, RZ, RZ, R59, P0 ;  /* 0x000000ffff3a7224 */ /* 0x000fe200000e063b */
[----:B------:R-:W-:Y:S01]  /*6b60*/  ISETP.GE.AND P0, PT, R0, c[0x0][0x2f4], PT ;  /* 0x0000bd0000007a0c */ /* 0x000fe20003f06270 */
[----:B------:R-:W-:-:S04]  /*6b70*/  IMAD.WIDE.U32 R4, R2, c[0x0][0x300], R4 ;  /* 0x0000c00002047a25 */ /* 0x000fc800078e0004 */
[----:B------:R-:W-:-:S04]  /*6b80*/  IMAD R3, R58, c[0x0][0x300], RZ ;  /* 0x0000c0003a037a24 */ /* 0x000fc800078e02ff */
[----:B------:R-:W-:Y:S01]  /*6b90*/  IMAD R3, R2, c[0x0][0x304], R3 ;  /* 0x0000c10002037a24 */ /* 0x000fe200078e0203 */
[----:B------:R-:W-:-:S03]  /*6ba0*/  LEA R2, P2, R4, c[0x0][0x2e8], 0x1 ;  /* 0x0000ba0004027a11 */ /* 0x000fc600078408ff */
[----:B------:R-:W-:-:S05]  /*6bb0*/  IMAD.IADD R3, R5, 0x1, R3 ;  /* 0x0000000105037824 */ /* 0x000fca00078e0203 */
[----:B------:R-:W-:-:S05]  /*6bc0*/  LEA.HI.X R3, R4, c[0x0][0x2ec], R3, 0x1, P2 ;  /* 0x0000bb0004037a11 */ /* 0x000fca00010f0c03 */
[----:B-1----:R1:W-:Y:S01]  /*6bd0*/  @!P0 STG.E.128 [R2.64+0x40], R12 ;  /* 0x0000400c02008986 */ /* 0x0023e2000c101d18 */
[----:B------:R-:W-:-:S03]  /*6be0*/  ISETP.GE.AND P0, PT, R204, c[0x0][0x2f4], PT ;  /* 0x0000bd00cc007a0c */ /* 0x000fc60003f06270 */
[----:B------:R1:W-:Y:S10]  /*6bf0*/  @!P1 STG.E.128 [R2.64], R16 ;  /* 0x0000001002009986 */ /* 0x0003f4000c101d18 */
[----:B------:R-:W-:Y:S05]  /*6c00*/  @P0 EXIT ;  /* 0x000000000000094d */ /* 0x000fea0003800000 */
[----:B------:R-:W-:Y:S01]  /*6c10*/  STG.E.128 [R2.64+0x80], R8 ;  /* 0x0000800802007986 */ /* 0x000fe2000c101d18 */
[----:B------:R-:W-:Y:S05]  /*6c20*/  EXIT ;  /* 0x000000000000794d */ /* 0x000fea0003800000 */
.L_x_666:
        /* <DEDUP_REMOVED lines=13> */
.L_x_1411:


//--------------------- .text._ZN7cutlass13device_kernelIN5flash19enable_sm80_to_sm89INS1_16FlashAttnBwdSm80INS1_25CollectiveMainloopBwdSm80ILi2ELi2EN4cute5tupleIJNS5_1CILi64EEENS7_ILi128EEENS7_ILi96EEEEEENS_10bfloat16_tEfNS_4arch4Sm80ELb0ELb0ELb1ELb0ELb1ELb0ELb0ELb0ELi2ELi2ELi4ELi2ELb0EEENS1_21CollectiveEpilogueBwdISB_SC_SE_Li256ELb0ELb0ELi2EEENS1_19SingleTileSchedulerILb0ELb0ELb0ELi128EEEEEEEEEvNT_6ParamsE --------------------------
	.section	.text._ZN7cutlass13device_kernelIN5flash19enable_sm80_to_sm89INS1_16FlashAttnBwdSm80INS1_25CollectiveMainloopBwdSm80ILi2ELi2EN4cute5tupleIJNS5_1CILi64EEENS7_ILi128EEENS7_ILi96EEEEEENS_10bfloat16_tEfNS_4arch4Sm80ELb0ELb0ELb1ELb0ELb1ELb0ELb0ELb0ELi2ELi2ELi4ELi2ELb0EEENS1_21CollectiveEpilogueBwdISB_SC_SE_Li256ELb0ELb0ELi2EEENS1_19SingleTileSchedulerILb0ELb0ELb0ELi128EEEEEEEEEvNT_6ParamsE,"ax",@progbits
	.sectioninfo	@"SHI_REGISTERS=255"
	.align	128
.text._ZN7cutlass13device_kernelIN5flash19enable_sm80_to_sm89INS1_16FlashAttnBwdSm80INS1_25CollectiveMainloopBwdSm80ILi2ELi2EN4cute5tupleIJNS5_1CILi64EEENS7_ILi128EEENS7_ILi96EEEEEENS_10bfloat16_tEfNS_4arch4Sm80ELb0ELb0ELb1ELb0ELb1ELb0ELb0ELb0ELi2ELi2ELi4ELi2ELb0EEENS1_21CollectiveEpilogueBwdISB_SC_SE_Li256ELb0ELb0ELi2EEENS1_19SingleTileSchedulerILb0ELb0ELb0ELi128EEEEEEEEEvNT_6ParamsE:
        .type           _ZN7cutlass13device_kernelIN5flash19enable_sm80_to_sm89INS1_16FlashAttnBwdSm80INS1_25CollectiveMainloopBwdSm80ILi2ELi2EN4cute5tupleIJNS5_1CILi64EEENS7_ILi128EEENS7_ILi96EEEEEENS_10bfloat16_tEfNS_4arch4Sm80ELb0ELb0ELb1ELb0ELb1ELb0ELb0ELb0ELi2ELi2ELi4ELi2ELb0EEENS1_21CollectiveEpilogueBwdISB_SC_SE_Li256ELb0ELb0ELi2EEENS1_19SingleTileSchedulerILb0ELb0ELb0ELi128EEEEEEEEEvNT_6ParamsE,@function
        .size           _ZN7cutlass13device_kernelIN5flash19enable_sm80_to_sm89INS1_16FlashAttnBwdSm80INS1_25CollectiveMainloopBwdSm80ILi2ELi2EN4cute5tupleIJNS5_1CILi64EEENS7_ILi128EEENS7_ILi96EEEEEENS_10bfloat16_tEfNS_4arch4Sm80ELb0ELb0ELb1ELb0ELb1ELb0ELb0ELb0ELi2ELi2ELi4ELi2ELb0EEENS1_21CollectiveEpilogueBwdISB_SC_SE_Li256ELb0ELb0ELi2EEENS1_19SingleTileSchedulerILb0ELb0ELb0ELi128EEEEEEEEEvNT_6ParamsE,(.L_x_1412 - _ZN7cutlass13device_kernelIN5flash19enable_sm80_to_sm89INS1_16FlashAttnBwdSm80INS1_25CollectiveMainloopBwdSm80ILi2ELi2EN4cute5tupleIJNS5_1CILi64EEENS7_ILi128EEENS7_ILi96EEEEEENS_10bfloat16_tEfNS_4arch4Sm80ELb0ELb0ELb1ELb0ELb1ELb0ELb0ELb0ELi2ELi2ELi4ELi2ELb0EEENS1_21CollectiveEpilogueBwdISB_SC_SE_Li256ELb0ELb0ELi2EEENS1_19SingleTileSchedulerILb0ELb0ELb0ELi128EEEEEEEEEvNT_6ParamsE)
        .other          _ZN7cutlass13device_kernelIN5flash19enable_sm80_to_sm89INS1_16FlashAttnBwdSm80INS1_25CollectiveMainloopBwdSm80ILi2ELi2EN4cute5tupleIJNS5_1CILi64EEENS7_ILi128EEENS7_ILi96EEEEEENS_10bfloat16_tEfNS_4arch4Sm80ELb0ELb0ELb1ELb0ELb1ELb0ELb0ELb0ELi2ELi2ELi4ELi2ELb0EEENS1_21CollectiveEpilogueBwdISB_SC_SE_Li256ELb0ELb0ELi2EEENS1_19SingleTileSchedulerILb0ELb0ELb0ELi128EEEEEEEEEvNT_6ParamsE,@"STO_CUDA_ENTRY STV_DEFAULT"
_ZN7cutlass13device_kernelIN5flash19enable_sm80_to_sm89INS1_16FlashAttnBwdSm80INS1_25CollectiveMainloopBwdSm80ILi2ELi2EN4cute5tupleIJNS5_1CILi64EEENS7_ILi128EEENS7_ILi96EEEEEENS_10bfloat16_tEfNS_4arch4Sm80ELb0ELb0ELb1ELb0ELb1ELb0ELb0ELb0ELi2ELi2ELi4ELi2ELb0EEENS1_21CollectiveEpilogueBwdISB_SC_SE_Li256ELb0ELb0ELi2EEENS1_19SingleTileSchedulerILb0ELb0ELb0ELi128EEEEEEEEEvNT_6ParamsE:
        /* <DEDUP_REMOVED lines=355> */
.L_x_668:
[----:B------:R-:W-:Y:S05]  /*1630*/  BSYNC B0 ;  /* 0x0000000000007941 */ /* 0x000fea0003800000 */
.L_x_667:
        /* <DEDUP_REMOVED lines=148> */
.L_x_672:
        /* <DEDUP_REMOVED lines=219> */
.L_x_670:
        /* <DEDUP_REMOVED lines=518> */
.L_x_671:
        /* <DEDUP_REMOVED lines=190> */
.L_x_669:
        /* <DEDUP_REMOVED lines=231> */
.L_x_674:
[----:B------:R-:W-:Y:S05]  /*67e0*/  BSYNC B0 ;  /* 0x0000000000007941 */ /* 0x000fea0003800000 */
.L_x_673:
        /* <DEDUP_REMOVED lines=21> */
.L_x_676:
[----:B------:R-:W-:Y:S05]  /*6940*/  BSYNC B0 ;  /* 0x0000000000007941 */ /* 0x000fea0003800000 */
.L_x_675:
        /* <DEDUP_REMOVED lines=26> */
.L_x_678:
[----:B------:R-:W-:Y:S05]  /*6af0*/  BSYNC B0 ;  /* 0x0000000000007941 */ /* 0x000fea0003800000 */
.L_x_677:
        /* <DEDUP_REMOVED lines=19> */
.L_x_679:
        /* <DEDUP_REMOVED lines=13> */
.L_x_1412:


//--------------------- .text._ZN7cutlass13device_kernelIN5flash19enable_sm80_to_sm89INS1_16FlashAttnBwdSm80INS1_25CollectiveMainloopBwdSm80ILi2ELi2EN4cute5tupleIJNS5_1CILi64EEENS7_ILi128EEENS7_ILi96EEEEEENS_10bfloat16_tEfNS_4arch4Sm80ELb0ELb0ELb1ELb0ELb0ELb0ELb0ELb0ELi2ELi2ELi4ELi2ELb0EEENS1_24CollectiveEpilogueBwdGQAISB_fSE_Li256ELb0ELb0EEENS1_19SingleTileSchedulerILb0ELb0ELb0ELi128EEEEEEEEEvNT_6ParamsE --------------------------
	.section	.text._ZN7cutlass13device_kernelIN5flash19enable_sm80_to_sm89INS1_16FlashAttnBwdSm80INS1_25CollectiveMainloopBwdSm80ILi2ELi2EN4cute5tupleIJNS5_1CILi64EEENS7_ILi128EEENS7_ILi96EEEEEENS_10bfloat16_tEfNS_4arch4Sm80ELb0ELb0ELb1ELb0ELb0ELb0ELb0ELb0ELi2ELi2ELi4ELi2ELb0EEENS1_24CollectiveEpilogueBwdGQAISB_fSE_Li256ELb0ELb0EEENS1_19SingleTileSchedulerILb0ELb0ELb0ELi128EEEEEEEEEvNT_6ParamsE,"ax",@progbits
	.sectioninfo	@"SHI_REGISTERS=254"
	.align	128
.text._ZN7cutlass13device_kernelIN5flash19enable_sm80_to_sm89INS1_16FlashAttnBwdSm80INS1_25CollectiveMainloopBwdSm80ILi2ELi2EN4cute5tupleIJNS5_1CILi64EEENS7_ILi128EEENS7_ILi96EEEEEENS_10bfloat16_tEfNS_4arch4Sm80ELb0ELb0ELb1ELb0ELb0ELb0ELb0ELb0ELi2ELi2ELi4ELi2ELb0EEENS1_24CollectiveEpilogueBwdGQAISB_fSE_Li256ELb0ELb0EEENS1_19SingleTileSchedulerILb0ELb0ELb0ELi128EEEEEEEEEvNT_6ParamsE:
        .type           _ZN7cutlass13device_kernelIN5flash19enable_sm80_to_sm89INS1_16FlashAttnBwdSm80INS1_25CollectiveMainloopBwdSm80ILi2ELi2EN4cute5tupleIJNS5_1CILi64EEENS7_ILi128EEENS7_ILi96EEEEEENS_10bfloat16_tEfNS_4arch4Sm80ELb0ELb0ELb1ELb0ELb0ELb0ELb0ELb0ELi2ELi2ELi4ELi2ELb0EEENS1_24CollectiveEpilogueBwdGQAISB_fSE_Li256ELb0ELb0EEENS1_19SingleTileSchedulerILb0ELb0ELb0ELi128EEEEEEEEEvNT_6ParamsE,@function
        .size           _ZN7cutlass13device_kernelIN5flash19enable_sm80_to_sm89INS1_16FlashAttnBwdSm80INS1_25CollectiveMainloopBwdSm80ILi2ELi2EN4cute5tupleIJNS5_1CILi64EEENS7_ILi128EEENS7_ILi96EEEEEENS_10bfloat16_tEfNS_4arch4Sm80ELb0ELb0ELb1ELb0ELb0ELb0ELb0ELb0ELi2ELi2ELi4ELi2ELb0EEENS1_24CollectiveEpilogueBwdGQAISB_fSE_Li256ELb0ELb0EEENS1_19SingleTileSchedulerILb0ELb0ELb0ELi128EEEEEEEEEvNT_6ParamsE,(.L_x_1413 - _ZN7cutlass13device_kernelIN5flash19enable_sm80_to_sm89INS1_16FlashAttnBwdSm80INS1_25CollectiveMainloopBwdSm80ILi2ELi2EN4cute5tupleIJNS5_1CILi64EEENS7_ILi128EEENS7_ILi96EEEEEENS_10bfloat16_tEfNS_4arch4Sm80ELb0ELb0ELb1ELb0ELb0ELb0ELb0ELb0ELi2ELi2ELi4ELi2ELb0EEENS1_24CollectiveEpilogueBwdGQAISB_fSE_Li256ELb0ELb0EEENS1_19SingleTileSchedulerILb0ELb0ELb0ELi128EEEEEEEEEvNT_6ParamsE)
        .other          _ZN7cutlass13device_kernelIN5flash19enable_sm80_to_sm89INS1_16FlashAttnBwdSm80INS1_25CollectiveMainloopBwdSm80ILi2ELi2EN4cute5tupleIJNS5_1CILi64EEENS7_ILi128EEENS7_ILi96EEEEEENS_10bfloat16_tEfNS_4arch4Sm80ELb0ELb0ELb1ELb0ELb0ELb0ELb0ELb0ELi2ELi2ELi4ELi2ELb0EEENS1_24CollectiveEpilogueBwdGQAISB_fSE_Li256ELb0ELb0EEENS1_19SingleTileSchedulerILb0ELb0ELb0ELi128EEEEEEEEEvNT_6ParamsE,@"STO_CUDA_ENTRY STV_DEFAULT"
_ZN7cutlass13device_kernelIN5flash19enable_sm80_to_sm89INS1_16FlashAttnBwdSm80INS1_25CollectiveMainloopBwdSm80ILi2ELi2EN4cute5tupleIJNS5_1CILi64EEENS7_ILi128EEENS7_ILi96EEEEEENS_10bfloat16_tEfNS_4arch4Sm80ELb0ELb0ELb1ELb0ELb0ELb0ELb0ELb0ELi2ELi2ELi4ELi2ELb0EEENS1_24CollectiveEpilogueBwdGQAISB_fSE_Li256ELb0ELb0EEENS1_19SingleTileSchedulerILb0ELb0ELb0ELi128EEEEEEEEEvNT_6ParamsE:
[----:B------:R-:W-:Y:S02]  /*0000*/  MOV R1, c[0x0][0x28] ;  /* 0x00000a0000017a02 */ /* 0x000fe40000000f00 */
[----:B------:R-:W1:Y:S02]  /*0010*/  S2UR UR16, SR_CTAID.Z ;  /* 0x00000000001079c3 */ /* 0x000e640000002700 */
[----:B-1----:R-:W-:-:S13]  /*0020*/  ISETP.LE.AND P0, PT, RZ, UR16, PT ;  /* 0x00000010ff007c0c */ /* 0x002fda000bf03270 */
[----:B------:R-:W-:Y:S05]  /*0030*/  @!P0 EXIT ;  /* 0x000000000000894d */ /* 0x000fea0003800000 */
[----:B------:R-:W1:Y:S01]  /*0040*/  S2R R12, SR_TID.X ;  /* 0x00000000000c7919 */ /* 0x000e620000002100 */
[----:B------:R-:W-:Y:S01]  /*0050*/  IMAD.MOV.U32 R0, RZ, RZ, c[0x0][0x248] ;  /* 0x00009200ff007624 */ /* 0x000fe200078e00ff */
[----:B------:R-:W-:Y:S01]  /*0060*/  USHF.R.S32.HI UR15, URZ, 0x1f, UR16 ;  /* 0x0000001f3f0f7899 */ /* 0x000fe20008011410 */
[----:B------:R-:W-:Y:S01]  /*0070*/  IMAD.MOV.U32 R185, RZ, RZ, 0x10 ;  /* 0x00000010ffb97424 */ /* 0x000fe200078e00ff */
[----:B------:R-:W2:Y:S01]  /*0080*/  S2R R11, SR_CTAID.Y ;  /* 0x00000000000b7919 */ /* 0x000ea20000002600 */
[----:B------:R-:W-:Y:S01]  /*0090*/  ULDC.64 UR4, c[0x0][0x278] ;  /* 0x00009e0000047ab9 */ /* 0x000fe20000000a00 */
[----:B------:R-:W-:Y:S01]  /*00a0*/  ISETP.NE.AND P0, PT, R0, 0x1, PT ;  /* 0x000000010000780c */ /* 0x000fe20003f05270 */
[----:B------:R-:W-:Y:S01]  /*00b0*/  UIMAD UR13, UR15, UR4, URZ ;  /* 0x000000040f0d72a4 */ /* 0x000fe2000f8e023f */
[----:B------:R-:W3:Y:S01]  /*00c0*/  S2R R33, SR_CTAID.X ;  /* 0x0000000000217919 */ /* 0x000ee20000002500 */
[----:B------:R-:W-:Y:S02]  /*00d0*/  UIMAD.WIDE.U32 UR6, UR16, UR4, URZ ;  /* 0x00000004100672a5 */ /* 0x000fe4000f8e003f */
[----:B------:R-:W-:-:S02]  /*00e0*/  UIMAD UR13, UR16, UR5, UR13 ;  /* 0x00000005100d72a4 */ /* 0x000fc4000f8e020d */
[----:B------:R-:W-:Y:S02]  /*00f0*/  ULDC.64 UR18, c[0x0][0x118] ;  /* 0x0000460000127ab9 */ /* 0x000fe40000000a00 */
[----:B------:R-:W-:Y:S02]  /*0100*/  ULDC.64 UR4, c[0x0][0x290] ;  /* 0x0000a40000047ab9 */ /* 0x000fe40000000a00 */
[----:B------:R-:W-:Y:S02]  /*0110*/  UIMAD UR8, UR15, UR4, URZ ;  /* 0x000000040f0872a4 */ /* 0x000fe4000f8e023f */
[----:B------:R-:W-:Y:S02]  /*0120*/  UIMAD.WIDE.U32 UR10, UR16, UR4, URZ ;  /* 0x00000004100a72a5 */ /* 0x000fe4000f8e003f */
[----:B------:R-:W-:Y:S02]  /*0130*/  UIMAD UR5, UR16, UR5, UR8 ;  /* 0x00000005100572a4 */ /* 0x000fe4000f8e0208 */
[----:B------:R-:W-:Y:S01]  /*0140*/  UIADD3 UR13, UR7, UR13, URZ ;  /* 0x0000000d070d7290 */ /* 0x000fe2000fffe03f */
[----:B-1----:R-:W-:Y:S01]  /*0150*/  IMAD.SHL.U32 R196, R12, 0x4, RZ ;  /* 0x000000040cc47824 */ /* 0x002fe200078e00ff */
[----:B------:R-:W-:Y:S01]  /*0160*/  SHF.R.S32.HI R23, RZ, 0x1f, R12 ;  /* 0x0000001fff177819 */ /* 0x000fe2000001140c */
[----:B------:R-:W-:Y:S01]  /*0170*/  UIADD3 UR14, UR11, UR5, URZ ;  /* 0x000000050b0e7290 */ /* 0x000fe2000fffe03f */
[----:B--2---:R-:W-:Y:S01]  /*0180*/  @P0 IMAD.HI.U32 R0, R11, c[0x0][0x24c], RZ ;  /* 0x000093000b000a27 */ /* 0x004fe200078e00ff */
[--C-:B------:R-:W-:Y:S01]  /*0190*/  SHF.R.S32.HI R6, RZ, 0x1f, R11.reuse ;  /* 0x0000001fff067819 */ /* 0x100fe2000001140b */
[----:B------:R-:W-:Y:S01]  /*01a0*/  ULDC.64 UR4, c[0x0][0x1e8] ;  /* 0x00007a0000047ab9 */ /* 0x000fe20000000a00 */
[----:B------:R-:W-:Y:S01]  /*01b0*/  SHF.R.S32.HI R197, RZ, 0x1f, R196 ;  /* 0x0000001fffc57819 */ /* 0x000fe200000114c4 */
[----:B------:R-:W-:Y:S01]  /*01c0*/  IMAD.MOV.U32 R19, RZ, RZ, R11 ;  /* 0x000000ffff137224 */ /* 0x000fe200078e000b */
[----:B------:R-:W-:Y:S01]  /*01d0*/  @P0 SHF.R.U32.HI R19, RZ, c[0x0][0x250], R0 ;  /* 0x00009400ff130a19 */ /* 0x000fe20000011600 */
[----:B------:R-:W-:Y:S01]  /*01e0*/  IMAD R0, R6, c[0x0][0x288], RZ ;  /* 0x0000a20006007a24 */ /* 0x000fe200078e02ff */
[----:B------:R-:W-:Y:S01]  /*01f0*/  LEA.HI R21, R23, R12, RZ, 0x2 ;  /* 0x0000000c17157211 */ /* 0x000fe200078f10ff */
[----:B------:R-:W-:Y:S01]  /*0200*/  IMAD.WIDE.U32 R8, R11, c[0x0][0x288], R196 ;  /* 0x0000a2000b087a25 */ /* 0x000fe200078e00c4 */
[----:B------:R-:W-:-:S02]  /*0210*/  UIMAD UR4, UR15, UR4, URZ ;  /* 0x000000040f0472a4 */ /* 0x000fc4000f8e023f */
[----:B------:R-:W-:Y:S01]  /*0220*/  LOP3.LUT R7, R21, 0xfffffffc, RZ, 0xc0, !PT ;  /* 0xfffffffc15077812 */ /* 0x000fe200078ec0ff */
[C---:B------:R-:W-:Y:S01]  /*0230*/  IMAD R3, R11.reuse, c[0x0][0x28c], R0 ;  /* 0x0000a3000b037a24 */ /* 0x040fe200078e0200 */
[----:B------:R-:W-:Y:S01]  /*0240*/  IADD3 R4, P0, R8, UR10, RZ ;  /* 0x0000000a08047c10 */ /* 0x000fe2000ff1e0ff */
[----:B------:R-:W-:Y:S01]  /*0250*/  IMAD.WIDE.U32 R14, R11, c[0x0][0x270], R196 ;  /* 0x00009c000b0e7a25 */ /* 0x000fe200078e00c4 */
[----:B------:R-:W-:Y:S01]  /*0260*/  LEA.HI R0, R23, R12, RZ, 0x4 ;  /* 0x0000000c17007211 */ /* 0x000fe200078f20ff */
[----:B------:R-:W-:Y:S01]  /*0270*/  ULDC UR12, c[0x0][0x168] ;  /* 0x00005a00000c7ab9 */ /* 0x000fe20000000800 */
[----:B------:R-:W-:Y:S01]  /*0280*/  IADD3.X R3, R9, UR14, R3, P0, !PT ;  /* 0x0000000e09037c10 */ /* 0x000fe200087fe403 */
[----:B------:R-:W-:Y:S01]  /*0290*/  IMAD R2, R6, c[0x0][0x270], RZ ;  /* 0x00009c0006027a24 */ /* 0x000fe200078e02ff */
[----:B------:R-:W-:Y:S01]  /*02a0*/  IADD3 R5, P1, R14, UR6, RZ ;  /* 0x000000060e057c10 */ /* 0x000fe2000ff3e0ff */
[----:B------:R-:W-:Y:S01]  /*02b0*/  IMAD.MOV.U32 R8, RZ, RZ, -0x80 ;  /* 0xffffff80ff087424 */ /* 0x000fe200078e00ff */
[----:B------:R-:W-:Y:S01]  /*02c0*/  SHF.R.S32.HI R14, RZ, 0x4, R0 ;  /* 0x00000004ff0e7819 */ /* 0x000fe20000011400 */
[----:B------:R-:W-:Y:S01]  /*02d0*/  IMAD R2, R11, c[0x0][0x274], R2 ;  /* 0x00009d000b027a24 */ /* 0x000fe200078e0202 */
[----:B------:R-:W-:Y:S01]  /*02e0*/  SHF.R.S32.HI R194, RZ, 0x2, R21 ;  /* 0x00000002ffc27819 */ /* 0x000fe20000011415 */
[----:B---3--:R-:W-:Y:S01]  /*02f0*/  IMAD R9, R33, R8, c[0x0][0x198] ;  /* 0x0000660021097624 */ /* 0x008fe200078e0208 */
[----:B------:R-:W-:Y:S01]  /*0300*/  LEA.HI R8, R23, R12, RZ, 0x3 ;  /* 0x0000000c17087211 */ /* 0x000fe200078f18ff */
[----:B------:R-:W-:Y:S01]  /*0310*/  IMAD.IADD R10, R12, 0x1, -R7 ;  /* 0x000000010c0a7824 */ /* 0x000fe200078e0a07 */
[----:B------:R-:W-:Y:S01]  /*0320*/  IADD3.X R2, R15, UR13, R2, P1, !PT ;  /* 0x0000000d0f027c10 */ /* 0x000fe20008ffe402 */
[----:B------:R-:W-:Y:S01]  /*0330*/  UIMAD UR6, UR16, UR5, UR4 ;  /* 0x00000005100672a4 */ /* 0x000fe2000f8e0204 */
[----:B------:R-:W-:Y:S01]  /*0340*/  LEA.HI R183, R0, R14, RZ, 0x1 ;  /* 0x0000000e00b77211 */ /* 0x000fe200078f08ff */
[----:B------:R-:W-:Y:S01]  /*0350*/  IMAD.SHL.U32 R15, R8, 0x8, RZ ;  /* 0x00000008080f7824 */ /* 0x000fe200078e00ff */
[----:B------:R-:W-:Y:S01]  /*0360*/  SHF.R.S32.HI R195, RZ, 0x1f, R194 ;  /* 0x0000001fffc37819 */ /* 0x000fe200000114c2 */
[----:B------:R-:W-:Y:S01]  /*0370*/  IMAD.SHL.U32 R16, R10, 0x8, RZ ;  /* 0x000000080a107824 */ /* 0x000fe200078e00ff */
[----:B------:R-:W-:Y:S01]  /*0380*/  LOP3.LUT R183, R183, 0xfffffffe, RZ, 0xc0, !PT ;  /* 0xfffffffeb7b77812 */ /* 0x000fe200078ec0ff */
[----:B------:R-:W-:Y:S01]  /*0390*/  ULDC.64 UR4, c[0x0][0x1b8] ;  /* 0x00006e0000047ab9 */ /* 0x000fe20000000a00 */
[----:B------:R-:W-:Y:S01]  /*03a0*/  SHF.R.S32.HI R7, RZ, 0x1f, R19 ;  /* 0x0000001fff077819 */ /* 0x000fe20000011413 */
[----:B------:R-:W-:Y:S01]  /*03b0*/  IMAD R25, R195, c[0x0][0x178], RZ ;  /* 0x00005e00c3197a24 */ /* 0x000fe200078e02ff */
[----:B------:R-:W-:Y:S01]  /*03c0*/  LOP3.LUT R15, R15, 0xc0, RZ, 0xc0, !PT ;  /* 0x000000c00f0f7812 */ /* 0x000fe200078ec0ff */
[----:B------:R-:W-:Y:S01]  /*03d0*/  IMAD.IADD R183, R14, 0x1, -R183 ;  /* 0x000000010eb77824 */ /* 0x000fe200078e0ab7 */
[--C-:B------:R-:W-:Y:S01]  /*03e0*/  SHF.R.S32.HI R17, RZ, 0x1f, R16.reuse ;  /* 0x0000001fff117819 */ /* 0x100fe20000011410 */
[C---:B------:R-:W-:Y:S01]  /*03f0*/  IMAD R14, R7.reuse, c[0x0][0x1e0], RZ ;  /* 0x00007800070e7a24 */ /* 0x040fe200078e02ff */
[----:B------:R-:W-:Y:S01]  /*0400*/  SHF.R.U32.HI R20, RZ, 0x3, R15 ;  /* 0x00000003ff147819 */ /* 0x000fe2000001160f */
[----:B------:R-:W-:Y:S01]  /*0410*/  IMAD R7, R7, c[0x0][0x1b0], RZ ;  /* 0x00006c0007077a24 */ /* 0x000fe200078e02ff */
[----:B------:R-:W-:Y:S01]  /*0420*/  LOP3.LUT R15, R15, 0x18, R16, 0xf8, !PT ;  /* 0x000000180f0f7812 */ /* 0x000fe200078ef810 */
[C---:B------:R-:W-:Y:S01]  /*0430*/  IMAD R14, R19.reuse, c[0x0][0x1e4], R14 ;  /* 0x00007900130e7a24 */ /* 0x040fe200078e020e */
[----:B------:R-:W-:Y:S01]  /*0440*/  UIMAD UR4, UR15, UR4, URZ ;  /* 0x000000040f0472a4 */ /* 0x000fe2000f8e023f */
[----:B------:R-:W-:Y:S01]  /*0450*/  IMAD.WIDE.U32 R26, R19, c[0x0][0x1e0], R16 ;  /* 0x00007800131a7a25 */ /* 0x000fe200078e0010 */
[----:B------:R-:W-:Y:S01]  /*0460*/  LOP3.LUT R20, R15, R20, RZ, 0x3c, !PT ;  /* 0x000000140f147212 */ /* 0x000fe200078e3cff */
[----:B------:R-:W-:Y:S01]  /*0470*/  UISETP.GE.AND UP0, UPT, UR12, 0x41, UPT ;  /* 0x000000410c00788c */ /* 0x000fe2000bf06270 */
[----:B------:R-:W-:Y:S01]  /*0480*/  IADD3 R187, R16, 0x40, RZ ;  /* 0x0000004010bb7810 */ /* 0x000fe20007ffe0ff */
[C---:B------:R-:W-:Y:S01]  /*0490*/  IMAD R18, R194.reuse, c[0x0][0x17c], R25 ;  /* 0x00005f00c2127a24 */ /* 0x040fe200078e0219 */
[----:B------:R-:W-:Y:S01]  /*04a0*/  UIMAD UR4, UR16, UR5, UR4 ;  /* 0x00000005100472a4 */ /* 0x000fe2000f8e0204 */
[----:B------:R-:W-:Y:S01]  /*04b0*/  IMAD.WIDE.U32 R30, R194, c[0x0][0x178], R16 ;  /* 0x00005e00c21e7a25 */ /* 0x000fe200078e0010 */
[----:B------:R-:W-:-:S02]  /*04c0*/  ISETP.GE.AND P6, PT, R16, c[0x0][0x1cc], PT ;  /* 0x0000730010007a0c */ /* 0x000fc40003fc6270 */
[----:B------:R-:W-:Y:S01]  /*04d0*/  ISETP.GE.AND P4, PT, R187, c[0x0][0x1cc], PT ;  /* 0x00007300bb007a0c */ /* 0x000fe20003f86270 */
[C---:B------:R-:W-:Y:S02]  /*04e0*/  IMAD R7, R19.reuse, c[0x0][0x1b4], R7 ;  /* 0x00006d0013077a24 */ /* 0x040fe400078e0207 */
[----:B------:R-:W-:-:S04]  /*04f0*/  IMAD.WIDE.U32 R28, R19, c[0x0][0x1b0], R16 ;  /* 0x00006c00131c7a25 */ /* 0x000fc800078e0010 */
[----:B------:R-:W-:Y:S02]  /*0500*/  IMAD R15, R195, c[0x0][0x208], RZ ;  /* 0x00008200c30f7a24 */ /* 0x000fe400078e02ff */
[----:B------:R-:W-:Y:S02]  /*0510*/  IMAD.IADD R27, R27, 0x1, R14 ;  /* 0x000000011b1b7824 */ /* 0x000fe400078e020e */
[----:B------:R-:W-:Y:S02]  /*0520*/  IMAD.IADD R19, R31, 0x1, R18 ;  /* 0x000000011f137824 */ /* 0x000fe400078e0212 */
[----:B------:R-:W-:Y:S02]  /*0530*/  IMAD.IADD R31, R29, 0x1, R7 ;  /* 0x000000011d1f7824 */ /* 0x000fe400078e0207 */
[----:B------:R-:W-:Y:S02]  /*0540*/  IMAD.MOV.U32 R18, RZ, RZ, R30 ;  /* 0x000000ffff127224 */ /* 0x000fe400078e001e */
[----:B------:R-:W-:-:S02]  /*0550*/  IMAD.U32 R14, RZ, RZ, UR16 ;  /* 0x00000010ff0e7e24 */ /* 0x000fc4000f8e00ff */
[C---:B------:R-:W-:Y:S02]  /*0560*/  IMAD R15, R194.reuse, c[0x0][0x20c], R15 ;  /* 0x00008300c20f7a24 */ /* 0x040fe400078e020f */
[----:B------:R-:W-:-:S04]  /*0570*/  IMAD.WIDE.U32 R24, R194, c[0x0][0x208], R16 ;  /* 0x00008200c2187a25 */ /* 0x000fc800078e0010 */
[----:B------:R-:W-:Y:S02]  /*0580*/  IMAD.MOV.U32 R30, RZ, RZ, R28 ;  /* 0x000000ffff1e7224 */ /* 0x000fe400078e001c */
[----:B------:R-:W-:Y:S02]  /*0590*/  IMAD.U32 R7, RZ, RZ, UR16 ;  /* 0x00000010ff077e24 */ /* 0x000fe4000f8e00ff */
[----:B------:R-:W-:-:S04]  /*05a0*/  IMAD.WIDE.U32 R34, R14, c[0x0][0x1e8], R26 ;  /* 0x00007a000e227a25 */ /* 0x000fc800078e001a */
[C---:B------:R-:W-:Y:S02]  /*05b0*/  IMAD R28, R6.reuse, c[0x0][0x180], RZ ;  /* 0x00006000061c7a24 */ /* 0x040fe400078e02ff */
[----:B------:R-:W-:Y:S02]  /*05c0*/  IMAD.IADD R25, R25, 0x1, R15 ;  /* 0x0000000119197824 */ /* 0x000fe400078e020f */
[----:B------:R-:W-:Y:S02]  /*05d0*/  IMAD R14, R6, c[0x0][0x210], RZ ;  /* 0x00008400060e7a24 */ /* 0x000fe400078e02ff */
[----:B------:R-:W-:Y:S01]  /*05e0*/  IMAD.WIDE.U32 R26, R7, c[0x0][0x1b8], R30 ;  /* 0x00006e00071a7a25 */ /* 0x000fe200078e001e */
[----:B------:R-:W-:-:S03]  /*05f0*/  LEA R30, P0, R5, c[0x0][0x258], 0x2 ;  /* 0x00009600051e7a11 */ /* 0x000fc600078010ff */
[----:B------:R-:W-:Y:S01]  /*0600*/  IMAD.WIDE R32, R33, 0x80, R194 ;  /* 0x0000008021207825 */ /* 0x000fe200078e02c2 */
[----:B------:R-:W-:-:S03]  /*0610*/  LEA.HI.X R31, R5, c[0x0][0x25c], R2, 0x2, P0 ;  /* 0x00009700051f7a11 */ /* 0x000fc600000f1402 */
[C---:B------:R-:W-:Y:S02]  /*0620*/  IMAD R28, R11.reuse, c[0x0][0x184], R28 ;  /* 0x000061000b1c7a24 */ /* 0x040fe400078e021c */
[----:B------:R-:W-:Y:S01]  /*0630*/  IMAD.WIDE.U32 R38, R11, c[0x0][0x180], R18 ;  /* 0x000060000b267a25 */ /* 0x000fe200078e0012 */
[----:B------:R-:W-:Y:S01]  /*0640*/  IADD3 R19, R27, UR4, RZ ;  /* 0x000000041b137c10 */ /* 0x000fe2000fffe0ff */
[----:B------:R-:W-:Y:S02]  /*0650*/  ULDC.64 UR4, c[0x0][0x218] ;  /* 0x0000860000047ab9 */ /* 0x000fe40000000a00 */
[C---:B------:R-:W-:Y:S01]  /*0660*/  IMAD R14, R11.reuse, c[0x0][0x214], R14 ;  /* 0x000085000b0e7a24 */ /* 0x040fe200078e020e */
[----:B------:R-:W-:Y:S01]  /*0670*/  UIMAD UR4, UR15, UR4, URZ ;  /* 0x000000040f0472a4 */ /* 0x000fe2000f8e023f */
[----:B------:R-:W-:Y:S01]  /*0680*/  IMAD.WIDE.U32 R36, R11, c[0x0][0x210], R24 ;  /* 0x000084000b247a25 */ /* 0x000fe200078e0018 */
[----:B------:R-:W-:Y:S01]  /*0690*/  IADD3 R25, R35, UR6, RZ ;  /* 0x0000000623197c10 */ /* 0x000fe2000fffe0ff */
[----:B------:R-:W-:-:S02]  /*06a0*/  ULDC.64 UR6, c[0x0][0x188] ;  /* 0x0000620000067ab9 */ /* 0x000fc40000000a00 */
[----:B------:R-:W-:Y:S01]  /*06b0*/  IMAD.MOV.U32 R18, RZ, RZ, R26 ;  /* 0x000000ffff127224 */ /* 0x000fe200078e001a */
[----:B------:R-:W-:Y:S01]  /*06c0*/  UIMAD UR4, UR16, UR5, UR4 ;  /* 0x00000005100472a4 */ /* 0x000fe2000f8e0204 */
[----:B------:R-:W-:Y:S01]  /*06d0*/  IMAD R5, R33, c[0x0][0x1a8], RZ ;  /* 0x00006a0021057a24 */ /* 0x000fe200078e02ff */
[----:B------:R-:W-:Y:S01]  /*06e0*/  UIMAD UR6, UR15, UR6, URZ ;  /* 0x000000060f0672a4 */ /* 0x000fe2000f8e023f */
[----:B------:R-:W-:Y:S02]  /*06f0*/  IMAD.IADD R29, R39, 0x1, R28 ;  /* 0x00000001271d7824 */ /* 0x000fe400078e021c */
[----:B------:R-:W-:Y:S01]  /*0700*/  IMAD.IADD R15, R37, 0x1, R14 ;  /* 0x00000001250f7824 */ /* 0x000fe200078e020e */
[----:B------:R-:W-:Y:S01]  /*0710*/  UIMAD UR6, UR16, UR7, UR6 ;  /* 0x00000007100672a4 */ /* 0x000fe2000f8e0206 */
[----:B------:R-:W-:Y:S02]  /*0720*/  IMAD.MOV.U32 R28, RZ, RZ, R38 ;  /* 0x000000ffff1c7224 */ /* 0x000fe400078e0026 */
[----:B------:R-:W-:-:S02]  /*0730*/  IMAD.U32 R26, RZ, RZ, UR16 ;  /* 0x00000010ff1a7e24 */ /* 0x000fc4000f8e00ff */
[----:B------:R-:W-:Y:S02]  /*0740*/  IMAD.MOV.U32 R14, RZ, RZ, R36 ;  /* 0x000000ffff0e7224 */ /* 0x000fe400078e0024 */
[----:B------:R-:W-:Y:S02]  /*0750*/  IMAD.U32 R2, RZ, RZ, UR16 ;  /* 0x00000010ff027e24 */ /* 0x000fe4000f8e00ff */
[C---:B------:R-:W-:Y:S02]  /*0760*/  IMAD R5, R32.reuse, c[0x0][0x1ac], R5 ;  /* 0x00006b0020057a24 */ /* 0x040fe400078e0205 */
[----:B------:R-:W-:-:S04]  /*0770*/  IMAD.WIDE.U32 R18, R32, c[0x0][0x1a8], R18 ;  /* 0x00006a0020127a25 */ /* 0x000fc800078e0012 */
[----:B------:R-:W-:Y:S01]  /*0780*/  IMAD.MOV.U32 R24, RZ, RZ, R34 ;  /* 0x000000ffff187224 */ /* 0x000fe200078e0022 */
[----:B------:R-:W-:Y:S01]  /*0790*/  LEA R34, P0, R18, c[0x0][0x190], 0x1 ;  /* 0x0000640012227a11 */ /* 0x000fe200078008ff */
[----:B------:R-:W-:Y:S02]  /*07a0*/  IMAD R7, R33, c[0x0][0x1d8], RZ ;  /* 0x0000760021077a24 */ /* 0x000fe400078e02ff */
[----:B------:R-:W-:-:S04]  /*07b0*/  IMAD.WIDE.U32 R26, R26, c[0x0][0x188], R28 ;  /* 0x000062001a1a7a25 */ /* 0x000fc800078e001c */
[----:B------:R-:W-:Y:S01]  /*07c0*/  IMAD.WIDE.U32 R28, R2, c[0x0][0x218], R14 ;  /* 0x00008600021c7a25 */ /* 0x000fe200078e000e */
[----:B------:R-:W-:Y:S02]  /*07d0*/  IADD3 R2, R27, UR6, RZ ;  /* 0x000000061b027c10 */ /* 0x000fe4000fffe0ff */
[----:B------:R-:W-:Y:S01]  /*07e0*/  LEA R200, P3, R26, c[0x0][0x160], 0x1 ;  /* 0x000058001ac87a11 */ /* 0x000fe200078608ff */
[----:B------:R-:W-:Y:S01]  /*07f0*/  IMAD.IADD R14, R19, 0x1, R5 ;  /* 0x00000001130e7824 */ /* 0x000fe200078e0205 */
[----:B------:R-:W-:Y:S01]  /*0800*/  IADD3 R5, R29, UR4, RZ ;  /* 0x000000041d057c10 */ /* 0x000fe2000fffe0ff */
[----:B------:R-:W-:Y:S01]  /*0810*/  IMAD R7, R32, c[0x0][0x1dc], R7 ;  /* 0x0000770020077a24 */ /* 0x000fe200078e0207 */
[----:B------:R-:W-:Y:S01]  /*0820*/  LEA R192, P2, R28, c[0x0][0x1f0], 0x1 ;  /* 0x00007c001cc07a11 */ /* 0x000fe200078408ff */
[----:B------:R-:W-:Y:S01]  /*0830*/  IMAD.WIDE.U32 R24, R32, c[0x0][0x1d8], R24 ;  /* 0x0000760020187a25 */ /* 0x000fe200078e0018 */
[----:B------:R-:W-:Y:S02]  /*0840*/  LEA.HI.X R35, R18, c[0x0][0x194], R14, 0x1, P0 ;  /* 0x0000650012237a11 */ /* 0x000fe400000f0c0e */
[----:B------:R-:W-:Y:S01]  /*0850*/  LEA.HI.X R193, R28, c[0x0][0x1f4], R5, 0x1, P2 ;  /* 0x00007d001cc17a11 */ /* 0x000fe200010f0c05 */
[----:B------:R-:W-:Y:S01]  /*0860*/  IMAD.IADD R7, R25, 0x1, R7 ;  /* 0x0000000119077824 */ /* 0x000fe200078e0207 */
[C---:B------:R-:W-:Y:S01]  /*0870*/  LEA R36, P1, R24.reuse, c[0x0][0x1c0], 0x1 ;  /* 0x0000700018247a11 */ /* 0x040fe200078208ff */
[----:B------:R-:W-:Y:S01]  /*0880*/  IMAD.MOV.U32 R14, RZ, RZ, c[0x0][0x1d8] ;  /* 0x00007600ff0e7624 */ /* 0x000fe200078e00ff */
[----:B------:R-:W-:Y:S01]  /*0890*/  LEA.HI R18, R21, R194, RZ, 0x1 ;  /* 0x000000c215127211 */ /* 0x000fe200078f08ff */
[----:B------:R-:W-:Y:S01]  /*08a0*/  IMAD.MOV.U32 R5, RZ, RZ, c[0x0][0x1dc] ;  /* 0x00007700ff057624 */ /* 0x000fe200078e00ff */
[----:B------:R-:W-:Y:S01]  /*08b0*/  LEA.HI.X R37, R24, c[0x0][0x1c4], R7, 0x1, P1 ;  /* 0x0000710018257a11 */ /* 0x000fe200008f0c07 */
[----:B------:R-:W-:Y:S01]  /*08c0*/  IMAD.IADD R24, R9, 0x1, -R194 ;  /* 0x0000000109187824 */ /* 0x000fe200078e0ac2 */
[----:B------:R-:W-:Y:S01]  /*08d0*/  LEA R28, P1, R14, R36, 0x7 ;  /* 0x000000240e1c7211 */ /* 0x000fe200078238ff */
[----:B------:R-:W-:Y:S01]  /*08e0*/  IMAD.MOV.U32 R15, RZ, RZ, c[0x0][0x1a8] ;  /* 0x00006a00ff0f7624 */ /* 0x000fe200078e00ff */
[----:B------:R-:W-:Y:S01]  /*08f0*/  LEA.HI.X R201, R26, c[0x0][0x164], R2, 0x1, P3 ;  /* 0x000059001ac97a11 */ /* 0x000fe200018f0c02 */
[----:B------:R-:W-:Y:S01]  /*0900*/  IMAD.MOV.U32 R7, RZ, RZ, c[0x0][0x1ac] ;  /* 0x00006b00ff077624 */ /* 0x000fe200078e00ff */
[----:B------:R-:W-:Y:S01]  /*0910*/  LEA.HI.X R29, R14, R37, R5, 0x7, P1 ;  /* 0x000000250e1d7211 */ /* 0x000fe200008f3c05 */
[----:B------:R-:W-:Y:S01]  /*0920*/  IMAD.SHL.U32 R188, R183, 0x8, RZ ;  /* 0x00000008b7bc7824 */ /* 0x000fe200078e00ff */
[----:B------:R-:W-:-:S02]  /*0930*/  LEA.HI R2, R23, R12, RZ, 0x5 ;  /* 0x0000000c17027211 */ /* 0x000fc400078f28ff */
[----:B------:R-:W-:Y:S02]  /*0940*/  LOP3.LUT R5, R18, 0x7fffffe, RZ, 0xc0, !PT ;  /* 0x07fffffe12057812 */ /* 0x000fe400078ec0ff */
[----:B------:R-:W-:Y:S02]  /*0950*/  IADD3 R14, R16, 0x20, RZ ;  /* 0x00000020100e7810 */ /* 0x000fe40007ffe0ff */
[----:B------:R-:W-:Y:S01]  /*0960*/  SHF.R.S32.HI R25, RZ, 0x5, R2 ;  /* 0x00000005ff197819 */ /* 0x000fe20000011402 */
[----:B------:R-:W-:Y:S01]  /*0970*/  IMAD.IADD R22, R194, 0x1, -R5 ;  /* 0x00000001c2167824 */ /* 0x000fe200078e0a05 */
[----:B------:R-:W-:Y:S02]  /*0980*/  ISETP.GE.AND P5, PT, R14, c[0x0][0x1cc], PT ;  /* 0x000073000e007a0c */ /* 0x000fe40003fa6270 */
[C---:B------:R-:W-:Y:S01]  /*0990*/  ISETP.LT.OR P3, PT, R24.reuse, 0x1, P6 ;  /* 0x000000011800780c */ /* 0x040fe20003761670 */
[----:B------:R-:W-:Y:S01]  /*09a0*/  IMAD R5, R25, 0x8, R22 ;  /* 0x0000000819057824 */ /* 0x000fe200078e0216 */
[----:B------:R-:W-:-:S02]  /*09b0*/  ISETP.LT.OR P2, PT, R24, 0x1, P5 ;  /* 0x000000011800780c */ /* 0x000fc40002f41670 */
[C---:B------:R-:W-:Y:S01]  /*09c0*/  ISETP.LT.OR P1, PT, R24.reuse, 0x1, P4 ;  /* 0x000000011800780c */ /* 0x040fe20002721670 */
[----:B------:R-:W-:Y:S01]  /*09d0*/  IMAD.U32 R5, R5, 0x20, R20 ;  /* 0x0000002005057824 */ /* 0x000fe200078e0014 */
[C---:B------:R-:W-:Y:S02]  /*09e0*/  LEA R32, P0, R15.reuse, R34, 0x7 ;  /* 0x000000220f207211 */ /* 0x040fe400078038ff */
[C---:B------:R-:W-:Y:S02]  /*09f0*/  ISETP.LT.OR P6, PT, R24.reuse, 0x41, P6 ;  /* 0x000000411800780c */ /* 0x040fe400037c1670 */
[C---:B------:R-:W-:Y:S02]  /*0a00*/  ISETP.LT.OR P5, PT, R24.reuse, 0x41, P5 ;  /* 0x000000411800780c */ /* 0x040fe40002fa1670 */
[----:B------:R-:W-:Y:S01]  /*0a10*/  LEA.HI.X R33, R15, R35, R7, 0x7, P0 ;  /* 0x000000230f217211 */ /* 0x000fe200000f3c07 */
[----:B------:R-:W-:Y:S01]  /*0a20*/  IMAD.SHL.U32 R15, R5, 0x2, RZ ;  /* 0x00000002050f7824 */ /* 0x000fe200078e00ff */
[----:B------:R-:W-:-:S02]  /*0a30*/  ISETP.LT.OR P4, PT, R24, 0x41, P4 ;  /* 0x000000411800780c */ /* 0x000fc40002781670 */
[----:B------:R-:W-:Y:S02]  /*0a40*/  LEA R18, P0, R4, c[0x0][0x280], 0x2 ;  /* 0x0000a00004127a11 */ /* 0x000fe400078010ff */
[----:B------:R1:W-:Y:S01]  /*0a50*/  LDGSTS.E.BYPASS.LTC128B.128 [R15+0x6080], [R36.64], !P3 ;  /* 0x06080000240f7fae */ /* 0x0003e2000d901d52 */
[----:B------:R-:W-:Y:S02]  /*0a60*/  LOP3.LUT R27, R8, 0xfffffff8, RZ, 0xc0, !PT ;  /* 0xfffffff8081b7812 */ /* 0x000fe400078ec0ff */
[----:B------:R-:W-:Y:S01]  /*0a70*/  LEA.HI.X R19, R4, c[0x0][0x284], R3, 0x2, P0 ;  /* 0x0000a10004137a11 */ /* 0x000fe200000f1403 */
[----:B------:R1:W-:Y:S01]  /*0a80*/  LDGSTS.E.BYPASS.LTC128B.128 [R15+0x8080], [R36.64+0x40], !P2 ;  /* 0x08080040240f7fae */ /* 0x0003e2000d101d52 */
[----:B------:R-:W-:Y:S01]  /*0a90*/  LOP3.LUT R3, R0, 0xfffffff0, RZ, 0xc0, !PT ;  /* 0xfffffff000037812 */ /* 0x000fe200078ec0ff */
[----:B------:R-:W-:Y:S01]  /*0aa0*/  IMAD.IADD R27, R12, 0x1, -R27 ;  /* 0x000000010c1b7824 */ /* 0x000fe200078e0a1b */
[----:B------:R-:W-:Y:S01]  /*0ab0*/  LEA.HI R4, R23, R12, RZ, 0x6 ;  /* 0x0000000c17047211 */ /* 0x000fe200078f30ff */
[----:B------:R1:W-:Y:S01]  /*0ac0*/  LDGSTS.E.BYPASS.LTC128B.128 [R15+0xa080], [R36.64+0x80], !P1 ;  /* 0x0a080080240f7fae */ /* 0x0003e2000c901d52 */
[----:B------:R-:W-:Y:S01]  /*0ad0*/  ISETP.GE.AND P1, PT, R14, c[0x0][0x19c], PT ;  /* 0x000067000e007a0c */ /* 0x000fe20003f26270 */
[----:B------:R-:W-:Y:S01]  /*0ae0*/  IMAD.IADD R20, R12, 0x1, -R3 ;  /* 0x000000010c147824 */ /* 0x000fe200078e0a03 */
[----:B------:R-:W-:Y:S01]  /*0af0*/  LEA.HI R0, R27, R27, RZ, 0x1 ;  /* 0x0000001b1b007211 */ /* 0x000fe200078f08ff */
[----:B------:R2:W-:Y:S01]  /*0b00*/  LDGSTS.E.BYPASS.LTC128B.128 [R15+0x7080], [R28.64], !P6 ;  /* 0x070800001c0f7fae */ /* 0x0005e2000f101d52 */
[----:B------:R-:W-:-:S02]  /*0b10*/  ISETP.LT.OR P2, PT, R24, 0x1, P1 ;  /* 0x000000011800780c */ /* 0x000fc40000f41670 */
[----:B------:R-:W-:Y:S01]  /*0b20*/  SHF.R.S32.HI R3, RZ, 0x1f, R20 ;  /* 0x0000001fff037819 */ /* 0x000fe20000011414 */
[----:B------:R2:W-:Y:S01]  /*0b30*/  LDGSTS.E.BYPASS.LTC128B.128 [R15+0x9080], [R28.64+0x40], !P5 ;  /* 0x090800401c0f7fae */ /* 0x0005e2000e901d52 */
[----:B------:R-:W-:Y:S02]  /*0b40*/  ISETP.GE.AND P5, PT, R16, c[0x0][0x19c], PT ;  /* 0x0000670010007a0c */ /* 0x000fe40003fa6270 */
[----:B------:R-:W-:Y:S01]  /*0b50*/  LEA.HI R5, R20, R20, RZ, 0x1 ;  /* 0x0000001414057211 */ /* 0x000fe200078f08ff */
[----:B------:R2:W-:Y:S01]  /*0b60*/  LDGSTS.E.BYPASS.LTC128B.128 [R15+0xb080], [R28.64+0x80], !P4 ;  /* 0x0b0800801c0f7fae */ /* 0x0005e2000e101d52 */
[----:B------:R-:W-:Y:S02]  /*0b70*/  ISETP.GE.AND P4, PT, R187, c[0x0][0x19c], PT ;  /* 0x00006700bb007a0c */ /* 0x000fe40003f86270 */
[C---:B------:R-:W-:Y:S02]  /*0b80*/  ISETP.LT.OR P3, PT, R24.reuse, 0x1, P5 ;  /* 0x000000011800780c */ /* 0x040fe40002f61670 */
[----:B------:R-:W-:-:S02]  /*0b90*/  ISETP.LT.OR P0, PT, R24, 0x1, P4 ;  /* 0x000000011800780c */ /* 0x000fc40002701670 */
[----:B------:R-:W-:Y:S02]  /*0ba0*/  LEA.HI R22, R3, R20, RZ, 0x3 ;  /* 0x0000001403167211 */ /* 0x000fe400078f18ff */
[----:B------:R-:W-:Y:S02]  /*0bb0*/  LOP3.LUT R26, R0, 0x7fffffe, RZ, 0xc0, !PT ;  /* 0x07fffffe001a7812 */ /* 0x000fe400078ec0ff */
[----:B------:R-:W-:Y:S02]  /*0bc0*/  LOP3.LUT R7, R5, 0x7fffffe, RZ, 0xc0, !PT ;  /* 0x07fffffe05077812 */ /* 0x000fe400078ec0ff */
[----:B------:R-:W-:Y:S02]  /*0bd0*/  LOP3.LUT R3, R22, 0xfffffff8, RZ, 0xc0, !PT ;  /* 0xfffffff816037812 */ /* 0x000fe400078ec0ff */
[----:B------:R-:W-:Y:S01]  /*0be0*/  ISETP.LT.OR P5, PT, R24, 0x41, P5 ;  /* 0x000000411800780c */ /* 0x000fe20002fa1670 */
[----:B------:R1:W-:Y:S01]  /*0bf0*/  LDGSTS.E.BYPASS.LTC128B.128 [R15+0x80], [R34.64], !P3 ;  /* 0x00080000220f7fae */ /* 0x0003e2000d901d52 */
[----:B------:R-:W-:Y:S01]  /*0c00*/  ISETP.GE.AND P3, PT, R187, c[0x0][0x16c], PT ;  /* 0x00005b00bb007a0c */ /* 0x000fe20003f66270 */
[----:B------:R-:W-:Y:S01]  /*0c10*/  IMAD.IADD R182, R20, 0x1, -R7 ;  /* 0x0000000114b67824 */ /* 0x000fe200078e0a07 */
[----:B------:R-:W-:Y:S01]  /*0c20*/  SHF.R.S32.HI R4, RZ, 0x6, R4 ;  /* 0x00000006ff047819 */ /* 0x000fe20000011404 */
[----:B------:R1:W-:Y:S01]  /*0c30*/  LDGSTS.E.BYPASS.LTC128B.128 [R15+0x2080], [R34.64+0x40], !P2 ;  /* 0x02080040220f7fae */ /* 0x0003e2000d101d52 */
[----:B------:R-:W-:Y:S01]  /*0c40*/  ISETP.GE.AND P2, PT, R16, c[0x0][0x16c], PT ;  /* 0x00005b0010007a0c */ /* 0x000fe20003f46270 */
[----:B------:R-:W-:Y:S01]  /*0c50*/  IMAD.IADD R3, R20, 0x1, -R3 ;  /* 0x0000000114037824 */ /* 0x000fe200078e0a03 */
[----:B------:R-:W-:Y:S01]  /*0c60*/  ISETP.LT.OR P1, PT, R24, 0x41, P1 ;  /* 0x000000411800780c */ /* 0x000fe20000f21670 */
[----:B------:R1:W-:Y:S01]  /*0c70*/  LDGSTS.E.BYPASS.LTC128B.128 [R15+0x4080], [R34.64+0x80], !P0 ;  /* 0x04080080220f7fae */ /* 0x0003e2000c101d52 */
[C---:B------:R-:W-:Y:S01]  /*0c80*/  ISETP.GE.AND P0, PT, R14.reuse, c[0x0][0x16c], PT ;  /* 0x00005b000e007a0c */ /* 0x040fe20003f06270 */
[----:B------:R-:W-:Y:S01]  /*0c90*/  IMAD R184, R183, 0x4, R4 ;  /* 0x00000004b7b87824 */ /* 0x000fe200078e0204 */
[----:B------:R-:W-:Y:S01]  /*0ca0*/  SEL R189, RZ, 0x1, P2 ;  /* 0x00000001ffbd7807 */ /* 0x000fe20001000000 */
[C---:B--2---:R-:W-:Y:S01]  /*0cb0*/  IMAD.IADD R29, R27.reuse, 0x1, -R26 ;  /* 0x000000011b1d7824 */ /* 0x044fe200078e0a1a */
[----:B------:R-:W-:Y:S01]  /*0cc0*/  ISETP.GE.AND P2, PT, R14, c[0x0][0x1fc], PT ;  /* 0x00007f000e007a0c */ /* 0x000fe20003f46270 */
[----:B------:R1:W-:Y:S01]  /*0cd0*/  LDGSTS.E.BYPASS.LTC128B.128 [R15+0x1080], [R32.64], !P5 ;  /* 0x01080000200f7fae */ /* 0x0003e2000e901d52 */
[----:B------:R-:W-:Y:S01]  /*0ce0*/  SEL R26, RZ, 0x4, P3 ;  /* 0x00000004ff1a7807 */ /* 0x000fe20001800000 */
[----:B------:R-:W-:Y:S01]  /*0cf0*/  IMAD R184, R184, 0x8, R29 ;  /* 0x00000008b8b87824 */ /* 0x000fe200078e021d */
[----:B------:R-:W-:Y:S01]  /*0d00*/  SEL R20, RZ, 0x2, P0 ;  /* 0x00000002ff147807 */ /* 0x000fe20000000000 */
[----:B------:R-:W-:Y:S01]  /*0d10*/  IMAD.SHL.U32 R27, R27, 0x40, RZ ;  /* 0x000000401b1b7824 */ /* 0x000fe200078e00ff */
[----:B------:R-:W-:Y:S01]  /*0d20*/  ISETP.GE.AND P3, PT, R16, c[0x0][0x1fc], PT ;  /* 0x00007f0010007a0c */ /* 0x000fe20003f66270 */
[----:B------:R1:W-:Y:S01]  /*0d30*/  LDGSTS.E.BYPASS.LTC128B.128 [R15+0x3080], [R32.64+0x40], !P1 ;  /* 0x03080040200f7fae */ /* 0x0003e2000c901d52 */
[----:B------:R-:W-:-:S02]  /*0d40*/  SEL R7, RZ, 0xffffffff, P2 ;  /* 0xffffffffff077807 */ /* 0x000fc40001000000 */
[----:B------:R-:W-:Y:S02]  /*0d50*/  ISETP.GE.AND P2, PT, R187, c[0x0][0x1fc], PT ;  /* 0x00007f00bb007a0c */ /* 0x000fe40003f46270 */
[----:B------:R-:W-:Y:S01]  /*0d60*/  IADD3 R26, R26, R20, R189 ;  /* 0x000000141a1a7210 */ /* 0x000fe20007ffe0bd */
[----:B------:R-:W-:Y:S01]  /*0d70*/  IMAD.SHL.U32 R7, R7, 0x2, RZ ;  /* 0x0000000207077824 */ /* 0x000fe200078e00ff */
[----:B------:R-:W-:Y:S02]  /*0d80*/  ISETP.LT.OR P4, PT, R24, 0x41, P4 ;  /* 0x000000411800780c */ /* 0x000fe40002781670 */
[----:B------:R-:W-:Y:S02]  /*0d90*/  SEL R24, RZ, 0x1, P3 ;  /* 0x00000001ff187807 */ /* 0x000fe40001800000 */
[----:B------:R-:W-:Y:S02]  /*0da0*/  SEL R20, RZ, 0x4, P2 ;  /* 0x00000004ff147807 */ /* 0x000fe40001000000 */
[----:B------:R-:W-:-:S02]  /*0db0*/  LOP3.LUT P3, RZ, R26, 0x1, RZ, 0xc0, !PT ;  /* 0x000000011aff7812 */ /* 0x000fc4000786c0ff */
[C---:B------:R-:W-:Y:S02]  /*0dc0*/  LOP3.LUT P2, RZ, R26.reuse, 0x2, RZ, 0xc0, !PT ;  /* 0x000000021aff7812 */ /* 0x040fe4000784c0ff */
[----:B------:R-:W-:Y:S02]  /*0dd0*/  LOP3.LUT P5, RZ, R26, 0x4, RZ, 0xc0, !PT ;  /* 0x000000041aff7812 */ /* 0x000fe400078ac0ff */
[----:B------:R-:W-:Y:S01]  /*0de0*/  LEA.HI R28, R2, R25, RZ, 0x1 ;  /* 0x00000019021c7211 */ /* 0x000fe200078f08ff */
[----:B------:R1:W-:Y:S01]  /*0df0*/  LDGSTS.E.BYPASS.LTC128B.128 [R15+0x5080], [R32.64+0x80], !P4 ;  /* 0x05080080200f7fae */ /* 0x0003e2000e101d52 */
[C---:B------:R-:W-:Y:S02]  /*0e00*/  ISETP.GE.OR P3, PT, R194.reuse, c[0x0][0x168], !P3 ;  /* 0x00005a00c2007a0c */ /* 0x040fe40005f66670 */
[C---:B------:R-:W-:Y:S01]  /*0e10*/  ISETP.GE.OR P2, PT, R194.reuse, c[0x0][0x168], !P2 ;  /* 0x00005a00c2007a0c */ /* 0x040fe20005746670 */
[----:B------:R-:W0:Y:S01]  /*0e20*/  LDGDEPBAR ;  /* 0x00000000000079af */ /* 0x000e220000000000 */
[----:B------:R-:W-:-:S02]  /*0e30*/  ISETP.GE.OR P5, PT, R194, c[0x0][0x168], !P5 ;  /* 0x00005a00c2007a0c */ /* 0x000fc40006fa6670 */
[----:B------:R-:W-:Y:S02]  /*0e40*/  LOP3.LUT R28, R28, 0xfffffffe, RZ, 0xc0, !PT ;  /* 0xfffffffe1c1c7812 */ /* 0x000fe400078ec0ff */
[----:B------:R-:W-:Y:S02]  /*0e50*/  LOP3.LUT R29, R7, 0x2, R24, 0xe2, !PT ;  /* 0x00000002071d7812 */ /* 0x000fe400078ee218 */
[----:B------:R-:W-:Y:S01]  /*0e60*/  ISETP.GT.AND P1, PT, R12, 0xf, PT ;  /* 0x0000000f0c00780c */ /* 0x000fe20003f24270 */
[----:B------:R-:W-:Y:S01]  /*0e70*/  IMAD.IADD R7, R25, 0x1, -R28 ;  /* 0x0000000119077824 */ /* 0x000fe200078e0a1c */
[----:B------:R-:W-:Y:S01]  /*0e80*/  LOP3.LUT R24, R29, R20, RZ, 0xfc, !PT ;  /* 0x000000141d187212 */ /* 0x000fe200078efcff */
[----:B------:R1:W-:Y:S01]  /*0e90*/  LDGSTS.E.BYPASS.LTC128B.128 [R15+0xc080], [R200.64], !P3 ;  /* 0x0c080000c80f7fae */ /* 0x0003e2000d901d52 */
[----:B------:R-:W-:Y:S01]  /*0ea0*/  SHF.R.S32.HI R22, RZ, 0x3, R22 ;  /* 0x00000003ff167819 */ /* 0x000fe20000011416 */
[----:B------:R-:W-:Y:S01]  /*0eb0*/  IMAD.SHL.U32 R181, R7, 0x400, RZ ;  /* 0x0000040007b57824 */ /* 0x000fe200078e00ff */
[----:B------:R-:W-:Y:S01]  /*0ec0*/  LOP3.LUT P4, RZ, R24, 0x1, RZ, 0xc0, !PT ;  /* 0x0000000118ff7812 */ /* 0x000fe2000788c0ff */
[----:B------:R1:W-:Y:S01]  /*0ed0*/  LDGSTS.E.BYPASS.LTC128B.128 [R15+0xd080], [R200.64+0x40], !P2 ;  /* 0x0d080040c80f7fae */ /* 0x0003e2000d101d52 */
[----:B------:R-:W-:Y:S01]  /*0ee0*/  IMAD.SHL.U32 R25, R25, 0x10, RZ ;  /* 0x0000001019197824 */ /* 0x000fe200078e00ff */
[----:B------:R-:W-:Y:S01]  /*0ef0*/  LOP3.LUT R26, R27, 0x1c0, RZ, 0xc0, !PT ;  /* 0x000001c01b1a7812 */ /* 0x000fe200078ec0ff */
[----:B------:R-:W-:Y:S01]  /*0f00*/  IMAD R203, R10, 0x2, R181 ;  /* 0x000000020acb7824 */ /* 0x000fe200078e02b5 */
[----:B------:R1:W-:Y:S01]  /*0f10*/  LDGSTS.E.BYPASS.LTC128B.128 [R15+0xe080], [R200.64+0x80], !P5 ;  /* 0x0e080080c80f7fae */ /* 0x0003e2000e901d52 */
[----:B------:R-:W-:Y:S01]  /*0f20*/  ISETP.GE.OR P5, PT, R194, c[0x0][0x168], !P4 ;  /* 0x00005a00c2007a0c */ /* 0x000fe200067a6670 */
[----:B------:R-:W-:Y:S01]  /*0f30*/  IMAD R182, R22, 0x8, R182 ;  /* 0x0000000816b67824 */ /* 0x000fe200078e02b6 */
[----:B------:R-:W-:Y:S01]  /*0f40*/  LOP3.LUT R25, R26, 0x30, R25, 0xf8, !PT ;  /* 0x000000301a197812 */ /* 0x000fe200078ef819 */
[----:B------:R-:W-:Y:S01]  /*0f50*/  IMAD R181, R22, 0x200, R181 ;  /* 0x0000020016b57824 */ /* 0x000fe200078e02b5 */
[--C-:B------:R-:W-:Y:S01]  /*0f60*/  SHF.R.S32.HI R22, RZ, 0x1, R5.reuse ;  /* 0x00000001ff167819 */ /* 0x100fe20000011405 */
[----:B------:R-:W-:Y:S01]  /*0f70*/  IMAD.SHL.U32 R182, R182, 0x20, RZ ;  /* 0x00000020b6b67824 */ /* 0x000fe200078e00ff */
[----:B------:R-:W-:-:S02]  /*0f80*/  SHF.R.S32.HI R5, RZ, 0x1f, R5 ;  /* 0x0000001fff057819 */ /* 0x000fc40000011405 */
[----:B------:R-:W-:Y:S01]  /*0f90*/  LEA.HI R10, R23, R12, RZ, 0x7 ;  /* 0x0000000c170a7211 */ /* 0x000fe200078f38ff */
[----:B------:R-:W-:Y:S01]  /*0fa0*/  @!P1 IMAD.SHL.U32 R23, R12, 0x10, RZ ;  /* 0x000000100c179824 */ /* 0x000fe200078e00ff */
[----:B------:R-:W-:Y:S02]  /*0fb0*/  SHF.R.S32.HI R21, RZ, 0x1f, R21 ;  /* 0x0000001fff157819 */ /* 0x000fe40000011415 */
[----:B------:R-:W-:Y:S02]  /*0fc0*/  SHF.R.U32.HI R20, RZ, 0x3, R26 ;  /* 0x00000003ff147819 */ /* 0x000fe4000001161a */
[C---:B------:R-:W-:Y:S01]  /*0fd0*/  LOP3.LUT P3, RZ, R24.reuse, 0x2, RZ, 0xc0, !PT ;  /* 0x0000000218ff7812 */ /* 0x040fe2000786c0ff */
[----:B------:R2:W-:Y:S01]  /*0fe0*/  @!P1 LDGSTS.E.BYPASS.LTC128B.128 [R23+0x18080], [R30.64] ;  /* 0x180800001e179fae */ /* 0x0005e2000b901d52 */
[----:B------:R-:W-:Y:S01]  /*0ff0*/  LEA.HI R26, R5, R22, RZ, 0x2 ;  /* 0x00000016051a7211 */ /* 0x000fe200078f10ff */
[----:B------:R-:W-:Y:S01]  /*1000*/  IMAD.SHL.U32 R5, R183, 0x10, RZ ;  /* 0x00000010b7057824 */ /* 0x000fe200078e00ff */
[----:B------:R-:W-:Y:S01]  /*1010*/  LOP3.LUT R25, R25, 0x8, R8, 0xf8, !PT ;  /* 0x0000000819197812 */ /* 0x000fe200078ef808 */
[----:B------:R-:W0:Y:S01]  /*1020*/  LDGDEPBAR ;  /* 0x00000000000079af */ /* 0x000e220000000000 */
[----:B------:R-:W-:-:S02]  /*1030*/  LOP3.LUT P2, RZ, R24, 0x4, RZ, 0xc0, !PT ;  /* 0x0000000418ff7812 */ /* 0x000fc4000784c0ff */
[----:B------:R-:W-:Y:S01]  /*1040*/  LEA.HI R21, R21, R194, RZ, 0x3 ;  /* 0x000000c215157211 */ /* 0x000fe200078f18ff */
[----:B------:R1:W-:Y:S01]  /*1050*/  LDGSTS.E.BYPASS.LTC128B.128 [R15+0x12080], [R192.64], !P5 ;  /* 0x12080000c00f7fae */ /* 0x0003e2000e901d52 */
[----:B------:R-:W-:Y:S02]  /*1060*/  SEL R24, RZ, 0xffffffff, P0 ;  /* 0xffffffffff187807 */ /* 0x000fe40000000000 */
[----:B------:R-:W-:Y:S02]  /*1070*/  ISETP.GE.OR P0, PT, R194, c[0x0][0x168], !P3 ;  /* 0x00005a00c2007a0c */ /* 0x000fe40005f06670 */
[----:B------:R-:W-:Y:S01]  /*1080*/  LOP3.LUT R20, R25, R20, RZ, 0x3c, !PT ;  /* 0x0000001419147212 */ /* 0x000fe200078e3cff */
[----:B------:R-:W-:Y:S01]  /*1090*/  IMAD.SHL.U32 R24, R24, 0x2, RZ ;  /* 0x0000000218187824 */ /* 0x000fe200078e00ff */
[----:B------:R-:W-:Y:S02]  /*10a0*/  SHF.R.U32.HI R10, RZ, 0x4, R10 ;  /* 0x00000004ff0a7819 */ /* 0x000fe4000001160a */
[----:B------:R-:W-:Y:S01]  /*10b0*/  LOP3.LUT R25, R21, 0xfffffff8, RZ, 0xc0, !PT ;  /* 0xfffffff815197812 */ /* 0x000fe200078ec0ff */
[----:B------:R-:W-:Y:S01]  /*10c0*/  IMAD R183, R183, 0x200, R20 ;  /* 0x00000200b7b77824 */ /* 0x000fe200078e0214 */
[----:B------:R-:W-:-:S02]  /*10d0*/  LOP3.LUT R5, R5, 0x10, RZ, 0xc0, !PT ;  /* 0x0000001005057812 */ /* 0x000fc400078ec0ff */
[C---:B------:R-:W-:Y:S02]  /*10e0*/  ISETP.GE.OR P5, PT, R194.reuse, c[0x0][0x168], !P2 ;  /* 0x00005a00c2007a0c */ /* 0x040fe400057a6670 */
[----:B------:R-:W-:Y:S01]  /*10f0*/  SHF.R.S32.HI R0, RZ, 0x1, R0 ;  /* 0x00000001ff007819 */ /* 0x000fe20000011400 */
[----:B------:R1:W-:Y:S01]  /*1100*/  LDGSTS.E.BYPASS.LTC128B.128 [R15+0x13080], [R192.64+0x40], !P0 ;  /* 0x13080040c00f7fae */ /* 0x0003e2000c101d52 */
[----:B------:R-:W-:Y:S01]  /*1110*/  LOP3.LUT R5, R5, 0x8, R10, 0xf8, !PT ;  /* 0x0000000805057812 */ /* 0x000fe200078ef80a */
[----:B------:R-:W-:Y:S01]  /*1120*/  IMAD.IADD R10, R194, 0x1, -R25 ;  /* 0x00000001c20a7824 */ /* 0x000fe200078e0a19 */
[----:B------:R-:W-:Y:S01]  /*1130*/  LOP3.LUT R21, R26, 0xfffffffc, RZ, 0xc0, !PT ;  /* 0xfffffffc1a157812 */ /* 0x000fe200078ec0ff */
[C---:B--2---:R-:W-:Y:S01]  /*1140*/  IMAD.SHL.U32 R23, R0.reuse, 0x40, RZ ;  /* 0x0000004000177824 */ /* 0x044fe200078e00ff */
[----:B------:R-:W-:Y:S01]  /*1150*/  LOP3.LUT P0, RZ, R0, 0x2, RZ, 0xc0, !PT ;  /* 0x0000000200ff7812 */ /* 0x000fe2000780c0ff */
[----:B------:R-:W-:Y:S01]  /*1160*/  IMAD.SHL.U32 R25, R10, 0x40, RZ ;  /* 0x000000400a197824 */ /* 0x000fe200078e00ff */
[----:B------:R-:W-:Y:S01]  /*1170*/  LOP3.LUT P6, RZ, R3, 0x4, RZ, 0xc0, !PT ;  /* 0x0000000403ff7812 */ /* 0x000fe200078cc0ff */
[----:B------:R-:W-:Y:S01]  /*1180*/  IMAD.SHL.U32 R0, R4, 0x8, RZ ;  /* 0x0000000804007824 */ /* 0x000fe200078e00ff */
[----:B------:R-:W-:Y:S01]  /*1190*/  LOP3.LUT R23, R23, 0xc0, RZ, 0xc0, !PT ;  /* 0x000000c017177812 */ /* 0x000fe200078ec0ff */
[----:B------:R1:W-:Y:S01]  /*11a0*/  LDGSTS.E.BYPASS.LTC128B.128 [R15+0x14080], [R192.64+0x80], !P5 ;  /* 0x14080080c00f7fae */ /* 0x0003e2000e901d52 */
[----:B------:R-:W-:Y:S01]  /*11b0*/  LOP3.LUT R25, R25, 0x1c0, RZ, 0xc0, !PT ;  /* 0x000001c019197812 */ /* 0x000fe200078ec0ff */
[----:B------:R-:W-:Y:S01]  /*11c0*/  IMAD.IADD R21, R22, 0x1, -R21 ;  /* 0x0000000116157824 */ /* 0x000fe200078e0a15 */
[C---:B------:R-:W-:Y:S01]  /*11d0*/  LOP3.LUT P5, RZ, R3.reuse, 0x2, RZ, 0xc0, !PT ;  /* 0x0000000203ff7812 */ /* 0x040fe200078ac0ff */
[----:B------:R-:W-:Y:S01]  /*11e0*/  IMAD.SHL.U32 R3, R3, 0x40, RZ ;  /* 0x0000004003037824 */ /* 0x000fe200078e00ff */
[----:B------:R-:W-:-:S02]  /*11f0*/  LOP3.LUT R22, R23, 0x8, R8, 0xf8, !PT ;  /* 0x0000000817167812 */ /* 0x000fc400078ef808 */
[----:B------:R-:W-:Y:S02]  /*1200*/  LOP3.LUT R0, R0, 0x18, RZ, 0xc0, !PT ;  /* 0x0000001800007812 */ /* 0x000fe400078ec0ff */
[----:B------:R-:W-:Y:S02]  /*1210*/  SHF.R.U32.HI R8, RZ, 0x3, R25 ;  /* 0x00000003ff087819 */ /* 0x000fe40000011619 */
[----:B------:R-:W-:Y:S02]  /*1220*/  LOP3.LUT R3, R3, 0x1c0, RZ, 0xc0, !PT ;  /* 0x000001c003037812 */ /* 0x000fe400078ec0ff */
[----:B------:R-:W-:Y:S02]  /*1230*/  LOP3.LUT R8, R8, R25, R0, 0x1e, !PT ;  /* 0x0000001908087212 */ /* 0x000fe400078e1e00 */
[----:B------:R-:W-:Y:S02]  /*1240*/  LOP3.LUT R25, R2, 0xffffffe0, RZ, 0xc0, !PT ;  /* 0xffffffe002197812 */ /* 0x000fe400078ec0ff */
[----:B------:R-:W-:Y:S01]  /*1250*/  LOP3.LUT R188, R188, 0x8, RZ, 0xc0, !PT ;  /* 0x00000008bcbc7812 */ /* 0x000fe200078ec0ff */
[----:B------:R-:W-:Y:S01]  /*1260*/  IMAD.IADD R203, R203, 0x1, R8 ;  /* 0x00000001cbcb7824 */ /* 0x000fe200078e0208 */
[----:B------:R-:W-:Y:S01]  /*1270*/  SHF.R.U32.HI R20, RZ, 0x3, R3 ;  /* 0x00000003ff147819 */ /* 0x000fe20000011603 */
[----:B------:R-:W-:Y:S01]  /*1280*/  IMAD.IADD R2, R12, 0x1, -R25 ;  /* 0x000000010c027824 */ /* 0x000fe200078e0a19 */
[----:B------:R-:W-:Y:S01]  /*1290*/  SHF.R.U32.HI R23, RZ, 0x3, R23 ;  /* 0x00000003ff177819 */ /* 0x000fe20000011617 */
[----:B------:R-:W-:Y:S01]  /*12a0*/  IMAD.SHL.U32 R203, R203, 0x2, RZ ;  /* 0x00000002cbcb7824 */ /* 0x000fe200078e00ff */
[----:B------:R-:W-:-:S02]  /*12b0*/  LOP3.LUT R20, R20, R3, R188, 0x1e, !PT ;  /* 0x0000000314147212 */ /* 0x000fc400078e1ebc */
[----:B------:R-:W-:Y:S02]  /*12c0*/  SEL R3, R185, 0xfffffff0, !P0 ;  /* 0xfffffff0b9037807 */ /* 0x000fe40004000000 */
[C---:B------:R-:W-:Y:S01]  /*12d0*/  LOP3.LUT P0, RZ, R21.reuse, 0x2, RZ, 0xc0, !PT ;  /* 0x0000000215ff7812 */ /* 0x040fe2000780c0ff */
[----:B------:R-:W-:Y:S01]  /*12e0*/  IMAD.SHL.U32 R21, R21, 0x40, RZ ;  /* 0x0000004015157824 */ /* 0x000fe200078e00ff */
[----:B------:R-:W-:Y:S01]  /*12f0*/  SHF.R.S32.HI R25, RZ, 0x1f, R2 ;  /* 0x0000001fff197819 */ /* 0x000fe20000011402 */
[----:B------:R-:W-:Y:S01]  /*1300*/  IMAD.IADD R181, R181, 0x1, R20 ;  /* 0x00000001b5b57824 */ /* 0x000fe200078e0214 */
[----:B------:R-:W-:Y:S02]  /*1310*/  LOP3.LUT R23, R22, R23, RZ, 0x3c, !PT ;  /* 0x0000001716177212 */ /* 0x000fe400078e3cff */
[----:B------:R-:W-:Y:S02]  /*1320*/  SEL R178, R185, 0xfffffff0, !P5 ;  /* 0xfffffff0b9b27807 */ /* 0x000fe40006800000 */
[----:B------:R-:W-:Y:S01]  /*1330*/  LOP3.LUT R21, R21, 0xc0, RZ, 0xc0, !PT ;  /* 0x000000c015157812 */ /* 0x000fe200078ec0ff */
[----:B------:R-:W-:Y:S01]  /*1340*/  IMAD.U32 R184, R184, 0x20, R23 ;  /* 0x00000020b8b87824 */ /* 0x000fe200078e0017 */
[----:B------:R-:W-:Y:S01]  /*1350*/  PLOP3.LUT P5, PT, PT, PT, UP0, 0x80, 0x0 ;  /* 0x000000000000781c */ /* 0x000fe20003faf008 */
[----:B------:R-:W-:Y:S01]  /*1360*/  @!P1 IMAD.SHL.U32 R23, R12, 0x10, RZ ;  /* 0x000000100c179824 */ /* 0x000fe200078e00ff */
[----:B------:R-:W-:-:S02]  /*1370*/  LEA.HI R8, R25, R2, RZ, 0x2 ;  /* 0x0000000219087211 */ /* 0x000fc400078f10ff */
[--C-:B------:R-:W-:Y:S02]  /*1380*/  SHF.R.U32.HI R22, RZ, 0x3, R21.reuse ;  /* 0x00000003ff167819 */ /* 0x100fe40000011615 */
[----:B------:R-:W-:Y:S01]  /*1390*/  SHF.R.S32.HI R190, RZ, 0x2, R8 ;  /* 0x00000002ffbe7819 */ /* 0x000fe20000011408 */
[----:B------:R1:W-:Y:S01]  /*13a0*/  @!P1 LDGSTS.E.BYPASS.LTC128B.128 [R23+0x18280], [R18.64] ;  /* 0x1828000012179fae */ /* 0x0003e2000b901d52 */
[C---:B------:R-:W-:Y:S02]  /*13b0*/  LOP3.LUT R188, R22.reuse, R21, R188, 0x1e, !PT ;  /* 0x0000001516bc7212 */ /* 0x040fe400078e1ebc */
[C---:B------:R-:W-:Y:S01]  /*13c0*/  LOP3.LUT R5, R22.reuse, R5, R21, 0x1e, !PT ;  /* 0x0000000516057212 */ /* 0x040fe200078e1e15 */
[C---:B------:R-:W-:Y:S01]  /*13d0*/  IMAD R190, R7.reuse, 0x10, R190 ;  /* 0x0000001007be7824 */ /* 0x040fe200078e02be */
[----:B------:R-:W-:Y:S01]  /*13e0*/  LOP3.LUT R21, R22, R21, R0, 0x1e, !PT ;  /* 0x0000001516157212 */ /* 0x000fe200078e1e00 */
[----:B------:R-:W-:Y:S01]  /*13f0*/  IMAD.MOV.U32 R0, RZ, RZ, 0x20 ;  /* 0x00000020ff007424 */ /* 0x000fe200078e00ff */
[----:B------:R-:W0:Y:S01]  /*1400*/  LDGDEPBAR ;  /* 0x00000000000079af */ /* 0x000e220000000000 */
[----:B------:R-:W-:Y:S01]  /*1410*/  IMAD R7, R7, 0x200, R182 ;  /* 0x0000020007077824 */ /* 0x000fe200078e02b6 */
[----:B------:R-:W-:Y:S01]  /*1420*/  LOP3.LUT R189, R24, 0x2, R189, 0xe2, !PT ;  /* 0x0000000218bd7812 */ /* 0x000fe200078ee2bd */
[----:B------:R-:W-:Y:S01]  /*1430*/  IMAD.IADD R186, R182, 0x1, R5 ;  /* 0x00000001b6ba7824 */ /* 0x000fe200078e0205 */
[----:B------:R-:W0:Y:S01]  /*1440*/  LDGDEPBAR ;  /* 0x00000000000079af */ /* 0x000e220000000000 */
[----:B------:R-:W-:Y:S01]  /*1450*/  IMAD.IADD R188, R7, 0x1, R188 ;  /* 0x0000000107bc7824 */ /* 0x000fe200078e02bc */
[----:B------:R-:W-:Y:S01]  /*1460*/  SEL R0, R0, 0xffffffe0, !P6 ;  /* 0xffffffe000007807 */ /* 0x000fe20007000000 */
[----:B------:R-:W-:Y:S01]  /*1470*/  IMAD.IADD R182, R182, 0x1, R21 ;  /* 0x00000001b6b67824 */ /* 0x000fe200078e0215 */
[----:B------:R-:W-:-:S02]  /*1480*/  IADD3 R198, R15, 0xc080, RZ ;  /* 0x0000c0800fc67810 */ /* 0x000fc40007ffe0ff */
[----:B------:R-:W-:Y:S02]  /*1490*/  IADD3 R191, R15, 0x12080, RZ ;  /* 0x000120800fbf7810 */ /* 0x000fe40007ffe0ff */
[----:B------:R-:W-:Y:S01]  /*14a0*/  SEL R185, R185, 0xfffffff0, !P0 ;  /* 0xfffffff0b9b97807 */ /* 0x000fe20004000000 */
[----:B------:R-:W-:Y:S05]  /*14b0*/  @!P5 BRA `(.L_x_680) ;  /* 0x000001700000d947 */ /* 0x000fea0003800000 */
[----:B------:R-:W-:Y:S01]  /*14c0*/  IMAD.MOV.U32 R20, RZ, RZ, c[0x0][0x208] ;  /* 0x00008200ff147624 */ /* 0x000fe200078e00ff */
[----:B------:R-:W-:Y:S01]  /*14d0*/  UIADD3 UR4, UR12, -0x40, URZ ;  /* 0xffffffc00c047890 */ /* 0x000fe2000fffe03f */
[----:B------:R-:W-:Y:S01]  /*14e0*/  IMAD.MOV.U32 R5, RZ, RZ, 0x6 ;  /* 0x00000006ff057424 */ /* 0x000fe200078e00ff */
[----:B------:R-:W-:Y:S01]  /*14f0*/  BSSY B0, `(.L_x_680) ;  /* 0x0000013000007945 */ /* 0x000fe20003800000 */
[----:B------:R-:W-:-:S03]  /*1500*/  IMAD.SHL.U32 R7, R20, 0x40, RZ ;  /* 0x0000004014077824 */ /* 0x000fc600078e00ff */
[----:B------:R-:W-:Y:S01]  /*1510*/  SHF.L.U64.HI R20, R20, R5, c[0x0][0x20c] ;  /* 0x0000830014147619 */ /* 0x000fe20000010205 */
[C---:B------:R-:W-:Y:S01]  /*1520*/  IMAD.SHL.U32 R5, R7.reuse, 0x2, RZ ;  /* 0x0000000207057824 */ /* 0x040fe200078e00ff */
[----:B------:R-:W-:Y:S02]  /*1530*/  ISETP.LT.AND P6, PT, R194, UR4, PT ;  /* 0x00000004c2007c0c */ /* 0x000fe4000bfc1270 */
[----:B------:R-:W-:Y:S02]  /*1540*/  SHF.L.U64.HI R7, R7, 0x1, R20 ;  /* 0x0000000107077819 */ /* 0x000fe40000010214 */
[----:B------:R-:W-:-:S04]  /*1550*/  IADD3 R20, P5, P0, R5, 0x80, R192 ;  /* 0x0000008005147810 */ /* 0x000fc800078be0c0 */
[----:B------:R-:W-:Y:S02]  /*1560*/  IADD3.X R21, R7, RZ, R193, P5, P0 ;  /* 0x000000ff07157210 */ /* 0x000fe40002fe04c1 */
[----:B------:R-:W-:Y:S02]  /*1570*/  IADD3 R22, P0, R5, R192, RZ ;  /* 0x000000c005167210 */ /* 0x000fe40007f1e0ff */
[----:B------:R-:W-:-:S03]  /*1580*/  ISETP.GE.OR P5, PT, R16, c[0x0][0x1fc], !P6 ;  /* 0x00007f0010007a0c */ /* 0x000fc600077a6670 */
[----:B-1----:R-:W-:Y:S01]  /*1590*/  IMAD.X R23, R7, 0x1, R193, P0 ;  /* 0x0000000107177824 */ /* 0x002fe200000e06c1 */
[----:B------:R-:W-:Y:S02]  /*15a0*/  ISETP.GE.OR P0, PT, R14, c[0x0][0x1fc], !P6 ;  /* 0x00007f000e007a0c */ /* 0x000fe40007706670 */
[----:B------:R-:W-:-:S07]  /*15b0*/  ISETP.GE.OR P6, PT, R187, c[0x0][0x1fc], !P6 ;  /* 0x00007f00bb007a0c */ /* 0x000fce00077c6670 */
[----:B------:R1:W-:Y:S04]  /*15c0*/  LDGSTS.E.BYPASS.LTC128B.128 [R15+0x15080], [R22.64], !P5 ;  /* 0x15080000160f7fae */ /* 0x0003e8000e901d52 */
[----:B------:R1:W-:Y:S04]  /*15d0*/  LDGSTS.E.BYPASS.LTC128B.128 [R15+0x16080], [R22.64+0x40], !P0 ;  /* 0x16080040160f7fae */ /* 0x0003e8000c101d52 */
[----:B------:R1:W-:Y:S01]  /*15e0*/  LDGSTS.E.BYPASS.LTC128B.128 [R15+0x17080], [R20.64], !P6 ;  /* 0x17080000140f7fae */ /* 0x0003e2000f101d52 */
[----:B------:R-:W-:Y:S05]  /*15f0*/  @P1 BRA `(.L_x_681) ;  /* 0x0000002000001947 */ /* 0x000fea0003800000 */
[----:B------:R-:W-:-:S05]  /*1600*/  SHF.L.U32 R5, R12, 0x4, RZ ;  /* 0x000000040c057819 */ /* 0x000fca00000006ff */
[----:B------:R2:W-:Y:S02]  /*1610*/  LDGSTS.E.BYPASS.LTC128B.128 [R5+0x18380], [R18.64+0x100] ;  /* 0x1838010012057fae */ /* 0x0005e4000b901d52 */
.L_x_681:
[----:B------:R-:W-:Y:S05]  /*1620*/  BSYNC B0 ;  /* 0x0000000000007941 */ /* 0x000fea0003800000 */
.L_x_680:
[----:B------:R-:W-:Y:S01]  /*1630*/  UISETP.GE.AND UP0, UPT, UR12, 0x1, UPT ;  /* 0x000000010c00788c */ /* 0x000fe2000bf06270 */
        /* <DEDUP_REMOVED lines=49> */
[----:B-1----:R-:W-:Y:S01]  /*1950*/  CS2R R36, SRZ ;  /* 0x0000000000247805 */ /* 0x002fe2000001ff00 */
[----:B------:R-:W-:Y:S05]  /*1960*/  @!P0 BRA `(.L_x_682) ;  /* 0x00003e4000008947 */ /* 0x000fea0003800000 */
[----:B--2---:R-:W-:Y:S01]  /*1970*/  SHF.R.S32.HI R5, RZ, 0x1f, R4 ;  /* 0x0000001fff057819 */ /* 0x004fe20000011404 */
[----:B------:R-:W-:Y:S01]  /*1980*/  IMAD R6, R6, c[0x0][0x238], RZ ;  /* 0x00008e0006067a24 */ /* 0x000fe200078e02ff */
[----:B------:R-:W-:Y:S01]  /*1990*/  SHF.R.S32.HI R13, RZ, 0x1f, R12 ;  /* 0x0000001fff0d7819 */ /* 0x000fe2000001140c */
[----:B------:R-:W-:Y:S01]  /*19a0*/  ULDC.64 UR4, c[0x0][0x240] ;  /* 0x0000900000047ab9 */ /* 0x000fe20000000a00 */
[----:B------:R-:W-:Y:S01]  /*19b0*/  LEA.HI R5, R5, R4, RZ, 0x2 ;  /* 0x0000000405057211 */ /* 0x000fe200078f10ff */
[C---:B------:R-:W-:Y:S01]  /*19c0*/  IMAD R6, R11.reuse, c[0x0][0x23c], R6 ;  /* 0x00008f000b067a24 */ /* 0x040fe200078e0206 */
[----:B------:R-:W-:Y:S01]  /*19d0*/  LOP3.LUT P0, RZ, R10, 0x4, RZ, 0xc0, !PT ;  /* 0x000000040aff7812 */ /* 0x000fe2000780c0ff */
[----:B------:R-:W-:Y:S01]  /*19e0*/  IMAD.WIDE.U32 R12, R11, c[0x0][0x238], R12 ;  /* 0x00008e000b0c7a25 */ /* 0x000fe200078e000c */
[----:B------:R-:W-:Y:S01]  /*19f0*/  LOP3.LUT R11, R5, 0xfffffffc, RZ, 0xc0, !PT ;  /* 0xfffffffc050b7812 */ /* 0x000fe200078ec0ff */
[----:B------:R-:W-:Y:S01]  /*1a00*/  UIMAD UR4, UR15, UR4, URZ ;  /* 0x000000040f0472a4 */ /* 0x000fe2000f8e023f */
[----:B------:R-:W-:Y:S01]  /*1a10*/  MOV R204, UR16 ;  /* 0x0000001000cc7c02 */ /* 0x000fe20008000f00 */
[----:B------:R-:W-:Y:S01]  /*1a20*/  IMAD.IADD R13, R13, 0x1, R6 ;  /* 0x000000010d0d7824 */ /* 0x000fe200078e0206 */
[----:B------:R-:W-:Y:S01]  /*1a30*/  LEA R181, R181, 0x1c480, 0x1 ;  /* 0x0001c480b5b57811 */ /* 0x000fe200078e08ff */
[----:B------:R-:W-:Y:S01]  /*1a40*/  UIADD3 UR7, UR12, 0x3f, URZ ;  /* 0x0000003f0c077890 */ /* 0x000fe2000fffe03f */
[----:B------:R-:W-:Y:S01]  /*1a50*/  LOP3.LUT R7, R8, 0xfffffffc, RZ, 0xc0, !PT ;  /* 0xfffffffc08077812 */ /* 0x000fe200078ec0ff */
[----:B------:R-:W-:Y:S01]  /*1a60*/  IMAD.IADD R4, R4, 0x1, -R11 ;  /* 0x0000000104047824 */ /* 0x000fe200078e0a0b */
[----:B------:R-:W-:Y:S01]  /*1a70*/  UIMAD UR4, UR16, UR5, UR4 ;  /* 0x00000005100472a4 */ /* 0x000fe2000f8e0204 */
[----:B------:R-:W-:Y:S01]  /*1a80*/  IMAD.WIDE.U32 R204, R204, c[0x0][0x240], R12 ;  /* 0x00009000cccc7a25 */ /* 0x000fe200078e000c */
[----:B------:R-:W-:Y:S01]  /*1a90*/  USHF.R.S32.HI UR6, URZ, 0x1f, UR7 ;  /* 0x0000001f3f067899 */ /* 0x000fe20008011407 */
[----:B------:R-:W-:Y:S01]  /*1aa0*/  LEA R180, R178, R181, 0x1 ;  /* 0x000000b5b2b47211 */ /* 0x000fe200078e08ff */
[----:B------:R-:W-:Y:S01]  /*1ab0*/  CS2R R130, SRZ ;  /* 0x0000000000827805 */ /* 0x000fe2000001ff00 */
[----:B------:R-:W-:Y:S01]  /*1ac0*/  IMAD R179, R0, 0x2, R181 ;  /* 0x0000000200b37824 */ /* 0x000fe200078e02b5 */
[C---:B------:R-:W-:Y:S01]  /*1ad0*/  IADD3 R5, R203.reuse, 0x18480, RZ ;  /* 0x00018480cb057810 */ /* 0x040fe20007ffe0ff */
[----:B------:R-:W-:Y:S01]  /*1ae0*/  IMAD.IADD R7, R2, 0x1, -R7 ;  /* 0x0000000102077824 */ /* 0x000fe200078e0a07 */
[----:B------:R-:W-:Y:S01]  /*1af0*/  IADD3 R199, R203, 0x184c0, RZ ;  /* 0x000184c0cbc77810 */ /* 0x000fe20007ffe0ff */
[----:B------:R-:W-:Y:S01]  /*1b00*/  IMAD R4, R4, -0x8, R9 ;  /* 0xfffffff804047824 */ /* 0x000fe200078e0209 */
[----:B------:R-:W-:Y:S01]  /*1b10*/  ULEA.HI UR6, UR6, UR7, URZ, 0x6 ;  /* 0x0000000706067291 */ /* 0x000fe2000f8f303f */
[----:B------:R-:W-:Y:S01]  /*1b20*/  IMAD.SHL.U32 R184, R184, 0x2, RZ ;  /* 0x00000002b8b87824 */ /* 0x000fe200078e00ff */
[----:B------:R-:W-:Y:S01]  /*1b30*/  @P0 IADD3 R199, R5, -0x40, RZ ;  /* 0xffffffc005c70810 */ /* 0x000fe20007ffe0ff */
[----:B------:R-:W-:Y:S01]  /*1b40*/  IMAD R202, R7, -0x2, R4 ;  /* 0xfffffffe07ca7824 */ /* 0x000fe200078e0204 */
[----:B------:R-:W-:Y:S01]  /*1b50*/  LEA R182, R182, 0x80, 0x1 ;  /* 0x00000080b6b67811 */ /* 0x000fe200078e08ff */
        /* <DEDUP_REMOVED lines=51> */
[----:B------:R-:W-:Y:S01]  /*1e90*/  IADD3 R206, R205, UR4, RZ ;  /* 0x00000004cdce7c10 */ /* 0x000fe2000fffe0ff */
[----:B------:R-:W-:Y:S01]  /*1ea0*/  ULDC UR10, c[0x0][0x278] ;  /* 0x00009e00000a7ab9 */ /* 0x000fe20000000800 */
[----:B------:R-:W-:Y:S01]  /*1eb0*/  IADD3 R177, R188, R185, RZ ;  /* 0x000000b9bcb17210 */ /* 0x000fe20007ffe0ff */
[----:B------:R-:W-:-:S02]  /*1ec0*/  ULDC UR9, c[0x0][0x290] ;  /* 0x0000a40000097ab9 */ /* 0x000fc40000000800 */
[----:B------:R-:W-:Y:S02]  /*1ed0*/  UMOV UR5, URZ ;  /* 0x0000003f00057c82 */ /* 0x000fe40008000000 */
[----:B------:R-:W-:Y:S02]  /*1ee0*/  UMOV UR22, 0x1 ;  /* 0x0000000100167882 */ /* 0x000fe40000000000 */
[----:B------:R-:W-:Y:S02]  /*1ef0*/  UMOV UR17, URZ ;  /* 0x0000003f00117c82 */ /* 0x000fe40008000000 */
[----:B------:R-:W-:Y:S02]  /*1f00*/  UMOV UR21, URZ ;  /* 0x0000003f00157c82 */ /* 0x000fe40008000000 */
[----:B------:R-:W-:Y:S02]  /*1f10*/  ULDC UR11, c[0x0][0x168] ;  /* 0x00005a00000b7ab9 */ /* 0x000fe40000000800 */
[----:B------:R-:W-:-:S02]  /*1f20*/  UIMAD UR10, UR16, UR10, URZ ;  /* 0x0000000a100a72a4 */ /* 0x000fc4000f8e023f */
[----:B------:R-:W-:Y:S02]  /*1f30*/  UIMAD UR9, UR16, UR9, URZ ;  /* 0x00000009100972a4 */ /* 0x000fe4000f8e023f */
[----:B------:R-:W-:Y:S02]  /*1f40*/  USHF.R.S32.HI UR20, URZ, 0x6, UR6 ;  /* 0x000000063f147899 */ /* 0x000fe40008011406 */
[----:B------:R-:W-:Y:S02]  /*1f50*/  ULDC UR8, c[0x0][0x168] ;  /* 0x00005a0000087ab9 */ /* 0x000fe40000000800 */
.L_x_685:
        /* <DEDUP_REMOVED lines=169> */
[----:B--2345:R-:W2:Y:S01]  /*29f0*/  @!P1 S2R R3, SR_CTAID.Y ;  /* 0x0000000000039919 */ /* 0x03cea20000002600 */
[----:B------:R-:W-:Y:S02]  /*2a00*/  USHF.R.S32.HI UR4, URZ, 0x1f, UR23 ;  /* 0x0000001f3f047899 */ /* 0x000fe40008011417 */
[----:B------:R-:W-:Y:S02]  /*2a10*/  ULDC.64 UR6, c[0x0][0x178] ;  /* 0x00005e0000067ab9 */ /* 0x000fe40000000a00 */
[----:B------:R-:W-:Y:S02]  /*2a20*/  UIMAD UR4, UR4, UR6, URZ ;  /* 0x00000006040472a4 */ /* 0x000fe4000f8e023f */
[----:B------:R-:W-:Y:S02]  /*2a30*/  UIMAD.WIDE.U32 UR24, UR23, UR6, URZ ;  /* 0x00000006171872a5 */ /* 0x000fe4000f8e003f */
[----:B------:R-:W-:Y:S02]  /*2a40*/  UIMAD UR4, UR23, UR7, UR4 ;  /* 0x00000007170472a4 */ /* 0x000fe4000f8e0204 */
[----:B------:R-:W-:Y:S02]  /*2a50*/  UIMAD UR23, UR23, -0x40, UR11 ;  /* 0xffffffc0171778a4 */ /* 0x000fe4000f8e020b */
[----:B------:R-:W-:Y:S01]  /*2a60*/  IMAD.U32 R9, RZ, RZ, UR24 ;  /* 0x00000018ff097e24 */ /* 0x000fe2000f8e00ff */
[----:B------:R-:W-:Y:S01]  /*2a70*/  UIADD3 UR4, UR25, UR4, URZ ;  /* 0x0000000419047290 */ /* 0x000fe2000fffe03f */
[----:B------:R-:W-:Y:S02]  /*2a80*/  IMAD.U32 R2, RZ, RZ, UR24 ;  /* 0x00000018ff027e24 */ /* 0x000fe4000f8e00ff */
[----:B------:R-:W-:Y:S02]  /*2a90*/  ISETP.LT.AND P6, PT, R194, UR23, PT ;  /* 0x00000017c2007c0c */ /* 0x000fe4000bfc1270 */
[----:B------:R-:W-:Y:S02]  /*2aa0*/  LEA R8, P5, R9, R200, 0x7 ;  /* 0x000000c809087211 */ /* 0x000fe400078a38ff */
[----:B------:R-:W-:Y:S01]  /*2ab0*/  ISETP.GE.OR P6, PT, R187, c[0x0][0x16c], !P6 ;  /* 0x00005b00bb007a0c */ /* 0x000fe200077c6670 */
[C---:B--2---:R-:W-:Y:S01]  /*2ac0*/  @!P1 IMAD.WIDE.U32 R6, R3.reuse, c[0x0][0x270], R196 ;  /* 0x00009c0003069a25 */ /* 0x044fe200078e00c4 */
[----:B------:R-:W-:Y:S04]  /*2ad0*/  @!P1 SHF.R.S32.HI R4, RZ, 0x1f, R3 ;  /* 0x0000001fff049819 */ /* 0x000fe80000011403 */
[----:B------:R-:W-:Y:S01]  /*2ae0*/  @!P1 IADD3 R5, P0, R6, UR10, RZ ;  /* 0x0000000a06059c10 */ /* 0x000fe2000ff1e0ff */
[----:B------:R-:W-:Y:S04]  /*2af0*/  @!P1 IMAD R4, R4, c[0x0][0x270], RZ ;  /* 0x00009c0004049a24 */ /* 0x000fe800078e02ff */
[----:B------:R-:W-:Y:S02]  /*2b00*/  @!P1 IMAD R4, R3, c[0x0][0x274], R4 ;  /* 0x00009d0003049a24 */ /* 0x000fe400078e0204 */
[----:B------:R-:W-:Y:S03]  /*2b10*/  IMAD.U32 R3, RZ, RZ, UR4 ;  /* 0x00000004ff037e24 */ /* 0x000fe6000f8e00ff */
[----:B------:R-:W-:Y:S02]  /*2b20*/  @!P1 IADD3.X R4, R7, UR13, R4, P0, !PT ;  /* 0x0000000d07049c10 */ /* 0x000fe400087fe404 */
[----:B------:R-:W-:Y:S01]  /*2b30*/  LEA.HI.X R9, R2, R201, R3, 0x7, P5 ;  /* 0x000000c902097211 */ /* 0x000fe200028f3c03 */
[----:B------:R-:W-:Y:S01]  /*2b40*/  IMAD.U32 R2, RZ, RZ, UR17 ;  /* 0x00000011ff027e24 */ /* 0x000fe2000f8e00ff */
[----:B------:R-:W-:Y:S01]  /*2b50*/  LOP3.LUT P5, RZ, R189, 0x1, RZ, 0xc0, !PT ;  /* 0x00000001bdff7812 */ /* 0x000fe200078ac0ff */
[----:B------:R-:W-:Y:S01]  /*2b60*/  IMAD.U32 R3, RZ, RZ, UR22 ;  /* 0x00000016ff037e24 */ /* 0x000fe2000f8e00ff */
[----:B------:R-:W-:Y:S02]  /*2b70*/  @!P1 LEA R6, P0, R5, c[0x0][0x258], 0x2 ;  /* 0x0000960005069a11 */ /* 0x000fe400078010ff */
[----:B------:R-:W-:Y:S01]  /*2b80*/  ISETP.GE.OR P5, PT, R194, UR23, !P5 ;  /* 0x00000017c2007c0c */ /* 0x000fe2000efa6670 */
[----:B------:R-:W-:Y:S01]  /*2b90*/  @!P1 IMAD R3, R3, 0x40, R196 ;  /* 0x0000004003039824 */ /* 0x000fe200078e02c4 */
[----:B------:R-:W-:Y:S01]  /*2ba0*/  @!P1 LEA.HI.X R7, R5, c[0x0][0x25c], R4, 0x2, P0 ;  /* 0x0000970005079a11 */ /* 0x000fe200000f1404 */
[----:B------:R-:W-:Y:S01]  /*2bb0*/  IMAD.U32 R5, RZ, RZ, UR22 ;  /* 0x00000016ff057e24 */ /* 0x000fe2000f8e00ff */
[----:B------:R-:W-:Y:S01]  /*2bc0*/  LOP3.LUT P0, RZ, R189, 0x2, RZ, 0xc0, !PT ;  /* 0x00000002bdff7812 */ /* 0x000fe2000780c0ff */
[----:B------:R-:W-:Y:S01]  /*2bd0*/  @!P1 IMAD.SHL.U32 R11, R3, 0x4, RZ ;  /* 0x00000004030b9824 */ /* 0x000fe200078e00ff */
[----:B------:R-:W-:Y:S01]  /*2be0*/  @!P1 LEA R2, R2, 0x40, 0x6 ;  /* 0x0000004002029811 */ /* 0x000fe200078e30ff */
[----:B------:R-:W-:Y:S01]  /*2bf0*/  IMAD R4, R5, 0x3000, R198 ;  /* 0x0000300005047824 */ /* 0x000fe200078e02c6 */
[----:B------:R-:W-:Y:S03]  /*2c00*/  ISETP.GE.OR P0, PT, R194, UR23, !P0 ;  /* 0x00000017c2007c0c */ /* 0x000fe6000c706670 */
[----:B------:R-:W-:Y:S02]  /*2c10*/  @!P1 IMAD.WIDE R6, R2, 0x4, R6 ;  /* 0x0000000402069825 */ /* 0x000fe400078e0206 */
[----:B------:R-:W-:Y:S01]  /*2c20*/  @!PT LDS RZ, [RZ] ;  /* 0x00000000fffff984 */ /* 0x000fe20000000800 */
[----:B------:R-:W-:Y:S01]  /*2c30*/  @!PT LDS RZ, [RZ] ;  /* 0x00000000fffff984 */ /* 0x000fe20000000800 */
[----:B------:R-:W-:Y:S01]  /*2c40*/  @!PT LDS RZ, [RZ] ;  /* 0x00000000fffff984 */ /* 0x000fe20000000800 */
[----:B------:R2:W-:Y:S08]  /*2c50*/  LDGSTS.E.BYPASS.LTC128B.128 [R4], [R8.64], !P5 ;  /* 0x0000000008047fae */ /* 0x0005f0000e901d52 */
[----:B------:R2:W-:Y:S06]  /*2c60*/  LDGSTS.E.BYPASS.LTC128B.128 [R4+0x1000], [R8.64+0x40], !P0 ;  /* 0x0100004008047fae */ /* 0x0005ec000c101d52 */
[----:B------:R2:W-:Y:S06]  /*2c70*/  LDGSTS.E.BYPASS.LTC128B.128 [R4+0x2000], [R8.64+0x80], !P6 ;  /* 0x0200008008047fae */ /* 0x0005ec000f101d52 */
[----:B------:R2:W-:Y:S02]  /*2c80*/  @!P1 LDGSTS.E.BYPASS.LTC128B.128 [R11+0x18080], [R6.64] ;  /* 0x18080000060b9fae */ /* 0x0005e4000b901d52 */
.L_x_683:
[-C--:B-12345:R-:W-:Y:S01]  /*2c90*/  HMMA.16816.F32.BF16 R4, R132, R136.reuse, RZ ;  /* 0x000000888404723c */ /* 0x0befe200000418ff */
[----:B------:R-:W-:Y:S01]  /*2ca0*/  LDSM.16.M88.4 R168, [R176+0x8080] ;  /* 0x00808000b0a8783b */ /* 0x000fe20000000200 */
[----:B------:R-:W-:Y:S01]  /*2cb0*/  UIMAD UR4, UR5, 0x1800, URZ ;  /* 0x00001800050478a4 */ /* 0x000fe2000f8e023f */
[C---:B------:R-:W-:Y:S01]  /*2cc0*/  ISETP.GT.AND P5, PT, R202.reuse, RZ, PT ;  /* 0x000000ffca00720c */ /* 0x040fe20003fa4270 */
[----:B------:R-:W-:Y:S01]  /*2cd0*/  UIADD3 UR23, UR17, 0x2, URZ ;  /* 0x0000000211177890 */ /* 0x000fe2000fffe03f */
[C---:B------:R-:W-:Y:S02]  /*2ce0*/  ISETP.GT.AND P0, PT, R202.reuse, 0x1, PT ;  /* 0x00000001ca00780c */ /* 0x040fe40003f04270 */
[----:B------:R-:W-:Y:S01]  /*2cf0*/  ISETP.GT.AND P6, PT, R202, 0x20, PT ;  /* 0x00000020ca00780c */ /* 0x000fe20003fc4270 */
[C---:B------:R-:W-:Y:S01]  /*2d00*/  HMMA.16816.F32.BF16 R8, R140.reuse, R136, RZ ;  /* 0x000000888c08723c */ /* 0x040fe200000418ff */
[----:B------:R-:W0:Y:S01]  /*2d10*/  LDGDEPBAR ;  /* 0x00000000000079af */ /* 0x000e220000000000 */
[----:B------:R-:W-:Y:S02]  /*2d20*/  UISETP.GE.AND UP0, UPT, UR23, UR20, UPT ;  /* 0x000000141700728c */ /* 0x000fe4000bf06270 */
[----:B------:R-:W-:Y:S02]  /*2d30*/  MOV R33, UR4 ;  /* 0x0000000400217c02 */ /* 0x000fe40008000f00 */
[C---:B------:R-:W-:Y:S01]  /*2d40*/  FSEL R245, R207.reuse, -INF , P5 ;  /* 0xff800000cff57808 */ /* 0x040fe20002800000 */
[----:B------:R-:W-:Y:S01]  /*2d50*/  FFMA.FTZ R207, -R207, R207, 1 ;  /* 0x3f800000cfcf7423 */ /* 0x000fe200000101cf */
[-C--:B------:R-:W-:Y:S01]  /*2d60*/  HMMA.16816.F32.BF16 R12, R140, R138.reuse, RZ ;  /* 0x0000008a8c0c723c */ /* 0x080fe200000418ff */
[----:B------:R-:W-:Y:S03]  /*2d70*/  IADD3 R33, R188, 0x800, R33 ;  /* 0x00000800bc217810 */ /* 0x000fe60007ffe021 */
[C---:B------:R-:W-:Y:S01]  /*2d80*/  FSEL R247, R208.reuse, -INF , P0 ;  /* 0xff800000d0f77808 */ /* 0x040fe20000000000 */
[----:B------:R-:W-:Y:S01]  /*2d90*/  FFMA.FTZ R245, R245, c[0x0][0x29c], -R242 ;  /* 0x0000a700f5f57a23 */ /* 0x000fe200000108f2 */
[----:B------:R-:W-:Y:S01]  /*2da0*/  SHF.L.U32 R3, R33, 0x1, RZ ;  /* 0x0000000121037819 */ /* 0x000fe200000006ff */
[----:B------:R-:W-:Y:S01]  /*2db0*/  FFMA.FTZ R208, -R208, R208, 1 ;  /* 0x3f800000d0d07423 */ /* 0x000fe200000101d0 */
[C---:B------:R-:W-:Y:S01]  /*2dc0*/  HMMA.16816.F32.BF16 R16, R132.reuse, R138, RZ ;  /* 0x0000008a8410723c */ /* 0x040fe200000418ff */
[----:B------:R-:W-:Y:S02]  /*2dd0*/  LDSM.16.M88.4 R136, [R184+0x8080] ;  /* 0x00808000b888783b */ /* 0x000fe40000000200 */
[----:B------:R-:W-:Y:S01]  /*2de0*/  MUFU.EX2 R245, R245 ;  /* 0x000000f500f57308 */ /* 0x000fe20000000800 */
[----:B------:R-:W-:Y:S04]  /*2df0*/  FSEL R251, R221, -INF , P6 ;  /* 0xff800000ddfb7808 */ /* 0x000fe80003000000 */
[-C--:B------:R-:W-:Y:S08]  /*2e00*/  HMMA.16816.F32.BF16 R20, R132, R144.reuse, RZ ;  /* 0x000000908414723c */ /* 0x080ff000000418ff */
[C---:B------:R-:W-:Y:S07]  /*2e10*/  HMMA.16816.F32.BF16 R24, R140.reuse, R144, RZ ;  /* 0x000000908c18723c */ /* 0x040fee00000418ff */
[----:B------:R-:W-:Y:S01]  /*2e20*/  MOV R144, UR4 ;  /* 0x0000000400907c02 */ /* 0x000fe20008000f00 */
[-C--:B------:R-:W-:Y:S01]  /*2e30*/  HMMA.16816.F32.BF16 R28, R140, R146.reuse, RZ ;  /* 0x000000928c1c723c */ /* 0x080fe200000418ff */
[----:B------:R-:W-:Y:S03]  /*2e40*/  LDSM.16.M88.4 R140, [R3+0x12880] ;  /* 0x01288000038c783b */ /* 0x000fe60000000200 */
[----:B------:R-:W-:Y:S04]  /*2e50*/  IADD3 R145, R185, 0x800, R144 ;  /* 0x00000800b9917810 */ /* 0x000fe80007ffe090 */
[----:B------:R-:W-:Y:S01]  /*2e60*/  HMMA.16816.F32.BF16 R32, R132, R146, RZ ;  /* 0x000000928420723c */ /* 0x000fe200000418ff */
[----:B------:R-:W1:Y:S03]  /*2e70*/  LDSM.16.M88.4 R132, [R3+0x12080] ;  /* 0x012080000384783b */ /* 0x000e660000000200 */
[----:B------:R-:W-:Y:S04]  /*2e80*/  IADD3 R145, R188, R145, RZ ;  /* 0x00000091bc917210 */ /* 0x000fe80007ffe0ff */
[-C--:B------:R-:W-:Y:S05]  /*2e90*/  HMMA.16816.F32.BF16 R4, R148, R152.reuse, R4 ;  /* 0x000000989404723c */ /* 0x080fea0000041804 */
[----:B------:R-:W-:Y:S02]  /*2ea0*/  SHF.L.U32 R2, R145, 0x1, RZ ;  /* 0x0000000191027819 */ /* 0x000fe400000006ff */
[----:B------:R-:W2:Y:S01]  /*2eb0*/  LDSM.16.M88.4 R144, [R184+0x9080] ;  /* 0x00908000b890783b */ /* 0x000ea20000000200 */
[C---:B------:R-:W-:Y:S07]  /*2ec0*/  HMMA.16816.F32.BF16 R8, R156.reuse, R152, R8 ;  /* 0x000000989c08723c */ /* 0x040fee0000041808 */
[----:B------:R-:W3:Y:S01]  /*2ed0*/  LDSM.16.M88.4 R164, [R2+0x12080] ;  /* 0x0120800002a4783b */ /* 0x000ee20000000200 */
[-C--:B------:R-:W-:Y:S07]  /*2ee0*/  HMMA.16816.F32.BF16 R12, R156, R154.reuse, R12 ;  /* 0x0000009a9c0c723c */ /* 0x080fee000004180c */
[----:B------:R-:W4:Y:S01]  /*2ef0*/  LDSM.16.M88.4 R172, [R2+0x12880] ;  /* 0x0128800002ac783b */ /* 0x000f220000000200 */
[C---:B------:R-:W-:Y:S07]  /*2f00*/  HMMA.16816.F32.BF16 R16, R148.reuse, R154, R16 ;  /* 0x0000009a9410723c */ /* 0x040fee0000041810 */
[----:B------:R-:W-:Y:S01]  /*2f10*/  LDSM.16.M88.4 R152, [R176+0xa080] ;  /* 0x00a08000b098783b */ /* 0x000fe20000000200 */
[-C--:B------:R-:W-:Y:S08]  /*2f20*/  HMMA.16816.F32.BF16 R20, R148, R160.reuse, R20 ;  /* 0x000000a09414723c */ /* 0x080ff00000041814 */
[C---:B------:R-:W-:Y:S08]  /*2f30*/  HMMA.16816.F32.BF16 R24, R156.reuse, R160, R24 ;  /* 0x000000a09c18723c */ /* 0x040ff00000041818 */
[-C--:B------:R-:W-:Y:S01]  /*2f40*/  HMMA.16816.F32.BF16 R28, R156, R162.reuse, R28 ;  /* 0x000000a29c1c723c */ /* 0x080fe2000004181c */
[----:B------:R-:W-:Y:S07]  /*2f50*/  LDSM.16.M88.4 R156, [R2+0x13880] ;  /* 0x01388000029c783b */ /* 0x000fee0000000200 */
[----:B------:R-:W-:Y:S01]  /*2f60*/  HMMA.16816.F32.BF16 R32, R148, R162, R32 ;  /* 0x000000a29420723c */ /* 0x000fe20000041820 */
[----:B------:R-:W5:Y:S06]  /*2f70*/  LDSM.16.M88.4 R148, [R176+0x9080] ;  /* 0x00908000b094783b */ /* 0x000f6c0000000200 */
[----:B------:R-:W-:Y:S01]  /*2f80*/  FSEL R163, R213, -INF , P5 ;  /* 0xff800000d5a37808 */ /* 0x000fe20002800000 */
[-C--:B-1----:R-:W-:Y:S05]  /*2f90*/  HMMA.16816.F32.BF16 R4, R132, R136.reuse, R4 ;  /* 0x000000888404723c */ /* 0x082fea0000041804 */
[--C-:B------:R-:W-:Y:S02]  /*2fa0*/  FFMA.FTZ R163, R163, c[0x0][0x29c], -R236.reuse ;  /* 0x0000a700a3a37a23 */ /* 0x100fe400000108ec */
[----:B------:R-:W-:Y:S01]  /*2fb0*/  FFMA.FTZ R213, -R213, R213, 1 ;  /* 0x3f800000d5d57423 */ /* 0x000fe200000101d5 */
[C---:B------:R-:W-:Y:S03]  /*2fc0*/  HMMA.16816.F32.BF16 R8, R140.reuse, R136, R8 ;  /* 0x000000888c08723c */ /* 0x040fe60000041808 */
[----:B------:R-:W-:Y:S05]  /*2fd0*/  MUFU.EX2 R163, R163 ;  /* 0x000000a300a37308 */ /* 0x000fea0000000800 */
[-C--:B------:R-:W-:Y:S08]  /*2fe0*/  HMMA.16816.F32.BF16 R12, R140, R138.reuse, R12 ;  /* 0x0000008a8c0c723c */ /* 0x080ff0000004180c */
[C---:B------:R-:W-:Y:S07]  /*2ff0*/  HMMA.16816.F32.BF16 R16, R132.reuse, R138, R16 ;  /* 0x0000008a8410723c */ /* 0x040fee0000041810 */
[----:B------:R-:W-:Y:S01]  /*3000*/  FSEL R138, R210, -INF , P5 ;  /* 0xff800000d28a7808 */ /* 0x000fe20002800000 */
[-C--:B--2---:R-:W-:Y:S04]  /*3010*/  HMMA.16816.F32.BF16 R20, R132, R144.reuse, R20 ;  /* 0x000000908414723c */ /* 0x084fe80000041814 */
[--C-:B------:R-:W-:Y:S02]  /*3020*/  FFMA.FTZ R160, R138, c[0x0][0x29c], -R243.reuse ;  /* 0x0000a7008aa07a23 */ /* 0x100fe400000108f3 */
[----:B------:R-:W-:Y:S01]  /*3030*/  LDSM.16.M88.4 R136, [R184+0xa080] ;  /* 0x00a08000b888783b */ /* 0x000fe20000000200 */
[----:B------:R-:W-:Y:S01]  /*3040*/  FFMA.FTZ R210, -R210, R210, 1 ;  /* 0x3f800000d2d27423 */ /* 0x000fe200000101d2 */
[C---:B------:R-:W-:Y:S02]  /*3050*/  HMMA.16816.F32.BF16 R24, R140.reuse, R144, R24 ;  /* 0x000000908c18723c */ /* 0x040fe40000041818 */
[----:B------:R-:W1:Y:S05]  /*3060*/  MUFU.EX2 R160, R160 ;  /* 0x000000a000a07308 */ /* 0x000e6a0000000800 */
[----:B------:R-:W-:Y:S01]  /*3070*/  FSEL R144, R219, -INF , P6 ;  /* 0xff800000db907808 */ /* 0x000fe20003000000 */
[-C--:B------:R-:W-:Y:S04]  /*3080*/  HMMA.16816.F32.BF16 R28, R140, R146.reuse, R28 ;  /* 0x000000928c1c723c */ /* 0x080fe8000004181c */
[--C-:B------:R-:W-:Y:S03]  /*3090*/  FFMA.FTZ R162, R144, c[0x0][0x29c], -R243.reuse ;  /* 0x0000a70090a27a23 */ /* 0x100fe600000108f3 */
[C---:B------:R-:W-:Y:S01]  /*30a0*/  FSEL R140, R211.reuse, -INF , P0 ;  /* 0xff800000d38c7808 */ /* 0x040fe20000000000 */
[----:B------:R-:W-:Y:S01]  /*30b0*/  HMMA.16816.F32.BF16 R32, R132, R146, R32 ;  /* 0x000000928420723c */ /* 0x000fe20000041820 */
[----:B------:R-:W2:Y:S01]  /*30c0*/  LDSM.16.M88.4 R132, [R3+0x13080] ;  /* 0x013080000384783b */ /* 0x000ea20000000200 */
[----:B------:R-:W-:Y:S02]  /*30d0*/  MUFU.EX2 R162, R162 ;  /* 0x000000a200a27308 */ /* 0x000fe40000000800 */
[----:B------:R-:W-:Y:S02]  /*30e0*/  FFMA.FTZ R161, R140, c[0x0][0x29c], -R243 ;  /* 0x0000a7008ca17a23 */ /* 0x000fe400000108f3 */
[----:B------:R-:W-:Y:S02]  /*30f0*/  FFMA.FTZ R211, -R211, R211, 1 ;  /* 0x3f800000d3d37423 */ /* 0x000fe400000101d3 */
[-C--:B---3--:R-:W-:Y:S01]  /*3100*/  HMMA.16816.F32.BF16 R4, R164, R168.reuse, R4 ;  /* 0x000000a8a404723c */ /* 0x088fe20000041804 */
[----:B------:R3:W1:Y:S03]  /*3110*/  LDSM.16.M88.4 R140, [R3+0x13880] ;  /* 0x01388000038c783b */ /* 0x0006660000000200 */
[----:B------:R-:W1:Y:S04]  /*3120*/  MUFU.EX2 R161, R161 ;  /* 0x000000a100a17308 */ /* 0x000e680000000800 */
[C---:B----4-:R-:W-:Y:S07]  /*3130*/  HMMA.16816.F32.BF16 R8, R172.reuse, R168, R8 ;  /* 0x000000a8ac08723c */ /* 0x050fee0000041808 */
[----:B------:R-:W-:Y:S01]  /*3140*/  FSEL R168, R209, -INF , P5 ;  /* 0xff800000d1a87808 */ /* 0x000fe20002800000 */
[-C--:B------:R-:W-:Y:S03]  /*3150*/  HMMA.16816.F32.BF16 R12, R172, R170.reuse, R12 ;  /* 0x000000aaac0c723c */ /* 0x080fe6000004180c */
[----:B------:R-:W-:Y:S01]  /*3160*/  ISETP.GT.AND P5, PT, R202, 0x21, PT ;  /* 0x00000021ca00780c */ /* 0x000fe20003fa4270 */
[----:B------:R-:W-:Y:S03]  /*3170*/  FFMA.FTZ R168, R168, c[0x0][0x29c], -R239 ;  /* 0x0000a700a8a87a23 */ /* 0x000fe600000108ef */
[----:B------:R-:W-:Y:S01]  /*3180*/  FSEL R144, R220, -INF , P5 ;  /* 0xff800000dc907808 */ /* 0x000fe20002800000 */
[C---:B------:R-:W-:Y:S04]  /*3190*/  HMMA.16816.F32.BF16 R16, R164.reuse, R170, R16 ;  /* 0x000000aaa410723c */ /* 0x040fe80000041810 */
[----:B------:R-:W-:Y:S01]  /*31a0*/  FFMA.FTZ R169, R144, c[0x0][0x29c], -R243 ;  /* 0x0000a70090a97a23 */ /* 0x000fe200000108f3 */
[C---:B---3--:R-:W-:Y:S01]  /*31b0*/  FSEL R3, R214.reuse, -INF , P0 ;  /* 0xff800000d6037808 */ /* 0x048fe20000000000 */
[----:B------:R-:W3:Y:S01]  /*31c0*/  LDSM.16.M88.4 R144, [R184+0xb080] ;  /* 0x00b08000b890783b */ /* 0x000ee20000000200 */
[----:B------:R-:W-:Y:S01]  /*31d0*/  FFMA.FTZ R214, -R214, R214, 1 ;  /* 0x3f800000d6d67423 */ /* 0x000fe200000101d6 */
[-C--:B-----5:R-:W-:Y:S02]  /*31e0*/  HMMA.16816.F32.BF16 R20, R164, R148.reuse, R20 ;  /* 0x00000094a414723c */ /* 0x0a0fe40000041814 */
[----:B------:R-:W-:Y:S02]  /*31f0*/  MUFU.EX2 R169, R169 ;  /* 0x000000a900a97308 */ /* 0x000fe40000000800 */
[--C-:B------:R-:W-:Y:S01]  /*3200*/  FFMA.FTZ R3, R3, c[0x0][0x29c], -R236.reuse ;  /* 0x0000a70003037a23 */ /* 0x100fe200000108ec */
[----:B------:R-:W-:Y:S02]  /*3210*/  FSEL R249, R222, -INF , P5 ;  /* 0xff800000def97808 */ /* 0x000fe40002800000 */
[----:B------:R-:W-:Y:S01]  /*3220*/  FSEL R170, R212, -INF , P0 ;  /* 0xff800000d4aa7808 */ /* 0x000fe20000000000 */
[C---:B------:R-:W-:Y:S04]  /*3230*/  HMMA.16816.F32.BF16 R24, R172.reuse, R148, R24 ;  /* 0x00000094ac18723c */ /* 0x040fe80000041818 */
[----:B------:R-:W-:Y:S01]  /*3240*/  FFMA.FTZ R170, R170, c[0x0][0x29c], -R239 ;  /* 0x0000a700aaaa7a23 */ /* 0x000fe200000108ef */
[----:B------:R-:W-:Y:S03]  /*3250*/  ISETP.GT.AND P0, PT, R202, 0x40, PT ;  /* 0x00000040ca00780c */ /* 0x000fe60003f04270 */
[-C--:B------:R-:W-:Y:S04]  /*3260*/  HMMA.16816.F32.BF16 R28, R172, R150.reuse, R28 ;  /* 0x00000096ac1c723c */ /* 0x080fe8000004181c */
[----:B------:R-:W-:Y:S02]  /*3270*/  FSEL R148, R223, -INF , P0 ;  /* 0xff800000df947808 */ /* 0x000fe40000000000 */
[C---:B------:R-:W-:Y:S01]  /*3280*/  FSEL R171, R229.reuse, -INF , P0 ;  /* 0xff800000e5ab7808 */ /* 0x040fe20000000000 */
[----:B------:R-:W-:Y:S01]  /*3290*/  FFMA.FTZ R229, -R229, R229, 1 ;  /* 0x3f800000e5e57423 */ /* 0x000fe200000101e5 */
[----:B------:R-:W-:Y:S04]  /*32a0*/  HMMA.16816.F32.BF16 R32, R164, R150, R32 ;  /* 0x00000096a420723c */ /* 0x000fe80000041820 */
[----:B------:R-:W-:Y:S01]  /*32b0*/  FSEL R172, R216, -INF , P5 ;  /* 0xff800000d8ac7808 */ /* 0x000fe20002800000 */
[--C-:B------:R-:W-:Y:S01]  /*32c0*/  FFMA.FTZ R171, R171, c[0x0][0x29c], -R236.reuse ;  /* 0x0000a700abab7a23 */ /* 0x100fe200000108ec */
[----:B------:R-:W-:Y:S01]  /*32d0*/  FSEL R246, R225, -INF , P0 ;  /* 0xff800000e1f67808 */ /* 0x000fe20000000000 */
[----:B------:R-:W-:Y:S01]  /*32e0*/  FFMA.FTZ R164, R148, c[0x0][0x29c], -R243 ;  /* 0x0000a70094a47a23 */ /* 0x000fe200000108f3 */
[-C--:B--2---:R-:W-:Y:S03]  /*32f0*/  HMMA.16816.F32.BF16 R4, R132, R136.reuse, R4 ;  /* 0x000000888404723c */ /* 0x084fe60000041804 */
[----:B------:R-:W-:Y:S02]  /*3300*/  MUFU.EX2 R171, R171 ;  /* 0x000000ab00ab7308 */ /* 0x000fe40000000800 */
[C---:B------:R-:W-:Y:S01]  /*3310*/  FSEL R167, R218.reuse, -INF , P5 ;  /* 0xff800000daa77808 */ /* 0x040fe20002800000 */
[----:B------:R-:W-:Y:S01]  /*3320*/  FFMA.FTZ R218, -R218, R218, 1 ;  /* 0x3f800000dada7423 */ /* 0x000fe200000101da */
[C---:B------:R-:W-:Y:S01]  /*3330*/  ISETP.GT.AND P5, PT, R202.reuse, 0x60, PT ;  /* 0x00000060ca00780c */ /* 0x040fe20003fa4270 */
[C---:B-1----:R-:W-:Y:S04]  /*3340*/  HMMA.16816.F32.BF16 R8, R140.reuse, R136, R8 ;  /* 0x000000888c08723c */ /* 0x042fe80000041808 */
[----:B------:R-:W-:Y:S01]  /*3350*/  FSEL R166, R215, -INF , P6 ;  /* 0xff800000d7a67808 */ /* 0x000fe20003000000 */
[----:B------:R-:W-:Y:S01]  /*3360*/  MUFU.EX2 R164, R164 ;  /* 0x000000a400a47308 */ /* 0x000fe20000000800 */
[----:B------:R-:W-:Y:S01]  /*3370*/  FSEL R165, R217, -INF , P6 ;  /* 0xff800000d9a57808 */ /* 0x000fe20003000000 */
[--C-:B------:R-:W-:Y:S01]  /*3380*/  FFMA.FTZ R167, R167, c[0x0][0x29c], -R236.reuse ;  /* 0x0000a700a7a77a23 */ /* 0x100fe200000108ec */
[-C--:B------:R-:W-:Y:S03]  /*3390*/  HMMA.16816.F32.BF16 R12, R140, R138.reuse, R12 ;  /* 0x0000008a8c0c723c */ /* 0x080fe6000004180c */
[----:B------:R-:W-:Y:S01]  /*33a0*/  ISETP.GT.AND P6, PT, R202, 0x41, PT ;  /* 0x00000041ca00780c */ /* 0x000fe20003fc4270 */
[----:B------:R-:W-:Y:S01]  /*33b0*/  FFMA.FTZ R165, R165, c[0x0][0x29c], -R236 ;  /* 0x0000a700a5a57a23 */ /* 0x000fe200000108ec */
[----:B------:R-:W-:Y:S01]  /*33c0*/  FSEL R174, R227, -INF , P0 ;  /* 0xff800000e3ae7808 */ /* 0x000fe20000000000 */
[----:B------:R-:W-:Y:S01]  /*33d0*/  FFMA.FTZ R166, R166, c[0x0][0x29c], -R239 ;  /* 0x0000a700a6a67a23 */ /* 0x000fe200000108ef */
[----:B------:R-:W-:Y:S01]  /*33e0*/  FSEL R148, R224, -INF , P6 ;  /* 0xff800000e0947808 */ /* 0x000fe20003000000 */
[C---:B------:R-:W-:Y:S01]  /*33f0*/  HMMA.16816.F32.BF16 R16, R132.reuse, R138, R16 ;  /* 0x0000008a8410723c */ /* 0x040fe20000041810 */
[----:B------:R-:W-:Y:S01]  /*3400*/  LDSM.16.M88.4 R136, [R176+0xb080] ;  /* 0x00b08000b088783b */ /* 0x000fe20000000200 */
[----:B------:R-:W-:Y:S02]  /*3410*/  MUFU.EX2 R165, R165 ;  /* 0x000000a500a57308 */ /* 0x000fe40000000800 */
[----:B------:R-:W-:Y:S01]  /*3420*/  FFMA.FTZ R173, R148, c[0x0][0x29c], -R243 ;  /* 0x0000a70094ad7a23 */ /* 0x000fe200000108f3 */
[----:B------:R-:W-:Y:S01]  /*3430*/  FSEL R148, R237, -INF , P5 ;  /* 0xff800000ed947808 */ /* 0x000fe20002800000 */
[----:B------:R-:W-:Y:S01]  /*3440*/  FFMA.FTZ R172, R172, c[0x0][0x29c], -R239 ;  /* 0x0000a700acac7a23 */ /* 0x000fe200000108ef */
[----:B------:R-:W-:Y:S01]  /*3450*/  ISETP.GT.AND P0, PT, R202, 0x61, PT ;  /* 0x00000061ca00780c */ /* 0x000fe20003f04270 */
[-C--:B---3--:R-:W-:Y:S04]  /*3460*/  HMMA.16816.F32.BF16 R20, R132, R144.reuse, R20 ;  /* 0x000000908414723c */ /* 0x088fe80000041814 */
[----:B------:R-:W-:Y:S01]  /*3470*/  FFMA.FTZ R175, R148, c[0x0][0x29c], -R243 ;  /* 0x0000a70094af7a23 */ /* 0x000fe200000108f3 */
[----:B------:R-:W-:Y:S01]  /*3480*/  MUFU.EX2 R173, R173 ;  /* 0x000000ad00ad7308 */ /* 0x000fe20000000800 */
[----:B------:R1:W2:Y:S01]  /*3490*/  LDSM.16.M88.4 R148, [R2+0x13080] ;  /* 0x013080000294783b */ /* 0x0002a20000000200 */
[----:B------:R-:W-:Y:S01]  /*34a0*/  FFMA.FTZ R174, R174, c[0x0][0x29c], -R239 ;  /* 0x0000a700aeae7a23 */ /* 0x000fe200000108ef */
[C---:B------:R-:W-:Y:S04]  /*34b0*/  HMMA.16816.F32.BF16 R24, R140.reuse, R144, R24 ;  /* 0x000000908c18723c */ /* 0x040fe80000041818 */
[C---:B------:R-:W-:Y:S01]  /*34c0*/  FSEL R244, R238.reuse, -INF , P0 ;  /* 0xff800000eef47808 */ /* 0x040fe20000000000 */
[----:B------:R-:W-:Y:S02]  /*34d0*/  FFMA.FTZ R238, -R238, R238, 1 ;  /* 0x3f800000eeee7423 */ /* 0x000fe400000101ee */
[--C-:B------:R-:W-:Y:S01]  /*34e0*/  FFMA.FTZ R144, R247, c[0x0][0x29c], -R242.reuse ;  /* 0x0000a700f7907a23 */ /* 0x100fe200000108f2 */
[-C--:B------:R-:W-:Y:S01]  /*34f0*/  HMMA.16816.F32.BF16 R28, R140, R146.reuse, R28 ;  /* 0x000000928c1c723c */ /* 0x080fe2000004181c */
[----:B------:R-:W3:Y:S01]  /*3500*/  LDS R140, [R234+0x18280] ;  /* 0x01828000ea8c7984 */ /* 0x000ee20000000800 */
[----:B------:R-:W-:Y:S02]  /*3510*/  MUFU.EX2 R166, R166 ;  /* 0x000000a600a67308 */ /* 0x000fe40000000800 */
[----:B------:R-:W-:Y:S01]  /*3520*/  FSEL R145, R226, -INF , P6 ;  /* 0xff800000e2917808 */ /* 0x000fe20003000000 */
[----:B------:R-:W-:Y:S02]  /*3530*/  FFMA.FTZ R243, R244, c[0x0][0x29c], -R243 ;  /* 0x0000a700f4f37a23 */ /* 0x000fe400000108f3 */
[--C-:B------:R-:W-:Y:S01]  /*3540*/  FFMA.FTZ R141, R249, c[0x0][0x29c], -R242.reuse ;  /* 0x0000a700f98d7a23 */ /* 0x100fe200000108f2 */
[----:B------:R-:W-:Y:S04]  /*3550*/  HMMA.16816.F32.BF16 R32, R132, R146, R32 ;  /* 0x000000928420723c */ /* 0x000fe80000041820 */
[----:B------:R-:W4:Y:S01]  /*3560*/  MUFU.EX2 R144, R144 ;  /* 0x0000009000907308 */ /* 0x000f220000000800 */
[--C-:B------:R-:W-:Y:S01]  /*3570*/  FFMA.FTZ R143, R145, c[0x0][0x29c], -R242.reuse ;  /* 0x0000a700918f7a23 */ /* 0x100fe200000108f2 */
[----:B------:R-:W-:Y:S01]  /*3580*/  FSEL R145, R240, -INF , P5 ;  /* 0xff800000f0917808 */ /* 0x000fe20002800000 */
[--C-:B-1----:R-:W-:Y:S01]  /*3590*/  FFMA.FTZ R2, R251, c[0x0][0x29c], -R242.reuse ;  /* 0x0000a700fb027a23 */ /* 0x102fe200000108f2 */
[----:B------:R-:W-:Y:S01]  /*35a0*/  FSEL R147, R241, -INF , P0 ;  /* 0xff800000f1937808 */ /* 0x000fe20000000000 */
[--C-:B------:R-:W-:Y:S03]  /*35b0*/  FFMA.FTZ R142, R246, c[0x0][0x29c], -R242.reuse ;  /* 0x0000a700f68e7a23 */ /* 0x100fe600000108f2 */
[--C-:B------:R-:W-:Y:S02]  /*35c0*/  FFMA.FTZ R146, R145, c[0x0][0x29c], -R242.reuse ;  /* 0x0000a70091927a23 */ /* 0x100fe400000108f2 */
[----:B------:R-:W1:Y:S01]  /*35d0*/  MUFU.EX2 R141, R141 ;  /* 0x0000008d008d7308 */ /* 0x000e620000000800 */
[----:B------:R-:W-:Y:S02]  /*35e0*/  FFMA.FTZ R242, R147, c[0x0][0x29c], -R242 ;  /* 0x0000a70093f27a23 */ /* 0x000fe400000108f2 */
[----:B------:R-:W-:Y:S02]  /*35f0*/  FFMA.FTZ R217, -R217, R217, 1 ;  /* 0x3f800000d9d97423 */ /* 0x000fe400000101d9 */
[----:B------:R-:W-:Y:S02]  /*3600*/  FFMA.FTZ R225, -R225, R225, 1 ;  /* 0x3f800000e1e17423 */ /* 0x000fe400000101e1 */
[----:B------:R-:W-:Y:S01]  /*3610*/  FFMA.FTZ R237, -R237, R237, 1 ;  /* 0x3f800000eded7423 */ /* 0x000fe200000101ed */
[-C--:B--2---:R-:W-:Y:S02]  /*3620*/  HMMA.16816.F32.BF16 R4, R148, R152.reuse, R4 ;  /* 0x000000989404723c */ /* 0x084fe40000041804 */
[----:B------:R-:W2:Y:S06]  /*3630*/  MUFU.EX2 R145, R146 ;  /* 0x0000009200917308 */ /* 0x000eac0000000800 */
[C---:B------:R-:W-:Y:S04]  /*3640*/  HMMA.16816.F32.BF16 R8, R156.reuse, R152, R8 ;  /* 0x000000989c08723c */ /* 0x040fe80000041808 */
[----:B------:R-:W5:Y:S03]  /*3650*/  MUFU.EX2 R143, R143 ;  /* 0x0000008f008f7308 */ /* 0x000f660000000800 */
[C---:B------:R-:W-:Y:S01]  /*3660*/  FSEL R152, R232.reuse, -INF , P0 ;  /* 0xff800000e8987808 */ /* 0x040fe20000000000 */
[-C--:B------:R-:W-:Y:S04]  /*3670*/  HMMA.16816.F32.BF16 R12, R156, R154.reuse, R12 ;  /* 0x0000009a9c0c723c */ /* 0x080fe8000004180c */
[----:B------:R-:W-:Y:S02]  /*3680*/  FFMA.FTZ R232, -R232, R232, 1 ;  /* 0x3f800000e8e87423 */ /* 0x000fe400000101e8 */
[----:B------:R-:W1:Y:S02]  /*3690*/  MUFU.EX2 R142, R142 ;  /* 0x0000008e008e7308 */ /* 0x000e640000000800 */
[C---:B------:R-:W-:Y:S04]  /*36a0*/  HMMA.16816.F32.BF16 R16, R148.reuse, R154, R16 ;  /* 0x0000009a9410723c */ /* 0x040fe80000041810 */
[--C-:B---3--:R-:W-:Y:S03]  /*36b0*/  FADD.FTZ R147, R4, -R140.reuse ;  /* 0x8000008c04937221 */ /* 0x108fe60000010000 */
[----:B------:R-:W-:Y:S01]  /*36c0*/  FSEL R154, R231, -INF , P5 ;  /* 0xff800000e79a7808 */ /* 0x000fe20002800000 */
[-C--:B------:R-:W-:Y:S01]  /*36d0*/  HMMA.16816.F32.BF16 R20, R148, R136.reuse, R20 ;  /* 0x000000889414723c */ /* 0x080fe20000041814 */
[----:B------:R3:W1:Y:S03]  /*36e0*/  MUFU.EX2 R146, R168 ;  /* 0x000000a800927308 */ /* 0x0006660000000800 */
[--C-:B------:R-:W-:Y:S02]  /*36f0*/  FFMA.FTZ R153, R154, c[0x0][0x29c], -R239.reuse ;  /* 0x0000a7009a997a23 */ /* 0x100fe400000108ef */
[----:B------:R-:W-:Y:S01]  /*3700*/  FMUL.FTZ R147, R160, R147 ;  /* 0x00000093a0937220 */ /* 0x000fe20000410000 */
[----:B------:R-:W-:Y:S01]  /*3710*/  F2FP.BF16.PACK_AB R160, R161, R160 ;  /* 0x000000a0a1a0723e */ /* 0x000fe200000010ff */
[C---:B------:R-:W-:Y:S03]  /*3720*/  HMMA.16816.F32.BF16 R24, R156.reuse, R136, R24 ;  /* 0x000000889c18723c */ /* 0x040fe60000041818 */
[----:B------:R-:W-:Y:S01]  /*3730*/  MUFU.EX2 R153, R153 ;  /* 0x0000009900997308 */ /* 0x000fe20000000800 */
[----:B------:R-:W-:Y:S02]  /*3740*/  FMUL.FTZ R147, R147, R210 ;  /* 0x000000d293937220 */ /* 0x000fe40000410000 */
[----:B------:R-:W-:Y:S02]  /*3750*/  FFMA.FTZ R231, -R231, R231, 1 ;  /* 0x3f800000e7e77423 */ /* 0x000fe400000101e7 */
[-C--:B------:R-:W-:Y:S05]  /*3760*/  HMMA.16816.F32.BF16 R28, R156, R138.reuse, R28 ;  /* 0x0000008a9c1c723c */ /* 0x080fea000004181c */
[----:B------:R-:W1:Y:S02]  /*3770*/  MUFU.EX2 R155, R170 ;  /* 0x000000aa009b7308 */ /* 0x000e640000000800 */
[----:B------:R-:W-:Y:S01]  /*3780*/  FADD.FTZ R158, R5, -R140 ;  /* 0x8000008c059e7221 */ /* 0x000fe20000010000 */
[----:B------:R-:W-:Y:S01]  /*3790*/  HMMA.16816.F32.BF16 R32, R148, R138, R32 ;  /* 0x0000008a9420723c */ /* 0x000fe20000041820 */
[----:B------:R-:W1:Y:S03]  /*37a0*/  LDS R138, [R234+0x182a0] ;  /* 0x0182a000ea8a7984 */ /* 0x000e660000000800 */
[----:B------:R-:W-:Y:S01]  /*37b0*/  FMUL.FTZ R154, R161, R158 ;  /* 0x0000009ea19a7220 */ /* 0x000fe20000410000 */
[----:B------:R-:W-:Y:S01]  /*37c0*/  FSEL R156, R228, -INF , P6 ;  /* 0xff800000e49c7808 */ /* 0x000fe20003000000 */
[----:B---3--:R-:W-:Y:S01]  /*37d0*/  FFMA.FTZ R168, -R241, R241, 1 ;  /* 0x3f800000f1a87423 */ /* 0x008fe200000101f1 */
[----:B------:R-:W-:Y:S01]  /*37e0*/  FSEL R151, R230, -INF , P6 ;  /* 0xff800000e6977808 */ /* 0x000fe20003000000 */
[----:B------:R-:W-:Y:S01]  /*37f0*/  FMUL.FTZ R154, R154, R211 ;  /* 0x000000d39a9a7220 */ /* 0x000fe20000410000 */
[----:B------:R-:W-:Y:S01]  /*3800*/  FSEL R149, R233, -INF , P5 ;  /* 0xff800000e9957808 */ /* 0x000fe20002800000 */
[----:B------:R-:W-:Y:S02]  /*3810*/  MUFU.EX2 R2, R2 ;  /* 0x0000000200027308 */ /* 0x000fe40000000800 */
[----:B------:R-:W-:Y:S01]  /*3820*/  FSEL R139, R235, -INF , P0 ;  /* 0xff800000eb8b7808 */ /* 0x000fe20000000000 */
[--C-:B------:R-:W-:Y:S01]  /*3830*/  FFMA.FTZ R151, R151, c[0x0][0x29c], -R236.reuse ;  /* 0x0000a70097977a23 */ /* 0x100fe200000108ec */
[----:B----4-:R-:W-:Y:S01]  /*3840*/  F2FP.BF16.PACK_AB R150, R144, R245 ;  /* 0x000000f59096723e */ /* 0x010fe200000010ff */
[--C-:B------:R-:W-:Y:S01]  /*3850*/  FFMA.FTZ R149, R149, c[0x0][0x29c], -R236.reuse ;  /* 0x0000a70095957a23 */ /* 0x100fe200000108ec */
[----:B------:R-:W-:Y:S01]  /*3860*/  F2FP.BF16.PACK_AB R154, R154, R147 ;  /* 0x000000939a9a723e */ /* 0x000fe200000010ff */
[----:B------:R-:W-:Y:S01]  /*3870*/  FFMA.FTZ R236, R139, c[0x0][0x29c], -R236 ;  /* 0x0000a7008bec7a23 */ /* 0x000fe200000108ec */
[----:B------:R-:W-:Y:S01]  /*3880*/  PLOP3.LUT P0, PT, PT, PT, UP0, 0x80, 0x0 ;  /* 0x000000000000781c */ /* 0x000fe20003f0f008 */
[--C-:B------:R-:W-:Y:S01]  /*3890*/  FADD.FTZ R139, R16, -R140.reuse ;  /* 0x8000008c108b7221 */ /* 0x100fe20000010000 */
[----:B------:R-:W-:Y:S01]  /*38a0*/  MUFU.EX2 R174, R174 ;  /* 0x000000ae00ae7308 */ /* 0x000fe20000000800 */
[--C-:B------:R-:W-:Y:S02]  /*38b0*/  FADD.FTZ R16, R17, -R140.reuse ;  /* 0x8000008c11107221 */ /* 0x100fe40000010000 */
[----:B------:R-:W-:Y:S01]  /*38c0*/  FMUL.FTZ R139, R162, R139 ;  /* 0x0000008ba28b7220 */ /* 0x000fe20000410000 */
[----:B------:R-:W-:Y:S01]  /*38d0*/  F2FP.BF16.PACK_AB R162, R169, R162 ;  /* 0x000000a2a9a2723e */ /* 0x000fe200000010ff */
[--C-:B------:R-:W-:Y:S02]  /*38e0*/  FADD.FTZ R147, R20, -R140.reuse ;  /* 0x8000008c14937221 */ /* 0x100fe40000010000 */
[----:B------:R-:W-:Y:S02]  /*38f0*/  FADD.FTZ R148, R21, -R140 ;  /* 0x8000008c15947221 */ /* 0x000fe40000010000 */
[----:B------:R-:W-:Y:S01]  /*3900*/  FMUL.FTZ R16, R169, R16 ;  /* 0x00000010a9107220 */ /* 0x000fe20000410000 */
[----:B------:R-:W3:Y:S01]  /*3910*/  MUFU.EX2 R17, R172 ;  /* 0x000000ac00117308 */ /* 0x000ee20000000800 */
[----:B------:R-:W-:Y:S02]  /*3920*/  FFMA.FTZ R20, -R219, R219, 1 ;  /* 0x3f800000db147423 */ /* 0x000fe400000101db */
[----:B------:R-:W-:Y:S02]  /*3930*/  FFMA.FTZ R21, -R220, R220, 1 ;  /* 0x3f800000dc157423 */ /* 0x000fe400000101dc */
[----:B------:R-:W-:Y:S02]  /*3940*/  FMUL.FTZ R20, R139, R20 ;  /* 0x000000148b147220 */ /* 0x000fe40000410000 */
[----:B------:R-:W-:Y:S02]  /*3950*/  FMUL.FTZ R21, R16, R21 ;  /* 0x0000001510157220 */ /* 0x000fe40000410000 */
[----:B------:R-:W-:Y:S01]  /*3960*/  FMUL.FTZ R148, R173, R148 ;  /* 0x00000094ad947220 */ /* 0x000fe20000410000 */
[----:B------:R-:W-:Y:S01]  /*3970*/  MUFU.EX2 R175, R175 ;  /* 0x000000af00af7308 */ /* 0x000fe20000000800 */
[--C-:B-1----:R-:W-:Y:S01]  /*3980*/  FADD.FTZ R157, R7, -R138.reuse ;  /* 0x8000008a079d7221 */ /* 0x102fe20000010000 */
[----:B------:R-:W-:Y:S01]  /*3990*/  F2FP.BF16.PACK_AB R20, R21, R20 ;  /* 0x000000141514723e */ /* 0x000fe200000010ff */
[----:B------:R-:W-:Y:S02]  /*39a0*/  FFMA.FTZ R139, -R224, R224, 1 ;  /* 0x3f800000e08b7423 */ /* 0x000fe400000101e0 */
[----:B------:R-:W-:Y:S02]  /*39b0*/  FMUL.FTZ R157, R144, R157 ;  /* 0x0000009d909d7220 */ /* 0x000fe40000410000 */
[----:B------:R-:W1:Y:S01]  /*39c0*/  LDS R144, [R234+0x18300] ;  /* 0x01830000ea907984 */ /* 0x000e620000000800 */
[----:B------:R-:W-:Y:S02]  /*39d0*/  FMUL.FTZ R139, R148, R139 ;  /* 0x0000008b948b7220 */ /* 0x000fe40000410000 */
[--C-:B------:R-:W-:Y:S01]  /*39e0*/  FADD.FTZ R148, R6, -R138.reuse ;  /* 0x8000008a06947221 */ /* 0x100fe20000010000 */
[----:B------:R-:W4:Y:S01]  /*39f0*/  LDS R234, [R234+0x18320] ;  /* 0x01832000eaea7984 */ /* 0x000f220000000800 */
[--C-:B------:R-:W-:Y:S01]  /*3a00*/  FADD.FTZ R21, R18, -R138.reuse ;  /* 0x8000008a12157221 */ /* 0x100fe20000010000 */
[----:B------:R-:W-:Y:S01]  /*3a10*/  MUFU.EX2 R244, R243 ;  /* 0x000000f300f47308 */ /* 0x000fe20000000800 */
[--C-:B------:R-:W-:Y:S01]  /*3a20*/  FADD.FTZ R18, R19, -R138.reuse ;  /* 0x8000008a13127221 */ /* 0x100fe20000010000 */
[----:B------:R-:W-:Y:S01]  /*3a30*/  STS [R203+0x18480], R160 ;  /* 0x018480a0cb007388 */ /* 0x000fe20000000800 */
[--C-:B------:R-:W-:Y:S02]  /*3a40*/  FADD.FTZ R19, R22, -R138.reuse ;  /* 0x8000008a16137221 */ /* 0x100fe40000010000 */
[--C-:B------:R-:W-:Y:S01]  /*3a50*/  FADD.FTZ R22, R23, -R138.reuse ;  /* 0x8000008a17167221 */ /* 0x100fe20000010000 */
[----:B------:R1:W-:Y:S01]  /*3a60*/  STS [R203+0x18880], R150 ;  /* 0x01888096cb007388 */ /* 0x0003e20000000800 */
[--C-:B------:R-:W-:Y:S02]  /*3a70*/  FADD.FTZ R34, R34, -R138.reuse ;  /* 0x8000008a22227221 */ /* 0x100fe40000010000 */
[----:B------:R-:W-:Y:S01]  /*3a80*/  FADD.FTZ R35, R35, -R138 ;  /* 0x8000008a23237221 */ /* 0x000fe20000010000 */
[----:B------:R-:W-:Y:S01]  /*3a90*/  MUFU.EX2 R242, R242 ;  /* 0x000000f200f27308 */ /* 0x000fe20000000800 */
[----:B------:R-:W-:Y:S01]  /*3aa0*/  FMUL.FTZ R147, R164, R147 ;  /* 0x00000093a4937220 */ /* 0x000fe20000410000 */
[----:B------:R-:W-:Y:S01]  /*3ab0*/  STS [R199], R162 ;  /* 0x000000a2c7007388 */ /* 0x000fe20000000800 */
[----:B------:R-:W-:Y:S01]  /*3ac0*/  FFMA.FTZ R16, -R223, R223, 1 ;  /* 0x3f800000df107423 */ /* 0x000fe200000101df */
[----:B------:R-:W-:Y:S01]  /*3ad0*/  F2FP.BF16.PACK_AB R164, R173, R164 ;  /* 0x000000a4ada4723e */ /* 0x000fe200000010ff */
[--C-:B------:R-:W-:Y:S02]  /*3ae0*/  FFMA.FTZ R156, R156, c[0x0][0x29c], -R239.reuse ;  /* 0x0000a7009c9c7a23 */ /* 0x100fe400000108ef */
[----:B------:R-:W-:Y:S02]  /*3af0*/  FFMA.FTZ R239, R152, c[0x0][0x29c], -R239 ;  /* 0x0000a70098ef7a23 */ /* 0x000fe400000108ef */
[----:B------:R-:W-:Y:S01]  /*3b00*/  FMUL.FTZ R16, R147, R16 ;  /* 0x0000001093107220 */ /* 0x000fe20000410000 */
[----:B------:R3:W-:Y:S01]  /*3b10*/  MUFU.EX2 R138, R3 ;  /* 0x00000003008a7308 */ /* 0x0007e20000000800 */
[----:B------:R-:W-:Y:S02]  /*3b20*/  FMUL.FTZ R18, R141, R18 ;  /* 0x000000128d127220 */ /* 0x000fe40000410000 */
[----:B------:R-:W-:Y:S01]  /*3b30*/  FFMA.FTZ R23, -R222, R222, 1 ;  /* 0x3f800000de177423 */ /* 0x000fe200000101de */
[----:B------:R-:W-:Y:S01]  /*3b40*/  F2FP.BF16.PACK_AB R16, R139, R16 ;  /* 0x000000108b10723e */ /* 0x000fe200000010ff */
[----:B--2---:R-:W-:Y:S02]  /*3b50*/  FMUL.FTZ R34, R145, R34 ;  /* 0x0000002291227220 */ /* 0x004fe40000410000 */
[----:B------:R-:W-:Y:S02]  /*3b60*/  FMUL.FTZ R18, R18, R23 ;  /* 0x0000001712127220 */ /* 0x000fe40000410000 */
[----:B------:R-:W-:Y:S01]  /*3b70*/  FFMA.FTZ R23, -R240, R240, 1 ;  /* 0x3f800000f0177423 */ /* 0x000fe200000101f0 */
[----:B------:R-:W2:Y:S01]  /*3b80*/  MUFU.EX2 R147, R156 ;  /* 0x0000009c00937308 */ /* 0x000ea20000000800 */
[C---:B-----5:R-:W-:Y:S02]  /*3b90*/  FMUL.FTZ R22, R143.reuse, R22 ;  /* 0x000000168f167220 */ /* 0x060fe40000410000 */
[----:B------:R-:W-:Y:S02]  /*3ba0*/  FMUL.FTZ R23, R34, R23 ;  /* 0x0000001722177220 */ /* 0x000fe40000410000 */
[----:B------:R-:W-:Y:S01]  /*3bb0*/  FMUL.FTZ R158, R142, R19 ;  /* 0x000000138e9e7220 */ /* 0x000fe20000410000 */
[----:B------:R-:W-:Y:S01]  /*3bc0*/  F2FP.BF16.PACK_AB R142, R143, R142 ;  /* 0x0000008e8f8e723e */ /* 0x000fe200000010ff */
[----:B------:R-:W-:Y:S02]  /*3bd0*/  FFMA.FTZ R19, -R226, R226, 1 ;  /* 0x3f800000e2137423 */ /* 0x000fe400000101e2 */
[--C-:B-1----:R-:W-:Y:S01]  /*3be0*/  FADD.FTZ R29, R29, -R144.reuse ;  /* 0x800000901d1d7221 */ /* 0x102fe20000010000 */
[----:B------:R-:W1:Y:S01]  /*3bf0*/  MUFU.EX2 R152, R239 ;  /* 0x000000ef00987308 */ /* 0x000e620000000800 */
[----:B------:R-:W-:Y:S02]  /*3c00*/  FMUL.FTZ R19, R22, R19 ;  /* 0x0000001316137220 */ /* 0x000fe40000410000 */
[--C-:B------:R-:W-:Y:S02]  /*3c10*/  FADD.FTZ R22, R13, -R144.reuse ;  /* 0x800000900d167221 */ /* 0x100fe40000010000 */
[--C-:B---3--:R-:W-:Y:S02]  /*3c20*/  FADD.FTZ R3, R8, -R144.reuse ;  /* 0x8000009008037221 */ /* 0x108fe40000010000 */
[--C-:B------:R-:W-:Y:S02]  /*3c30*/  FADD.FTZ R8, R9, -R144.reuse ;  /* 0x8000009009087221 */ /* 0x100fe40000010000 */
[----:B------:R-:W-:Y:S01]  /*3c40*/  FMUL.FTZ R3, R146, R3 ;  /* 0x0000000392037220 */ /* 0x000fe20000410000 */
[----:B------:R-:W-:Y:S01]  /*3c50*/  MUFU.EX2 R34, R167 ;  /* 0x000000a700227308 */ /* 0x000fe20000000800 */
[--C-:B------:R-:W-:Y:S01]  /*3c60*/  FADD.FTZ R9, R12, -R144.reuse ;  /* 0x800000900c097221 */ /* 0x100fe20000010000 */
[----:B------:R-:W-:Y:S01]  /*3c70*/  F2FP.BF16.PACK_AB R146, R155, R146 ;  /* 0x000000929b92723e */ /* 0x000fe200000010ff */
[----:B------:R-:W-:Y:S02]  /*3c80*/  FFMA.FTZ R12, -R209, R209, 1 ;  /* 0x3f800000d10c7423 */ /* 0x000fe400000101d1 */
[----:B------:R-:W-:Y:S02]  /*3c90*/  FMUL.FTZ R8, R155, R8 ;  /* 0x000000089b087220 */ /* 0x000fe40000410000 */
[----:B------:R-:W-:Y:S02]  /*3ca0*/  FFMA.FTZ R13, -R212, R212, 1 ;  /* 0x3f800000d40d7423 */ /* 0x000fe400000101d4 */
[----:B------:R-:W-:Y:S01]  /*3cb0*/  FMUL.FTZ R9, R166, R9 ;  /* 0x00000009a6097220 */ /* 0x000fe20000410000 */
[----:B------:R-:W-:Y:S01]  /*3cc0*/  F2FP.BF16.PACK_AB R166, R17, R166 ;  /* 0x000000a611a6723e */ /* 0x000fe200000010ff */
[----:B------:R-:W-:Y:S01]  /*3cd0*/  FMUL.FTZ R3, R3, R12 ;  /* 0x0000000c03037220 */ /* 0x000fe20000410000 */
[----:B------:R-:W-:Y:S01]  /*3ce0*/  MUFU.EX2 R149, R149 ;  /* 0x0000009500957308 */ /* 0x000fe20000000800 */
[--C-:B------:R-:W-:Y:S02]  /*3cf0*/  FADD.FTZ R12, R25, -R144.reuse ;  /* 0x80000090190c7221 */ /* 0x100fe40000010000 */
[----:B------:R-:W-:Y:S02]  /*3d00*/  FMUL.FTZ R8, R8, R13 ;  /* 0x0000000d08087220 */ /* 0x000fe40000410000 */
[--C-:B------:R-:W-:Y:S02]  /*3d10*/  FADD.FTZ R13, R24, -R144.reuse ;  /* 0x80000090180d7221 */ /* 0x100fe40000010000 */
[----:B------:R-:W-:Y:S01]  /*3d20*/  FMUL.FTZ R22, R17, R22 ;  /* 0x0000001611167220 */ /* 0x000fe20000410000 */
[----:B------:R-:W-:Y:S01]  /*3d30*/  F2FP.BF16.PACK_AB R8, R8, R3 ;  /* 0x000000030808723e */ /* 0x000fe200000010ff */
[----:B------:R-:W-:Y:S01]  /*3d40*/  FFMA.FTZ R17, -R216, R216, 1 ;  /* 0x3f800000d8117423 */ /* 0x000fe200000101d8 */
[----:B------:R-:W3:Y:S01]  /*3d50*/  MUFU.EX2 R24, R151 ;  /* 0x0000009700187308 */ /* 0x000ee20000000800 */
[----:B------:R-:W-:Y:S01]  /*3d60*/  FMUL.FTZ R21, R2, R21 ;  /* 0x0000001502157220 */ /* 0x000fe20000410000 */
[----:B------:R-:W-:Y:S01]  /*3d70*/  F2FP.BF16.PACK_AB R2, R141, R2 ;  /* 0x000000028d02723e */ /* 0x000fe200000010ff */
[----:B--2---:R-:W-:Y:S01]  /*3d80*/  FMUL.FTZ R12, R147, R12 ;  /* 0x0000000c930c7220 */ /* 0x004fe20000410000 */
[----:B------:R-:W-:Y:S01]  /*3d90*/  MOV R3, UR5 ;  /* 0x0000000500037c02 */ /* 0x000fe20008000f00 */
[----:B------:R-:W-:Y:S02]  /*3da0*/  FMUL.FTZ R22, R22, R17 ;  /* 0x0000001116167220 */ /* 0x000fe40000410000 */
[----:B------:R-:W-:Y:S01]  /*3db0*/  FFMA.FTZ R17, -R228, R228, 1 ;  /* 0x3f800000e4117423 */ /* 0x000fe200000101e4 */
[----:B------:R2:W-:Y:S01]  /*3dc0*/  STS [R199+0x400], R2 ;  /* 0x00040002c7007388 */ /* 0x0005e20000000800 */
[----:B------:R-:W-:Y:S01]  /*3dd0*/  FADD.FTZ R28, R28, -R144 ;  /* 0x800000901c1c7221 */ /* 0x000fe20000010000 */
[----:B-1----:R-:W-:Y:S01]  /*3de0*/  F2FP.BF16.PACK_AB R144, R152, R153 ;  /* 0x000000999890723e */ /* 0x002fe200000010ff */
[----:B------:R-:W-:Y:S01]  /*3df0*/  FMUL.FTZ R13, R174, R13 ;  /* 0x0000000dae0d7220 */ /* 0x000fe20000410000 */
[----:B------:R-:W2:Y:S01]  /*3e00*/  MUFU.EX2 R236, R236 ;  /* 0x000000ec00ec7308 */ /* 0x000ea20000000800 */
[----:B------:R-:W-:Y:S01]  /*3e10*/  FMUL.FTZ R29, R152, R29 ;  /* 0x0000001d981d7220 */ /* 0x000fe20000410000 */
[----:B------:R-:W-:Y:S01]  /*3e20*/  STS [R203+0x19480], R146 ;  /* 0x01948092cb007388 */ /* 0x000fe20000000800 */
[----:B------:R-:W-:Y:S01]  /*3e30*/  FFMA.FTZ R152, -R227, R227, 1 ;  /* 0x3f800000e3987423 */ /* 0x000fe200000101e3 */
[----:B------:R-:W-:Y:S01]  /*3e40*/  F2FP.BF16.PACK_AB R174, R147, R174 ;  /* 0x000000ae93ae723e */ /* 0x000fe200000010ff */
[----:B------:R-:W-:Y:S02]  /*3e50*/  FMUL.FTZ R28, R153, R28 ;  /* 0x0000001c991c7220 */ /* 0x000fe40000410000 */
[----:B------:R-:W-:Y:S02]  /*3e60*/  FMUL.FTZ R13, R13, R152 ;  /* 0x000000980d0d7220 */ /* 0x000fe40000410000 */
[----:B------:R-:W-:Y:S02]  /*3e70*/  FMUL.FTZ R12, R12, R17 ;  /* 0x000000110c0c7220 */ /* 0x000fe40000410000 */
[----:B------:R-:W-:Y:S01]  /*3e80*/  FMUL.FTZ R29, R29, R232 ;  /* 0x000000e81d1d7220 */ /* 0x000fe20000410000 */
[----:B---3--:R-:W-:Y:S01]  /*3e90*/  F2FP.BF16.PACK_AB R150, R24, R171 ;  /* 0x000000ab1896723e */ /* 0x008fe200000010ff */
[----:B------:R-:W-:Y:S01]  /*3ea0*/  FMUL.FTZ R28, R28, R231 ;  /* 0x000000e71c1c7220 */ /* 0x000fe20000410000 */
[----:B------:R-:W-:Y:S01]  /*3eb0*/  F2FP.BF16.PACK_AB R152, R12, R13 ;  /* 0x0000000d0c98723e */ /* 0x000fe200000010ff */
[----:B------:R-:W-:Y:S01]  /*3ec0*/  FFMA.FTZ R170, -R215, R215, 1 ;  /* 0x3f800000d7aa7423 */ /* 0x000fe200000101d7 */
[----:B------:R-:W-:Y:S01]  /*3ed0*/  F2FP.BF16.PACK_AB R12, R138, R163 ;  /* 0x000000a38a0c723e */ /* 0x000fe200000010ff */
[----:B------:R-:W-:Y:S02]  /*3ee0*/  FFMA.FTZ R156, -R221, R221, 1 ;  /* 0x3f800000dd9c7423 */ /* 0x000fe400000101dd */
[----:B------:R-:W-:Y:S01]  /*3ef0*/  FMUL.FTZ R9, R9, R170 ;  /* 0x000000aa09097220 */ /* 0x000fe20000410000 */
[----:B------:R-:W-:Y:S01]  /*3f00*/  F2FP.BF16.PACK_AB R170, R29, R28 ;  /* 0x0000001c1daa723e */ /* 0x000fe200000010ff */
[----:B------:R-:W-:Y:S01]  /*3f10*/  STS [R203+0x19880], R12 ;  /* 0x0198800ccb007388 */ /* 0x000fe20000000800 */
[----:B------:R-:W-:Y:S01]  /*3f20*/  F2FP.BF16.PACK_AB R28, R34, R165 ;  /* 0x000000a5221c723e */ /* 0x000fe200000010ff */
[----:B------:R-:W-:Y:S01]  /*3f30*/  FMUL.FTZ R21, R21, R156 ;  /* 0x0000009c15157220 */ /* 0x000fe20000410000 */
[----:B------:R-:W-:Y:S01]  /*3f40*/  F2FP.BF16.PACK_AB R156, R242, R145 ;  /* 0x00000091f29c723e */ /* 0x000fe200000010ff */
[----:B------:R-:W-:Y:S01]  /*3f50*/  STS [R199+0x1000], R166 ;  /* 0x001000a6c7007388 */ /* 0x000fe20000000800 */
[--C-:B------:R-:W-:Y:S01]  /*3f60*/  FADD.FTZ R32, R32, -R140.reuse ;  /* 0x8000008c20207221 */ /* 0x100fe20000010000 */
[----:B--2---:R-:W-:Y:S01]  /*3f70*/  F2FP.BF16.PACK_AB R2, R236, R149 ;  /* 0x00000095ec02723e */ /* 0x004fe200000010ff */
[----:B------:R-:W-:Y:S01]  /*3f80*/  FADD.FTZ R33, R33, -R140 ;  /* 0x8000008c21217221 */ /* 0x000fe20000010000 */
[----:B------:R-:W-:Y:S01]  /*3f90*/  STS [R199+0x1400], R28 ;  /* 0x0014001cc7007388 */ /* 0x000fe20000000800 */
[----:B------:R-:W-:Y:S01]  /*3fa0*/  F2FP.BF16.PACK_AB R140, R244, R175 ;  /* 0x000000aff48c723e */ /* 0x000fe200000010ff */
[----:B------:R-:W-:Y:S01]  /*3fb0*/  FMUL.FTZ R148, R245, R148 ;  /* 0x00000094f5947220 */ /* 0x000fe20000410000 */
[----:B------:R-:W-:Y:S01]  /*3fc0*/  F2FP.BF16.PACK_AB R18, R18, R21 ;  /* 0x000000151212723e */ /* 0x000fe200000010ff */
[----:B------:R-:W-:Y:S01]  /*3fd0*/  STS [R203+0x1a480], R164 ;  /* 0x01a480a4cb007388 */ /* 0x000fe20000000800 */
[--C-:B----4-:R-:W-:Y:S01]  /*3fe0*/  FADD.FTZ R11, R11, -R234.reuse ;  /* 0x800000ea0b0b7221 */ /* 0x110fe20000010000 */
[----:B------:R-:W-:Y:S01]  /*3ff0*/  F2FP.BF16.PACK_AB R22, R22, R9 ;  /* 0x000000091616723e */ /* 0x000fe200000010ff */
[----:B------:R-:W-:Y:S01]  /*4000*/  FMUL.FTZ R148, R148, R207 ;  /* 0x000000cf94947220 */ /* 0x000fe20000410000 */
[----:B------:R-:W-:Y:S01]  /*4010*/  STS [R203+0x1a880], R142 ;  /* 0x01a8808ecb007388 */ /* 0x000fe20000000800 */
[----:B------:R-:W-:Y:S02]  /*4020*/  FMUL.FTZ R157, R157, R208 ;  /* 0x000000d09d9d7220 */ /* 0x000fe40000410000 */
[--C-:B------:R-:W-:Y:S01]  /*4030*/  FADD.FTZ R10, R10, -R234.reuse ;  /* 0x800000ea0a0a7221 */ /* 0x100fe20000010000 */
[----:B------:R-:W-:Y:S01]  /*4040*/  STS [R199+0x2000], R140 ;  /* 0x0020008cc7007388 */ /* 0x000fe20000000800 */
[----:B------:R-:W-:Y:S01]  /*4050*/  FMUL.FTZ R11, R138, R11 ;  /* 0x0000000b8a0b7220 */ /* 0x000fe20000410000 */
[----:B------:R-:W-:Y:S01]  /*4060*/  F2FP.BF16.PACK_AB R148, R157, R148 ;  /* 0x000000949d94723e */ /* 0x000fe200000010ff */
[--C-:B------:R-:W-:Y:S01]  /*4070*/  FADD.FTZ R15, R15, -R234.reuse ;  /* 0x800000ea0f0f7221 */ /* 0x100fe20000010000 */
[----:B------:R-:W-:Y:S01]  /*4080*/  STS [R199+0x2400], R156 ;  /* 0x0024009cc7007388 */ /* 0x000fe20000000800 */
[----:B------:R-:W-:Y:S02]  /*4090*/  FMUL.FTZ R10, R163, R10 ;  /* 0x0000000aa30a7220 */ /* 0x000fe40000410000 */
        /* <DEDUP_REMOVED lines=11> */
[----:B------:R1:W-:Y:S01]  /*4150*/  STS [R199+0x3400], R2 ;  /* 0x00340002c7007388 */ /* 0x0003e20000000800 */
[----:B------:R-:W-:Y:S02]  /*4160*/  FMUL.FTZ R35, R242, R35 ;  /* 0x00000023f2237220 */ /* 0x000fe40000410000 */
[----:B------:R-:W-:Y:S01]  /*4170*/  FMUL.FTZ R33, R244, R33 ;  /* 0x00000021f4217220 */ /* 0x000fe20000410000 */
[----:B------:R-:W-:Y:S01]  /*4180*/  BAR.SYNC.DEFER_BLOCKING 0x0 ;  /* 0x0000000000007b1d */ /* 0x000fe20000010000 */
[----:B------:R-:W-:Y:S01]  /*4190*/  FMUL.FTZ R158, R158, R225 ;  /* 0x000000e19e9e7220 */ /* 0x000fe20000410000 */
[----:B------:R-:W-:Y:S01]  /*41a0*/  F2FP.BF16.PACK_AB R14, R15, R14 ;  /* 0x0000000e0f0e723e */ /* 0x000fe200000010ff */
[--C-:B------:R-:W-:Y:S02]  /*41b0*/  FADD.FTZ R27, R27, -R234.reuse ;  /* 0x800000ea1b1b7221 */ /* 0x100fe40000010000 */
[----:B------:R-:W-:Y:S01]  /*41c0*/  FMUL.FTZ R32, R175, R32 ;  /* 0x00000020af207220 */ /* 0x000fe20000410000 */
[----:B------:R-:W-:Y:S01]  /*41d0*/  F2FP.BF16.PACK_AB R158, R19, R158 ;  /* 0x0000009e139e723e */ /* 0x000fe200000010ff */
[--C-:B------:R-:W-:Y:S02]  /*41e0*/  FADD.FTZ R26, R26, -R234.reuse ;  /* 0x800000ea1a1a7221 */ /* 0x100fe40000010000 */
[----:B------:R-:W-:Y:S02]  /*41f0*/  FMUL.FTZ R33, R33, R238 ;  /* 0x000000ee21217220 */ /* 0x000fe40000410000 */
[----:B------:R-:W-:Y:S02]  /*4200*/  FMUL.FTZ R168, R35, R168 ;  /* 0x000000a823a87220 */ /* 0x000fe40000410000 */
[----:B------:R-:W-:Y:S02]  /*4210*/  FMUL.FTZ R27, R24, R27 ;  /* 0x0000001b181b7220 */ /* 0x000fe40000410000 */
[----:B------:R-:W-:Y:S01]  /*4220*/  FMUL.FTZ R32, R32, R237 ;  /* 0x000000ed20207220 */ /* 0x000fe20000410000 */
[----:B------:R-:W-:Y:S01]  /*4230*/  F2FP.BF16.PACK_AB R168, R168, R23 ;  /* 0x00000017a8a8723e */ /* 0x000fe200000010ff */
[--C-:B------:R-:W-:Y:S02]  /*4240*/  FADD.FTZ R30, R30, -R234.reuse ;  /* 0x800000ea1e1e7221 */ /* 0x100fe40000010000 */
[----:B------:R-:W-:Y:S01]  /*4250*/  FMUL.FTZ R26, R171, R26 ;  /* 0x0000001aab1a7220 */ /* 0x000fe20000410000 */
[----:B------:R-:W-:Y:S01]  /*4260*/  F2FP.BF16.PACK_AB R32, R33, R32 ;  /* 0x000000202120723e */ /* 0x000fe200000010ff */
[----:B------:R-:W-:Y:S02]  /*4270*/  FFMA.FTZ R230, -R230, R230, 1 ;  /* 0x3f800000e6e67423 */ /* 0x000fe400000101e6 */
[----:B------:R-:W-:Y:S01]  /*4280*/  FADD.FTZ R31, R31, -R234 ;  /* 0x800000ea1f1f7221 */ /* 0x000fe20000010000 */
[----:B------:R-:W-:Y:S01]  /*4290*/  STS [R203+0x1c480], R154 ;  /* 0x01c4809acb007388 */ /* 0x000fe20000000800 */
[----:B------:R-:W-:Y:S02]  /*42a0*/  FMUL.FTZ R30, R149, R30 ;  /* 0x0000001e951e7220 */ /* 0x000fe40000410000 */
[----:B------:R-:W-:Y:S01]  /*42b0*/  FMUL.FTZ R26, R26, R229 ;  /* 0x000000e51a1a7220 */ /* 0x000fe20000410000 */
[----:B------:R-:W-:Y:S01]  /*42c0*/  STS [R203+0x1c880], R148 ;  /* 0x01c88094cb007388 */ /* 0x000fe20000000800 */
[----:B------:R-:W-:Y:S02]  /*42d0*/  FMUL.FTZ R27, R27, R230 ;  /* 0x000000e61b1b7220 */ /* 0x000fe40000410000 */
[----:B------:R-:W-:Y:S01]  /*42e0*/  FMUL.FTZ R31, R236, R31 ;  /* 0x0000001fec1f7220 */ /* 0x000fe20000410000 */
[----:B------:R-:W-:Y:S01]  /*42f0*/  STS [R199+0x4000], R20 ;  /* 0x00400014c7007388 */ /* 0x000fe20000000800 */
[----:B------:R-:W-:Y:S02]  /*4300*/  FFMA.FTZ R233, -R233, R233, 1 ;  /* 0x3f800000e9e97423 */ /* 0x000fe400000101e9 */
[----:B-1----:R-:W-:Y:S01]  /*4310*/  FFMA.FTZ R2, -R235, R235, 1 ;  /* 0x3f800000eb027423 */ /* 0x002fe200000101eb */
[----:B------:R-:W-:Y:S01]  /*4320*/  STS [R199+0x4400], R18 ;  /* 0x00440012c7007388 */ /* 0x000fe20000000800 */
[----:B------:R-:W-:Y:S02]  /*4330*/  FMUL.FTZ R30, R30, R233 ;  /* 0x000000e91e1e7220 */ /* 0x000fe40000410000 */
[----:B------:R-:W-:Y:S01]  /*4340*/  FMUL.FTZ R31, R31, R2 ;  /* 0x000000021f1f7220 */ /* 0x000fe20000410000 */
[----:B------:R-:W-:Y:S01]  /*4350*/  STS [R203+0x1d480], R8 ;  /* 0x01d48008cb007388 */ /* 0x000fe20000000800 */
[----:B------:R-:W-:Y:S01]  /*4360*/  F2FP.BF16.PACK_AB R2, R27, R26 ;  /* 0x0000001a1b02723e */ /* 0x000fe200000010ff */
[----:B------:R-:W-:Y:S02]  /*4370*/  IMAD R3, R3, 0x1800, R186 ;  /* 0x0000180003037824 */ /* 0x000fe400078e02ba */
[----:B------:R-:W-:Y:S01]  /*4380*/  STS [R203+0x1d880], R10 ;  /* 0x01d8800acb007388 */ /* 0x000fe20000000800 */
[----:B------:R-:W-:Y:S02]  /*4390*/  F2FP.BF16.PACK_AB R140, R31, R30 ;  /* 0x0000001e1f8c723e */ /* 0x000fe400000010ff */
[----:B------:R-:W-:Y:S01]  /*43a0*/  SHF.L.U32 R160, R3, 0x1, RZ ;  /* 0x0000000103a07819 */ /* 0x000fe200000006ff */
        /* <DEDUP_REMOVED lines=91> */
[----:B------:R-:W-:Y:S02]  /*4960*/  USHF.R.S32.HI UR4, URZ, 0x1f, UR23 ;  /* 0x0000001f3f047899 */ /* 0x000fe40008011417 */
[----:B------:R-:W-:Y:S02]  /*4970*/  ULDC.64 UR6, c[0x0][0x208] ;  /* 0x0000820000067ab9 */ /* 0x000fe40000000a00 */
[----:B------:R-:W-:Y:S02]  /*4980*/  UIMAD UR4, UR4, UR6, URZ ;  /* 0x00000006040472a4 */ /* 0x000fe4000f8e023f */
[----:B------:R-:W-:Y:S02]  /*4990*/  UIMAD.WIDE.U32 UR24, UR23, UR6, URZ ;  /* 0x00000006171872a5 */ /* 0x000fe4000f8e003f */
[----:B------:R-:W-:Y:S02]  /*49a0*/  UIMAD UR4, UR23, UR7, UR4 ;  /* 0x00000007170472a4 */ /* 0x000fe4000f8e0204 */
[----:B------:R-:W-:Y:S02]  /*49b0*/  USHF.L.U32 UR23, UR23, 0x6, URZ ;  /* 0x0000000617177899 */ /* 0x000fe4000800063f */
[----:B------:R-:W-:Y:S02]  /*49c0*/  UIADD3 UR4, UR25, UR4, URZ ;  /* 0x0000000419047290 */ /* 0x000fe4000fffe03f */
[----:B------:R-:W-:Y:S06]  /*49d0*/  UIADD3 UR6, -UR23, UR8, URZ ;  /* 0x0000000817067290 */ /* 0x000fec000fffe13f */
[----:B------:R-:W-:Y:S01]  /*49e0*/  ISETP.GE.OR P6, PT, R194, UR6, !P4 ;  /* 0x00000006c2007c0c */ /* 0x000fe2000e7c6670 */
[C---:B-1----:R-:W-:Y:S01]  /*49f0*/  IMAD.WIDE.U32 R6, R5.reuse, c[0x0][0x288], R196 ;  /* 0x0000a20005067a25 */ /* 0x042fe200078e00c4 */
[----:B------:R-:W-:Y:S05]  /*4a00*/  SHF.R.S32.HI R4, RZ, 0x1f, R5 ;  /* 0x0000001fff047819 */ /* 0x000fea0000011405 */
[----:B------:R-:W-:Y:S04]  /*4a10*/  IMAD R4, R4, c[0x0][0x288], RZ ;  /* 0x0000a20004047a24 */ /* 0x000fe800078e02ff */
[----:B------:R-:W-:Y:S01]  /*4a20*/  IMAD R4, R5, c[0x0][0x28c], R4 ;  /* 0x0000a30005047a24 */ /* 0x000fe200078e0204 */
[----:B------:R-:W-:Y:S01]  /*4a30*/  IADD3 R5, P0, R6, UR9, RZ ;  /* 0x0000000906057c10 */ /* 0x000fe2000ff1e0ff */
[----:B------:R-:W-:Y:S03]  /*4a40*/  IMAD.U32 R6, RZ, RZ, UR24 ;  /* 0x00000018ff067e24 */ /* 0x000fe6000f8e00ff */
[----:B------:R-:W-:Y:S01]  /*4a50*/  IADD3.X R4, R7, UR14, R4, P0, !PT ;  /* 0x0000000e07047c10 */ /* 0x000fe200087fe404 */
[----:B------:R-:W-:Y:S01]  /*4a60*/  IMAD.U32 R7, RZ, RZ, UR25 ;  /* 0x00000019ff077e24 */ /* 0x000fe2000f8e00ff */
[C---:B------:R-:W-:Y:S02]  /*4a70*/  LEA R8, P0, R5.reuse, c[0x0][0x280], 0x2 ;  /* 0x0000a00005087a11 */ /* 0x040fe400078010ff */
[----:B------:R-:W-:Y:S02]  /*4a80*/  LEA R10, P5, R6, R192, 0x7 ;  /* 0x000000c0060a7211 */ /* 0x000fe400078a38ff */
[----:B------:R-:W-:Y:S01]  /*4a90*/  LEA.HI.X R9, R5, c[0x0][0x284], R4, 0x2, P0 ;  /* 0x0000a10005097a11 */ /* 0x000fe200000f1404 */
[----:B------:R-:W-:Y:S02]  /*4aa0*/  IMAD.U32 R4, RZ, RZ, UR23 ;  /* 0x00000017ff047e24 */ /* 0x000fe4000f8e00ff */
[----:B------:R-:W-:Y:S03]  /*4ab0*/  IMAD.U32 R5, RZ, RZ, UR4 ;  /* 0x00000004ff057e24 */ /* 0x000fe6000f8e00ff */
[----:B------:R-:W-:Y:S02]  /*4ac0*/  LEA R8, P0, R4, R8, 0x2 ;  /* 0x0000000804087211 */ /* 0x000fe400078010ff */
[----:B------:R-:W-:Y:S01]  /*4ad0*/  LEA.HI.X R11, R6, R193, R5, 0x7, P5 ;  /* 0x000000c1060b7211 */ /* 0x000fe200028f3c05 */
[----:B------:R-:W-:Y:S01]  /*4ae0*/  IMAD.U32 R5, RZ, RZ, UR21 ;  /* 0x00000015ff057e24 */ /* 0x000fe2000f8e00ff */
[----:B------:R-:W-:Y:S01]  /*4af0*/  LEA.HI.X.SX32 R9, R4, R9, 0x2, P0 ;  /* 0x0000000904097211 */ /* 0x000fe200000f16ff */
[----:B------:R-:W-:Y:S01]  /*4b00*/  IMAD.U32 R4, RZ, RZ, UR21 ;  /* 0x00000015ff047e24 */ /* 0x000fe2000f8e00ff */
[C---:B------:R-:W-:Y:S01]  /*4b10*/  ISETP.GE.OR P5, PT, R194.reuse, UR6, !P3 ;  /* 0x00000006c2007c0c */ /* 0x040fe2000dfa6670 */
[----:B------:R-:W-:Y:S01]  /*4b20*/  @!P1 IMAD R5, R5, 0x40, R196 ;  /* 0x0000004005059824 */ /* 0x000fe200078e02c4 */
[----:B------:R-:W-:Y:S01]  /*4b30*/  ISETP.GE.OR P0, PT, R194, UR6, !P2 ;  /* 0x00000006c2007c0c */ /* 0x000fe2000d706670 */
[----:B------:R-:W-:Y:S02]  /*4b40*/  IMAD R6, R4, 0x3000, R191 ;  /* 0x0000300004067824 */ /* 0x000fe400078e02bf */
[----:B------:R-:W-:Y:S03]  /*4b50*/  @!P1 IMAD.SHL.U32 R7, R5, 0x4, RZ ;  /* 0x0000000405079824 */ /* 0x000fe600078e00ff */
[----:B------:R-:W-:Y:S01]  /*4b60*/  @!PT LDS RZ, [RZ] ;  /* 0x00000000fffff984 */ /* 0x000fe20000000800 */
[----:B------:R-:W-:Y:S01]  /*4b70*/  @!PT LDS RZ, [RZ] ;  /* 0x00000000fffff984 */ /* 0x000fe20000000800 */
[----:B------:R-:W-:Y:S01]  /*4b80*/  @!PT LDS RZ, [RZ] ;  /* 0x00000000fffff984 */ /* 0x000fe20000000800 */
[----:B------:R1:W-:Y:S05]  /*4b90*/  LDGSTS.E.BYPASS.LTC128B.128 [R6], [R10.64], !P6 ;  /* 0x000000000a067fae */ /* 0x0003ea000f101d52 */
[----:B------:R1:W-:Y:S05]  /*4ba0*/  LDGSTS.E.BYPASS.LTC128B.128 [R6+0x1000], [R10.64+0x40], !P5 ;  /* 0x010000400a067fae */ /* 0x0003ea000e901d52 */
[----:B------:R1:W-:Y:S05]  /*4bb0*/  LDGSTS.E.BYPASS.LTC128B.128 [R6+0x2000], [R10.64+0x80], !P0 ;  /* 0x020000800a067fae */ /* 0x0003ea000c101d52 */
[----:B------:R1:W-:Y:S02]  /*4bc0*/  @!P1 LDGSTS.E.BYPASS.LTC128B.128 [R7+0x18280], [R8.64] ;  /* 0x1828000008079fae */ /* 0x0003e4000b901d52 */
.L_x_684:
[-C--:B-12-45:R-:W-:Y:S01]  /*4bd0*/  HMMA.16816.F32.BF16 R4, R28, R2.reuse, RZ ;  /* 0x000000021c04723c */ /* 0x0b6fe200000418ff */
[----:B------:R-:W-:Y:S01]  /*4be0*/  LDSM.16.M88.4 R136, [R179] ;  /* 0x00000000b388783b */ /* 0x000fe20000000200 */
[----:B------:R-:W-:Y:S02]  /*4bf0*/  UIMAD UR4, UR17, 0x1800, URZ ;  /* 0x00001800110478a4 */ /* 0x000fe4000f8e023f */
[----:B------:R-:W-:Y:S01]  /*4c00*/  UIADD3 UR17, UR17, 0x1, URZ ;  /* 0x0000000111117890 */ /* 0x000fe2000fffe03f */
[----:B------:R-:W-:Y:S01]  /*4c10*/  LDSM.16.M88.4 R140, [R179+0x1000] ;  /* 0x00100000b38c783b */ /* 0x000fe20000000200 */
[----:B------:R-:W-:Y:S02]  /*4c20*/  UIADD3 UR7, UR5, 0x1, URZ ;  /* 0x0000000105077890 */ /* 0x000fe4000fffe03f */
[C---:B------:R-:W-:Y:S01]  /*4c30*/  HMMA.16816.F32.BF16 R8, R24.reuse, R2, RZ ;  /* 0x000000021808723c */ /* 0x040fe200000418ff */
[----:B------:R-:W1:Y:S01]  /*4c40*/  LDSM.16.MT88.2 R2, [R182+0x800] ;  /* 0x00080000b602783b */ /* 0x000e620000004100 */
[----:B------:R-:W-:Y:S02]  /*4c50*/  UISETP.GE.AND UP0, UPT, UR17, UR20, UPT ;  /* 0x000000141100728c */ /* 0x000fe4000bf06270 */
[----:B------:R-:W-:Y:S01]  /*4c60*/  UISETP.GE.AND UP3, UPT, UR5, 0x1, UPT ;  /* 0x000000010500788c */ /* 0x000fe2000bf66270 */
[----:B------:R-:W2:Y:S01]  /*4c70*/  LDSM.16.MT88.2 R146, [R182+0x2800] ;  /* 0x00280000b692783b */ /* 0x000ea20000004100 */
[----:B------:R-:W-:Y:S02]  /*4c80*/  UIADD3 UR6, UR22, 0x1, URZ ;  /* 0x0000000116067890 */ /* 0x000fe4000fffe03f */
[-C--:B------:R-:W-:Y:S01]  /*4c90*/  HMMA.16816.F32.BF16 R12, R24, R16.reuse, RZ ;  /* 0x00000010180c723c */ /* 0x080fe200000418ff */
[----:B------:R-:W-:Y:S01]  /*4ca0*/  LDSM.16.M88.4 R156, [R178+0x1000] ;  /* 0x00100000b29c783b */ /* 0x000fe20000000200 */
[----:B------:R-:W-:Y:S02]  /*4cb0*/  UISETP.GE.AND UP2, UPT, UR22, 0x1, UPT ;  /* 0x000000011600788c */ /* 0x000fe4000bf46270 */
[----:B------:R-:W-:Y:S01]  /*4cc0*/  UISETP.GE.AND UP1, UPT, UR21, 0x1, UPT ;  /* 0x000000011500788c */ /* 0x000fe2000bf26270 */
[----:B------:R-:W0:Y:S01]  /*4cd0*/  LDGDEPBAR ;  /* 0x00000000000079af */ /* 0x000e220000000000 */
[----:B------:R-:W-:Y:S02]  /*4ce0*/  USEL UR5, UR7, URZ, !UP3 ;  /* 0x0000003f07057287 */ /* 0x000fe4000d800000 */
[C---:B------:R-:W-:Y:S01]  /*4cf0*/  HMMA.16816.F32.BF16 R16, R28.reuse, R16, RZ ;  /* 0x000000101c10723c */ /* 0x040fe200000418ff */
[----:B------:R-:W-:Y:S07]  /*4d00*/  USEL UR22, UR6, URZ, !UP2 ;  /* 0x0000003f06167287 */ /* 0x000fee000d000000 */
        /* <DEDUP_REMOVED lines=66> */
[----:B------:R-:W-:Y:S03]  /*5130*/  UIADD3 UR4, UR21, 0x1, URZ ;  /* 0x0000000115047890 */ /* 0x000fe6000fffe03f */
[-C--:B----4-:R-:W-:Y:S01]  /*5140*/  HMMA.16816.F32.BF16 R4, R132, R30.reuse, R4 ;  /* 0x0000001e8404723c */ /* 0x090fe20000041804 */
[----:B------:R-:W-:Y:S04]  /*5150*/  USEL UR21, UR4, URZ, !UP1 ;  /* 0x0000003f04157287 */ /* 0x000fe8000c800000 */
        /* <DEDUP_REMOVED lines=101> */
.L_x_682:
[----:B------:R-:W1:Y:S01]  /*57b0*/  S2R R2, SR_CTAID.Y ;  /* 0x0000000000027919 */ /* 0x000e620000002600 */
[----:B------:R-:W3:Y:S01]  /*57c0*/  S2UR UR5, SR_CTAID.X ;  /* 0x00000000000579c3 */ /* 0x000ee20000002500 */
[----:B------:R-:W-:Y:S01]  /*57d0*/  MOV R3, 0x1 ;  /* 0x0000000100037802 */ /* 0x000fe20000000f00 */
[----:B------:R-:W-:Y:S01]  /*57e0*/  USHF.R.S32.HI UR17, URZ, 0x1f, UR16 ;  /* 0x0000001f3f117899 */ /* 0x000fe20008011410 */
[----:B------:R-:W4:Y:S01]  /*57f0*/  S2R R0, SR_TID.X ;  /* 0x0000000000007919 */ /* 0x000f220000002100 */
[----:B------:R-:W-:Y:S01]  /*5800*/  ULDC.64 UR6, c[0x0][0x330] ;  /* 0x0000cc0000067ab9 */ /* 0x000fe20000000a00 */
[----:B------:R-:W-:Y:S01]  /*5810*/  ISETP.NE.AND P1, PT, R3, c[0x0][0x338], PT ;  /* 0x0000ce0003007a0c */ /* 0x000fe20003f25270 */
[----:B------:R-:W-:-:S04]  /*5820*/  UIMAD UR6, UR17, UR6, URZ ;  /* 0x00000006110672a4 */ /* 0x000fc8000f8e023f */
[----:B------:R-:W-:-:S08]  /*5830*/  UIMAD UR6, UR16, UR7, UR6 ;  /* 0x00000007100672a4 */ /* 0x000fd0000f8e0206 */
[----:B-1----:R-:W-:Y:S01]  /*5840*/  @P1 IMAD.HI.U32 R4, R2, c[0x0][0x33c], RZ ;  /* 0x0000cf0002041a27 */ /* 0x002fe200078e00ff */
[----:B---3--:R-:W-:Y:S01]  /*5850*/  UIMAD UR5, UR5, 0x3000, URZ ;  /* 0x00003000050578a4 */ /* 0x008fe2000f8e023f */
[----:B------:R-:W-:Y:S02]  /*5860*/  SHF.R.S32.HI R9, RZ, 0x1f, R2 ;  /* 0x0000001fff097819 */ /* 0x000fe40000011402 */
[----:B------:R-:W-:Y:S01]  /*5870*/  MOV R8, R2 ;  /* 0x0000000200087202 */ /* 0x000fe20000000f00 */
[----:B------:R-:W-:Y:S01]  /*5880*/  USHF.R.S32.HI UR4, URZ, 0x1f, UR5 ;  /* 0x0000001f3f047899 */ /* 0x000fe20008011405 */
[----:B------:R-:W-:Y:S02]  /*5890*/  @P1 SHF.R.U32.HI R4, RZ, c[0x0][0x340], R4 ;  /* 0x0000d000ff041a19 */ /* 0x000fe40000011604 */
[----:B----4-:R-:W-:Y:S02]  /*58a0*/  IADD3 R6, P0, R0, UR5, RZ ;  /* 0x0000000500067c10 */ /* 0x010fe4000ff1e0ff */
[----:B------:R-:W-:-:S02]  /*58b0*/  @P1 SHF.R.S32.HI R3, RZ, 0x1f, R4 ;  /* 0x0000001fff031819 */ /* 0x000fc40000011404 */
[----:B------:R-:W-:Y:S01]  /*58c0*/  LEA.HI.X.SX32 R7, R0, UR4, 0x1, P0 ;  /* 0x0000000400077c11 */ /* 0x000fe200080f0eff */
[----:B------:R-:W-:Y:S01]  /*58d0*/  ULDC.64 UR4, c[0x0][0x308] ;  /* 0x0000c20000047ab9 */ /* 0x000fe20000000a00 */
[----:B------:R-:W-:Y:S01]  /*58e0*/  @P1 MOV R9, R3 ;  /* 0x0000000300091202 */ /* 0x000fe20000000f00 */
[----:B------:R-:W-:Y:S01]  /*58f0*/  UIMAD UR4, UR17, UR4, URZ ;  /* 0x00000004110472a4 */ /* 0x000fe2000f8e023f */
[----:B------:R-:W-:Y:S02]  /*5900*/  @P1 MOV R8, R4 ;  /* 0x0000000400081202 */ /* 0x000fe40000000f00 */
[----:B------:R-:W-:Y:S01]  /*5910*/  MOV R2, UR16 ;  /* 0x0000001000027c02 */ /* 0x000fe20008000f00 */
[----:B------:R-:W-:Y:S01]  /*5920*/  IMAD R3, R9, c[0x0][0x328], RZ ;  /* 0x0000ca0009037a24 */ /* 0x000fe200078e02ff */
[----:B------:R-:W-:Y:S01]  /*5930*/  UIMAD UR4, UR16, UR5, UR4 ;  /* 0x00000005100472a4 */ /* 0x000fe2000f8e0204 */
[----:B--2---:R-:W-:-:S04]  /*5940*/  IMAD.WIDE.U32 R4, R8, c[0x0][0x328], R6 ;  /* 0x0000ca0008047a25 */ /* 0x004fc800078e0006 */
[C---:B------:R-:W-:Y:S02]  /*5950*/  IMAD R0, R8.reuse, c[0x0][0x32c], R3 ;  /* 0x0000cb0008007a24 */ /* 0x040fe400078e0203 */
[----:B------:R-:W-:Y:S02]  /*5960*/  IMAD R3, R9, c[0x0][0x300], RZ ;  /* 0x0000c00009037a24 */ /* 0x000fe400078e02ff */
[C---:B------:R-:W-:Y:S01]  /*5970*/  IMAD.WIDE.U32 R6, R8.reuse, c[0x0][0x300], R6 ;  /* 0x0000c00008067a25 */ /* 0x040fe200078e0006 */
[----:B------:R-:W-:Y:S02]  /*5980*/  IADD3 R5, R5, R0, RZ ;  /* 0x0000000005057210 */ /* 0x000fe40007ffe0ff */
[----:B------:R-:W-:Y:S01]  /*5990*/  MOV R0, UR16 ;  /* 0x0000001000007c02 */ /* 0x000fe20008000f00 */
[----:B------:R-:W-:-:S04]  /*59a0*/  IMAD R3, R8, c[0x0][0x304], R3 ;  /* 0x0000c10008037a24 */ /* 0x000fc800078e0203 */
[----:B------:R-:W-:Y:S01]  /*59b0*/  IMAD.WIDE.U32 R4, R0, c[0x0][0x330], R4 ;  /* 0x0000cc0000047a25 */ /* 0x000fe200078e0004 */
[----:B------:R-:W-:-:S04]  /*59c0*/  IADD3 R7, R7, R3, RZ ;  /* 0x0000000307077210 */ /* 0x000fc80007ffe0ff */
[----:B------:R-:W-:Y:S01]  /*59d0*/  IADD3 R3, R5, UR6, RZ ;  /* 0x0000000605037c10 */ /* 0x000fe2000fffe0ff */
[----:B------:R-:W-:Y:S01]  /*59e0*/  IMAD.WIDE.U32 R6, R2, c[0x0][0x308], R6 ;  /* 0x0000c20002067a25 */ /* 0x000fe200078e0006 */
[----:B------:R-:W-:-:S03]  /*59f0*/  LEA R8, P1, R4, c[0x0][0x310], 0x2 ;  /* 0x0000c40004087a11 */ /* 0x000fc600078210ff */
[----:B------:R-:W-:Y:S01]  /*5a00*/  FMUL.FTZ R5, R84, c[0x0][0x298] ;  /* 0x0000a60054057a20 */ /* 0x000fe20000410000 */
[----:B------:R-:W-:Y:S01]  /*5a10*/  LEA.HI.X R9, R4, c[0x0][0x314], R3, 0x2, P1 ;  /* 0x0000c50004097a11 */ /* 0x000fe200008f1403 */
[----:B------:R-:W-:Y:S01]  /*5a20*/  BAR.SYNC.DEFER_BLOCKING 0x1, 0x100 ;  /* 0x0044000000007b1d */ /* 0x000fe20000010000 */
[----:B------:R-:W-:Y:S02]  /*5a30*/  IADD3 R0, R7, UR4, RZ ;  /* 0x0000000407007c10 */ /* 0x000fe4000fffe0ff */
[----:B------:R-:W-:-:S03]  /*5a40*/  LEA R2, P0, R6, c[0x0][0x2e8], 0x2 ;  /* 0x0000ba0006027a11 */ /* 0x000fc600078010ff */
        /* <DEDUP_REMOVED lines=55> */
[----:B------:R1:W-:Y:S01]  /*5dc0*/  RED.E.ADD.F32.FTZ.RN.STRONG.GPU [R8.64+0xbc00], R79 ;  /* 0x00bc004f0800798e */ /* 0x0003e2000c10e792 */
[----:B------:R-:W-:-:S03]  /*5dd0*/  FMUL.FTZ R15, R96, c[0x0][0x298] ;  /* 0x0000a600600f7a20 */ /* 0x000fc60000410000 */
[----:B------:R-:W-:Y:S01]  /*5de0*/  RED.E.ADD.F32.FTZ.RN.STRONG.GPU [R2.64], R5 ;  /* 0x000000050200798e */ /* 0x000fe2000c10e792 */
[----:B------:R-:W-:-:S03]  /*5df0*/  FMUL.FTZ R97, R97, c[0x0][0x298] ;  /* 0x0000a60061617a20 */ /* 0x000fc60000410000 */
[----:B------:R-:W-:Y:S01]  /*5e00*/  RED.E.ADD.F32.FTZ.RN.STRONG.GPU [R2.64+0x400], R85 ;  /* 0x000400550200798e */ /* 0x000fe2000c10e792 */
[----:B------:R-:W-:-:S03]  /*5e10*/  FMUL.FTZ R17, R98, c[0x0][0x298] ;  /* 0x0000a60062117a20 */ /* 0x000fc60000410000 */
[----:B------:R-:W-:Y:S01]  /*5e20*/  RED.E.ADD.F32.FTZ.RN.STRONG.GPU [R2.64+0x800], R7 ;  /* 0x000800070200798e */ /* 0x000fe2000c10e792 */
[----:B------:R-:W-:-:S03]  /*5e30*/  FMUL.FTZ R99, R99, c[0x0][0x298] ;  /* 0x0000a60063637a20 */ /* 0x000fc60000410000 */
[----:B------:R-:W-:Y:S04]  /*5e40*/  RED.E.ADD.F32.FTZ.RN.STRONG.GPU [R2.64+0xc00], R87 ;  /* 0x000c00570200798e */ /* 0x000fe8000c10e792 */
[----:B------:R-:W-:Y:S01]  /*5e50*/  RED.E.ADD.F32.FTZ.RN.STRONG.GPU [R2.64+0x1000], R11 ;  /* 0x0010000b0200798e */ /* 0x000fe2000c10e792 */
[----:B------:R-:W-:-:S03]  /*5e60*/  FMUL.FTZ R93, R93, c[0x0][0x298] ;  /* 0x0000a6005d5d7a20 */ /* 0x000fc60000410000 */
[----:B------:R-:W-:Y:S01]  /*5e70*/  RED.E.ADD.F32.FTZ.RN.STRONG.GPU [R2.64+0x1400], R89 ;  /* 0x001400590200798e */ /* 0x000fe2000c10e792 */
[----:B------:R-:W-:Y:S02]  /*5e80*/  FMUL.FTZ R19, R94, c[0x0][0x298] ;  /* 0x0000a6005e137a20 */ /* 0x000fe40000410000 */
[----:B-1----:R-:W-:Y:S01]  /*5e90*/  FMUL.FTZ R9, R92, c[0x0][0x298] ;  /* 0x0000a6005c097a20 */ /* 0x002fe20000410000 */
        /* <DEDUP_REMOVED lines=76> */
.L_x_686:
        /* <DEDUP_REMOVED lines=10> */
.L_x_1413:


//--------------------- .text._ZN7cutlass13device_kernelIN5flash19enable_sm80_to_sm89INS1_16FlashAttnBwdSm80INS1_25CollectiveMainloopBwdSm80ILi2ELi2EN4cute5tupleIJNS5_1CILi64EEENS7_ILi128EEENS7_ILi96EEEEEENS_10bfloat16_tEfNS_4arch4Sm80ELb0ELb0ELb1ELb0ELb1ELb0ELb0ELb0ELi2ELi2ELi4ELi2ELb0EEENS1_24CollectiveEpilogueBwdGQAISB_fSE_Li256ELb0ELb1EEENS1_19SingleTileSchedulerILb0ELb0ELb0ELi128EEEEEEEEEvNT_6ParamsE --------------------------
	.section	.text._ZN7cutlass13device_kernelIN5flash19enable_sm80_to_sm89INS1_16FlashAttnBwdSm80INS1_25CollectiveMainloopBwdSm80ILi2ELi2EN4cute5tupleIJNS5_1CILi64EEENS7_ILi128EEENS7_ILi96EEEEEENS_10bfloat16_tEfNS_4arch4Sm80ELb0ELb0ELb1ELb0ELb1ELb0ELb0ELb0ELi2ELi2ELi4ELi2ELb0EEENS1_24CollectiveEpilogueBwdGQAISB_fSE_Li256ELb0ELb1EEENS1_19SingleTileSchedulerILb0ELb0ELb0ELi128EEEEEEEEEvNT_6ParamsE,"ax",@progbits
	.sectioninfo	@"SHI_REGISTERS=254"
	.align	128
.text._ZN7cutlass13device_kernelIN5flash19enable_sm80_to_sm89INS1_16FlashAttnBwdSm80INS1_25CollectiveMainloopBwdSm80ILi2ELi2EN4cute5tupleIJNS5_1CILi64EEENS7_ILi128EEENS7_ILi96EEEEEENS_10bfloat16_tEfNS_4arch4Sm80ELb0ELb0ELb1ELb0ELb1ELb0ELb0ELb0ELi2ELi2ELi4ELi2ELb0EEENS1_24CollectiveEpilogueBwdGQAISB_fSE_Li256ELb0ELb1EEENS1_19SingleTileSchedulerILb0ELb0ELb0ELi128EEEEEEEEEvNT_6ParamsE:
        .type           _ZN7cutlass13device_kernelIN5flash19enable_sm80_to_sm89INS1_16FlashAttnBwdSm80INS1_25CollectiveMainloopBwdSm80ILi2ELi2EN4cute5tupleIJNS5_1CILi64EEENS7_ILi128EEENS7_ILi96EEEEEENS_10bfloat16_tEfNS_4arch4Sm80ELb0ELb0ELb1ELb0ELb1ELb0ELb0ELb0ELi2ELi2ELi4ELi2ELb0EEENS1_24CollectiveEpilogueBwdGQAISB_fSE_Li256ELb0ELb1EEENS1_19SingleTileSchedulerILb0ELb0ELb0ELi128EEEEEEEEEvNT_6ParamsE,@function
        .size           _ZN7cutlass13device_kernelIN5flash19enable_sm80_to_sm89INS1_16FlashAttnBwdSm80INS1_25CollectiveMainloopBwdSm80ILi2ELi2EN4cute5tupleIJNS5_1CILi64EEENS7_ILi128EEENS7_ILi96EEEEEENS_10bfloat16_tEfNS_4arch4Sm80ELb0ELb0ELb1ELb0ELb1ELb0ELb0ELb0ELi2ELi2ELi4ELi2ELb0EEENS1_24CollectiveEpilogueBwdGQAISB_fSE_Li256ELb0ELb1EEENS1_19SingleTileSchedulerILb0ELb0ELb0ELi128EEEEEEEEEvNT_6ParamsE,(.L_x_1414 - _ZN7cutlass13device_kernelIN5flash19enable_sm80_to_sm89INS1_16FlashAttnBwdSm80INS1_25CollectiveMainloopBwdSm80ILi2ELi2EN4cute5tupleIJNS5_1CILi64EEENS7_ILi128EEENS7_ILi96EEEEEENS_10bfloat16_tEfNS_4arch4Sm80ELb0ELb0ELb1ELb0ELb1ELb0ELb0ELb0ELi2ELi2ELi4ELi2ELb0EEENS1_24CollectiveEpilogueBwdGQAISB_fSE_Li256ELb0ELb1EEENS1_19SingleTileSchedulerILb0ELb0ELb0ELi128EEEEEEEEEvNT_6ParamsE)
        .other          _ZN7cutlass13device_kernelIN5flash19enable_sm80_to_sm89INS1_16FlashAttnBwdSm80INS1_25CollectiveMainloopBwdSm80ILi2ELi2EN4cute5tupleIJNS5_1CILi64EEENS7_ILi128EEENS7_ILi96EEEEEENS_10bfloat16_tEfNS_4arch4Sm80ELb0ELb0ELb1ELb0ELb1ELb0ELb0ELb0ELi2ELi2ELi4ELi2ELb0EEENS1_24CollectiveEpilogueBwdGQAISB_fSE_Li256ELb0ELb1EEENS1_19SingleTileSchedulerILb0ELb0ELb0ELi128EEEEEEEEEvNT_6ParamsE,@"STO_CUDA_ENTRY STV_DEFAULT"
_ZN7cutlass13device_kernelIN5flash19enable_sm80_to_sm89INS1_16FlashAttnBwdSm80INS1_25CollectiveMainloopBwdSm80ILi2ELi2EN4cute5tupleIJNS5_1CILi64EEENS7_ILi128EEENS7_ILi96EEEEEENS_10bfloat16_tEfNS_4arch4Sm80ELb0ELb0ELb1ELb0ELb1ELb0ELb0ELb0ELi2ELi2ELi4ELi2ELb0EEENS1_24CollectiveEpilogueBwdGQAISB_fSE_Li256ELb0ELb1EEENS1_19SingleTileSchedulerILb0ELb0ELb0ELi128EEEEEEEEEvNT_6ParamsE:
        /* <DEDUP_REMOVED lines=15> */
[----:B------:R-:W-:Y:S02]  /*00f0*/  ULDC UR10, c[0x0][0x168] ;  /* 0x00005a00000a7ab9 */ /* 0x000fe40000000800 */
        /* <DEDUP_REMOVED lines=23> */
[----:B------:R-:W-:Y:S01]  /*0270*/  UIMAD UR7, UR11, UR5, UR4 ;  /* 0x000000050b0772a4 */ /* 0x000fe2000f8e0204 */
        /* <DEDUP_REMOVED lines=11> */
[----:B------:R-:W-:Y:S01]  /*0330*/  ULDC.64 UR4, c[0x0][0x1b8] ;  /* 0x00006e0000047ab9 */ /* 0x000fe20000000a00 */
[----:B------:R-:W-:Y:S01]  /*0340*/  LEA.HI R183, R0, R14, RZ, 0x1 ;  /* 0x0000000e00b77211 */ /* 0x000fe200078f08ff */
[----:B------:R-:W-:Y:S01]  /*0350*/  IMAD.SHL.U32 R15, R8, 0x8, RZ ;  /* 0x00000008080f7824 */ /* 0x000fe200078e00ff */
[----:B------:R-:W-:Y:S01]  /*0360*/  SHF.R.S32.HI R195, RZ, 0x1f, R194 ;  /* 0x0000001fffc37819 */ /* 0x000fe200000114c2 */
[----:B------:R-:W-:Y:S01]  /*0370*/  IMAD.SHL.U32 R16, R10, 0x8, RZ ;  /* 0x000000080a107824 */ /* 0x000fe200078e00ff */
[----:B------:R-:W-:Y:S01]  /*0380*/  LOP3.LUT R183, R183, 0xfffffffe, RZ, 0xc0, !PT ;  /* 0xfffffffeb7b77812 */ /* 0x000fe200078ec0ff */
[----:B------:R-:W-:Y:S01]  /*0390*/  UIMAD UR4, UR6, UR4, URZ ;  /* 0x00000004060472a4 */ /* 0x000fe2000f8e023f */
        /* <DEDUP_REMOVED lines=10> */
[----:B------:R-:W-:Y:S01]  /*0440*/  UIMAD UR4, UR11, UR5, UR4 ;  /* 0x000000050b0472a4 */ /* 0x000fe2000f8e0204 */
[----:B------:R-:W-:Y:S01]  /*0450*/  IMAD.WIDE.U32 R26, R19, c[0x0][0x1e0], R16 ;  /* 0x00007800131a7a25 */ /* 0x000fe200078e0010 */
[----:B------:R-:W-:Y:S01]  /*0460*/  LOP3.LUT R20, R15, R20, RZ, 0x3c, !PT ;  /* 0x000000140f147212 */ /* 0x000fe200078e3cff */
[----:B------:R-:W-:Y:S01]  /*0470*/  ULDC.64 UR8, c[0x0][0x188] ;  /* 0x0000620000087ab9 */ /* 0x000fe20000000a00 */
[----:B------:R-:W-:Y:S01]  /*0480*/  IADD3 R187, R16, 0x40, RZ ;  /* 0x0000004010bb7810 */ /* 0x000fe20007ffe0ff */
[C---:B------:R-:W-:Y:S01]  /*0490*/  IMAD R18, R194.reuse, c[0x0][0x17c], R25 ;  /* 0x00005f00c2127a24 */ /* 0x040fe200078e0219 */
[----:B------:R-:W-:Y:S01]  /*04a0*/  UIMAD UR8, UR6, UR8, URZ ;  /* 0x00000008060872a4 */ /* 0x000fe2000f8e023f */
[----:B------:R-:W-:Y:S01]  /*04b0*/  IMAD.WIDE.U32 R30, R194, c[0x0][0x178], R16 ;  /* 0x00005e00c21e7a25 */ /* 0x000fe200078e0010 */
[----:B------:R-:W-:Y:S01]  /*04c0*/  ISETP.GE.AND P6, PT, R16, c[0x0][0x1cc], PT ;  /* 0x0000730010007a0c */ /* 0x000fe20003fc6270 */
[----:B------:R-:W-:Y:S01]  /*04d0*/  UISETP.GE.AND UP0, UPT, UR10, 0x41, UPT ;  /* 0x000000410a00788c */ /* 0x000fe2000bf06270 */
[----:B------:R-:W-:Y:S01]  /*04e0*/  ISETP.GE.AND P4, PT, R187, c[0x0][0x1cc], PT ;  /* 0x00007300bb007a0c */ /* 0x000fe20003f86270 */
[C---:B------:R-:W-:Y:S01]  /*04f0*/  IMAD R7, R19.reuse, c[0x0][0x1b4], R7 ;  /* 0x00006d0013077a24 */ /* 0x040fe200078e0207 */
[----:B------:R-:W-:Y:S01]  /*0500*/  UIMAD UR8, UR11, UR9, UR8 ;  /* 0x000000090b0872a4 */ /* 0x000fe2000f8e0208 */
        /* <DEDUP_REMOVED lines=26> */
[----:B------:R-:W-:Y:S02]  /*06b0*/  IADD3 R25, R35, UR7, RZ ;  /* 0x0000000723197c10 */ /* 0x000fe4000fffe0ff */
[----:B------:R-:W-:Y:S01]  /*06c0*/  UIMAD UR4, UR11, UR5, UR4 ;  /* 0x000000050b0472a4 */ /* 0x000fe2000f8e0204 */
[----:B------:R-:W-:-:S02]  /*06d0*/  IMAD.MOV.U32 R18, RZ, RZ, R26 ;  /* 0x000000ffff127224 */ /* 0x000fc400078e001a */
[----:B------:R-:W-:Y:S02]  /*06e0*/  IMAD R5, R33, c[0x0][0x1a8], RZ ;  /* 0x00006a0021057a24 */ /* 0x000fe400078e02ff */
[----:B------:R-:W-:Y:S02]  /*06f0*/  IMAD.IADD R29, R39, 0x1, R28 ;  /* 0x00000001271d7824 */ /* 0x000fe400078e021c */
[----:B------:R-:W-:Y:S02]  /*0700*/  IMAD.IADD R15, R37, 0x1, R14 ;  /* 0x00000001250f7824 */ /* 0x000fe400078e020e */
[----:B------:R-:W-:Y:S02]  /*0710*/  IMAD.MOV.U32 R28, RZ, RZ, R38 ;  /* 0x000000ffff1c7224 */ /* 0x000fe400078e0026 */
[----:B------:R-:W-:Y:S02]  /*0720*/  IMAD.U32 R26, RZ, RZ, UR11 ;  /* 0x0000000bff1a7e24 */ /* 0x000fe4000f8e00ff */
[----:B------:R-:W-:-:S02]  /*0730*/  IMAD.MOV.U32 R14, RZ, RZ, R36 ;  /* 0x000000ffff0e7224 */ /* 0x000fc400078e0024 */
        /* <DEDUP_REMOVED lines=8> */
[----:B------:R-:W-:Y:S01]  /*07c0*/  IADD3 R2, R27, UR8, RZ ;  /* 0x000000081b027c10 */ /* 0x000fe2000fffe0ff */
[----:B------:R-:W-:Y:S01]  /*07d0*/  ULDC.64 UR8, c[0x0][0x118] ;  /* 0x0000460000087ab9 */ /* 0x000fe20000000a00 */
        /* <DEDUP_REMOVED lines=228> */
.L_x_688:
[----:B------:R-:W-:Y:S05]  /*1620*/  BSYNC B0 ;  /* 0x0000000000007941 */ /* 0x000fea0003800000 */
.L_x_687:
        /* <DEDUP_REMOVED lines=61> */
[----:B------:R-:W-:Y:S01]  /*1a00*/  UIADD3 UR10, UR10, 0x3f, URZ ;  /* 0x0000003f0a0a7890 */ /* 0x000fe2000fffe03f */
[----:B------:R-:W-:Y:S01]  /*1a10*/  MOV R204, UR11 ;  /* 0x0000000b00cc7c02 */ /* 0x000fe20008000f00 */
[----:B------:R-:W-:Y:S01]  /*1a20*/  UIMAD UR4, UR6, UR4, URZ ;  /* 0x00000004060472a4 */ /* 0x000fe2000f8e023f */
[----:B------:R-:W-:Y:S01]  /*1a30*/  LEA R181, R181, 0x1c480, 0x1 ;  /* 0x0001c480b5b57811 */ /* 0x000fe200078e08ff */
[----:B------:R-:W-:Y:S01]  /*1a40*/  IMAD.IADD R13, R13, 0x1, R6 ;  /* 0x000000010d0d7824 */ /* 0x000fe200078e0206 */
[----:B------:R-:W-:Y:S01]  /*1a50*/  LOP3.LUT R7, R8, 0xfffffffc, RZ, 0xc0, !PT ;  /* 0xfffffffc08077812 */ /* 0x000fe200078ec0ff */
[----:B------:R-:W-:Y:S01]  /*1a60*/  IMAD.IADD R4, R4, 0x1, -R11 ;  /* 0x0000000104047824 */ /* 0x000fe200078e0a0b */
[----:B------:R-:W-:Y:S01]  /*1a70*/  USHF.R.S32.HI UR7, URZ, 0x1f, UR10 ;  /* 0x0000001f3f077899 */ /* 0x000fe2000801140a */
[----:B------:R-:W-:Y:S01]  /*1a80*/  IMAD.WIDE.U32 R204, R204, c[0x0][0x240], R12 ;  /* 0x00009000cccc7a25 */ /* 0x000fe200078e000c */
[----:B------:R-:W-:Y:S01]  /*1a90*/  UIMAD UR4, UR11, UR5, UR4 ;  /* 0x000000050b0472a4 */ /* 0x000fe2000f8e0204 */
[----:B------:R-:W-:Y:S01]  /*1aa0*/  LEA R180, R178, R181, 0x1 ;  /* 0x000000b5b2b47211 */ /* 0x000fe200078e08ff */
[----:B------:R-:W-:Y:S01]  /*1ab0*/  ULEA.HI UR7, UR7, UR10, URZ, 0x6 ;  /* 0x0000000a07077291 */ /* 0x000fe2000f8f303f */
[----:B------:R-:W-:Y:S01]  /*1ac0*/  IMAD R179, R0, 0x2, R181 ;  /* 0x0000000200b37824 */ /* 0x000fe200078e02b5 */
[C---:B------:R-:W-:Y:S01]  /*1ad0*/  IADD3 R5, R203.reuse, 0x18480, RZ ;  /* 0x00018480cb057810 */ /* 0x040fe20007ffe0ff */
[----:B------:R-:W-:Y:S01]  /*1ae0*/  IMAD.IADD R7, R2, 0x1, -R7 ;  /* 0x0000000102077824 */ /* 0x000fe200078e0a07 */
[----:B------:R-:W-:Y:S01]  /*1af0*/  IADD3 R199, R203, 0x184c0, RZ ;  /* 0x000184c0cbc77810 */ /* 0x000fe20007ffe0ff */
[----:B------:R-:W-:Y:S01]  /*1b00*/  IMAD R4, R4, -0x8, R9 ;  /* 0xfffffff804047824 */ /* 0x000fe200078e0209 */
[----:B------:R-:W-:Y:S01]  /*1b10*/  @P0 IADD3 R199, R5, -0x40, RZ ;  /* 0xffffffc005c70810 */ /* 0x000fe20007ffe0ff */
[----:B------:R-:W-:Y:S01]  /*1b20*/  IMAD.SHL.U32 R184, R184, 0x2, RZ ;  /* 0x00000002b8b87824 */ /* 0x000fe200078e00ff */
[----:B------:R-:W-:Y:S01]  /*1b30*/  LEA R182, R182, 0x80, 0x1 ;  /* 0x00000080b6b67811 */ /* 0x000fe200078e08ff */
        /* <DEDUP_REMOVED lines=57> */
[----:B------:R-:W-:Y:S02]  /*1ed0*/  USHF.R.S32.HI UR18, URZ, 0x6, UR7 ;  /* 0x000000063f127899 */ /* 0x000fe40008011407 */
[----:B------:R-:W-:Y:S02]  /*1ee0*/  UMOV UR5, URZ ;  /* 0x0000003f00057c82 */ /* 0x000fe40008000000 */
[----:B------:R-:W-:Y:S02]  /*1ef0*/  UMOV UR20, 0x1 ;  /* 0x0000000100147882 */ /* 0x000fe40000000000 */
[----:B------:R-:W-:Y:S02]  /*1f00*/  UMOV UR15, URZ ;  /* 0x0000003f000f7c82 */ /* 0x000fe40008000000 */
[----:B------:R-:W-:Y:S02]  /*1f10*/  UMOV UR19, URZ ;  /* 0x0000003f00137c82 */ /* 0x000fe40008000000 */
[----:B------:R-:W-:-:S02]  /*1f20*/  ULDC UR14, c[0x0][0x168] ;  /* 0x00005a00000e7ab9 */ /* 0x000fc40000000800 */
[----:B------:R-:W-:Y:S02]  /*1f30*/  UIMAD UR13, UR11, UR13, URZ ;  /* 0x0000000d0b0d72a4 */ /* 0x000fe4000f8e023f */
[----:B------:R-:W-:Y:S02]  /*1f40*/  UIMAD UR12, UR11, UR12, URZ ;  /* 0x0000000c0b0c72a4 */ /* 0x000fe4000f8e023f */
[----:B------:R-:W-:Y:S02]  /*1f50*/  ULDC UR7, c[0x0][0x168] ;  /* 0x00005a0000077ab9 */ /* 0x000fe40000000800 */
.L_x_692:
        /* <DEDUP_REMOVED lines=101> */
[----:B------:R-:W1:Y:S01]  /*25b0*/  MUFU.TANH R211, R211 ;  /* 0x000000d300d37308 */ /* 0x000e620000002400 */
        /* <DEDUP_REMOVED lines=67> */
[----:B--234-:R-:W2:Y:S01]  /*29f0*/  @!P1 S2R R3, SR_CTAID.Y ;  /* 0x0000000000039919 */ /* 0x01cea20000002600 */
        /* <DEDUP_REMOVED lines=41> */
.L_x_690:
[-C--:B-1234-:R-:W-:Y:S01]  /*2c90*/  HMMA.16816.F32.BF16 R4, R132, R136.reuse, RZ ;  /* 0x000000888404723c */ /* 0x09efe200000418ff */
        /* <DEDUP_REMOVED lines=459> */
[----:B-12-4-:R-:W1:Y:S01]  /*4950*/  S2R R5, SR_CTAID.Y ;  /* 0x0000000000057919 */ /* 0x016e620000002600 */
        /* <DEDUP_REMOVED lines=39> */
.L_x_691:
[-C--:B-12-4-:R-:W-:Y:S01]  /*4bd0*/  HMMA.16816.F32.BF16 R4, R28, R2.reuse, RZ ;  /* 0x000000021c04723c */ /* 0x096fe200000418ff */
        /* <DEDUP_REMOVED lines=189> */
.L_x_689:
[----:B------:R-:W1:Y:S01]  /*57b0*/  S2UR UR13, SR_CTAID.Y ;  /* 0x00000000000d79c3 */ /* 0x000e620000002600 */
[----:B------:R-:W-:Y:S01]  /*57c0*/  UMOV UR4, 0x1 ;  /* 0x0000000100047882 */ /* 0x000fe20000000000 */
[----:B------:R-:W3:Y:S01]  /*57d0*/  S2R R0, SR_TID.X ;  /* 0x0000000000007919 */ /* 0x000ee20000002100 */
[----:B------:R-:W-:Y:S01]  /*57e0*/  ULDC.64 UR16, c[0x0][0x338] ;  /* 0x0000ce0000107ab9 */ /* 0x000fe20000000a00 */
[----:B------:R-:W-:Y:S01]  /*57f0*/  BSSY B0, `(.L_x_693) ;  /* 0x0000057000007945 */ /* 0x000fe20003800000 */
[----:B------:R-:W-:Y:S01]  /*5800*/  UISETP.NE.AND UP0, UPT, UR4, UR16, UPT ;  /* 0x000000100400728c */ /* 0x000fe2000bf05270 */
[----:B------:R-:W-:Y:S01]  /*5810*/  FMUL.FTZ R84, R84, c[0x0][0x298] ;  /* 0x0000a60054547a20 */ /* 0x000fe20000410000 */
[----:B------:R-:W-:Y:S01]  /*5820*/  ULDC UR11, c[0x0][0x340] ;  /* 0x0000d000000b7ab9 */ /* 0x000fe20000000800 */
[----:B------:R-:W4:Y:S01]  /*5830*/  S2UR UR10, SR_CTAID.X ;  /* 0x00000000000a79c3 */ /* 0x000f220000002500 */
[----:B------:R-:W-:Y:S01]  /*5840*/  ULDC UR4, c[0x0][0x358] ;  /* 0x0000d60000047ab9 */ /* 0x000fe20000000800 */
[----:B------:R-:W-:Y:S01]  /*5850*/  FMUL.FTZ R85, R85, c[0x0][0x298] ;  /* 0x0000a60055557a20 */ /* 0x000fe20000410000 */
[----:B------:R-:W-:Y:S01]  /*5860*/  ULDC UR5, c[0x0][0x2f4] ;  /* 0x0000bd0000057ab9 */ /* 0x000fe20000000800 */
[----:B------:R-:W-:-:S02]  /*5870*/  FMUL.FTZ R86, R86, c[0x0][0x298] ;  /* 0x0000a60056567a20 */ /* 0x000fc40000410000 */
[----:B------:R-:W-:Y:S02]  /*5880*/  FMUL.FTZ R87, R87, c[0x0][0x298] ;  /* 0x0000a60057577a20 */ /* 0x000fe40000410000 */
[----:B------:R-:W5:Y:S01]  /*5890*/  S2UR UR7, SR_CTAID.Z ;  /* 0x00000000000779c3 */ /* 0x000f620000002700 */
[----:B------:R-:W-:Y:S02]  /*58a0*/  FMUL.FTZ R88, R88, c[0x0][0x298] ;  /* 0x0000a60058587a20 */ /* 0x000fe40000410000 */
[----:B------:R-:W-:Y:S02]  /*58b0*/  FMUL.FTZ R89, R89, c[0x0][0x298] ;  /* 0x0000a60059597a20 */ /* 0x000fe40000410000 */
[----:B------:R-:W-:Y:S02]  /*58c0*/  FMUL.FTZ R90, R90, c[0x0][0x298] ;  /* 0x0000a6005a5a7a20 */ /* 0x000fe40000410000 */
[----:B------:R-:W-:Y:S01]  /*58d0*/  FMUL.FTZ R91, R91, c[0x0][0x298] ;  /* 0x0000a6005b5b7a20 */ /* 0x000fe20000410000 */
[----:B-1----:R-:W-:Y:S01]  /*58e0*/  UIMAD.WIDE.U32 UR18, UR13, UR17, URZ ;  /* 0x000000110d1272a5 */ /* 0x002fe2000f8e003f */
[----:B------:R-:W-:Y:S01]  /*58f0*/  FMUL.FTZ R96, R96, c[0x0][0x298] ;  /* 0x0000a60060607a20 */ /* 0x000fe20000410000 */
[----:B------:R-:W-:Y:S01]  /*5900*/  USHF.R.S32.HI UR15, URZ, 0x1f, UR13 ;  /* 0x0000001f3f0f7899 */ /* 0x000fe2000801140d */
[----:B---3--:R-:W-:Y:S01]  /*5910*/  ISETP.NE.AND P1, PT, R0, RZ, PT ;  /* 0x000000ff0000720c */ /* 0x008fe20003f25270 */
[----:B------:R-:W-:Y:S01]  /*5920*/  UMOV UR17, UR13 ;  /* 0x0000000d00117c82 */ /* 0x000fe20008000000 */
[----:B------:R-:W-:Y:S01]  /*5930*/  FMUL.FTZ R97, R97, c[0x0][0x298] ;  /* 0x0000a60061617a20 */ /* 0x000fe20000410000 */
[----:B------:R-:W-:Y:S01]  /*5940*/  @UP0 USHF.R.U32.HI UR17, URZ, UR11, UR19 ;  /* 0x0000000b3f110299 */ /* 0x000fe20008011613 */
[----:B------:R-:W-:Y:S01]  /*5950*/  FMUL.FTZ R98, R98, c[0x0][0x298] ;  /* 0x0000a60062627a20 */ /* 0x000fe20000410000 */
[----:B----4-:R-:W-:Y:S01]  /*5960*/  UIMAD UR11, UR10, UR4, URZ ;  /* 0x000000040a0b72a4 */ /* 0x010fe2000f8e023f */
[----:B------:R-:W-:Y:S01]  /*5970*/  FMUL.FTZ R99, R99, c[0x0][0x298] ;  /* 0x0000a60063637a20 */ /* 0x000fe20000410000 */
[----:B------:R-:W-:Y:S01]  /*5980*/  @UP0 USHF.R.S32.HI UR4, URZ, 0x1f, UR17 ;  /* 0x0000001f3f040899 */ /* 0x000fe20008011411 */
[----:B------:R-:W-:Y:S01]  /*5990*/  FMUL.FTZ R92, R92, c[0x0][0x298] ;  /* 0x0000a6005c5c7a20 */ /* 0x000fe20000410000 */
[----:B------:R-:W-:Y:S01]  /*59a0*/  UMOV UR14, UR13 ;  /* 0x0000000d000e7c82 */ /* 0x000fe20008000000 */
[----:B------:R-:W-:Y:S01]  /*59b0*/  FMUL.FTZ R93, R93, c[0x0][0x298] ;  /* 0x0000a6005d5d7a20 */ /* 0x000fe20000410000 */
[----:B------:R-:W-:Y:S01]  /*59c0*/  @UP0 UMOV UR14, UR17 ;  /* 0x00000011000e0c82 */ /* 0x000fe20008000000 */
[----:B------:R-:W-:Y:S01]  /*59d0*/  FMUL.FTZ R94, R94, c[0x0][0x298] ;  /* 0x0000a6005e5e7a20 */ /* 0x000fe20000410000 */
[----:B-----5:R-:W-:Y:S01]  /*59e0*/  UIMAD UR12, UR7, UR5, URZ ;  /* 0x00000005070c72a4 */ /* 0x020fe2000f8e023f */
        /* <DEDUP_REMOVED lines=47> */
[----:B------:R-:W-:Y:S01]  /*5ce0*/  FMUL.FTZ R127, R127, c[0x0][0x298] ;  /* 0x0000a6007f7f7a20 */ /* 0x000fe20000410000 */
[----:B------:R-:W-:Y:S06]  /*5cf0*/  BAR.SYNC.DEFER_BLOCKING 0x1, 0x100 ;  /* 0x0044000000007b1d */ /* 0x000fec0000010000 */
[----:B------:R-:W-:Y:S05]  /*5d00*/  @P1 BRA `(.L_x_694) ;  /* 0x0000005000001947 */ /* 0x000fea0003800000 */
.L_x_695:
[----:B------:R-:W3:Y:S01]  /*5d10*/  LDG.E.STRONG.GPU R4, [R2.64] ;  /* 0x0000000802047981 */ /* 0x000ee2000c1ef900 */
[----:B------:R-:W-:Y:S01]  /*5d20*/  YIELD ;  /* 0x0000000000007946 */ /* 0x000fe20003800000 */
[----:B---3--:R-:W-:Y:S01]  /*5d30*/  ISETP.NE.AND P0, PT, R4, UR13, PT ;  /* 0x0000000d04007c0c */ /* 0x008fe2000bf05270 */
[----:B------:R-:W-:-:S12]  /*5d40*/  CCTL.IVALL ;  /* 0x00000000ff00798f */ /* 0x000fd80002000000 */
[----:B------:R-:W-:Y:S05]  /*5d50*/  @P0 BRA `(.L_x_695) ;  /* 0xffffffb000000947 */ /* 0x000fea000383ffff */
.L_x_694:
[----:B------:R-:W-:Y:S05]  /*5d60*/  BSYNC B0 ;  /* 0x0000000000007941 */ /* 0x000fea0003800000 */
.L_x_693:
[----:B--2---:R-:W-:Y:S01]  /*5d70*/  MOV R5, 0xffffffff ;  /* 0xffffffff00057802 */ /* 0x004fe20000000f00 */
[----:B------:R-:W-:Y:S05]  /*5d80*/  BRA.CONV ~URZ, `(.L_x_696) ;  /* 0x000000237f007947 */ /* 0x000fea000b800000 */
[----:B------:R-:W-:Y:S02]  /*5d90*/  MOV R6, 0x5db0 ;  /* 0x00005db000067802 */ /* 0x000fe40000000f00 */
[----:B------:R-:W-:Y:S05]  /*5da0*/  CALL.REL.NOINC `($__internal_6_$__cuda_sm70_warpsync) ;  /* 0x00000b2000007944 */ /* 0x000fea0003c00000 */
.L_x_696:
[----:B------:R-:W-:Y:S01]  /*5db0*/  UIMAD UR4, UR10, 0x3000, URZ ;  /* 0x000030000a0478a4 */ /* 0x000fe2000f8e023f */
[----:B------:R-:W1:Y:S01]  /*5dc0*/  S2R R4, SR_CTAID.Z ;  /* 0x0000000000047919 */ /* 0x000e620000002700 */
[----:B------:R-:W-:Y:S01]  /*5dd0*/  IMAD.U32 R6, RZ, RZ, UR14 ;  /* 0x0000000eff067e24 */ /* 0x000fe2000f8e00ff */
[----:B------:R-:W-:-:S06]  /*5de0*/  NOP ;  /* 0x0000000000007918 */ /* 0x000fcc0000000000 */
[----:B------:R-:W-:Y:S01]  /*5df0*/  USHF.R.S32.HI UR16, URZ, 0x1f, UR4 ;  /* 0x0000001f3f107899 */ /* 0x000fe20008011404 */
[C---:B------:R-:W-:Y:S01]  /*5e00*/  IADD3 R8, P0, R0.reuse, UR4, RZ ;  /* 0x0000000400087c10 */ /* 0x040fe2000ff1e0ff */
[----:B------:R-:W-:Y:S01]  /*5e10*/  IMAD.U32 R7, RZ, RZ, UR15 ;  /* 0x0000000fff077e24 */ /* 0x000fe2000f8e00ff */
[----:B------:R-:W-:Y:S02]  /*5e20*/  ULDC.64 UR4, c[0x0][0x328] ;  /* 0x0000ca0000047ab9 */ /* 0x000fe40000000a00 */
[----:B------:R-:W-:Y:S01]  /*5e30*/  UIMAD UR4, UR15, UR4, URZ ;  /* 0x000000040f0472a4 */ /* 0x000fe2000f8e023f */
[----:B------:R-:W-:-:S03]  /*5e40*/  LEA.HI.X.SX32 R9, R0, UR16, 0x1, P0 ;  /* 0x0000001000097c11 */ /* 0x000fc600080f0eff */
[----:B------:R-:W-:Y:S02]  /*5e50*/  UIMAD UR16, UR14, UR5, UR4 ;  /* 0x000000050e1072a4 */ /* 0x000fe4000f8e0204 */
[----:B------:R-:W-:Y:S01]  /*5e60*/  IMAD.WIDE.U32 R6, R6, c[0x0][0x328], R8 ;  /* 0x0000ca0006067a25 */ /* 0x000fe200078e0008 */
[----:B------:R-:W-:Y:S02]  /*5e70*/  ULDC.64 UR4, c[0x0][0x330] ;  /* 0x0000cc0000047ab9 */ /* 0x000fe40000000a00 */
        /* <DEDUP_REMOVED lines=57> */
[----:B-1----:R-:W-:Y:S05]  /*6210*/  CALL.REL.NOINC `($__internal_6_$__cuda_sm70_warpsync) ;  /* 0x000006b000007944 */ /* 0x002fea0003c00000 */
.L_x_697:
        /* <DEDUP_REMOVED lines=12> */
.L_x_699:
[----:B------:R-:W-:Y:S05]  /*62e0*/  BSYNC B0 ;  /* 0x0000000000007941 */ /* 0x000fea0003800000 */
.L_x_698:
[----:B------:R-:W-:Y:S01]  /*62f0*/  ULDC.64 UR4, c[0x0][0x348] ;  /* 0x0000d20000047ab9 */ /* 0x000fe20000000a00 */
[----:B------:R-:W-:Y:S01]  /*6300*/  BSSY B0, `(.L_x_700) ;  /* 0x000000b000007945 */ /* 0x000fe20003800000 */
[----:B------:R-:W-:-:S04]  /*6310*/  UIADD3 UR4, UP0, UR11, UR4, URZ ;  /* 0x000000040b047290 */ /* 0x000fc8000ff1e03f */
[----:B------:R-:W-:Y:S02]  /*6320*/  UIADD3.X UR5, UR12, UR5, URZ, UP0, !UPT ;  /* 0x000000050c057290 */ /* 0x000fe400087fe43f */
[----:B--2---:R-:W-:-:S04]  /*6330*/  MOV R2, UR4 ;  /* 0x0000000400027c02 */ /* 0x004fc80008000f00 */
[----:B------:R-:W-:Y:S01]  /*6340*/  MOV R3, UR5 ;  /* 0x0000000500037c02 */ /* 0x000fe20008000f00 */
[----:B------:R-:W-:Y:S05]  /*6350*/  @P1 BRA `(.L_x_701) ;  /* 0x0000005000001947 */ /* 0x000fea0003800000 */
.L_x_702:
[----:B------:R-:W2:Y:S01]  /*6360*/  LDG.E.STRONG.GPU R0, [R2.64] ;  /* 0x0000000802007981 */ /* 0x000ea2000c1ef900 */
[----:B------:R-:W-:Y:S01]  /*6370*/  YIELD ;  /* 0x0000000000007946 */ /* 0x000fe20003800000 */
[----:B--2---:R-:W-:Y:S01]  /*6380*/  ISETP.NE.AND P0, PT, R0, UR13, PT ;  /* 0x0000000d00007c0c */ /* 0x004fe2000bf05270 */
[----:B------:R-:W-:-:S12]  /*6390*/  CCTL.IVALL ;  /* 0x00000000ff00798f */ /* 0x000fd80002000000 */
[----:B------:R-:W-:Y:S05]  /*63a0*/  @P0 BRA `(.L_x_702) ;  /* 0xffffffb000000947 */ /* 0x000fea000383ffff */
.L_x_701:
[----:B------:R-:W-:Y:S05]  /*63b0*/  BSYNC B0 ;  /* 0x0000000000007941 */ /* 0x000fea0003800000 */
.L_x_700:
[----:B------:R-:W-:Y:S05]  /*63c0*/  BRA.CONV ~URZ, `(.L_x_703) ;  /* 0x000000237f007947 */ /* 0x000fea000b800000 */
[----:B------:R-:W-:Y:S02]  /*63d0*/  MOV R6, 0x63f0 ;  /* 0x000063f000067802 */ /* 0x000fe40000000f00 */
[----:B-1----:R-:W-:Y:S05]  /*63e0*/  CALL.REL.NOINC `($__internal_6_$__cuda_sm70_warpsync) ;  /* 0x000004e000007944 */ /* 0x002fea0003c00000 */
.L_x_703:
[----:B------:R-:W-:Y:S01]  /*63f0*/  ULDC.64 UR4, c[0x0][0x300] ;  /* 0x0000c00000047ab9 */ /* 0x000fe20000000a00 */
[----:B------:R-:W-:Y:S01]  /*6400*/  IMAD.U32 R6, RZ, RZ, UR14 ;  /* 0x0000000eff067e24 */ /* 0x000fe2000f8e00ff */
        /* <DEDUP_REMOVED lines=63> */
[----:B-12---:R-:W-:Y:S05]  /*6800*/  CALL.REL.NOINC `($__internal_6_$__cuda_sm70_warpsync) ;  /* 0x000000c000007944 */ /* 0x006fea0003c00000 */
.L_x_704:
        /* <DEDUP_REMOVED lines=12> */
        .weak           $__internal_6_$__cuda_sm70_warpsync
        .type           $__internal_6_$__cuda_sm70_warpsync,@function
        .size           $__internal_6_$__cuda_sm70_warpsync,(.L_x_1414 - $__internal_6_$__cuda_sm70_warpsync)
$__internal_6_$__cuda_sm70_warpsync:
[----:B------:R-:W-:Y:S01]  /*68d0*/  MOV R7, 0x0 ;  /* 0x0000000000077802 */ /* 0x000fe20000000f00 */
[----:B------:R-:W-:Y:S04]  /*68e0*/  WARPSYNC R5 ;  /* 0x0000000500007348 */ /* 0x000fe80003800000 */
[----:B------:R-:W-:Y:S05]  /*68f0*/  RET.REL.NODEC R6 `(_ZN7cutlass13device_kernelIN5flash19enable_sm80_to_sm89INS1_16FlashAttnBwdSm80INS1_25CollectiveMainloopBwdSm80ILi2ELi2EN4cute5tupleIJNS5_1CILi64EEENS7_ILi128EEENS7_ILi96EEEEEENS_10bfloat16_tEfNS_4arch4Sm80ELb0ELb0ELb1ELb0ELb1ELb0ELb0ELb0ELi2ELi2ELi4ELi2ELb0EEENS1_24CollectiveEpilogueBwdGQAISB_fSE_Li256ELb0ELb1EEENS1_19SingleTileSchedulerILb0ELb0ELb0ELi128EEEEEEEEEvNT_6ParamsE) ;  /* 0xffff970006007950 */ /* 0x000fea0003c3ffff */
.L_x_705:
        /* <DEDUP_REMOVED lines=16> */
.L_x_1414:


//--------------------- .text._ZN7cutlass13device_kernelIN5flash19enable_sm80_to_sm89INS1_16FlashAttnBwdSm80INS1_25CollectiveMainloopBwdSm80ILi2ELi2EN4cute5tupleIJNS5_1CILi64EEENS7_ILi128EEENS7_ILi96EEEEEENS_10bfloat16_tEfNS_4arch4Sm80ELb0ELb0ELb1ELb1ELb0ELb0ELb0ELb0ELi2ELi2ELi4ELi2ELb0EEENS1_21CollectiveEpilogueBwdISB_SC_SE_Li256ELb1ELb0ELi2EEENS1_19SingleTileSchedulerILb1ELb0ELb0ELi128EEEEEEEEEvNT_6ParamsE --------------------------
	.section	.text._ZN7cutlass13device_kernelIN5flash19enable_sm80_to_sm89INS1_16FlashAttnBwdSm80INS1_25CollectiveMainloopBwdSm80ILi2ELi2EN4cute5tupleIJNS5_1CILi64EEENS7_ILi128EEENS7_ILi96EEEEEENS_10bfloat16_tEfNS_4arch4Sm80ELb0ELb0ELb1ELb1ELb0ELb0ELb0ELb0ELi2ELi2ELi4ELi2ELb0EEENS1_21CollectiveEpilogueBwdISB_SC_SE_Li256ELb1ELb0ELi2EEENS1_19SingleTileSchedulerILb1ELb0ELb0ELi128EEEEEEEEEvNT_6ParamsE,"ax",@progbits
	.sectioninfo	@"SHI_REGISTERS=255"
	.align	128
.text._ZN7cutlass13device_kernelIN5flash19enable_sm80_to_sm89INS1_16FlashAttnBwdSm80INS1_25CollectiveMainloopBwdSm80ILi2ELi2EN4cute5tupleIJNS5_1CILi64EEENS7_ILi128EEENS7_ILi96EEEEEENS_10bfloat16_tEfNS_4arch4Sm80ELb0ELb0ELb1ELb1ELb0ELb0ELb0ELb0ELi2ELi2ELi4ELi2ELb0EEENS1_21CollectiveEpilogueBwdISB_SC_SE_Li256ELb1ELb0ELi2EEENS1_19SingleTileSchedulerILb1ELb0ELb0ELi128EEEEEEEEEvNT_6ParamsE:
        .type           _ZN7cutlass13device_kernelIN5flash19enable_sm80_to_sm89INS1_16FlashAttnBwdSm80INS1_25CollectiveMainloopBwdSm80ILi2ELi2EN4cute5tupleIJNS5_1CILi64EEENS7_ILi128EEENS7_ILi96EEEEEENS_10bfloat16_tEfNS_4arch4Sm80ELb0ELb0ELb1ELb1ELb0ELb0ELb0ELb0ELi2ELi2ELi4ELi2ELb0EEENS1_21CollectiveEpilogueBwdISB_SC_SE_Li256ELb1ELb0ELi2EEENS1_19SingleTileSchedulerILb1ELb0ELb0ELi128EEEEEEEEEvNT_6ParamsE,@function
        .size           _ZN7cutlass13device_kernelIN5flash19enable_sm80_to_sm89INS1_16FlashAttnBwdSm80INS1_25CollectiveMainloopBwdSm80ILi2ELi2EN4cute5tupleIJNS5_1CILi64EEENS7_ILi128EEENS7_ILi96EEEEEENS_10bfloat16_tEfNS_4arch4Sm80ELb0ELb0ELb1ELb1ELb0ELb0ELb0ELb0ELi2ELi2ELi4ELi2ELb0EEENS1_21CollectiveEpilogueBwdISB_SC_SE_Li256ELb1ELb0ELi2EEENS1_19SingleTileSchedulerILb1ELb0ELb0ELi128EEEEEEEEEvNT_6ParamsE,(.L_x_1416 - _ZN7cutlass13device_kernelIN5flash19enable_sm80_to_sm89INS1_16FlashAttnBwdSm80INS1_25CollectiveMainloopBwdSm80ILi2ELi2EN4cute5tupleIJNS5_1CILi64EEENS7_ILi128EEENS7_ILi96EEEEEENS_10bfloat16_tEfNS_4arch4Sm80ELb0ELb0ELb1ELb1ELb0ELb0ELb0ELb0ELi2ELi2ELi4ELi2ELb0EEENS1_21CollectiveEpilogueBwdISB_SC_SE_Li256ELb1ELb0ELi2EEENS1_19SingleTileSchedulerILb1ELb0ELb0ELi128EEEEEEEEEvNT_6ParamsE)
        .other          _ZN7cutlass13device_kernelIN5flash19enable_sm80_to_sm89INS1_16FlashAttnBwdSm80INS1_25CollectiveMainloopBwdSm80ILi2ELi2EN4cute5tupleIJNS5_1CILi64EEENS7_ILi128EEENS7_ILi96EEEEEENS_10bfloat16_tEfNS_4arch4Sm80ELb0ELb0ELb1ELb1ELb0ELb0ELb0ELb0ELi2ELi2ELi4ELi2ELb0EEENS1_21CollectiveEpilogueBwdISB_SC_SE_Li256ELb1ELb0ELi2EEENS1_19SingleTileSchedulerILb1ELb0ELb0ELi128EEEEEEEEEvNT_6ParamsE,@"STO_CUDA_ENTRY STV_DEFAULT"
_ZN7cutlass13device_kernelIN5flash19enable_sm80_to_sm89INS1_16FlashAttnBwdSm80INS1_25CollectiveMainloopBwdSm80ILi2ELi2EN4cute5tupleIJNS5_1CILi64EEENS7_ILi128EEENS7_ILi96EEEEEENS_10bfloat16_tEfNS_4arch4Sm80ELb0ELb0ELb1ELb1ELb0ELb0ELb0ELb0ELi2ELi2ELi4ELi2ELb0EEENS1_21CollectiveEpilogueBwdISB_SC_SE_Li256ELb1ELb0ELi2EEENS1_19SingleTileSchedulerILb1ELb0ELb0ELi128EEEEEEEEEvNT_6ParamsE:
[----:B------:R-:W-:Y:S02]  /*0000*/  MOV R1, c[0x0][0x28] ;  /* 0x00000a0000017a02 */ /* 0x000fe40000000f00 */
[----:B------:R-:W1:Y:S01]  /*0010*/  S2R R2, SR_TID.X ;  /* 0x0000000000027919 */ /* 0x000e620000002100 */
[----:B------:R-:W-:Y:S01]  /*0020*/  MOV R10, 0x4 ;  /* 0x00000004000a7802 */ /* 0x000fe20000000f00 */
[----:B------:R-:W-:Y:S02]  /*0030*/  ULDC.64 UR14, c[0x0][0x118] ;  /* 0x00004600000e7ab9 */ /* 0x000fe40000000a00 */
[----:B------:R-:W2:Y:S04]  /*0040*/  S2R R193, SR_CTAID.Z ;  /* 0x0000000000c17919 */ /* 0x000ea80000002700 */
[----:B------:R-:W3:Y:S04]  /*0050*/  S2R R3, SR_CTAID.X ;  /* 0x0000000000037919 */ /* 0x000ee80000002500 */
[----:B------:R-:W4:Y:S01]  /*0060*/  S2R R0, SR_CTAID.Y ;  /* 0x0000000000007919 */ /* 0x000f220000002600 */
[----:B-1----:R-:W-:-:S05]  /*0070*/  SHF.R.U32.HI R6, RZ, 0x5, R2 ;  /* 0x00000005ff067819 */ /* 0x002fca0000011602 */
[----:B------:R-:W1:Y:S02]  /*0080*/  SHFL.IDX PT, R4, R6, RZ, 0x1f ;  /* 0x00001fff06047589 */ /* 0x000e6400000e0000 */
[----:B-1----:R-:W-:Y:S01]  /*0090*/  ISETP.NE.AND P0, PT, R4, RZ, PT ;  /* 0x000000ff0400720c */ /* 0x002fe20003f05270 */
[----:B--2---:R-:W-:-:S12]  /*00a0*/  IMAD.WIDE R4, R193, R10, c[0x0][0x3c0] ;  /* 0x0000f000c1047625 */ /* 0x004fd800078e020a */
[----:B------:R-:W-:Y:S05]  /*00b0*/  @!P0 BRA `(.L_x_706) ;  /* 0x0000012000008947 */ /* 0x000fea0003800000 */
[----:B---34-:R-:W-:-:S04]  /*00c0*/  ISETP.NE.U32.AND P0, PT, RZ, c[0x0][0x3c0], PT ;  /* 0x0000f000ff007a0c */ /* 0x018fc80003f05070 */
[----:B------:R-:W-:-:S13]  /*00d0*/  ISETP.NE.AND.EX P0, PT, RZ, c[0x0][0x3c4], PT, P0 ;  /* 0x0000f100ff007a0c */ /* 0x000fda0003f05300 */
[----:B------:R-:W-:Y:S05]  /*00e0*/  @!P0 BRA `(.L_x_707) ;  /* 0x0000002000008947 */ /* 0x000fea0003800000 */
[----:B------:R1:W5:Y:S01]  /*00f0*/  LDG.E R5, [R4.64] ;  /* 0x0000000e04057981 */ /* 0x000362000c1e1900 */
[----:B------:R-:W-:Y:S05]  /*0100*/  BRA `(.L_x_708) ;  /* 0x0000009000007947 */ /* 0x000fea0003800000 */
.L_x_707:
        /* <DEDUP_REMOVED lines=8> */
.L_x_709:
[----:B------:R-:W-:Y:S02]  /*0190*/  MOV R5, c[0x0][0x3a4] ;  /* 0x0000e90000057a02 */ /* 0x000fe40000000f00 */
.L_x_708:
[----:B-1----:R-:W-:-:S05]  /*01a0*/  IMAD.SHL.U32 R4, R3, 0x80, RZ ;  /* 0x0000008003047824 */ /* 0x002fca00078e00ff */
[----:B-----5:R-:W-:-:S04]  /*01b0*/  ISETP.GE.AND P0, PT, R4, R5, PT ;  /* 0x000000050400720c */ /* 0x020fc80003f06270 */
[----:B------:R-:W-:Y:S01]  /*01c0*/  SEL R193, R193, 0xffffffff, !P0 ;  /* 0xffffffffc1c17807 */ /* 0x000fe20004000000 */
[----:B------:R-:W-:Y:S05]  /*01d0*/  BRA `(.L_x_710) ;  /* 0x0000011000007947 */ /* 0x000fea0003800000 */
.L_x_706:
[----:B---34-:R-:W-:-:S04]  /*01e0*/  ISETP.NE.U32.AND P0, PT, RZ, c[0x0][0x3c0], PT ;  /* 0x0000f000ff007a0c */ /* 0x018fc80003f05070 */
[----:B------:R-:W-:-:S13]  /*01f0*/  ISETP.NE.AND.EX P0, PT, RZ, c[0x0][0x3c4], PT, P0 ;  /* 0x0000f100ff007a0c */ /* 0x000fda0003f05300 */
[----:B------:R-:W-:Y:S05]  /*0200*/  @!P0 BRA `(.L_x_711) ;  /* 0x0000002000008947 */ /* 0x000fea0003800000 */
[----:B------:R1:W5:Y:S01]  /*0210*/  LDG.E R5, [R4.64] ;  /* 0x0000000e04057981 */ /* 0x000362000c1e1900 */
[----:B------:R-:W-:Y:S05]  /*0220*/  BRA `(.L_x_712) ;  /* 0x0000009000007947 */ /* 0x000fea0003800000 */
.L_x_711:
        /* <DEDUP_REMOVED lines=8> */
.L_x_713:
[----:B------:R-:W-:Y:S02]  /*02b0*/  MOV R5, c[0x0][0x3a4] ;  /* 0x0000e90000057a02 */ /* 0x000fe40000000f00 */
.L_x_712:
[----:B-1----:R-:W-:-:S05]  /*02c0*/  IMAD.SHL.U32 R4, R3, 0x80, RZ ;  /* 0x0000008003047824 */ /* 0x002fca00078e00ff */
[----:B-----5:R-:W-:-:S04]  /*02d0*/  ISETP.GE.AND P0, PT, R4, R5, PT ;  /* 0x000000050400720c */ /* 0x020fc80003f06270 */
[----:B------:R-:W-:-:S04]  /*02e0*/  SEL R193, R193, 0xffffffff, !P0 ;  /* 0xffffffffc1c17807 */ /* 0x000fc80004000000 */
.L_x_710:
[----:B------:R-:W-:-:S13]  /*02f0*/  ISETP.GE.AND P0, PT, R193, RZ, PT ;  /* 0x000000ffc100720c */ /* 0x000fda0003f06270 */
        /* <DEDUP_REMOVED lines=8> */
[----:B------:R-:W2:Y:S02]  /*0380*/  @P4 LDG.E R4, [R14.64] ;  /* 0x0000000e0e044981 */ /* 0x000ea4000c1e1900 */
[----:B------:R-:W-:Y:S01]  /*0390*/  @P0 IMAD.WIDE R8, R193, R10, c[0x0][0x2d8] ;  /* 0x0000b600c1080625 */ /* 0x000fe200078e020a */
[----:B------:R-:W-:-:S03]  /*03a0*/  CS2R R6, SRZ ;  /* 0x0000000000067805 */ /* 0x000fc6000001ff00 */
[----:B------:R-:W-:Y:S02]  /*03b0*/  IMAD.MOV.U32 R5, RZ, RZ, RZ ;  /* 0x000000ffff057224 */ /* 0x000fe400078e00ff */
[----:B------:R2:W3:Y:S01]  /*03c0*/  @P0 LDG.E R8, [R8.64] ;  /* 0x0000000e08080981 */ /* 0x0004e2000c1e1900 */
[----:B------:R-:W-:-:S03]  /*03d0*/  IMAD.WIDE R12, R193, R10, c[0x0][0x2d0] ;  /* 0x0000b400c10c7625 */ /* 0x000fc600078e020a */
[----:B------:R1:W5:Y:S04]  /*03e0*/  @P4 LDG.E R5, [R14.64] ;  /* 0x0000000e0e054981 */ /* 0x000368000c1e1900 */
[----:B------:R1:W5:Y:S01]  /*03f0*/  @P3 LDG.E R7, [R12.64] ;  /* 0x0000000e0c073981 */ /* 0x000362000c1e1900 */
[----:B------:R-:W-:Y:S01]  /*0400*/  ULDC UR12, c[0x0][0x168] ;  /* 0x00005a00000c7ab9 */ /* 0x000fe20000000800 */
[----:B--2---:R-:W-:-:S05]  /*0410*/  @P4 IMAD R9, R193, 0x40, R4 ;  /* 0x00000040c1094824 */ /* 0x004fca00078e0204 */
[----:B------:R-:W-:-:S04]  /*0420*/  @P4 SHF.R.S32.HI R4, RZ, 0x1f, R9 ;  /* 0x0000001fff044819 */ /* 0x000fc80000011409 */
[----:B------:R-:W-:Y:S01]  /*0430*/  @P4 LEA.HI R4, R4, R9, RZ, 0x6 ;  /* 0x0000000904044211 */ /* 0x000fe200078f30ff */
[----:B---3--:R1:W2:Y:S03]  /*0440*/  @P0 R2UR UR12, R8 ;  /* 0x00000000080c03c2 */ /* 0x0082a600000e0000 */
[----:B------:R-:W-:Y:S01]  /*0450*/  @P4 LOP3.LUT R6, R4, 0xffffffc0, RZ, 0xc0, !PT ;  /* 0xffffffc004064812 */ /* 0x000fe200078ec0ff */
[----:B------:R-:W-:Y:S01]  /*0460*/  IMAD.MOV.U32 R4, RZ, RZ, c[0x0][0x198] ;  /* 0x00006600ff047624 */ /* 0x000fe200078e00ff */
[----:B------:R-:W-:Y:S05]  /*0470*/  @P0 BRA `(.L_x_714) ;  /* 0x0000006000000947 */ /* 0x000fea0003800000 */
[----:B------:R-:W-:Y:S05]  /*0480*/  @!P4 BRA `(.L_x_714) ;  /* 0x000000500000c947 */ /* 0x000fea0003800000 */
[----:B------:R-:W3:Y:S04]  /*0490*/  LDG.E R9, [R14.64] ;  /* 0x0000000e0e097981 */ /* 0x000ee8000c1e1900 */
[----:B-1----:R-:W4:Y:S01]  /*04a0*/  LDG.E R8, [R14.64+0x4] ;  /* 0x0000040e0e087981 */ /* 0x002f22000c1e1900 */
[----:B--23--:R-:W1:Y:S08]  /*04b0*/  R2UR UR12, R9 ;  /* 0x00000000090c73c2 */ /* 0x00ce7000000e0000 */
[----:B----4-:R-:W1:Y:S02]  /*04c0*/  R2UR UR4, R8 ;  /* 0x00000000080473c2 */ /* 0x010e6400000e0000 */
[----:B-1----:R-:W-:-:S06]  /*04d0*/  UIADD3 UR12, -UR12, UR4, URZ ;  /* 0x000000040c0c7290 */ /* 0x002fcc000fffe13f */
.L_x_714:
[----:B------:R-:W-:-:S04]  /*04e0*/  ISETP.NE.U32.AND P0, PT, RZ, c[0x0][0x2e0], PT ;  /* 0x0000b800ff007a0c */ /* 0x000fc80003f05070 */
[----:B------:R-:W-:-:S13]  /*04f0*/  ISETP.NE.AND.EX P0, PT, RZ, c[0x0][0x2e4], PT, P0 ;  /* 0x0000b900ff007a0c */ /* 0x000fda0003f05300 */
[----:B------:R-:W-:Y:S05]  /*0500*/  @!P0 BRA `(.L_x_715) ;  /* 0x0000003000008947 */ /* 0x000fea0003800000 */
[----:B------:R-:W-:-:S05]  /*0510*/  IMAD.WIDE R10, R193, R10, c[0x0][0x2e0] ;  /* 0x0000b800c10a7625 */ /* 0x000fca00078e020a */
[----:B------:R3:W5:Y:S01]  /*0520*/  LDG.E R4, [R10.64] ;  /* 0x0000000e0a047981 */ /* 0x000762000c1e1900 */
[----:B------:R-:W-:Y:S05]  /*0530*/  BRA `(.L_x_716) ;  /* 0x0000004000007947 */ /* 0x000fea0003800000 */
.L_x_715:
[----:B------:R-:W-:Y:S05]  /*0540*/  @!P3 BRA `(.L_x_716) ;  /* 0x000000300000b947 */ /* 0x000fea0003800000 */
[----:B------:R-:W3:Y:S04]  /*0550*/  LDG.E R4, [R12.64] ;  /* 0x0000000e0c047981 */ /* 0x000ee8000c1e1900 */
[----:B------:R-:W3:Y:S02]  /*0560*/  LDG.E R9, [R12.64+0x4] ;  /* 0x0000040e0c097981 */ /* 0x000ee4000c1e1900 */
[----:B---3--:R-:W-:Y:S02]  /*0570*/  IADD3 R4, -R4, R9, RZ ;  /* 0x0000000904047210 */ /* 0x008fe40007ffe1ff */
.L_x_716:
[----:B--2---:R-:W-:Y:S01]  /*0580*/  UISETP.GE.AND UP0, UPT, UR12, 0x1, UPT ;  /* 0x000000010c00788c */ /* 0x004fe2000bf06270 */
        /* <DEDUP_REMOVED lines=51> */
[----:B---3--:R-:W-:Y:S01]  /*08c0*/  IMAD R10, R6, 0x60, RZ ;  /* 0x00000060060a7824 */ /* 0x008fe200078e02ff */
[----:B-1----:R-:W-:Y:S01]  /*08d0*/  SHF.R.S32.HI R15, RZ, 0x1f, R0 ;  /* 0x0000001fff0f7819 */ /* 0x002fe20000011400 */
[----:B------:R-:W-:Y:S01]  /*08e0*/  IMAD.SHL.U32 R191, R2, 0x4, RZ ;  /* 0x0000000402bf7824 */ /* 0x000fe200078e00ff */
[--C-:B------:R-:W-:Y:S01]  /*08f0*/  SHF.R.S32.HI R9, RZ, 0x1f, R2.reuse ;  /* 0x0000001fff097819 */ /* 0x100fe20000011402 */
[----:B------:R-:W-:Y:S01]  /*0900*/  IMAD.MOV.U32 R11, RZ, RZ, c[0x0][0x248] ;  /* 0x00009200ff0b7624 */ /* 0x000fe200078e00ff */
[CC--:B------:R-:W-:Y:S01]  /*0910*/  IADD3 R8, P0, R10.reuse, R2.reuse, RZ ;  /* 0x000000020a087210 */ /* 0x0c0fe20007f1e0ff */
[----:B------:R-:W-:Y:S01]  /*0920*/  IMAD R13, R15, c[0x0][0x270], RZ ;  /* 0x00009c000f0d7a24 */ /* 0x000fe200078e02ff */
[----:B------:R-:W-:Y:S01]  /*0930*/  SHF.R.S32.HI R17, RZ, 0x1f, R2 ;  /* 0x0000001fff117819 */ /* 0x000fe20000011402 */
[----:B------:R-:W-:Y:S01]  /*0940*/  IMAD.MOV.U32 R185, RZ, RZ, 0x10 ;  /* 0x00000010ffb97424 */ /* 0x000fe200078e00ff */
[----:B------:R-:W-:Y:S01]  /*0950*/  LEA.HI.X.SX32 R9, R10, R9, 0x1, P0 ;  /* 0x000000090a097211 */ /* 0x000fe200000f0eff */
[C---:B------:R-:W-:Y:S01]  /*0960*/  IMAD R32, R0.reuse, c[0x0][0x274], R13 ;  /* 0x00009d0000207a24 */ /* 0x040fe200078e020d */
[----:B------:R-:W-:Y:S01]  /*0970*/  LEA.HI R10, R17, R2, RZ, 0x4 ;  /* 0x00000002110a7211 */ /* 0x000fe200078f20ff */
[----:B------:R-:W-:Y:S01]  /*0980*/  UISETP.GE.AND UP0, UPT, UR12, 0x41, UPT ;  /* 0x000000410c00788c */ /* 0x000fe2000bf06270 */
[----:B------:R-:W-:Y:S01]  /*0990*/  SHF.R.S32.HI R12, RZ, 0x1f, R6 ;  /* 0x0000001fff0c7819 */ /* 0x000fe20000011406 */
[----:B------:R-:W-:Y:S01]  /*09a0*/  IMAD.WIDE.U32 R8, R0, c[0x0][0x238], R8 ;  /* 0x00008e0000087a25 */ /* 0x000fe200078e0008 */
[----:B------:R-:W-:-:S02]  /*09b0*/  IADD3 R22, P0, R191, R6, RZ ;  /* 0x00000006bf167210 */ /* 0x000fc40007f1e0ff */
[----:B------:R-:W-:Y:S02]  /*09c0*/  LEA.HI R19, R17, R2, RZ, 0x2 ;  /* 0x0000000211137211 */ /* 0x000fe400078f10ff */
[----:B------:R-:W-:Y:S02]  /*09d0*/  SHF.R.S32.HI R13, RZ, 0x4, R10 ;  /* 0x00000004ff0d7819 */ /* 0x000fe4000001140a */
[----:B------:R-:W-:Y:S01]  /*09e0*/  ISETP.NE.AND P2, PT, R11, 0x1, PT ;  /* 0x000000010b00780c */ /* 0x000fe20003f45270 */
[----:B------:R-:W-:Y:S01]  /*09f0*/  IMAD.MOV.U32 R11, RZ, RZ, R0 ;  /* 0x000000ffff0b7224 */ /* 0x000fe200078e0000 */
[----:B------:R-:W-:Y:S02]  /*0a00*/  LEA.HI.X.SX32 R23, R191, R12, 0x1, P0 ;  /* 0x0000000cbf177211 */ /* 0x000fe400000f0eff */
[----:B------:R-:W-:Y:S02]  /*0a10*/  SHF.R.S32.HI R192, RZ, 0x2, R19 ;  /* 0x00000002ffc07819 */ /* 0x000fe40000011413 */
[----:B------:R-:W-:Y:S01]  /*0a20*/  LEA.HI R12, R10, R13, RZ, 0x1 ;  /* 0x0000000d0a0c7211 */ /* 0x000fe200078f08ff */
[----:B------:R-:W-:Y:S01]  /*0a30*/  IMAD.WIDE.U32 R20, R0, c[0x0][0x270], R22 ;  /* 0x00009c0000147a25 */ /* 0x000fe200078e0016 */
[----:B------:R-:W-:-:S02]  /*0a40*/  SHF.R.S32.HI R6, RZ, 0x1f, R192 ;  /* 0x0000001fff067819 */ /* 0x000fc400000114c0 */
[----:B-----5:R-:W-:Y:S01]  /*0a50*/  IADD3 R43, P1, R192, R5, RZ ;  /* 0x00000005c02b7210 */ /* 0x020fe20007f3e0ff */
[----:B------:R-:W-:Y:S01]  /*0a60*/  IMAD.IADD R33, R21, 0x1, R32 ;  /* 0x0000000115217824 */ /* 0x000fe200078e0220 */
[----:B------:R-:W-:Y:S01]  /*0a70*/  LOP3.LUT R12, R12, 0xfffffffe, RZ, 0xc0, !PT ;  /* 0xfffffffe0c0c7812 */ /* 0x000fe200078ec0ff */
[----:B------:R-:W-:Y:S01]  /*0a80*/  @P2 IMAD.HI.U32 R14, R0, c[0x0][0x24c], RZ ;  /* 0x00009300000e2a27 */ /* 0x000fe200078e00ff */
[-C--:B------:R-:W-:Y:S02]  /*0a90*/  LEA.HI.X.SX32 R38, R5, R6.reuse, 0x1, P1 ;  /* 0x0000000605267211 */ /* 0x080fe400008f0eff */
[----:B------:R-:W-:Y:S01]  /*0aa0*/  IADD3 R28, P0, R192, R7, RZ ;  /* 0x00000007c01c7210 */ /* 0x000fe20007f1e0ff */
[----:B------:R-:W-:Y:S01]  /*0ab0*/  IMAD.IADD R5, R13, 0x1, -R12 ;  /* 0x000000010d057824 */ /* 0x000fe200078e0a0c */
[----:B------:R-:W-:Y:S01]  /*0ac0*/  LOP3.LUT R13, R19, 0xfffffffc, RZ, 0xc0, !PT ;  /* 0xfffffffc130d7812 */ /* 0x000fe200078ec0ff */
[----:B------:R-:W-:Y:S01]  /*0ad0*/  IMAD.MOV.U32 R32, RZ, RZ, R20 ;  /* 0x000000ffff207224 */ /* 0x000fe200078e0014 */
[----:B------:R-:W-:Y:S01]  /*0ae0*/  LEA.HI.X.SX32 R29, R7, R6, 0x1, P0 ;  /* 0x00000006071d7211 */ /* 0x000fe200000f0eff */
[----:B------:R-:W-:Y:S01]  /*0af0*/  IMAD R7, R15, c[0x0][0x238], RZ ;  /* 0x00008e000f077a24 */ /* 0x000fe200078e02ff */
[----:B------:R-:W-:Y:S01]  /*0b00*/  @P2 SHF.R.U32.HI R11, RZ, c[0x0][0x250], R14 ;  /* 0x00009400ff0b2a19 */ /* 0x000fe2000001160e */
[----:B------:R-:W-:Y:S01]  /*0b10*/  IMAD.IADD R6, R2, 0x1, -R13 ;  /* 0x0000000102067824 */ /* 0x000fe200078e0a0d */
[-C--:B------:R-:W-:Y:S01]  /*0b20*/  LEA.HI R18, R17, R2.reuse, RZ, 0x3 ;  /* 0x0000000211127211 */ /* 0x080fe200078f18ff */
[----:B------:R-:W-:Y:S01]  /*0b30*/  IMAD R21, R15, c[0x0][0x288], RZ ;  /* 0x0000a2000f157a24 */ /* 0x000fe200078e02ff */
[----:B------:R-:W-:Y:S01]  /*0b40*/  SHF.R.S32.HI R20, RZ, 0x1f, R11 ;  /* 0x0000001fff147819 */ /* 0x000fe2000001140b */
[----:B------:R-:W-:Y:S01]  /*0b50*/  IMAD R194, R0, c[0x0][0x23c], R7 ;  /* 0x00008f0000c27a24 */ /* 0x000fe200078e0207 */
[----:B------:R-:W-:Y:S01]  /*0b60*/  LEA.HI R16, R17, R2, RZ, 0x5 ;  /* 0x0000000211107211 */ /* 0x000fe200078f28ff */
[----:B------:R-:W-:-:S02]  /*0b70*/  IMAD.SHL.U32 R12, R6, 0x8, RZ ;  /* 0x00000008060c7824 */ /* 0x000fc400078e00ff */
[C---:B------:R-:W-:Y:S01]  /*0b80*/  IMAD R24, R0.reuse, c[0x0][0x28c], R21 ;  /* 0x0000a30000187a24 */ /* 0x040fe200078e0215 */
[----:B------:R-:W-:Y:S01]  /*0b90*/  SHF.R.S32.HI R37, RZ, 0x5, R16 ;  /* 0x00000005ff257819 */ /* 0x000fe20000011410 */
[----:B------:R-:W-:Y:S01]  /*0ba0*/  IMAD.WIDE.U32 R22, R0, c[0x0][0x288], R22 ;  /* 0x0000a20000167a25 */ /* 0x000fe200078e0016 */
[----:B------:R-:W-:Y:S02]  /*0bb0*/  SHF.R.S32.HI R13, RZ, 0x1f, R12 ;  /* 0x0000001fff0d7819 */ /* 0x000fe4000001140c */
[----:B------:R-:W-:Y:S01]  /*0bc0*/  SEL R21, R193, RZ, !P4 ;  /* 0x000000ffc1157207 */ /* 0x000fe20006000000 */
[----:B------:R-:W-:Y:S01]  /*0bd0*/  IMAD.SHL.U32 R7, R18, 0x8, RZ ;  /* 0x0000000812077824 */ /* 0x000fe200078e00ff */
[----:B------:R-:W-:Y:S01]  /*0be0*/  IADD3 R187, R12, 0x40, RZ ;  /* 0x000000400cbb7810 */ /* 0x000fe20007ffe0ff */
[----:B------:R-:W-:Y:S02]  /*0bf0*/  IMAD.IADD R195, R9, 0x1, R194 ;  /* 0x0000000109c37824 */ /* 0x000fe400078e02c2 */
[----:B------:R-:W-:Y:S01]  /*0c00*/  IMAD R9, R3, -0x80, R4 ;  /* 0xffffff8003097824 */ /* 0x000fe200078e0204 */
[----:B------:R-:W-:Y:S01]  /*0c10*/  LOP3.LUT R7, R7, 0xc0, RZ, 0xc0, !PT ;  /* 0x000000c007077812 */ /* 0x000fe200078ec0ff */
[----:B------:R-:W-:Y:S01]  /*0c20*/  IMAD.WIDE R28, R3, 0x80, R28 ;  /* 0x00000080031c7825 */ /* 0x000fe200078e021c */
[----:B------:R-:W-:-:S02]  /*0c30*/  LEA.HI R3, R19, R192, RZ, 0x1 ;  /* 0x000000c013037211 */ /* 0x000fc400078f08ff */
[----:B------:R-:W-:Y:S01]  /*0c40*/  SHF.R.U32.HI R14, RZ, 0x3, R7 ;  /* 0x00000003ff0e7819 */ /* 0x000fe20000011607 */
[----:B------:R-:W-:Y:S01]  /*0c50*/  IMAD R26, R20, c[0x0][0x1e0], RZ ;  /* 0x00007800141a7a24 */ /* 0x000fe200078e02ff */
[----:B------:R-:W-:Y:S01]  /*0c60*/  LOP3.LUT R3, R3, 0x7fffffe, RZ, 0xc0, !PT ;  /* 0x07fffffe03037812 */ /* 0x000fe200078ec0ff */
[----:B------:R-:W-:Y:S01]  /*0c70*/  IMAD.IADD R25, R23, 0x1, R24 ;  /* 0x0000000117197824 */ /* 0x000fe200078e0218 */
[----:B------:R-:W-:Y:S01]  /*0c80*/  LOP3.LUT R7, R7, 0x18, R12, 0xf8, !PT ;  /* 0x0000001807077812 */ /* 0x000fe200078ef80c */
[----:B------:R-:W-:Y:S01]  /*0c90*/  IMAD.MOV.U32 R24, RZ, RZ, R22 ;  /* 0x000000ffff187224 */ /* 0x000fe200078e0016 */
[----:B------:R-:W-:Y:S01]  /*0ca0*/  SHF.R.S32.HI R19, RZ, 0x1f, R19 ;  /* 0x0000001fff137819 */ /* 0x000fe20000011413 */
[----:B------:R-:W-:Y:S01]  /*0cb0*/  IMAD R26, R11, c[0x0][0x1e4], R26 ;  /* 0x000079000b1a7a24 */ /* 0x000fe200078e021a */
[----:B------:R-:W-:Y:S01]  /*0cc0*/  LOP3.LUT R14, R7, R14, RZ, 0x3c, !PT ;  /* 0x0000000e070e7212 */ /* 0x000fe200078e3cff */
[----:B------:R-:W-:Y:S01]  /*0cd0*/  IMAD.WIDE.U32 R22, R11, c[0x0][0x1e0], R12 ;  /* 0x000078000b167a25 */ /* 0x000fe200078e000c */
[----:B------:R-:W-:-:S03]  /*0ce0*/  LEA.HI R19, R19, R192, RZ, 0x3 ;  /* 0x000000c013137211 */ /* 0x000fc600078f18ff */
[----:B------:R-:W-:Y:S01]  /*0cf0*/  IMAD.MOV.U32 R194, RZ, RZ, R8 ;  /* 0x000000ffffc27224 */ /* 0x000fe200078e0008 */
[----:B------:R-:W-:Y:S01]  /*0d00*/  SHF.R.S32.HI R8, RZ, 0x1f, R193 ;  /* 0x0000001fff087819 */ /* 0x000fe200000114c1 */
[----:B------:R-:W-:Y:S01]  /*0d10*/  IMAD.IADD R27, R23, 0x1, R26 ;  /* 0x00000001171b7824 */ /* 0x000fe200078e021a */
[----:B------:R-:W-:Y:S01]  /*0d20*/  LOP3.LUT R19, R19, 0xfffffff8, RZ, 0xc0, !PT ;  /* 0xfffffff813137812 */ /* 0x000fe200078ec0ff */
[----:B------:R-:W-:Y:S02]  /*0d30*/  IMAD R20, R20, c[0x0][0x1b0], RZ ;  /* 0x00006c0014147a24 */ /* 0x000fe400078e02ff */
[----:B------:R-:W-:Y:S01]  /*0d40*/  IMAD.MOV.U32 R26, RZ, RZ, R22 ;  /* 0x000000ffff1a7224 */ /* 0x000fe200078e0016 */
[----:B------:R-:W-:Y:S01]  /*0d50*/  SEL R22, R8, RZ, !P4 ;  /* 0x000000ff08167207 */ /* 0x000fe20006000000 */
[----:B------:R-:W-:Y:S01]  /*0d60*/  IMAD.IADD R30, R192, 0x1, -R3 ;  /* 0x00000001c01e7824 */ /* 0x000fe200078e0a03 */
[----:B------:R-:W-:Y:S01]  /*0d70*/  SEL R8, R8, RZ, !P3 ;  /* 0x000000ff08087207 */ /* 0x000fe20005800000 */
[----:B------:R-:W-:Y:S01]  /*0d80*/  IMAD R20, R11, c[0x0][0x1b4], R20 ;  /* 0x00006d000b147a24 */ /* 0x000fe200078e0214 */
[----:B------:R-:W-:Y:S01]  /*0d90*/  SEL R3, R193, RZ, !P3 ;  /* 0x000000ffc1037207 */ /* 0x000fe20005800000 */
[----:B------:R-:W-:Y:S01]  /*0da0*/  IMAD.WIDE.U32 R34, R11, c[0x0][0x1b0], R12 ;  /* 0x00006c000b227a25 */ /* 0x000fe200078e000c */
[----:B------:R-:W-:-:S03]  /*0db0*/  ISETP.GE.AND P3, PT, R12, c[0x0][0x1cc], PT ;  /* 0x000073000c007a0c */ /* 0x000fc60003f66270 */
[----:B------:R-:W-:Y:S02]  /*0dc0*/  IMAD R11, R37, 0x8, R30 ;  /* 0x00000008250b7824 */ /* 0x000fe400078e021e */
[C---:B------:R-:W-:Y:S02]  /*0dd0*/  IMAD R4, R22.reuse, c[0x0][0x278], RZ ;  /* 0x00009e0016047a24 */ /* 0x040fe400078e02ff */
[----:B------:R-:W-:Y:S02]  /*0de0*/  IMAD.U32 R11, R11, 0x20, R14 ;  /* 0x000000200b0b7824 */ /* 0x000fe400078e000e */
[----:B------:R-:W-:Y:S02]  /*0df0*/  IMAD R14, R22, c[0x0][0x290], RZ ;  /* 0x0000a400160e7a24 */ /* 0x000fe400078e02ff */
[C---:B------:R-:W-:Y:S02]  /*0e00*/  IMAD R7, R21.reuse, c[0x0][0x27c], R4 ;  /* 0x00009f0015077a24 */ /* 0x040fe400078e0204 */
[----:B------:R-:W-:-:S04]  /*0e10*/  IMAD.WIDE.U32 R32, R21, c[0x0][0x278], R32 ;  /* 0x00009e0015207a25 */ /* 0x000fc800078e0020 */
[----:B------:R-:W-:Y:S01]  /*0e20*/  IMAD R4, R8, c[0x0][0x1e8], RZ ;  /* 0x00007a0008047a24 */ /* 0x000fe200078e02ff */
[----:B------:R-:W-:Y:S01]  /*0e30*/  LEA R198, P0, R32, c[0x0][0x258], 0x2 ;  /* 0x0000960020c67a11 */ /* 0x000fe200078010ff */
[C---:B------:R-:W-:Y:S02]  /*0e40*/  IMAD R14, R21.reuse, c[0x0][0x294], R14 ;  /* 0x0000a500150e7a24 */ /* 0x040fe400078e020e */
[----:B------:R-:W-:-:S04]  /*0e50*/  IMAD.WIDE.U32 R24, R21, c[0x0][0x290], R24 ;  /* 0x0000a40015187a25 */ /* 0x000fc800078e0018 */
[----:B------:R-:W-:Y:S01]  /*0e60*/  IMAD.IADD R7, R33, 0x1, R7 ;  /* 0x0000000121077824 */ /* 0x000fe200078e0207 */
[----:B------:R-:W-:Y:S01]  /*0e70*/  LEA R196, P1, R24, c[0x0][0x280], 0x2 ;  /* 0x0000a00018c47a11 */ /* 0x000fe200078210ff */
[C---:B------:R-:W-:Y:S02]  /*0e80*/  IMAD R4, R3.reuse, c[0x0][0x1ec], R4 ;  /* 0x00007b0003047a24 */ /* 0x040fe400078e0204 */
[----:B------:R-:W-:Y:S01]  /*0e90*/  IMAD.WIDE.U32 R26, R3, c[0x0][0x1e8], R26 ;  /* 0x00007a00031a7a25 */ /* 0x000fe200078e001a */
[----:B------:R-:W-:-:S03]  /*0ea0*/  LEA.HI.X R199, R32, c[0x0][0x25c], R7, 0x2, P0 ;  /* 0x0000970020c77a11 */ /* 0x000fc600000f1407 */
[----:B------:R-:W-:Y:S02]  /*0eb0*/  IMAD.IADD R14, R25, 0x1, R14 ;  /* 0x00000001190e7824 */ /* 0x000fe400078e020e */
[----:B------:R-:W-:Y:S02]  /*0ec0*/  IMAD.IADD R35, R35, 0x1, R20 ;  /* 0x0000000123237824 */ /* 0x000fe400078e0214 */
[----:B------:R-:W-:Y:S01]  /*0ed0*/  IMAD R8, R8, c[0x0][0x1b8], RZ ;  /* 0x00006e0008087a24 */ /* 0x000fe200078e02ff */
[----:B------:R-:W-:Y:S01]  /*0ee0*/  LEA.HI.X R197, R24, c[0x0][0x284], R14, 0x2, P1 ;  /* 0x0000a10018c57a11 */ /* 0x000fe200008f140e */
[----:B------:R-:W-:Y:S01]  /*0ef0*/  IMAD.IADD R27, R27, 0x1, R4 ;  /* 0x000000011b1b7824 */ /* 0x000fe200078e0204 */
[----:B------:R-:W-:Y:S01]  /*0f00*/  IADD3 R4, R12, 0x20, RZ ;  /* 0x000000200c047810 */ /* 0x000fe20007ffe0ff */
[----:B------:R-:W-:Y:S01]  /*0f10*/  IMAD R7, R29, c[0x0][0x1d8], RZ ;  /* 0x000076001d077a24 */ /* 0x000fe200078e02ff */
[----:B------:R-:W-:Y:S01]  /*0f20*/  ISETP.GE.AND P1, PT, R187, c[0x0][0x1cc], PT ;  /* 0x00007300bb007a0c */ /* 0x000fe20003f26270 */
[C---:B------:R-:W-:Y:S01]  /*0f30*/  IMAD R8, R3.reuse, c[0x0][0x1bc], R8 ;  /* 0x00006f0003087a24 */ /* 0x040fe200078e0208 */
[----:B------:R-:W-:Y:S01]  /*0f40*/  ISETP.GE.AND P2, PT, R4, c[0x0][0x1cc], PT ;  /* 0x0000730004007a0c */ /* 0x000fe20003f46270 */
[----:B------:R-:W-:-:S04]  /*0f50*/  IMAD.WIDE.U32 R34, R3, c[0x0][0x1b8], R34 ;  /* 0x00006e0003227a25 */ /* 0x000fc800078e0022 */
[----:B------:R-:W-:Y:S02]  /*0f60*/  IMAD.IADD R14, R9, 0x1, -R192 ;  /* 0x00000001090e7824 */ /* 0x000fe400078e0ac0 */
[C---:B------:R-:W-:Y:S02]  /*0f70*/  IMAD R7, R28.reuse, c[0x0][0x1dc], R7 ;  /* 0x000077001c077a24 */ /* 0x040fe400078e0207 */
[----:B------:R-:W-:Y:S01]  /*0f80*/  IMAD.WIDE.U32 R30, R28, c[0x0][0x1d8], R26 ;  /* 0x000076001c1e7a25 */ /* 0x000fe200078e001a */
[C---:B------:R-:W-:Y:S02]  /*0f90*/  ISETP.LT.OR P6, PT, R14.reuse, 0x1, P3 ;  /* 0x000000010e00780c */ /* 0x040fe40001fc1670 */
[----:B------:R-:W-:Y:S01]  /*0fa0*/  ISETP.LT.OR P5, PT, R14, 0x1, P2 ;  /* 0x000000010e00780c */ /* 0x000fe200017a1670 */
[----:B------:R-:W-:Y:S01]  /*0fb0*/  IMAD R3, R29, c[0x0][0x1a8], RZ ;  /* 0x00006a001d037a24 */ /* 0x000fe200078e02ff */
[----:B------:R-:W-:Y:S01]  /*0fc0*/  LEA R26, P0, R30, c[0x0][0x1c0], 0x1 ;  /* 0x000070001e1a7a11 */ /* 0x000fe200078008ff */
[----:B------:R-:W-:Y:S01]  /*0fd0*/  IMAD.IADD R35, R35, 0x1, R8 ;  /* 0x0000000123237824 */ /* 0x000fe200078e0208 */
[C---:B------:R-:W-:Y:S01]  /*0fe0*/  ISETP.LT.OR P4, PT, R14.reuse, 0x1, P1 ;  /* 0x000000010e00780c */ /* 0x040fe20000f81670 */
[----:B------:R-:W-:Y:S01]  /*0ff0*/  IMAD.IADD R7, R31, 0x1, R7 ;  /* 0x000000011f077824 */ /* 0x000fe200078e0207 */
[C---:B------:R-:W-:Y:S01]  /*1000*/  ISETP.LT.OR P3, PT, R14.reuse, 0x41, P3 ;  /* 0x000000410e00780c */ /* 0x040fe20001f61670 */
[----:B------:R-:W-:Y:S01]  /*1010*/  IMAD.MOV.U32 R23, RZ, RZ, c[0x0][0x1d8] ;  /* 0x00007600ff177624 */ /* 0x000fe200078e00ff */
[----:B------:R-:W-:Y:S01]  /*1020*/  ISETP.LT.OR P2, PT, R14, 0x41, P2 ;  /* 0x000000410e00780c */ /* 0x000fe20001741670 */
[----:B------:R-:W-:Y:S01]  /*1030*/  IMAD R3, R28, c[0x0][0x1ac], R3 ;  /* 0x00006b001c037a24 */ /* 0x000fe200078e0203 */
[----:B------:R-:W-:Y:S01]  /*1040*/  LEA.HI.X R27, R30, c[0x0][0x1c4], R7, 0x1, P0 ;  /* 0x000071001e1b7a11 */ /* 0x000fe200000f0c07 */
[----:B------:R-:W-:Y:S01]  /*1050*/  IMAD.WIDE.U32 R28, R28, c[0x0][0x1a8], R34 ;  /* 0x00006a001c1c7a25 */ /* 0x000fe200078e0022 */
[----:B------:R-:W-:-:S02]  /*1060*/  ISETP.LT.OR P1, PT, R14, 0x41, P1 ;  /* 0x000000410e00780c */ /* 0x000fc40000f21670 */
[----:B------:R-:W-:Y:S01]  /*1070*/  LEA R24, P0, R23, R26, 0x7 ;  /* 0x0000001a17187211 */ /* 0x000fe200078038ff */
[----:B------:R-:W-:Y:S01]  /*1080*/  IMAD.MOV.U32 R7, RZ, RZ, c[0x0][0x1dc] ;  /* 0x00007700ff077624 */ /* 0x000fe200078e00ff */
[----:B------:R-:W-:Y:S01]  /*1090*/  LEA.HI R8, R17, R2, RZ, 0x6 ;  /* 0x0000000211087211 */ /* 0x000fe200078f30ff */
[----:B------:R-:W-:Y:S01]  /*10a0*/  IMAD.IADD R3, R29, 0x1, R3 ;  /* 0x000000011d037824 */ /* 0x000fe200078e0203 */
[----:B------:R-:W-:Y:S01]  /*10b0*/  LOP3.LUT R29, R18, 0xfffffff8, RZ, 0xc0, !PT ;  /* 0xfffffff8121d7812 */ /* 0x000fe200078ec0ff */
[----:B------:R-:W-:Y:S01]  /*10c0*/  IMAD.SHL.U32 R11, R11, 0x2, RZ ;  /* 0x000000020b0b7824 */ /* 0x000fe200078e00ff */
[----:B------:R-:W-:Y:S01]  /*10d0*/  LEA.HI.X R25, R23, R27, R7, 0x7, P0 ;  /* 0x0000001b17197211 */ /* 0x000fe200000f3c07 */
[----:B------:R-:W-:Y:S01]  /*10e0*/  IMAD.MOV.U32 R7, RZ, RZ, c[0x0][0x1a8] ;  /* 0x00006a00ff077624 */ /* 0x000fe200078e00ff */
[----:B------:R-:W-:Y:S01]  /*10f0*/  LEA R34, P0, R28, c[0x0][0x190], 0x1 ;  /* 0x000064001c227a11 */ /* 0x000fe200078008ff */
[----:B------:R-:W-:Y:S01]  /*1100*/  IMAD.IADD R29, R2, 0x1, -R29 ;  /* 0x00000001021d7824 */ /* 0x000fe200078e0a1d */
[----:B------:R-:W-:Y:S01]  /*1110*/  @!PT LDS RZ, [RZ] ;  /* 0x00000000fffff984 */ /* 0x000fe20000000800 */
[----:B------:R-:W-:Y:S01]  /*1120*/  @!PT LDS RZ, [RZ] ;  /* 0x00000000fffff984 */ /* 0x000fe20000000800 */
[----:B------:R-:W-:Y:S01]  /*1130*/  @!PT LDS RZ, [RZ] ;  /* 0x00000000fffff984 */ /* 0x000fe20000000800 */
[----:B------:R1:W-:Y:S01]  /*1140*/  LDGSTS.E.BYPASS.LTC128B.128 [R11+0x6080], [R26.64], !P6 ;  /* 0x060800001a0b7fae */ /* 0x0003e2000f101d4e */
[----:B------:R-:W-:Y:S01]  /*1150*/  SHF.R.S32.HI R8, RZ, 0x6, R8 ;  /* 0x00000006ff087819 */ /* 0x000fe20000011408 */
[----:B------:R-:W-:Y:S01]  /*1160*/  IMAD R40, R38, c[0x0][0x178], RZ ;  /* 0x00005e0026287a24 */ /* 0x000fe200078e02ff */
[----:B------:R-:W-:Y:S01]  /*1170*/  LEA.HI.X R35, R28, c[0x0][0x194], R3, 0x1, P0 ;  /* 0x000065001c237a11 */ /* 0x000fe200000f0c03 */
[----:B------:R1:W-:Y:S01]  /*1180*/  LDGSTS.E.BYPASS.LTC128B.128 [R11+0x8080], [R26.64+0x40], !P5 ;  /* 0x080800401a0b7fae */ /* 0x0003e2000e901d4e */
[----:B------:R-:W-:Y:S01]  /*1190*/  LEA.HI R20, R29, R29, RZ, 0x1 ;  /* 0x0000001d1d147211 */ /* 0x000fe200078f08ff */
[----:B------:R-:W-:Y:S01]  /*11a0*/  IMAD.MOV.U32 R3, RZ, RZ, c[0x0][0x1ac] ;  /* 0x00006b00ff037624 */ /* 0x000fe200078e00ff */
[----:B------:R-:W-:Y:S01]  /*11b0*/  ISETP.GE.AND P0, PT, R12, c[0x0][0x19c], PT ;  /* 0x000067000c007a0c */ /* 0x000fe20003f06270 */
[----:B------:R1:W-:Y:S01]  /*11c0*/  LDGSTS.E.BYPASS.LTC128B.128 [R11+0xa080], [R26.64+0x80], !P4 ;  /* 0x0a0800801a0b7fae */ /* 0x0003e2000e101d4e */
[----:B------:R-:W-:Y:S01]  /*11d0*/  ISETP.GE.AND P5, PT, R4, c[0x0][0x19c], PT ;  /* 0x0000670004007a0c */ /* 0x000fe20003fa6270 */
[----:B------:R-:W-:Y:S01]  /*11e0*/  IMAD R184, R5, 0x4, R8 ;  /* 0x0000000405b87824 */ /* 0x000fe200078e0208 */
[----:B------:R-:W-:Y:S01]  /*11f0*/  ISETP.GE.AND P4, PT, R187, c[0x0][0x19c], PT ;  /* 0x00006700bb007a0c */ /* 0x000fe20003f86270 */
[----:B------:R2:W-:Y:S01]  /*1200*/  LDGSTS.E.BYPASS.LTC128B.128 [R11+0x7080], [R24.64], !P3 ;  /* 0x07080000180b7fae */ /* 0x0005e2000d901d4e */
[----:B------:R-:W-:Y:S01]  /*1210*/  ISETP.LT.OR P6, PT, R14, 0x1, P0 ;  /* 0x000000010e00780c */ /* 0x000fe200007c1670 */
[----:B------:R-:W-:Y:S01]  /*1220*/  IMAD R38, R38, c[0x0][0x208], RZ ;  /* 0x0000820026267a24 */ /* 0x000fe200078e02ff */
[C---:B------:R-:W-:Y:S01]  /*1230*/  ISETP.LT.OR P3, PT, R14.reuse, 0x1, P5 ;  /* 0x000000010e00780c */ /* 0x040fe20002f61670 */
[----:B------:R2:W-:Y:S01]  /*1240*/  LDGSTS.E.BYPASS.LTC128B.128 [R11+0x9080], [R24.64+0x40], !P2 ;  /* 0x09080040180b7fae */ /* 0x0005e2000d101d4e */
[C---:B------:R-:W-:Y:S01]  /*1250*/  ISETP.LT.OR P2, PT, R14.reuse, 0x1, P4 ;  /* 0x000000010e00780c */ /* 0x040fe20002741670 */
[C---:B------:R-:W-:Y:S01]  /*1260*/  IMAD R40, R43.reuse, c[0x0][0x17c], R40 ;  /* 0x00005f002b287a24 */ /* 0x040fe200078e0228 */
[C---:B------:R-:W-:Y:S01]  /*1270*/  ISETP.LT.OR P0, PT, R14.reuse, 0x41, P0 ;  /* 0x000000410e00780c */ /* 0x040fe20000701670 */
[----:B------:R2:W-:Y:S01]  /*1280*/  LDGSTS.E.BYPASS.LTC128B.128 [R11+0xb080], [R24.64+0x80], !P1 ;  /* 0x0b080080180b7fae */ /* 0x0005e2000c901d4e */
[C---:B------:R-:W-:Y:S01]  /*1290*/  ISETP.LT.OR P5, PT, R14.reuse, 0x41, P5 ;  /* 0x000000410e00780c */ /* 0x040fe20002fa1670 */
[C---:B------:R-:W-:Y:S01]  /*12a0*/  IMAD R38, R43.reuse, c[0x0][0x20c], R38 ;  /* 0x000083002b267a24 */ /* 0x040fe200078e0226 */
[----:B------:R-:W-:Y:S01]  /*12b0*/  ISETP.LT.OR P4, PT, R14, 0x41, P4 ;  /* 0x000000410e00780c */ /* 0x000fe20002781670 */
[--C-:B------:R-:W-:Y:S01]  /*12c0*/  IMAD.WIDE.U32 R44, R43, c[0x0][0x178], R12.reuse ;  /* 0x00005e002b2c7a25 */ /* 0x100fe200078e000c */
[----:B------:R-:W-:Y:S01]  /*12d0*/  IADD3 R204, R11, 0xc080, RZ ;  /* 0x0000c0800bcc7810 */ /* 0x000fe20007ffe0ff */
[----:B------:R3:W-:Y:S01]  /*12e0*/  LDGSTS.E.BYPASS.LTC128B.128 [R11+0x80], [R34.64], !P6 ;  /* 0x00080000220b7fae */ /* 0x0007e2000f101d4e */
[----:B------:R-:W-:Y:S01]  /*12f0*/  ISETP.GE.AND P6, PT, R187, c[0x0][0x1fc], PT ;  /* 0x00007f00bb007a0c */ /* 0x000fe20003fc6270 */
[----:B------:R-:W-:Y:S01]  /*1300*/  IMAD.WIDE.U32 R42, R43, c[0x0][0x208], R12 ;  /* 0x000082002b2a7a25 */ /* 0x000fe200078e000c */
[----:B------:R-:W-:Y:S01]  /*1310*/  IADD3 R201, R11, 0x12080, RZ ;  /* 0x000120800bc97810 */ /* 0x000fe20007ffe0ff */
[----:B------:R3:W-:Y:S02]  /*1320*/  LDGSTS.E.BYPASS.LTC128B.128 [R11+0x2080], [R34.64+0x40], !P3 ;  /* 0x02080040220b7fae */ /* 0x0007e4000d901d4e */
[----:B------:R-:W-:-:S02]  /*1330*/  IMAD.SHL.U32 R28, R37, 0x10, RZ ;  /* 0x00000010251c7824 */ /* 0x000fc400078e00ff */
[----:B------:R-:W-:Y:S01]  /*1340*/  IMAD.IADD R41, R45, 0x1, R40 ;  /* 0x000000012d297824 */ /* 0x000fe200078e0228 */
[----:B-1----:R-:W-:Y:S01]  /*1350*/  LOP3.LUT R26, R20, 0x7fffffe, RZ, 0xc0, !PT ;  /* 0x07fffffe141a7812 */ /* 0x002fe200078ec0ff */
[----:B------:R-:W-:Y:S01]  /*1360*/  IMAD.IADD R39, R43, 0x1, R38 ;  /* 0x000000012b277824 */ /* 0x000fe200078e0226 */
[----:B------:R3:W-:Y:S01]  /*1370*/  LDGSTS.E.BYPASS.LTC128B.128 [R11+0x4080], [R34.64+0x80], !P2 ;  /* 0x04080080220b7fae */ /* 0x0007e2000d101d4e */
[----:B------:R-:W-:Y:S01]  /*1380*/  IMAD.MOV.U32 R40, RZ, RZ, R44 ;  /* 0x000000ffff287224 */ /* 0x000fe200078e002c */
[----:B------:R-:W-:Y:S01]  /*1390*/  SHF.R.S32.HI R20, RZ, 0x1, R20 ;  /* 0x00000001ff147819 */ /* 0x000fe20000011414 */
[C---:B------:R-:W-:Y:S01]  /*13a0*/  IMAD.IADD R23, R29.reuse, 0x1, -R26 ;  /* 0x000000011d177824 */ /* 0x040fe200078e0a1a */
[----:B------:R-:W-:Y:S01]  /*13b0*/  LEA.HI R26, R16, R37, RZ, 0x1 ;  /* 0x00000025101a7211 */ /* 0x000fe200078f08ff */
[----:B------:R-:W-:Y:S02]  /*13c0*/  IMAD.SHL.U32 R29, R29, 0x40, RZ ;  /* 0x000000401d1d7824 */ /* 0x000fe400078e00ff */
[----:B------:R-:W-:Y:S01]  /*13d0*/  IMAD R184, R184, 0x8, R23 ;  /* 0x00000008b8b87824 */ /* 0x000fe200078e0217 */
[----:B------:R-:W-:Y:S01]  /*13e0*/  LOP3.LUT R26, R26, 0xfffffffe, RZ, 0xc0, !PT ;  /* 0xfffffffe1a1a7812 */ /* 0x000fe200078ec0ff */
[----:B------:R-:W-:Y:S01]  /*13f0*/  IMAD.MOV.U32 R38, RZ, RZ, R42 ;  /* 0x000000ffff267224 */ /* 0x000fe200078e002a */
[----:B--2---:R-:W-:Y:S01]  /*1400*/  LEA R24, P1, R7, R34, 0x7 ;  /* 0x0000002207187211 */ /* 0x004fe200078238ff */
[----:B------:R-:W-:Y:S01]  /*1410*/  IMAD.WIDE.U32 R40, R0, c[0x0][0x180], R40 ;  /* 0x0000600000287a25 */ /* 0x000fe200078e0028 */
[----:B------:R-:W-:-:S02]  /*1420*/  LOP3.LUT R29, R29, 0x1c0, RZ, 0xc0, !PT ;  /* 0x000001c01d1d7812 */ /* 0x000fc400078ec0ff */
[----:B------:R-:W-:Y:S01]  /*1430*/  LEA.HI.X R25, R7, R35, R3, 0x7, P1 ;  /* 0x0000002307197211 */ /* 0x000fe200008f3c03 */
[----:B------:R-:W-:Y:S01]  /*1440*/  IMAD.IADD R7, R37, 0x1, -R26 ;  /* 0x0000000125077824 */ /* 0x000fe200078e0a1a */
[----:B------:R-:W-:Y:S01]  /*1450*/  LOP3.LUT R3, R10, 0xfffffff0, RZ, 0xc0, !PT ;  /* 0xfffffff00a037812 */ /* 0x000fe200078ec0ff */
[----:B------:R-:W-:Y:S01]  /*1460*/  IMAD.WIDE.U32 R38, R0, c[0x0][0x210], R38 ;  /* 0x0000840000267a25 */ /* 0x000fe200078e0026 */
[----:B------:R-:W-:Y:S01]  /*1470*/  ISETP.GE.AND P1, PT, R12, c[0x0][0x16c], PT ;  /* 0x00005b000c007a0c */ /* 0x000fe20003f26270 */
[----:B------:R1:W-:Y:S02]  /*1480*/  LDGSTS.E.BYPASS.LTC128B.128 [R11+0x1080], [R24.64], !P0 ;  /* 0x01080000180b7fae */ /* 0x0003e4000c101d4e */
[----:B------:R-:W-:Y:S01]  /*1490*/  IMAD.IADD R14, R2, 0x1, -R3 ;  /* 0x00000001020e7824 */ /* 0x000fe200078e0a03 */
[----:B------:R-:W-:Y:S01]  /*14a0*/  SEL R189, RZ, 0x1, P1 ;  /* 0x00000001ffbd7807 */ /* 0x000fe20000800000 */
[----:B------:R-:W-:Y:S01]  /*14b0*/  IMAD.SHL.U32 R181, R7, 0x400, RZ ;  /* 0x0000040007b57824 */ /* 0x000fe200078e00ff */
[----:B------:R-:W-:Y:S01]  /*14c0*/  ISETP.GE.AND P1, PT, R187, c[0x0][0x16c], PT ;  /* 0x00005b00bb007a0c */ /* 0x000fe20003f26270 */
[----:B------:R-:W-:Y:S01]  /*14d0*/  IMAD R30, R22, c[0x0][0x218], RZ ;  /* 0x00008600161e7a24 */ /* 0x000fe200078e02ff */
[----:B------:R-:W-:Y:S01]  /*14e0*/  SHF.R.S32.HI R3, RZ, 0x1f, R14 ;  /* 0x0000001fff037819 */ /* 0x000fe2000001140e */
[----:B------:R-:W-:Y:S01]  /*14f0*/  IMAD R6, R6, 0x2, R181 ;  /* 0x0000000206067824 */ /* 0x000fe200078e02b5 */
[----:B------:R-:W-:Y:S01]  /*1500*/  SEL R10, RZ, 0x4, P1 ;  /* 0x00000004ff0a7807 */ /* 0x000fe20000800000 */
[----:B------:R1:W-:Y:S01]  /*1510*/  LDGSTS.E.BYPASS.LTC128B.128 [R11+0x3080], [R24.64+0x40], !P5 ;  /* 0x03080040180b7fae */ /* 0x0003e2000e901d4e */
[----:B------:R-:W-:Y:S01]  /*1520*/  ISETP.GE.AND P1, PT, R12, c[0x0][0x1fc], PT ;  /* 0x00007f000c007a0c */ /* 0x000fe20003f26270 */
[----:B------:R-:W-:Y:S01]  /*1530*/  IMAD.WIDE.U32 R194, R21, c[0x0][0x240], R194 ;  /* 0x0000900015c27a25 */ /* 0x000fe200078e00c2 */
[-C--:B------:R-:W-:Y:S01]  /*1540*/  LEA.HI R31, R14, R14.reuse, RZ, 0x1 ;  /* 0x0000000e0e1f7211 */ /* 0x080fe200078f08ff */
[----:B------:R1:W-:Y:S01]  /*1550*/  LDGSTS.E.BYPASS.LTC128B.128 [R11+0x5080], [R24.64+0x80], !P4 ;  /* 0x05080080180b7fae */ /* 0x0003e2000e101d4e */
[----:B------:R-:W-:Y:S01]  /*1560*/  LEA.HI R26, R3, R14, RZ, 0x3 ;  /* 0x0000000e031a7211 */ /* 0x000fe200078f18ff */
[----:B------:R-:W-:Y:S01]  /*1570*/  IMAD.SHL.U32 R188, R5, 0x8, RZ ;  /* 0x0000000805bc7824 */ /* 0x000fe200078e00ff */
[----:B------:R-:W-:Y:S01]  /*1580*/  SEL R23, RZ, 0x1, P1 ;  /* 0x00000001ff177807 */ /* 0x000fe20000800000 */
[----:B------:R-:W0:Y:S01]  /*1590*/  LDGDEPBAR ;  /* 0x00000000000079af */ /* 0x000e220000000000 */
[----:B------:R-:W-:-:S02]  /*15a0*/  LOP3.LUT R33, R31, 0x7fffffe, RZ, 0xc0, !PT ;  /* 0x07fffffe1f217812 */ /* 0x000fc400078ec0ff */
[----:B------:R-:W-:Y:S02]  /*15b0*/  ISETP.GE.AND P1, PT, R4, c[0x0][0x1fc], PT ;  /* 0x00007f0004007a0c */ /* 0x000fe40003f26270 */
[----:B------:R-:W-:Y:S01]  /*15c0*/  LOP3.LUT R3, R26, 0xfffffff8, RZ, 0xc0, !PT ;  /* 0xfffffff81a037812 */ /* 0x000fe200078ec0ff */
[C---:B------:R-:W-:Y:S01]  /*15d0*/  IMAD.IADD R33, R14.reuse, 0x1, -R33 ;  /* 0x000000010e217824 */ /* 0x040fe200078e0a21 */
[----:B------:R-:W-:Y:S02]  /*15e0*/  SHF.R.S32.HI R26, RZ, 0x3, R26 ;  /* 0x00000003ff1a7819 */ /* 0x000fe4000001141a */
[----:B------:R-:W-:Y:S01]  /*15f0*/  SEL R27, RZ, 0xffffffff, P1 ;  /* 0xffffffffff1b7807 */ /* 0x000fe20000800000 */
[----:B------:R-:W-:Y:S01]  /*1600*/  IMAD.IADD R3, R14, 0x1, -R3 ;  /* 0x000000010e037824 */ /* 0x000fe200078e0a03 */
[----:B------:R-:W-:Y:S01]  /*1610*/  ISETP.GE.AND P1, PT, R4, c[0x0][0x16c], PT ;  /* 0x00005b0004007a0c */ /* 0x000fe20003f26270 */
[----:B------:R-:W-:Y:S01]  /*1620*/  IMAD R182, R26, 0x8, R33 ;  /* 0x000000081ab67824 */ /* 0x000fe200078e0221 */
[----:B------:R-:W-:Y:S01]  /*1630*/  LOP3.LUT R188, R188, 0x8, RZ, 0xc0, !PT ;  /* 0x00000008bcbc7812 */ /* 0x000fe200078ec0ff */
[----:B------:R-:W-:Y:S01]  /*1640*/  IMAD R181, R26, 0x200, R181 ;  /* 0x000002001ab57824 */ /* 0x000fe200078e02b5 */
[----:B------:R-:W-:Y:S01]  /*1650*/  SEL R14, RZ, 0x2, P1 ;  /* 0x00000002ff0e7807 */ /* 0x000fe20000800000 */
[C---:B------:R-:W-:Y:S01]  /*1660*/  IMAD R33, R15.reuse, c[0x0][0x180], RZ ;  /* 0x000060000f217a24 */ /* 0x040fe200078e02ff */
[--C-:B------:R-:W-:Y:S01]  /*1670*/  SHF.R.S32.HI R26, RZ, 0x1, R31.reuse ;  /* 0x00000001ff1a7819 */ /* 0x100fe2000001141f */
[----:B------:R-:W-:Y:S01]  /*1680*/  IMAD R15, R15, c[0x0][0x210], RZ ;  /* 0x000084000f0f7a24 */ /* 0x000fe200078e02ff */
[----:B------:R-:W-:Y:S01]  /*1690*/  SHF.R.S32.HI R31, RZ, 0x1f, R31 ;  /* 0x0000001fff1f7819 */ /* 0x000fe2000001141f */
[----:B------:R-:W-:Y:S01]  /*16a0*/  IMAD.SHL.U32 R182, R182, 0x20, RZ ;  /* 0x00000020b6b67824 */ /* 0x000fe200078e00ff */
[----:B------:R-:W-:Y:S01]  /*16b0*/  IADD3 R10, R10, R14, R189 ;  /* 0x0000000e0a0a7210 */ /* 0x000fe20007ffe0bd */
[C---:B------:R-:W-:Y:S01]  /*16c0*/  IMAD R14, R0.reuse, c[0x0][0x184], R33 ;  /* 0x00006100000e7a24 */ /* 0x040fe200078e0221 */
[----:B------:R-:W-:Y:S01]  /*16d0*/  LOP3.LUT R33, R29, 0x30, R28, 0xf8, !PT ;  /* 0x000000301d217812 */ /* 0x000fe200078ef81c */
[----:B------:R-:W-:Y:S01]  /*16e0*/  IMAD R15, R0, c[0x0][0x214], R15 ;  /* 0x00008500000f7a24 */ /* 0x000fe200078e020f */
[----:B------:R-:W-:Y:S01]  /*16f0*/  LEA.HI R31, R31, R26, RZ, 0x2 ;  /* 0x0000001a1f1f7211 */ /* 0x000fe200078f10ff */
[----:B------:R-:W-:Y:S01]  /*1700*/  IMAD.SHL.U32 R28, R27, 0x2, RZ ;  /* 0x000000021b1c7824 */ /* 0x000fe200078e00ff */
[----:B------:R-:W-:Y:S01]  /*1710*/  SHF.R.U32.HI R29, RZ, 0x3, R29 ;  /* 0x00000003ff1d7819 */ /* 0x000fe2000001161d */
[----:B------:R-:W-:Y:S01]  /*1720*/  IMAD.IADD R41, R41, 0x1, R14 ;  /* 0x0000000129297824 */ /* 0x000fe200078e020e */
[----:B------:R-:W-:Y:S01]  /*1730*/  LOP3.LUT R0, R33, 0x8, R18, 0xf8, !PT ;  /* 0x0000000821007812 */ /* 0x000fe200078ef812 */
[----:B------:R-:W-:Y:S01]  /*1740*/  IMAD.IADD R39, R39, 0x1, R15 ;  /* 0x0000000127277824 */ /* 0x000fe200078e020f */
[----:B------:R-:W-:Y:S01]  /*1750*/  LOP3.LUT R31, R31, 0xfffffffc, RZ, 0xc0, !PT ;  /* 0xfffffffc1f1f7812 */ /* 0x000fe200078ec0ff */
[----:B------:R-:W-:Y:S01]  /*1760*/  IMAD.WIDE.U32 R40, R21, c[0x0][0x188], R40 ;  /* 0x0000620015287a25 */ /* 0x000fe200078e0028 */
[----:B------:R-:W-:-:S02]  /*1770*/  LOP3.LUT R14, R0, R29, RZ, 0x3c, !PT ;  /* 0x0000001d000e7212 */ /* 0x000fc400078e3cff */
[----:B------:R-:W-:Y:S01]  /*1780*/  LOP3.LUT R23, R28, 0x2, R23, 0xe2, !PT ;  /* 0x000000021c177812 */ /* 0x000fe200078ee217 */
[----:B------:R-:W-:Y:S01]  /*1790*/  IMAD.IADD R0, R26, 0x1, -R31 ;  /* 0x000000011a007824 */ /* 0x000fe200078e0a1f */
[----:B------:R-:W-:Y:S01]  /*17a0*/  LEA R208, P3, R40, c[0x0][0x160], 0x1 ;  /* 0x0000580028d07a11 */ /* 0x000fe200078608ff */
[----:B------:R-:W-:Y:S01]  /*17b0*/  IMAD R26, R22, c[0x0][0x188], RZ ;  /* 0x00006200161a7a24 */ /* 0x000fe200078e02ff */
[----:B------:R-:W-:Y:S01]  /*17c0*/  LOP3.LUT P0, RZ, R10, 0x4, RZ, 0xc0, !PT ;  /* 0x000000040aff7812 */ /* 0x000fe2000780c0ff */
[----:B------:R-:W-:Y:S02]  /*17d0*/  IMAD R28, R22, c[0x0][0x240], RZ ;  /* 0x00009000161c7a24 */ /* 0x000fe400078e02ff */
[C---:B------:R-:W-:Y:S01]  /*17e0*/  IMAD R26, R21.reuse, c[0x0][0x18c], R26 ;  /* 0x00006300151a7a24 */ /* 0x040fe200078e021a */
[----:B------:R-:W-:Y:S01]  /*17f0*/  ISETP.GE.OR P0, PT, R192, UR12, !P0 ;  /* 0x0000000cc0007c0c */ /* 0x000fe2000c706670 */
[C---:B------:R-:W-:Y:S02]  /*1800*/  IMAD R22, R21.reuse, c[0x0][0x21c], R30 ;  /* 0x0000870015167a24 */ /* 0x040fe400078e021e */
[----:B------:R-:W-:-:S04]  /*1810*/  IMAD.WIDE.U32 R38, R21, c[0x0][0x218], R38 ;  /* 0x0000860015267a25 */ /* 0x000fc800078e0026 */
[----:B------:R-:W-:Y:S01]  /*1820*/  IMAD.IADD R26, R41, 0x1, R26 ;  /* 0x00000001291a7824 */ /* 0x000fe200078e021a */
[----:B------:R-:W-:Y:S01]  /*1830*/  LEA R202, P2, R38, c[0x0][0x1f0], 0x1 ;  /* 0x00007c0026ca7a11 */ /* 0x000fe200078408ff */
[----:B------:R-:W-:Y:S02]  /*1840*/  IMAD.IADD R22, R39, 0x1, R22 ;  /* 0x0000000127167824 */ /* 0x000fe400078e0216 */
[----:B------:R-:W-:Y:S01]  /*1850*/  IMAD R15, R21, c[0x0][0x244], R28 ;  /* 0x00009100150f7a24 */ /* 0x000fe200078e021c */
[----:B------:R-:W-:Y:S01]  /*1860*/  LEA.HI.X R209, R40, c[0x0][0x164], R26, 0x1, P3 ;  /* 0x0000590028d17a11 */ /* 0x000fe200018f0c1a */
[----:B------:R-:W-:Y:S01]  /*1870*/  IMAD R183, R5, 0x200, R14 ;  /* 0x0000020005b77824 */ /* 0x000fe200078e020e */
[----:B------:R-:W-:Y:S01]  /*1880*/  LEA.HI.X R203, R38, c[0x0][0x1f4], R22, 0x1, P2 ;  /* 0x00007d0026cb7a11 */ /* 0x000fe200010f0c16 */
[----:B------:R-:W-:Y:S01]  /*1890*/  IMAD.IADD R200, R195, 0x1, R15 ;  /* 0x00000001c3c87824 */ /* 0x000fe200078e020f */
[----:B------:R-:W-:Y:S02]  /*18a0*/  LOP3.LUT P3, RZ, R10, 0x1, RZ, 0xc0, !PT ;  /* 0x000000010aff7812 */ /* 0x000fe4000786c0ff */
[----:B------:R-:W-:-:S02]  /*18b0*/  SEL R22, RZ, 0x4, P6 ;  /* 0x00000004ff167807 */ /* 0x000fc40003000000 */
[----:B------:R-:W-:Y:S01]  /*18c0*/  LOP3.LUT P6, RZ, R10, 0x2, RZ, 0xc0, !PT ;  /* 0x000000020aff7812 */ /* 0x000fe200078cc0ff */
[C---:B------:R-:W-:Y:S01]  /*18d0*/  IMAD.IADD R10, R192.reuse, 0x1, -R19 ;  /* 0x00000001c00a7824 */ /* 0x040fe200078e0a13 */
[----:B------:R-:W-:Y:S01]  /*18e0*/  ISETP.GE.OR P3, PT, R192, UR12, !P3 ;  /* 0x0000000cc0007c0c */ /* 0x000fe2000df66670 */
[----:B------:R-:W-:Y:S01]  /*18f0*/  IMAD.SHL.U32 R19, R20, 0x40, RZ ;  /* 0x0000004014137824 */ /* 0x000fe200078e00ff */
[----:B------:R-:W-:Y:S02]  /*1900*/  ISETP.GT.AND P2, PT, R2, 0xf, PT ;  /* 0x0000000f0200780c */ /* 0x000fe40003f44270 */
[----:B------:R-:W-:Y:S02]  /*1910*/  ISETP.GE.OR P6, PT, R192, UR12, !P6 ;  /* 0x0000000cc0007c0c */ /* 0x000fe4000f7c6670 */
[----:B------:R-:W-:Y:S02]  /*1920*/  LOP3.LUT R22, R23, R22, RZ, 0xfc, !PT ;  /* 0x0000001617167212 */ /* 0x000fe400078efcff */
[----:B------:R-:W-:-:S02]  /*1930*/  LOP3.LUT R19, R19, 0xc0, RZ, 0xc0, !PT ;  /* 0x000000c013137812 */ /* 0x000fc400078ec0ff */
[----:B------:R-:W-:Y:S02]  /*1940*/  LOP3.LUT P5, RZ, R22, 0x1, RZ, 0xc0, !PT ;  /* 0x0000000116ff7812 */ /* 0x000fe400078ac0ff */
[----:B------:R-:W-:Y:S01]  /*1950*/  LEA.HI R21, R17, R2, RZ, 0x7 ;  /* 0x0000000211157211 */ /* 0x000fe200078f38ff */
[----:B------:R3:W-:Y:S01]  /*1960*/  LDGSTS.E.BYPASS.LTC128B.128 [R11+0xc080], [R208.64], !P3 ;  /* 0x0c080000d00b7fae */ /* 0x0007e2000d901d4e */
[----:B-1----:R-:W-:Y:S01]  /*1970*/  LOP3.LUT R24, R19, 0x8, R18, 0xf8, !PT ;  /* 0x0000000813187812 */ /* 0x002fe200078ef812 */
[----:B------:R-:W-:Y:S01]  /*1980*/  @!P2 IMAD.SHL.U32 R23, R2, 0x10, RZ ;  /* 0x000000100217a824 */ /* 0x000fe200078e00ff */
[----:B------:R-:W-:Y:S01]  /*1990*/  LOP3.LUT P4, RZ, R22, 0x2, RZ, 0xc0, !PT ;  /* 0x0000000216ff7812 */ /* 0x000fe2000788c0ff */
[----:B------:R3:W-:Y:S01]  /*19a0*/  LDGSTS.E.BYPASS.LTC128B.128 [R11+0xd080], [R208.64+0x40], !P6 ;  /* 0x0d080040d00b7fae */ /* 0x0007e2000f101d4e */
[----:B------:R-:W-:Y:S01]  /*19b0*/  ISETP.GE.OR P6, PT, R192, UR12, !P5 ;  /* 0x0000000cc0007c0c */ /* 0x000fe2000efc6670 */
[----:B------:R-:W-:Y:S01]  /*19c0*/  IMAD.SHL.U32 R17, R8, 0x8, RZ ;  /* 0x0000000808117824 */ /* 0x000fe200078e00ff */
[----:B------:R-:W-:Y:S01]  /*19d0*/  SHF.R.U32.HI R19, RZ, 0x3, R19 ;  /* 0x00000003ff137819 */ /* 0x000fe20000011613 */
[----:B------:R3:W-:Y:S01]  /*19e0*/  LDGSTS.E.BYPASS.LTC128B.128 [R11+0xe080], [R208.64+0x80], !P0 ;  /* 0x0e080080d00b7fae */ /* 0x0007e2000c101d4e */
[----:B------:R-:W-:Y:S01]  /*19f0*/  LOP3.LUT P0, RZ, R20, 0x2, RZ, 0xc0, !PT ;  /* 0x0000000214ff7812 */ /* 0x000fe2000780c0ff */
[----:B------:R-:W-:Y:S01]  /*1a00*/  IMAD.SHL.U32 R20, R10, 0x40, RZ ;  /* 0x000000400a147824 */ /* 0x000fe200078e00ff */
[----:B------:R-:W-:Y:S01]  /*1a10*/  LOP3.LUT P3, RZ, R22, 0x4, RZ, 0xc0, !PT ;  /* 0x0000000416ff7812 */ /* 0x000fe2000786c0ff */
[----:B------:R1:W-:Y:S01]  /*1a20*/  @!P2 LDGSTS.E.BYPASS.LTC128B.128 [R23+0x18080], [R198.64] ;  /* 0x18080000c617afae */ /* 0x0003e2000b901d4e */
[----:B------:R-:W-:-:S02]  /*1a30*/  SEL R22, RZ, 0xffffffff, P1 ;  /* 0xffffffffff167807 */ /* 0x000fc40000800000 */
[----:B------:R-:W-:Y:S01]  /*1a40*/  LOP3.LUT R20, R20, 0x1c0, RZ, 0xc0, !PT ;  /* 0x000001c014147812 */ /* 0x000fe200078ec0ff */
[----:B------:R-:W0:Y:S01]  /*1a50*/  LDGDEPBAR ;  /* 0x00000000000079af */ /* 0x000e220000000000 */
[----:B------:R-:W-:Y:S01]  /*1a60*/  ISETP.GE.OR P1, PT, R192, UR12, !P4 ;  /* 0x0000000cc0007c0c */ /* 0x000fe2000e726670 */
[----:B------:R-:W-:Y:S01]  /*1a70*/  IMAD.SHL.U32 R22, R22, 0x2, RZ ;  /* 0x0000000216167824 */ /* 0x000fe200078e00ff */
[----:B------:R-:W-:Y:S01]  /*1a80*/  LOP3.LUT R19, R24, R19, RZ, 0x3c, !PT ;  /* 0x0000001318137212 */ /* 0x000fe200078e3cff */
[----:B------:R3:W-:Y:S01]  /*1a90*/  LDGSTS.E.BYPASS.LTC128B.128 [R11+0x12080], [R202.64], !P6 ;  /* 0x12080000ca0b7fae */ /* 0x0007e2000f101d4e */
[----:B------:R-:W-:Y:S02]  /*1aa0*/  LOP3.LUT R17, R17, 0x18, RZ, 0xc0, !PT ;  /* 0x0000001811117812 */ /* 0x000fe400078ec0ff */
[----:B------:R-:W-:Y:S01]  /*1ab0*/  ISETP.GE.OR P6, PT, R192, UR12, !P3 ;  /* 0x0000000cc0007c0c */ /* 0x000fe2000dfc6670 */
[----:B------:R-:W-:Y:S01]  /*1ac0*/  IMAD.U32 R184, R184, 0x20, R19 ;  /* 0x00000020b8b87824 */ /* 0x000fe200078e0013 */
[----:B------:R-:W-:Y:S01]  /*1ad0*/  LOP3.LUT R19, R16, 0xffffffe0, RZ, 0xc0, !PT ;  /* 0xffffffe010137812 */ /* 0x000fe200078ec0ff */
[----:B------:R-:W-:Y:S01]  /*1ae0*/  IMAD.SHL.U32 R16, R3, 0x40, RZ ;  /* 0x0000004003107824 */ /* 0x000fe200078e00ff */
[----:B------:R-:W-:-:S02]  /*1af0*/  SHF.R.U32.HI R21, RZ, 0x4, R21 ;  /* 0x00000004ff157819 */ /* 0x000fc40000011615 */
[----:B------:R-:W-:Y:S01]  /*1b00*/  LOP3.LUT R189, R22, 0x2, R189, 0xe2, !PT ;  /* 0x0000000216bd7812 */ /* 0x000fe200078ee2bd */
[----:B------:R3:W-:Y:S01]  /*1b10*/  LDGSTS.E.BYPASS.LTC128B.128 [R11+0x13080], [R202.64+0x40], !P1 ;  /* 0x13080040ca0b7fae */ /* 0x0007e2000c901d4e */
[----:B------:R-:W-:Y:S02]  /*1b20*/  LOP3.LUT P1, RZ, R3, 0x2, RZ, 0xc0, !PT ;  /* 0x0000000203ff7812 */ /* 0x000fe4000782c0ff */
[----:B------:R-:W-:Y:S02]  /*1b30*/  LOP3.LUT R16, R16, 0x1c0, RZ, 0xc0, !PT ;  /* 0x000001c010107812 */ /* 0x000fe400078ec0ff */
[----:B------:R-:W-:Y:S01]  /*1b40*/  SEL R178, R185, 0xfffffff0, !P1 ;  /* 0xfffffff0b9b27807 */ /* 0x000fe20004800000 */
[----:B------:R3:W-:Y:S01]  /*1b50*/  LDGSTS.E.BYPASS.LTC128B.128 [R11+0x14080], [R202.64+0x80], !P6 ;  /* 0x14080080ca0b7fae */ /* 0x0007e2000f101d4e */
[----:B------:R-:W-:Y:S01]  /*1b60*/  PLOP3.LUT P1, PT, PT, PT, UP0, 0x80, 0x0 ;  /* 0x000000000000781c */ /* 0x000fe20003f2f008 */
[----:B-1----:R-:W-:Y:S01]  /*1b70*/  IMAD.SHL.U32 R23, R5, 0x10, RZ ;  /* 0x0000001005177824 */ /* 0x002fe200078e00ff */
[----:B------:R-:W-:-:S02]  /*1b80*/  SHF.R.U32.HI R5, RZ, 0x3, R16 ;  /* 0x00000003ff057819 */ /* 0x000fc40000011610 */
[----:B------:R-:W-:Y:S02]  /*1b90*/  LOP3.LUT P6, RZ, R3, 0x4, RZ, 0xc0, !PT ;  /* 0x0000000403ff7812 */ /* 0x000fe400078cc0ff */
[----:B------:R-:W-:Y:S02]  /*1ba0*/  LOP3.LUT R18, R23, 0x10, RZ, 0xc0, !PT ;  /* 0x0000001017127812 */ /* 0x000fe400078ec0ff */
[----:B------:R-:W-:Y:S02]  /*1bb0*/  SHF.R.U32.HI R23, RZ, 0x3, R20 ;  /* 0x00000003ff177819 */ /* 0x000fe40000011614 */
[----:B------:R-:W-:Y:S02]  /*1bc0*/  LOP3.LUT R18, R18, 0x8, R21, 0xf8, !PT ;  /* 0x0000000812127812 */ /* 0x000fe400078ef815 */
[----:B------:R-:W-:Y:S02]  /*1bd0*/  LOP3.LUT R23, R23, R20, R17, 0x1e, !PT ;  /* 0x0000001417177212 */ /* 0x000fe400078e1e11 */
[----:B------:R-:W-:-:S02]  /*1be0*/  SEL R3, R185, 0xfffffff0, !P0 ;  /* 0xfffffff0b9037807 */ /* 0x000fc40004000000 */
[----:B------:R-:W-:Y:S01]  /*1bf0*/  LOP3.LUT P0, RZ, R0, 0x2, RZ, 0xc0, !PT ;  /* 0x0000000200ff7812 */ /* 0x000fe2000780c0ff */
[----:B------:R-:W-:Y:S02]  /*1c00*/  IMAD.IADD R205, R6, 0x1, R23 ;  /* 0x0000000106cd7824 */ /* 0x000fe400078e0217 */
[----:B------:R-:W-:Y:S01]  /*1c10*/  IMAD.IADD R6, R2, 0x1, -R19 ;  /* 0x0000000102067824 */ /* 0x000fe200078e0a13 */
[----:B------:R-:W-:Y:S01]  /*1c20*/  SEL R185, R185, 0xfffffff0, !P0 ;  /* 0xfffffff0b9b97807 */ /* 0x000fe20004000000 */
[----:B------:R-:W-:Y:S01]  /*1c30*/  IMAD.SHL.U32 R19, R0, 0x40, RZ ;  /* 0x0000004000137824 */ /* 0x000fe200078e00ff */
[----:B------:R-:W-:Y:S01]  /*1c40*/  LOP3.LUT R0, R5, R16, R188, 0x1e, !PT ;  /* 0x0000001005007212 */ /* 0x000fe200078e1ebc */
[----:B------:R-:W-:Y:S01]  /*1c50*/  IMAD.SHL.U32 R205, R205, 0x2, RZ ;  /* 0x00000002cdcd7824 */ /* 0x000fe200078e00ff */
[----:B------:R-:W-:Y:S02]  /*1c60*/  SHF.R.S32.HI R21, RZ, 0x1f, R6 ;  /* 0x0000001fff157819 */ /* 0x000fe40000011406 */
[----:B------:R-:W-:Y:S01]  /*1c70*/  LOP3.LUT R19, R19, 0xc0, RZ, 0xc0, !PT ;  /* 0x000000c013137812 */ /* 0x000fe200078ec0ff */
[----:B------:R-:W-:Y:S01]  /*1c80*/  IMAD.IADD R181, R181, 0x1, R0 ;  /* 0x00000001b5b57824 */ /* 0x000fe200078e0200 */
[----:B------:R-:W-:Y:S01]  /*1c90*/  LEA.HI R14, R21, R6, RZ, 0x2 ;  /* 0x00000006150e7211 */ /* 0x000fe200078f10ff */
[----:B------:R-:W-:Y:S01]  /*1ca0*/  @!P2 IMAD.SHL.U32 R21, R2, 0x10, RZ ;  /* 0x000000100215a824 */ /* 0x000fe200078e00ff */
[----:B------:R-:W-:Y:S01]  /*1cb0*/  SHF.R.U32.HI R16, RZ, 0x3, R19 ;  /* 0x00000003ff107819 */ /* 0x000fe20000011613 */
[----:B------:R-:W-:Y:S01]  /*1cc0*/  IMAD.MOV.U32 R0, RZ, RZ, 0x20 ;  /* 0x00000020ff007424 */ /* 0x000fe200078e00ff */
[----:B------:R-:W-:-:S02]  /*1cd0*/  SHF.R.S32.HI R190, RZ, 0x2, R14 ;  /* 0x00000002ffbe7819 */ /* 0x000fc4000001140e */
[C---:B------:R-:W-:Y:S01]  /*1ce0*/  LOP3.LUT R5, R16.reuse, R18, R19, 0x1e, !PT ;  /* 0x0000001210057212 */ /* 0x040fe200078e1e13 */
[----:B------:R3:W-:Y:S01]  /*1cf0*/  @!P2 LDGSTS.E.BYPASS.LTC128B.128 [R21+0x18280], [R196.64] ;  /* 0x18280000c415afae */ /* 0x0007e2000b901d4e */
[CC--:B------:R-:W-:Y:S01]  /*1d00*/  LOP3.LUT R188, R16.reuse, R19.reuse, R188, 0x1e, !PT ;  /* 0x0000001310bc7212 */ /* 0x0c0fe200078e1ebc */
[C---:B------:R-:W-:Y:S01]  /*1d10*/  IMAD R190, R7.reuse, 0x10, R190 ;  /* 0x0000001007be7824 */ /* 0x040fe200078e02be */
[----:B------:R-:W-:Y:S01]  /*1d20*/  LOP3.LUT R17, R16, R19, R17, 0x1e, !PT ;  /* 0x0000001310117212 */ /* 0x000fe200078e1e11 */
[----:B------:R-:W-:Y:S01]  /*1d30*/  IMAD R7, R7, 0x200, R182 ;  /* 0x0000020007077824 */ /* 0x000fe200078e02b6 */
[----:B------:R-:W0:Y:S01]  /*1d40*/  LDGDEPBAR ;  /* 0x00000000000079af */ /* 0x000e220000000000 */
[----:B------:R-:W-:Y:S01]  /*1d50*/  IMAD.IADD R186, R182, 0x1, R5 ;  /* 0x00000001b6ba7824 */ /* 0x000fe200078e0205 */
[----:B------:R-:W-:Y:S01]  /*1d60*/  SEL R0, R0, 0xffffffe0, !P6 ;  /* 0xffffffe000007807 */ /* 0x000fe20007000000 */
[----:B------:R-:W-:Y:S01]  /*1d70*/  IMAD.IADD R188, R7, 0x1, R188 ;  /* 0x0000000107bc7824 */ /* 0x000fe200078e02bc */
[----:B------:R-:W0:Y:S01]  /*1d80*/  LDGDEPBAR ;  /* 0x00000000000079af */ /* 0x000e220000000000 */
[----:B------:R-:W-:Y:S01]  /*1d90*/  IMAD.IADD R182, R182, 0x1, R17 ;  /* 0x00000001b6b67824 */ /* 0x000fe200078e0211 */
[----:B------:R-:W-:Y:S01]  /*1da0*/  IADD3 R5, R205, 0x18480, RZ ;  /* 0x00018480cd057810 */ /* 0x000fe20007ffe0ff */
        /* <DEDUP_REMOVED lines=14> */
[----:B------:R-:W-:Y:S01]  /*1e90*/  IMAD.X R19, R13, 0x1, R203, P0 ;  /* 0x000000010d137824 */ /* 0x000fe200000e06cb */
        /* <DEDUP_REMOVED lines=8> */
.L_x_719:
[----:B------:R-:W-:Y:S05]  /*1f20*/  BSYNC B0 ;  /* 0x0000000000007941 */ /* 0x000fea0003800000 */
.L_x_718:
[----:B--2---:R-:W-:Y:S01]  /*1f30*/  SHF.R.S32.HI R7, RZ, 0x1f, R8 ;  /* 0x0000001fff077819 */ /* 0x004fe20000011408 */
[----:B------:R-:W0:Y:S01]  /*1f40*/  LDGDEPBAR ;  /* 0x00000000000079af */ /* 0x000e220000000000 */
[----:B------:R-:W-:Y:S01]  /*1f50*/  LOP3.LUT P0, RZ, R10, 0x4, RZ, 0xc0, !PT ;  /* 0x000000040aff7812 */ /* 0x000fe2000780c0ff */
[----:B------:R-:W-:Y:S01]  /*1f60*/  UIADD3 UR6, UR12, 0x3f, URZ ;  /* 0x0000003f0c067890 */ /* 0x000fe2000fffe03f */
[----:B------:R-:W-:Y:S01]  /*1f70*/  LEA.HI R2, R7, R8, RZ, 0x2 ;  /* 0x0000000807027211 */ /* 0x000fe200078f10ff */
[----:B------:R-:W-:Y:S01]  /*1f80*/  IMAD.SHL.U32 R184, R184, 0x2, RZ ;  /* 0x00000002b8b87824 */ /* 0x000fe200078e00ff */
[----:B-1-3--:R-:W-:Y:S01]  /*1f90*/  LOP3.LUT R11, R14, 0xfffffffc, RZ, 0xc0, !PT ;  /* 0xfffffffc0e0b7812 */ /* 0x00afe200078ec0ff */
[----:B------:R-:W-:Y:S01]  /*1fa0*/  USHF.R.S32.HI UR4, URZ, 0x1f, UR6 ;  /* 0x0000001f3f047899 */ /* 0x000fe20008011406 */
[----:B------:R-:W-:Y:S01]  /*1fb0*/  LOP3.LUT R7, R2, 0xfffffffc, RZ, 0xc0, !PT ;  /* 0xfffffffc02077812 */ /* 0x000fe200078ec0ff */
[----:B------:R-:W-:Y:S01]  /*1fc0*/  CS2R R130, SRZ ;  /* 0x0000000000827805 */ /* 0x000fe2000001ff00 */
[----:B------:R-:W-:Y:S01]  /*1fd0*/  LEA R181, R181, 0x1c480, 0x1 ;  /* 0x0001c480b5b57811 */ /* 0x000fe200078e08ff */
[----:B------:R-:W-:Y:S01]  /*1fe0*/  IMAD.IADD R11, R6, 0x1, -R11 ;  /* 0x00000001060b7824 */ /* 0x000fe200078e0a0b */
[----:B------:R-:W-:Y:S01]  /*1ff0*/  IADD3 R207, R205, 0x184c0, RZ ;  /* 0x000184c0cdcf7810 */ /* 0x000fe20007ffe0ff */
[----:B------:R-:W-:Y:S01]  /*2000*/  IMAD.IADD R8, R8, 0x1, -R7 ;  /* 0x0000000108087824 */ /* 0x000fe200078e0a07 */
[----:B------:R-:W-:Y:S01]  /*2010*/  ULEA.HI UR4, UR4, UR6, URZ, 0x6 ;  /* 0x0000000604047291 */ /* 0x000fe2000f8f303f */
[----:B------:R-:W-:Y:S01]  /*2020*/  IMAD R179, R0, 0x2, R181 ;  /* 0x0000000200b37824 */ /* 0x000fe200078e02b5 */
[----:B------:R-:W-:Y:S01]  /*2030*/  @P0 IADD3 R207, R5, -0x40, RZ ;  /* 0xffffffc005cf0810 */ /* 0x000fe20007ffe0ff */
[----:B------:R-:W-:Y:S01]  /*2040*/  IMAD R8, R8, -0x8, R9 ;  /* 0xfffffff808087824 */ /* 0x000fe200078e0209 */
[----:B------:R-:W-:Y:S01]  /*2050*/  SHF.L.U32 R183, R183, 0x1, RZ ;  /* 0x00000001b7b77819 */ /* 0x000fe200000006ff */
[----:B------:R-:W-:Y:S01]  /*2060*/  IMAD R180, R178, 0x2, R181 ;  /* 0x00000002b2b47824 */ /* 0x000fe200078e02b5 */
[----:B------:R-:W-:Y:S01]  /*2070*/  LEA R182, R182, 0x80, 0x1 ;  /* 0x00000080b6b67811 */ /* 0x000fe200078e08ff */
[----:B------:R-:W-:Y:S01]  /*2080*/  IMAD R206, R11, -0x2, R8 ;  /* 0xfffffffe0bce7824 */ /* 0x000fe200078e0208 */
        /* <DEDUP_REMOVED lines=49> */
[----:B------:R-:W-:Y:S01]  /*23a0*/  IADD3 R177, R188, R185, RZ ;  /* 0x000000b9bcb17210 */ /* 0x000fe20007ffe0ff */
[----:B------:R-:W-:Y:S01]  /*23b0*/  IMAD R0, R0, 0x2, R180 ;  /* 0x0000000200007824 */ /* 0x000fe200078e02b4 */
[----:B------:R-:W-:-:S02]  /*23c0*/  UMOV UR5, URZ ;  /* 0x0000003f00057c82 */ /* 0x000fc40008000000 */
[----:B------:R-:W-:Y:S02]  /*23d0*/  UMOV UR11, 0x1 ;  /* 0x00000001000b7882 */ /* 0x000fe40000000000 */
[----:B------:R-:W-:Y:S02]  /*23e0*/  UMOV UR8, URZ ;  /* 0x0000003f00087c82 */ /* 0x000fe40008000000 */
[----:B------:R-:W-:Y:S02]  /*23f0*/  USHF.R.S32.HI UR9, URZ, 0x6, UR4 ;  /* 0x000000063f097899 */ /* 0x000fe40008011404 */
[----:B------:R-:W-:Y:S02]  /*2400*/  UMOV UR10, URZ ;  /* 0x0000003f000a7c82 */ /* 0x000fe40008000000 */
.L_x_722:
        /* <DEDUP_REMOVED lines=169> */
[----:B--234-:R-:W-:Y:S01]  /*2ea0*/  LOP3.LUT P1, RZ, R189, 0x1, RZ, 0xc0, !PT ;  /* 0x00000001bdff7812 */ /* 0x01cfe2000782c0ff */
[----:B------:R-:W-:Y:S01]  /*2eb0*/  USHF.R.S32.HI UR4, URZ, 0x1f, UR13 ;  /* 0x0000001f3f047899 */ /* 0x000fe2000801140d */
[----:B------:R-:W-:Y:S01]  /*2ec0*/  IMAD.U32 R5, RZ, RZ, UR11 ;  /* 0x0000000bff057e24 */ /* 0x000fe2000f8e00ff */
[----:B------:R-:W-:Y:S02]  /*2ed0*/  ULDC.64 UR6, c[0x0][0x178] ;  /* 0x00005e0000067ab9 */ /* 0x000fe40000000a00 */
[----:B------:R-:W-:Y:S01]  /*2ee0*/  UIMAD UR4, UR4, UR6, URZ ;  /* 0x00000006040472a4 */ /* 0x000fe2000f8e023f */
[----:B------:R-:W-:Y:S01]  /*2ef0*/  IMAD R4, R5, 0x3000, R204 ;  /* 0x0000300005047824 */ /* 0x000fe200078e02cc */
[----:B------:R-:W-:Y:S02]  /*2f00*/  UIMAD.WIDE.U32 UR16, UR13, UR6, URZ ;  /* 0x000000060d1072a5 */ /* 0x000fe4000f8e003f */
[----:B------:R-:W-:Y:S02]  /*2f10*/  UIMAD UR4, UR13, UR7, UR4 ;  /* 0x000000070d0472a4 */ /* 0x000fe4000f8e0204 */
[----:B------:R-:W-:Y:S02]  /*2f20*/  UIMAD UR13, UR13, -0x40, UR12 ;  /* 0xffffffc00d0d78a4 */ /* 0x000fe4000f8e020c */
[----:B------:R-:W-:Y:S01]  /*2f30*/  UIADD3 UR4, UR17, UR4, URZ ;  /* 0x0000000411047290 */ /* 0x000fe2000fffe03f */
[----:B------:R-:W-:Y:S02]  /*2f40*/  IMAD.U32 R9, RZ, RZ, UR16 ;  /* 0x00000010ff097e24 */ /* 0x000fe4000f8e00ff */
[----:B------:R-:W-:Y:S01]  /*2f50*/  IMAD.U32 R2, RZ, RZ, UR16 ;  /* 0x00000010ff027e24 */ /* 0x000fe2000f8e00ff */
[C---:B------:R-:W-:Y:S02]  /*2f60*/  ISETP.GE.OR P1, PT, R192.reuse, UR13, !P1 ;  /* 0x0000000dc0007c0c */ /* 0x040fe4000cf26670 */
[----:B------:R-:W-:Y:S01]  /*2f70*/  IMAD.U32 R3, RZ, RZ, UR4 ;  /* 0x00000004ff037e24 */ /* 0x000fe2000f8e00ff */
[----:B------:R-:W-:Y:S02]  /*2f80*/  LEA R8, P0, R9, R208, 0x7 ;  /* 0x000000d009087211 */ /* 0x000fe400078038ff */
[----:B------:R-:W-:Y:S02]  /*2f90*/  ISETP.LT.AND P6, PT, R192, UR13, PT ;  /* 0x0000000dc0007c0c */ /* 0x000fe4000bfc1270 */
[----:B------:R-:W-:Y:S01]  /*2fa0*/  LEA.HI.X R9, R2, R209, R3, 0x7, P0 ;  /* 0x000000d102097211 */ /* 0x000fe200000f3c03 */
[----:B------:R-:W-:Y:S01]  /*2fb0*/  IMAD.U32 R2, RZ, RZ, UR11 ;  /* 0x0000000bff027e24 */ /* 0x000fe2000f8e00ff */
[----:B------:R-:W-:Y:S02]  /*2fc0*/  LOP3.LUT P0, RZ, R189, 0x2, RZ, 0xc0, !PT ;  /* 0x00000002bdff7812 */ /* 0x000fe4000780c0ff */
[----:B------:R-:W-:Y:S01]  /*2fd0*/  ISETP.GE.OR P6, PT, R187, c[0x0][0x16c], !P6 ;  /* 0x00005b00bb007a0c */ /* 0x000fe200077c6670 */
[----:B------:R-:W-:Y:S01]  /*2fe0*/  @!P2 IMAD R2, R2, 0x40, R191 ;  /* 0x000000400202a824 */ /* 0x000fe200078e02bf */
[----:B------:R-:W-:Y:S01]  /*2ff0*/  @!PT LDS RZ, [RZ] ;  /* 0x00000000fffff984 */ /* 0x000fe20000000800 */
[----:B------:R-:W-:Y:S01]  /*3000*/  @!PT LDS RZ, [RZ] ;  /* 0x00000000fffff984 */ /* 0x000fe20000000800 */
[----:B------:R-:W-:Y:S01]  /*3010*/  @!PT LDS RZ, [RZ] ;  /* 0x00000000fffff984 */ /* 0x000fe20000000800 */
[----:B------:R2:W-:Y:S01]  /*3020*/  LDGSTS.E.BYPASS.LTC128B.128 [R4], [R8.64], !P1 ;  /* 0x0000000008047fae */ /* 0x0005e2000c901d4e */
[----:B------:R-:W-:Y:S02]  /*3030*/  ISETP.GE.OR P0, PT, R192, UR13, !P0 ;  /* 0x0000000dc0007c0c */ /* 0x000fe4000c706670 */
[----:B------:R-:W-:Y:S02]  /*3040*/  MOV R3, UR8 ;  /* 0x0000000800037c02 */ /* 0x000fe40008000f00 */
[----:B------:R-:W-:Y:S02]  /*3050*/  @!P2 SHF.L.U32 R6, R2, 0x2, RZ ;  /* 0x000000020206a819 */ /* 0x000fe400000006ff */
[----:B------:R-:W-:Y:S05]  /*3060*/  @!P2 LEA R3, R3, 0x40, 0x6 ;  /* 0x000000400303a811 */ /* 0x000fea00078e30ff */
[----:B------:R-:W-:Y:S02]  /*3070*/  @!P2 IMAD.WIDE R10, R3, 0x4, R198 ;  /* 0x00000004030aa825 */ /* 0x000fe400078e02c6 */
[----:B------:R2:W-:Y:S05]  /*3080*/  LDGSTS.E.BYPASS.LTC128B.128 [R4+0x1000], [R8.64+0x40], !P0 ;  /* 0x0100004008047fae */ /* 0x0005ea000c101d4e */
[----:B------:R2:W-:Y:S05]  /*3090*/  LDGSTS.E.BYPASS.LTC128B.128 [R4+0x2000], [R8.64+0x80], !P6 ;  /* 0x0200008008047fae */ /* 0x0005ea000f101d4e */
[----:B------:R2:W-:Y:S02]  /*30a0*/  @!P2 LDGSTS.E.BYPASS.LTC128B.128 [R6+0x18080], [R10.64] ;  /* 0x180800000a06afae */ /* 0x0005e4000b901d4e */
.L_x_720:
[-C--:B-1234-:R-:W-:Y:S01]  /*30b0*/  HMMA.16816.F32.BF16 R4, R132, R136.reuse, RZ ;  /* 0x000000888404723c */ /* 0x09efe200000418ff */
[----:B------:R-:W-:Y:S01]  /*30c0*/  LDSM.16.M88.4 R164, [R184+0x8080] ;  /* 0x00808000b8a4783b */ /* 0x000fe20000000200 */
[----:B------:R-:W-:Y:S01]  /*30d0*/  UMOV UR4, 0x1800 ;  /* 0x0000180000047882 */ /* 0x000fe20000000000 */
[C---:B------:R-:W-:Y:S01]  /*30e0*/  ISETP.GT.AND P1, PT, R206.reuse, RZ, PT ;  /* 0x000000ffce00720c */ /* 0x040fe20003f24270 */
[----:B------:R-:W-:Y:S01]  /*30f0*/  UIMAD UR4, UR5, UR4, 0x800 ;  /* 0x00000800050474a4 */ /* 0x000fe2000f8e0204 */
[C---:B------:R-:W-:Y:S01]  /*3100*/  ISETP.GT.AND P0, PT, R206.reuse, 0x1, PT ;  /* 0x00000001ce00780c */ /* 0x040fe20003f04270 */
[----:B------:R-:W-:Y:S01]  /*3110*/  UIADD3 UR13, UR8, 0x2, URZ ;  /* 0x00000002080d7890 */ /* 0x000fe2000fffe03f */
[----:B------:R-:W-:Y:S01]  /*3120*/  ISETP.GT.AND P6, PT, R206, 0x20, PT ;  /* 0x00000020ce00780c */ /* 0x000fe20003fc4270 */
[C---:B------:R-:W-:Y:S01]  /*3130*/  HMMA.16816.F32.BF16 R8, R140.reuse, R136, RZ ;  /* 0x000000888c08723c */ /* 0x040fe200000418ff */
[----:B------:R-:W0:Y:S01]  /*3140*/  LDGDEPBAR ;  /* 0x00000000000079af */ /* 0x000e220000000000 */
[----:B------:R-:W-:Y:S02]  /*3150*/  UISETP.GE.AND UP0, UPT, UR13, UR9, UPT ;  /* 0x000000090d00728c */ /* 0x000fe4000bf06270 */
[----:B------:R-:W-:Y:S02]  /*3160*/  IADD3 R2, R188, UR4, RZ ;  /* 0x00000004bc027c10 */ /* 0x000fe4000fffe0ff */
[----:B------:R-:W-:Y:S02]  /*3170*/  FSEL R248, R211, -INF , P0 ;  /* 0xff800000d3f87808 */ /* 0x000fe40000000000 */
[-C--:B------:R-:W-:Y:S01]  /*3180*/  HMMA.16816.F32.BF16 R12, R140, R138.reuse, RZ ;  /* 0x0000008a8c0c723c */ /* 0x080fe200000418ff */
[----:B------:R-:W-:Y:S03]  /*3190*/  SHF.L.U32 R3, R2, 0x1, RZ ;  /* 0x0000000102037819 */ /* 0x000fe600000006ff */
[C---:B------:R-:W-:Y:S01]  /*31a0*/  FSEL R249, R224.reuse, -INF , P6 ;  /* 0xff800000e0f97808 */ /* 0x040fe20003000000 */
[----:B------:R-:W-:Y:S01]  /*31b0*/  FFMA.FTZ R224, -R224, R224, 1 ;  /* 0x3f800000e0e07423 */ /* 0x000fe200000101e0 */
[----:B------:R-:W-:Y:S01]  /*31c0*/  LDSM.16.M88.4 R168, [R3+0x12880] ;  /* 0x0128800003a8783b */ /* 0x000fe20000000200 */
[----:B------:R-:W-:Y:S01]  /*31d0*/  FSEL R250, R210, -INF , P1 ;  /* 0xff800000d2fa7808 */ /* 0x000fe20000800000 */
[C---:B------:R-:W-:Y:S04]  /*31e0*/  HMMA.16816.F32.BF16 R16, R132.reuse, R138, RZ ;  /* 0x0000008a8410723c */ /* 0x040fe800000418ff */
[----:B------:R-:W-:Y:S02]  /*31f0*/  FFMA.FTZ R250, R250, c[0x0][0x29c], -R245 ;  /* 0x0000a700fafa7a23 */ /* 0x000fe400000108f5 */
[----:B------:R-:W1:Y:S02]  /*3200*/  LDSM.16.M88.4 R136, [R3+0x12080] ;  /* 0x012080000388783b */ /* 0x000e640000000200 */
[-C--:B------:R-:W-:Y:S08]  /*3210*/  HMMA.16816.F32.BF16 R20, R132, R144.reuse, RZ ;  /* 0x000000908414723c */ /* 0x080ff000000418ff */
[C---:B------:R-:W-:Y:S08]  /*3220*/  HMMA.16816.F32.BF16 R24, R140.reuse, R144, RZ ;  /* 0x000000908c18723c */ /* 0x040ff000000418ff */
[-C--:B------:R-:W-:Y:S08]  /*3230*/  HMMA.16816.F32.BF16 R28, R140, R146.reuse, RZ ;  /* 0x000000928c1c723c */ /* 0x080ff000000418ff */
[----:B------:R-:W-:Y:S01]  /*3240*/  HMMA.16816.F32.BF16 R32, R132, R146, RZ ;  /* 0x000000928420723c */ /* 0x000fe200000418ff */
[----:B------:R-:W-:Y:S06]  /*3250*/  LDSM.16.M88.4 R144, [R176+0x8080] ;  /* 0x00808000b090783b */ /* 0x000fec0000000200 */
[----:B------:R-:W-:Y:S01]  /*3260*/  IADD3 R132, R188, UR4, R185 ;  /* 0x00000004bc847c10 */ /* 0x000fe2000fffe0b9 */
[-C--:B------:R-:W-:Y:S05]  /*3270*/  HMMA.16816.F32.BF16 R4, R148, R152.reuse, R4 ;  /* 0x000000989404723c */ /* 0x080fea0000041804 */
[----:B------:R-:W-:Y:S02]  /*3280*/  SHF.L.U32 R2, R132, 0x1, RZ ;  /* 0x0000000184027819 */ /* 0x000fe400000006ff */
[----:B------:R-:W2:Y:S01]  /*3290*/  LDSM.16.M88.4 R132, [R184+0x9080] ;  /* 0x00908000b884783b */ /* 0x000ea20000000200 */
[C---:B------:R-:W-:Y:S07]  /*32a0*/  HMMA.16816.F32.BF16 R8, R156.reuse, R152, R8 ;  /* 0x000000989c08723c */ /* 0x040fee0000041808 */
[----:B------:R-:W3:Y:S01]  /*32b0*/  LDSM.16.M88.4 R140, [R2+0x12080] ;  /* 0x01208000028c783b */ /* 0x000ee20000000200 */
[-C--:B------:R-:W-:Y:S04]  /*32c0*/  HMMA.16816.F32.BF16 R12, R156, R154.reuse, R12 ;  /* 0x0000009a9c0c723c */ /* 0x080fe8000004180c */
[----:B------:R-:W-:Y:S03]  /*32d0*/  FSEL R153, R222, -INF , P6 ;  /* 0xff800000de997808 */ /* 0x000fe60003000000 */
[----:B------:R-:W4:Y:S01]  /*32e0*/  LDSM.16.M88.4 R172, [R2+0x12880] ;  /* 0x0128800002ac783b */ /* 0x000f220000000200 */
[C---:B------:R-:W-:Y:S08]  /*32f0*/  HMMA.16816.F32.BF16 R16, R148.reuse, R154, R16 ;  /* 0x0000009a9410723c */ /* 0x040ff00000041810 */
[-C--:B------:R-:W-:Y:S08]  /*3300*/  HMMA.16816.F32.BF16 R20, R148, R160.reuse, R20 ;  /* 0x000000a09414723c */ /* 0x080ff00000041814 */
[C---:B------:R-:W-:Y:S08]  /*3310*/  HMMA.16816.F32.BF16 R24, R156.reuse, R160, R24 ;  /* 0x000000a09c18723c */ /* 0x040ff00000041818 */
[-C--:B------:R-:W-:Y:S01]  /*3320*/  HMMA.16816.F32.BF16 R28, R156, R162.reuse, R28 ;  /* 0x000000a29c1c723c */ /* 0x080fe2000004181c */
[----:B------:R-:W-:Y:S07]  /*3330*/  LDSM.16.M88.4 R156, [R2+0x13880] ;  /* 0x01388000029c783b */ /* 0x000fee0000000200 */
[----:B------:R-:W-:Y:S01]  /*3340*/  HMMA.16816.F32.BF16 R32, R148, R162, R32 ;  /* 0x000000a29420723c */ /* 0x000fe20000041820 */
[----:B------:R-:W5:Y:S06]  /*3350*/  LDSM.16.M88.4 R148, [R176+0x9080] ;  /* 0x00908000b094783b */ /* 0x000f6c0000000200 */
[----:B------:R-:W-:Y:S01]  /*3360*/  FFMA.FTZ R163, R153, c[0x0][0x29c], -R246 ;  /* 0x0000a70099a37a23 */ /* 0x000fe200000108f6 */
[-C--:B-1----:R-:W-:Y:S01]  /*3370*/  HMMA.16816.F32.BF16 R4, R136, R164.reuse, R4 ;  /* 0x000000a48804723c */ /* 0x082fe20000041804 */
[----:B------:R-:W-:Y:S04]  /*3380*/  LDSM.16.M88.4 R152, [R184+0xb080] ;  /* 0x00b08000b898783b */ /* 0x000fe80000000200 */
[----:B------:R-:W1:Y:S01]  /*3390*/  MUFU.EX2 R163, R163 ;  /* 0x000000a300a37308 */ /* 0x000e620000000800 */
[C---:B------:R-:W-:Y:S01]  /*33a0*/  FSEL R162, R216.reuse, -INF , P1 ;  /* 0xff800000d8a27808 */ /* 0x040fe20000800000 */
[----:B------:R-:W-:Y:S01]  /*33b0*/  FFMA.FTZ R216, -R216, R216, 1 ;  /* 0x3f800000d8d87423 */ /* 0x000fe200000101d8 */
[C---:B------:R-:W-:Y:S04]  /*33c0*/  HMMA.16816.F32.BF16 R8, R168.reuse, R164, R8 ;  /* 0x000000a4a808723c */ /* 0x040fe80000041808 */
[--C-:B------:R-:W-:Y:S03]  /*33d0*/  FFMA.FTZ R162, R162, c[0x0][0x29c], -R239.reuse ;  /* 0x0000a700a2a27a23 */ /* 0x100fe600000108ef */
[----:B------:R-:W-:Y:S01]  /*33e0*/  FSEL R165, R212, -INF , P1 ;  /* 0xff800000d4a57808 */ /* 0x000fe20000800000 */
[-C--:B------:R-:W-:Y:S02]  /*33f0*/  HMMA.16816.F32.BF16 R12, R168, R166.reuse, R12 ;  /* 0x000000a6a80c723c */ /* 0x080fe4000004180c */
[----:B------:R-:W-:Y:S02]  /*3400*/  MUFU.EX2 R162, R162 ;  /* 0x000000a200a27308 */ /* 0x000fe40000000800 */
[--C-:B------:R-:W-:Y:S01]  /*3410*/  FFMA.FTZ R165, R165, c[0x0][0x29c], -R242.reuse ;  /* 0x0000a700a5a57a23 */ /* 0x100fe200000108f2 */
[C---:B------:R-:W-:Y:S01]  /*3420*/  FSEL R164, R217.reuse, -INF , P0 ;  /* 0xff800000d9a47808 */ /* 0x040fe20000000000 */
[----:B------:R-:W-:Y:S02]  /*3430*/  FFMA.FTZ R217, -R217, R217, 1 ;  /* 0x3f800000d9d97423 */ /* 0x000fe400000101d9 */
[C---:B------:R-:W-:Y:S04]  /*3440*/  HMMA.16816.F32.BF16 R16, R136.reuse, R166, R16 ;  /* 0x000000a68810723c */ /* 0x040fe80000041810 */
[--C-:B------:R-:W-:Y:S04]  /*3450*/  FFMA.FTZ R164, R164, c[0x0][0x29c], -R239.reuse ;  /* 0x0000a700a4a47a23 */ /* 0x100fe800000108ef */
[-C--:B--2---:R-:W-:Y:S08]  /*3460*/  HMMA.16816.F32.BF16 R20, R136, R132.reuse, R20 ;  /* 0x000000848814723c */ /* 0x084ff00000041814 */
[C---:B------:R-:W-:Y:S08]  /*3470*/  HMMA.16816.F32.BF16 R24, R168.reuse, R132, R24 ;  /* 0x00000084a818723c */ /* 0x040ff00000041818 */
[-C--:B------:R-:W-:Y:S07]  /*3480*/  HMMA.16816.F32.BF16 R28, R168, R134.reuse, R28 ;  /* 0x00000086a81c723c */ /* 0x080fee000004181c */
[----:B------:R-:W-:Y:S01]  /*3490*/  FSEL R169, R218, -INF , P6 ;  /* 0xff800000daa97808 */ /* 0x000fe20003000000 */
[----:B------:R-:W-:Y:S01]  /*34a0*/  HMMA.16816.F32.BF16 R32, R136, R134, R32 ;  /* 0x000000868820723c */ /* 0x000fe20000041820 */
[----:B------:R-:W-:Y:S03]  /*34b0*/  LDSM.16.M88.4 R132, [R3+0x13080] ;  /* 0x013080000384783b */ /* 0x000fe60000000200 */
[----:B------:R-:W-:Y:S01]  /*34c0*/  FFMA.FTZ R169, R169, c[0x0][0x29c], -R242 ;  /* 0x0000a700a9a97a23 */ /* 0x000fe200000108f2 */
[C---:B------:R-:W-:Y:S01]  /*34d0*/  FSEL R168, R220.reuse, -INF , P6 ;  /* 0xff800000dca87808 */ /* 0x040fe20003000000 */
[----:B------:R-:W-:Y:S01]  /*34e0*/  FFMA.FTZ R220, -R220, R220, 1 ;  /* 0x3f800000dcdc7423 */ /* 0x000fe200000101dc */
[----:B------:R-:W-:Y:S01]  /*34f0*/  FSEL R139, R213, -INF , P1 ;  /* 0xff800000d58b7808 */ /* 0x000fe20000800000 */
[-C--:B---3--:R-:W-:Y:S02]  /*3500*/  HMMA.16816.F32.BF16 R4, R140, R144.reuse, R4 ;  /* 0x000000908c04723c */ /* 0x088fe40000041804 */
[----:B------:R-:W-:Y:S03]  /*3510*/  MUFU.EX2 R169, R169 ;  /* 0x000000a900a97308 */ /* 0x000fe60000000800 */
[--C-:B------:R-:W-:Y:S01]  /*3520*/  FFMA.FTZ R160, R139, c[0x0][0x29c], -R246.reuse ;  /* 0x0000a7008ba07a23 */ /* 0x100fe200000108f6 */
[C---:B------:R-:W-:Y:S01]  /*3530*/  ISETP.GT.AND P6, PT, R206.reuse, 0x41, PT ;  /* 0x00000041ce00780c */ /* 0x040fe20003fc4270 */
[----:B------:R-:W2:Y:S01]  /*3540*/  LDSM.16.M88.4 R136, [R184+0xa080] ;  /* 0x00a08000b888783b */ /* 0x000ea20000000200 */
[C---:B----4-:R-:W-:Y:S04]  /*3550*/  HMMA.16816.F32.BF16 R8, R172.reuse, R144, R8 ;  /* 0x00000090ac08723c */ /* 0x050fe80000041808 */
[----:B------:R-:W-:Y:S01]  /*3560*/  MUFU.EX2 R160, R160 ;  /* 0x000000a000a07308 */ /* 0x000fe20000000800 */
[----:B------:R-:W-:Y:S01]  /*3570*/  ISETP.GT.AND P1, PT, R206, 0x21, PT ;  /* 0x00000021ce00780c */ /* 0x000fe20003f24270 */
[--C-:B------:R-:W-:Y:S01]  /*3580*/  FFMA.FTZ R168, R168, c[0x0][0x29c], -R239.reuse ;  /* 0x0000a700a8a87a23 */ /* 0x100fe200000108ef */
[C---:B------:R-:W-:Y:S01]  /*3590*/  FSEL R145, R214.reuse, -INF , P0 ;  /* 0xff800000d6917808 */ /* 0x040fe20000000000 */
[-C--:B------:R-:W-:Y:S04]  /*35a0*/  HMMA.16816.F32.BF16 R12, R172, R146.reuse, R12 ;  /* 0x00000092ac0c723c */ /* 0x080fe8000004180c */
[----:B------:R-:W-:Y:S01]  /*35b0*/  FFMA.FTZ R161, R145, c[0x0][0x29c], -R246 ;  /* 0x0000a70091a17a23 */ /* 0x000fe200000108f6 */
[----:B------:R-:W-:Y:S01]  /*35c0*/  FSEL R252, R225, -INF , P1 ;  /* 0xff800000e1fc7808 */ /* 0x000fe20000800000 */
[----:B------:R-:W-:Y:S01]  /*35d0*/  FFMA.FTZ R214, -R214, R214, 1 ;  /* 0x3f800000d6d67423 */ /* 0x000fe200000101d6 */
[----:B------:R-:W-:Y:S01]  /*35e0*/  MUFU.EX2 R168, R168 ;  /* 0x000000a800a87308 */ /* 0x000fe20000000800 */
[C---:B------:R-:W-:Y:S01]  /*35f0*/  HMMA.16816.F32.BF16 R16, R140.reuse, R146, R16 ;  /* 0x000000928c10723c */ /* 0x040fe20000041810 */
[----:B------:R3:W4:Y:S03]  /*3600*/  LDSM.16.M88.4 R144, [R3+0x13880] ;  /* 0x013880000390783b */ /* 0x0007260000000200 */
[----:B------:R-:W-:Y:S01]  /*3610*/  FSEL R171, R219, -INF , P1 ;  /* 0xff800000dbab7808 */ /* 0x000fe20000800000 */
[----:B------:R-:W-:Y:S01]  /*3620*/  FFMA.FTZ R225, -R225, R225, 1 ;  /* 0x3f800000e1e17423 */ /* 0x000fe200000101e1 */
[C---:B------:R-:W-:Y:S01]  /*3630*/  FSEL R170, R221.reuse, -INF , P1 ;  /* 0xff800000ddaa7808 */ /* 0x040fe20000800000 */
[----:B------:R-:W-:Y:S01]  /*3640*/  FFMA.FTZ R221, -R221, R221, 1 ;  /* 0x3f800000dddd7423 */ /* 0x000fe200000101dd */
[-C--:B-----5:R-:W-:Y:S01]  /*3650*/  HMMA.16816.F32.BF16 R20, R140, R148.reuse, R20 ;  /* 0x000000948c14723c */ /* 0x0a0fe20000041814 */
[----:B------:R-:W5:Y:S03]  /*3660*/  MUFU.EX2 R161, R161 ;  /* 0x000000a100a17308 */ /* 0x000f660000000800 */
[----:B------:R-:W-:Y:S02]  /*3670*/  FFMA.FTZ R171, R171, c[0x0][0x29c], -R242 ;  /* 0x0000a700abab7a23 */ /* 0x000fe400000108f2 */
[--C-:B------:R-:W-:Y:S02]  /*3680*/  FFMA.FTZ R170, R170, c[0x0][0x29c], -R239.reuse ;  /* 0x0000a700aaaa7a23 */ /* 0x100fe400000108ef */
[C---:B------:R-:W-:Y:S04]  /*3690*/  HMMA.16816.F32.BF16 R24, R172.reuse, R148, R24 ;  /* 0x00000094ac18723c */ /* 0x040fe80000041818 */
[----:B------:R-:W-:Y:S03]  /*36a0*/  FFMA.FTZ R213, -R213, R213, 1 ;  /* 0x3f800000d5d57423 */ /* 0x000fe600000101d5 */
[----:B------:R-:W-:Y:S01]  /*36b0*/  FSEL R149, R223, -INF , P1 ;  /* 0xff800000df957808 */ /* 0x000fe20000800000 */
[-C--:B------:R-:W-:Y:S03]  /*36c0*/  HMMA.16816.F32.BF16 R28, R172, R150.reuse, R28 ;  /* 0x00000096ac1c723c */ /* 0x080fe6000004181c */
[C---:B------:R-:W-:Y:S01]  /*36d0*/  ISETP.GT.AND P1, PT, R206.reuse, 0x60, PT ;  /* 0x00000060ce00780c */ /* 0x040fe20003f24270 */
[----:B------:R-:W-:Y:S01]  /*36e0*/  FFMA.FTZ R166, R149, c[0x0][0x29c], -R246 ;  /* 0x0000a70095a67a23 */ /* 0x000fe200000108f6 */
[----:B---3--:R-:W-:Y:S02]  /*36f0*/  FSEL R3, R215, -INF , P0 ;  /* 0xff800000d7037808 */ /* 0x008fe40000000000 */
[----:B------:R-:W-:Y:S01]  /*3700*/  ISETP.GT.AND P0, PT, R206, 0x40, PT ;  /* 0x00000040ce00780c */ /* 0x000fe20003f04270 */
[----:B------:R-:W-:Y:S02]  /*3710*/  HMMA.16816.F32.BF16 R32, R140, R150, R32 ;  /* 0x000000968c20723c */ /* 0x000fe40000041820 */
[----:B------:R-:W3:Y:S02]  /*3720*/  MUFU.EX2 R166, R166 ;  /* 0x000000a600a67308 */ /* 0x000ee40000000800 */
[----:B------:R-:W-:Y:S01]  /*3730*/  FSEL R149, R226, -INF , P0 ;  /* 0xff800000e2957808 */ /* 0x000fe20000000000 */
[----:B------:R-:W-:Y:S01]  /*3740*/  FFMA.FTZ R3, R3, c[0x0][0x29c], -R242 ;  /* 0x0000a70003037a23 */ /* 0x000fe200000108f2 */
[C---:B------:R-:W-:Y:S01]  /*3750*/  FSEL R251, R228.reuse, -INF , P0 ;  /* 0xff800000e4fb7808 */ /* 0x040fe20000000000 */
[----:B------:R-:W-:Y:S01]  /*3760*/  FFMA.FTZ R228, -R228, R228, 1 ;  /* 0x3f800000e4e47423 */ /* 0x000fe200000101e4 */
[-C--:B--2---:R-:W-:Y:S05]  /*3770*/  HMMA.16816.F32.BF16 R4, R132, R136.reuse, R4 ;  /* 0x000000888404723c */ /* 0x084fea0000041804 */
[----:B------:R-:W-:Y:S01]  /*3780*/  FSEL R141, R227, -INF , P6 ;  /* 0xff800000e38d7808 */ /* 0x000fe20003000000 */
[--C-:B------:R-:W-:Y:S01]  /*3790*/  FFMA.FTZ R167, R149, c[0x0][0x29c], -R246.reuse ;  /* 0x0000a70095a77a23 */ /* 0x100fe200000108f6 */
[----:B------:R-:W-:Y:S01]  /*37a0*/  FSEL R173, R230, -INF , P0 ;  /* 0xff800000e6ad7808 */ /* 0x000fe20000000000 */
[C---:B----4-:R-:W-:Y:S01]  /*37b0*/  HMMA.16816.F32.BF16 R8, R144.reuse, R136, R8 ;  /* 0x000000889008723c */ /* 0x050fe20000041808 */
[----:B------:R-:W-:Y:S03]  /*37c0*/  LDSM.16.M88.4 R148, [R176+0xa080] ;  /* 0x00a08000b094783b */ /* 0x000fe60000000200 */
[----:B------:R-:W-:Y:S01]  /*37d0*/  FFMA.FTZ R174, R141, c[0x0][0x29c], -R246 ;  /* 0x0000a7008dae7a23 */ /* 0x000fe200000108f6 */
[----:B------:R-:W-:Y:S01]  /*37e0*/  MUFU.EX2 R167, R167 ;  /* 0x000000a700a77308 */ /* 0x000fe20000000800 */
[----:B------:R-:W-:Y:S01]  /*37f0*/  FFMA.FTZ R173, R173, c[0x0][0x29c], -R242 ;  /* 0x0000a700adad7a23 */ /* 0x000fe200000108f2 */
[----:B------:R-:W-:Y:S01]  /*3800*/  FSEL R172, R232, -INF , P0 ;  /* 0xff800000e8ac7808 */ /* 0x000fe20000000000 */
[-C--:B------:R-:W-:Y:S01]  /*3810*/  HMMA.16816.F32.BF16 R12, R144, R138.reuse, R12 ;  /* 0x0000008a900c723c */ /* 0x080fe2000004180c */
[----:B------:R2:W4:Y:S02]  /*3820*/  LDSM.16.M88.4 R140, [R2+0x13080] ;  /* 0x01308000028c783b */ /* 0x0005240000000200 */
[----:B------:R-:W-:Y:S01]  /*3830*/  ISETP.GT.AND P0, PT, R206, 0x61, PT ;  /* 0x00000061ce00780c */ /* 0x000fe20003f04270 */
[----:B------:R-:W-:Y:S01]  /*3840*/  FFMA.FTZ R172, R172, c[0x0][0x29c], -R239 ;  /* 0x0000a700acac7a23 */ /* 0x000fe200000108ef */
[----:B------:R-:W-:Y:S01]  /*3850*/  FSEL R175, R240, -INF , P1 ;  /* 0xff800000f0af7808 */ /* 0x000fe20000800000 */
[----:B------:R-:W-:Y:S01]  /*3860*/  FFMA.FTZ R232, -R232, R232, 1 ;  /* 0x3f800000e8e87423 */ /* 0x000fe200000101e8 */
[----:B------:R-:W1:Y:S01]  /*3870*/  MUFU.EX2 R174, R174 ;  /* 0x000000ae00ae7308 */ /* 0x000e620000000800 */
[C---:B------:R-:W-:Y:S01]  /*3880*/  HMMA.16816.F32.BF16 R16, R132.reuse, R138, R16 ;  /* 0x0000008a8410723c */ /* 0x040fe20000041810 */
[----:B------:R-:W1:Y:S03]  /*3890*/  LDSM.16.M88.4 R136, [R176+0xb080] ;  /* 0x00b08000b088783b */ /* 0x000e660000000200 */
[----:B------:R-:W-:Y:S01]  /*38a0*/  FSEL R247, R241, -INF , P0 ;  /* 0xff800000f1f77808 */ /* 0x000fe20000000000 */
[--C-:B------:R-:W-:Y:S03]  /*38b0*/  FFMA.FTZ R175, R175, c[0x0][0x29c], -R246.reuse ;  /* 0x0000a700afaf7a23 */ /* 0x100fe600000108f6 */
[-C--:B------:R-:W-:Y:S01]  /*38c0*/  HMMA.16816.F32.BF16 R20, R132, R152.reuse, R20 ;  /* 0x000000988414723c */ /* 0x080fe20000041814 */
[----:B------:R-:W-:Y:S03]  /*38d0*/  MUFU.EX2 R173, R173 ;  /* 0x000000ad00ad7308 */ /* 0x000fe60000000800 */
[----:B------:R-:W-:Y:S04]  /*38e0*/  FFMA.FTZ R246, R247, c[0x0][0x29c], -R246 ;  /* 0x0000a700f7f67a23 */ /* 0x000fe800000108f6 */
[C---:B------:R-:W-:Y:S03]  /*38f0*/  HMMA.16816.F32.BF16 R24, R144.reuse, R152, R24 ;  /* 0x000000989018723c */ /* 0x040fe60000041818 */
[----:B------:R-:W1:Y:S01]  /*3900*/  MUFU.EX2 R175, R175 ;  /* 0x000000af00af7308 */ /* 0x000e620000000800 */
[--C-:B--2---:R-:W-:Y:S03]  /*3910*/  FFMA.FTZ R2, R249, c[0x0][0x29c], -R245.reuse ;  /* 0x0000a700f9027a23 */ /* 0x104fe600000108f5 */
[--C-:B------:R-:W-:Y:S01]  /*3920*/  FFMA.FTZ R152, R248, c[0x0][0x29c], -R245.reuse ;  /* 0x0000a700f8987a23 */ /* 0x100fe200000108f5 */
[-C--:B------:R-:W-:Y:S01]  /*3930*/  HMMA.16816.F32.BF16 R28, R144, R154.reuse, R28 ;  /* 0x0000009a901c723c */ /* 0x080fe2000004181c */
[----:B------:R-:W2:Y:S03]  /*3940*/  LDS R144, [R237+0x18280] ;  /* 0x01828000ed907984 */ /* 0x000ea60000000800 */
[C---:B------:R-:W-:Y:S01]  /*3950*/  FSEL R153, R234.reuse, -INF , P1 ;  /* 0xff800000ea997808 */ /* 0x040fe20000800000 */
[----:B------:R-:W1:Y:S01]  /*3960*/  MUFU.EX2 R246, R246 ;  /* 0x000000f600f67308 */ /* 0x000e620000000800 */
[----:B------:R-:W-:Y:S02]  /*3970*/  FFMA.FTZ R234, -R234, R234, 1 ;  /* 0x3f800000eaea7423 */ /* 0x000fe400000101ea */
[----:B------:R-:W-:Y:S04]  /*3980*/  HMMA.16816.F32.BF16 R32, R132, R154, R32 ;  /* 0x0000009a8420723c */ /* 0x000fe80000041820 */
[--C-:B------:R-:W-:Y:S02]  /*3990*/  FFMA.FTZ R145, R252, c[0x0][0x29c], -R245.reuse ;  /* 0x0000a700fc917a23 */ /* 0x100fe400000108f5 */
[--C-:B------:R-:W-:Y:S01]  /*39a0*/  FFMA.FTZ R146, R251, c[0x0][0x29c], -R245.reuse ;  /* 0x0000a700fb927a23 */ /* 0x100fe200000108f5 */
[----:B------:R-:W-:Y:S01]  /*39b0*/  MUFU.EX2 R247, R250 ;  /* 0x000000fa00f77308 */ /* 0x000fe20000000800 */
[-C--:B----4-:R-:W-:Y:S05]  /*39c0*/  HMMA.16816.F32.BF16 R4, R140, R148.reuse, R4 ;  /* 0x000000948c04723c */ /* 0x090fea0000041804 */
[--C-:B------:R-:W-:Y:S01]  /*39d0*/  FFMA.FTZ R154, R153, c[0x0][0x29c], -R242.reuse ;  /* 0x0000a700999a7a23 */ /* 0x100fe200000108f2 */
[----:B------:R-:W-:Y:S02]  /*39e0*/  FSEL R155, R231, -INF , P6 ;  /* 0xff800000e79b7808 */ /* 0x000fe40003000000 */
[C---:B------:R-:W-:Y:S01]  /*39f0*/  HMMA.16816.F32.BF16 R8, R156.reuse, R148, R8 ;  /* 0x000000949c08723c */ /* 0x040fe20000041808 */
[----:B------:R-:W-:Y:S03]  /*3a00*/  MUFU.EX2 R145, R145 ;  /* 0x0000009100917308 */ /* 0x000fe60000000800 */
[--C-:B------:R-:W-:Y:S03]  /*3a10*/  FFMA.FTZ R155, R155, c[0x0][0x29c], -R242.reuse ;  /* 0x0000a7009b9b7a23 */ /* 0x100fe600000108f2 */
[----:B------:R-:W-:Y:S01]  /*3a20*/  FSEL R148, R229, -INF , P6 ;  /* 0xff800000e5947808 */ /* 0x000fe20003000000 */
[-C--:B------:R-:W-:Y:S03]  /*3a30*/  HMMA.16816.F32.BF16 R12, R156, R150.reuse, R12 ;  /* 0x000000969c0c723c */ /* 0x080fe6000004180c */
[----:B------:R-:W4:Y:S01]  /*3a40*/  MUFU.EX2 R152, R152 ;  /* 0x0000009800987308 */ /* 0x000f220000000800 */
[--C-:B------:R-:W-:Y:S01]  /*3a50*/  FFMA.FTZ R147, R148, c[0x0][0x29c], -R245.reuse ;  /* 0x0000a70094937a23 */ /* 0x100fe200000108f5 */
[----:B------:R-:W-:Y:S01]  /*3a60*/  FSEL R148, R243, -INF , P1 ;  /* 0xff800000f3947808 */ /* 0x000fe20000800000 */
[----:B------:R-:W-:Y:S02]  /*3a70*/  FFMA.FTZ R229, -R229, R229, 1 ;  /* 0x3f800000e5e57423 */ /* 0x000fe400000101e5 */
[C---:B------:R-:W-:Y:S04]  /*3a80*/  HMMA.16816.F32.BF16 R16, R140.reuse, R150, R16 ;  /* 0x000000968c10723c */ /* 0x040fe80000041810 */
[--C-:B------:R-:W-:Y:S01]  /*3a90*/  FFMA.FTZ R149, R148, c[0x0][0x29c], -R245.reuse ;  /* 0x0000a70094957a23 */ /* 0x100fe200000108f5 */
[----:B------:R-:W-:Y:S02]  /*3aa0*/  MUFU.EX2 R147, R147 ;  /* 0x0000009300937308 */ /* 0x000fe40000000800 */
[----:B------:R-:W-:Y:S01]  /*3ab0*/  FSEL R151, R235, -INF , P0 ;  /* 0xff800000eb977808 */ /* 0x000fe20000000000 */
[-C--:B-1----:R-:W-:Y:S04]  /*3ac0*/  HMMA.16816.F32.BF16 R20, R140, R136.reuse, R20 ;  /* 0x000000888c14723c */ /* 0x082fe80000041814 */
[----:B------:R-:W-:Y:S01]  /*3ad0*/  FFMA.FTZ R242, R151, c[0x0][0x29c], -R242 ;  /* 0x0000a70097f27a23 */ /* 0x000fe200000108f2 */
[----:B------:R-:W-:Y:S01]  /*3ae0*/  FSEL R150, R244, -INF , P0 ;  /* 0xff800000f4967808 */ /* 0x000fe20000000000 */
[----:B------:R-:W-:Y:S01]  /*3af0*/  FFMA.FTZ R235, -R235, R235, 1 ;  /* 0x3f800000ebeb7423 */ /* 0x000fe200000101eb */
[----:B------:R-:W1:Y:S01]  /*3b00*/  MUFU.EX2 R148, R149 ;  /* 0x0000009500947308 */ /* 0x000e620000000800 */
[C---:B------:R-:W-:Y:S04]  /*3b10*/  HMMA.16816.F32.BF16 R24, R156.reuse, R136, R24 ;  /* 0x000000889c18723c */ /* 0x040fe80000041818 */
[----:B------:R-:W-:Y:S04]  /*3b20*/  FFMA.FTZ R245, R150, c[0x0][0x29c], -R245 ;  /* 0x0000a70096f57a23 */ /* 0x000fe800000108f5 */
[-C--:B------:R-:W-:Y:S01]  /*3b30*/  HMMA.16816.F32.BF16 R28, R156, R138.reuse, R28 ;  /* 0x0000008a9c1c723c */ /* 0x080fe2000004181c */
[----:B------:R-:W-:Y:S03]  /*3b40*/  MUFU.EX2 R149, R165 ;  /* 0x000000a500957308 */ /* 0x000fe60000000800 */
[--C-:B--2---:R-:W-:Y:S02]  /*3b50*/  FADD.FTZ R16, R16, -R144.reuse ;  /* 0x8000009010107221 */ /* 0x104fe40000010000 */
[--C-:B------:R-:W-:Y:S02]  /*3b60*/  FADD.FTZ R17, R17, -R144.reuse ;  /* 0x8000009011117221 */ /* 0x100fe40000010000 */
[----:B------:R-:W-:Y:S01]  /*3b70*/  HMMA.16816.F32.BF16 R32, R140, R138, R32 ;  /* 0x0000008a8c20723c */ /* 0x000fe20000041820 */
[----:B------:R-:W2:Y:S02]  /*3b80*/  LDS R138, [R237+0x182a0] ;  /* 0x0182a000ed8a7984 */ /* 0x000ea40000000800 */
[----:B------:R1:W-:Y:S01]  /*3b90*/  MUFU.EX2 R158, R3 ;  /* 0x00000003009e7308 */ /* 0x0003e20000000800 */
[--C-:B------:R-:W-:Y:S01]  /*3ba0*/  FADD.FTZ R156, R5, -R144.reuse ;  /* 0x80000090059c7221 */ /* 0x100fe20000010000 */
[----:B------:R-:W4:Y:S01]  /*3bb0*/  LDS R141, [R237+0x18300] ;  /* 0x01830000ed8d7984 */ /* 0x000f220000000800 */
[----:B------:R-:W-:Y:S01]  /*3bc0*/  FMUL.FTZ R16, R163, R16 ;  /* 0x00000010a3107220 */ /* 0x000fe20000410000 */
[----:B------:R-:W-:Y:S01]  /*3bd0*/  FSEL R140, R238, -INF , P0 ;  /* 0xff800000ee8c7808 */ /* 0x000fe20000000000 */
[----:B-----5:R-:W-:Y:S01]  /*3be0*/  FMUL.FTZ R153, R161, R156 ;  /* 0x0000009ca1997220 */ /* 0x020fe20000410000 */
[----:B------:R-:W-:Y:S01]  /*3bf0*/  FSEL R156, R233, -INF , P6 ;  /* 0xff800000e99c7808 */ /* 0x000fe20003000000 */
[----:B------:R-:W5:Y:S01]  /*3c00*/  LDS R237, [R237+0x18320] ;  /* 0x01832000eded7984 */ /* 0x000f620000000800 */
[----:B------:R-:W-:Y:S01]  /*3c10*/  PLOP3.LUT P0, PT, PT, PT, UP0, 0x80, 0x0 ;  /* 0x000000000000781c */ /* 0x000fe20003f0f008 */
[--C-:B------:R-:W-:Y:S01]  /*3c20*/  FADD.FTZ R21, R21, -R144.reuse ;  /* 0x8000009015157221 */ /* 0x100fe20000010000 */
[----:B------:R-:W2:Y:S01]  /*3c30*/  MUFU.EX2 R245, R245 ;  /* 0x000000f500f57308 */ /* 0x000ea20000000800 */
[----:B------:R-:W-:Y:S01]  /*3c40*/  FMUL.FTZ R153, R153, R214 ;  /* 0x000000d699997220 */ /* 0x000fe20000410000 */
[----:B------:R-:W-:Y:S01]  /*3c50*/  FSEL R142, R236, -INF , P1 ;  /* 0xff800000ec8e7808 */ /* 0x000fe20000800000 */
[----:B---3--:R-:W-:Y:S02]  /*3c60*/  FMUL.FTZ R17, R166, R17 ;  /* 0x00000011a6117220 */ /* 0x008fe40000410000 */
[----:B------:R-:W-:Y:S02]  /*3c70*/  FFMA.FTZ R214, -R223, R223, 1 ;  /* 0x3f800000dfd67423 */ /* 0x000fe400000101df */
[----:B------:R-:W-:Y:S02]  /*3c80*/  FMUL.FTZ R21, R174, R21 ;  /* 0x00000015ae157220 */ /* 0x000fe40000410000 */
[----:B------:R-:W-:Y:S01]  /*3c90*/  FMUL.FTZ R214, R17, R214 ;  /* 0x000000d611d67220 */ /* 0x000fe20000410000 */
[----:B------:R-:W3:Y:S01]  /*3ca0*/  MUFU.EX2 R146, R146 ;  /* 0x0000009200927308 */ /* 0x000ee20000000800 */
[--C-:B------:R-:W-:Y:S02]  /*3cb0*/  FADD.FTZ R32, R32, -R144.reuse ;  /* 0x8000009020207221 */ /* 0x100fe40000010000 */
[----:B------:R-:W-:Y:S02]  /*3cc0*/  FADD.FTZ R33, R33, -R144 ;  /* 0x8000009021217221 */ /* 0x000fe40000010000 */
[----:B-1----:R-:W-:Y:S01]  /*3cd0*/  FFMA.FTZ R3, -R222, R222, 1 ;  /* 0x3f800000de037423 */ /* 0x002fe200000101de */
[----:B------:R-:W-:Y:S01]  /*3ce0*/  F2FP.BF16.PACK_AB R222, R174, R167 ;  /* 0x000000a7aede723e */ /* 0x000fe200000010ff */
[----:B------:R-:W-:Y:S02]  /*3cf0*/  FMUL.FTZ R32, R175, R32 ;  /* 0x00000020af207220 */ /* 0x000fe40000410000 */
[----:B------:R-:W-:Y:S01]  /*3d00*/  FMUL.FTZ R3, R16, R3 ;  /* 0x0000000310037220 */ /* 0x000fe20000410000 */
[----:B------:R-:W1:Y:S01]  /*3d10*/  MUFU.EX2 R2, R2 ;  /* 0x0000000200027308 */ /* 0x000e620000000800 */
[----:B------:R-:W-:Y:S02]  /*3d20*/  FFMA.FTZ R16, -R227, R227, 1 ;  /* 0x3f800000e3107423 */ /* 0x000fe400000101e3 */
[----:B------:R-:W-:Y:S01]  /*3d30*/  FFMA.FTZ R17, -R226, R226, 1 ;  /* 0x3f800000e2117423 */ /* 0x000fe200000101e2 */
[----:B------:R-:W-:Y:S01]  /*3d40*/  F2FP.BF16.PACK_AB R214, R214, R3 ;  /* 0x00000003d6d6723e */ /* 0x000fe200000010ff */
[----:B------:R-:W-:Y:S02]  /*3d50*/  FMUL.FTZ R16, R21, R16 ;  /* 0x0000001015107220 */ /* 0x000fe40000410000 */
[----:B------:R-:W-:Y:S02]  /*3d60*/  FMUL.FTZ R33, R246, R33 ;  /* 0x00000021f6217220 */ /* 0x000fe40000410000 */
[--C-:B--2---:R-:W-:Y:S01]  /*3d70*/  FADD.FTZ R226, R6, -R138.reuse ;  /* 0x8000008a06e27221 */ /* 0x104fe20000010000 */
[----:B------:R-:W-:Y:S01]  /*3d80*/  MUFU.EX2 R154, R154 ;  /* 0x0000009a009a7308 */ /* 0x000fe20000000800 */
[----:B------:R-:W-:Y:S02]  /*3d90*/  FADD.FTZ R139, R7, -R138 ;  /* 0x8000008a078b7221 */ /* 0x000fe40000010000 */
[----:B------:R-:W-:Y:S02]  /*3da0*/  FFMA.FTZ R21, -R240, R240, 1 ;  /* 0x3f800000f0157423 */ /* 0x000fe400000101f0 */
[----:B------:R-:W-:Y:S02]  /*3db0*/  FFMA.FTZ R174, -R241, R241, 1 ;  /* 0x3f800000f1ae7423 */ /* 0x000fe400000101f1 */
[----:B----4-:R-:W-:Y:S02]  /*3dc0*/  FMUL.FTZ R139, R152, R139 ;  /* 0x0000008b988b7220 */ /* 0x010fe40000410000 */
[----:B------:R-:W-:Y:S01]  /*3dd0*/  FMUL.FTZ R21, R32, R21 ;  /* 0x0000001520157220 */ /* 0x000fe20000410000 */
[----:B------:R-:W-:Y:S01]  /*3de0*/  F2FP.BF16.PACK_AB R32, R152, R247 ;  /* 0x000000f79820723e */ /* 0x000fe200000010ff */
[----:B------:R-:W-:Y:S01]  /*3df0*/  FMUL.FTZ R174, R33, R174 ;  /* 0x000000ae21ae7220 */ /* 0x000fe20000410000 */
[----:B------:R-:W-:Y:S01]  /*3e00*/  MUFU.EX2 R172, R172 ;  /* 0x000000ac00ac7308 */ /* 0x000fe20000000800 */
[----:B------:R-:W-:Y:S02]  /*3e10*/  FFMA.FTZ R152, -R211, R211, 1 ;  /* 0x3f800000d3987423 */ /* 0x000fe400000101d3 */
[----:B------:R-:W-:Y:S01]  /*3e20*/  FADD.FTZ R20, R20, -R144 ;  /* 0x8000009014147221 */ /* 0x000fe20000010000 */
[----:B------:R-:W-:Y:S01]  /*3e30*/  F2FP.BF16.PACK_AB R174, R174, R21 ;  /* 0x00000015aeae723e */ /* 0x000fe200000010ff */
[----:B------:R-:W-:Y:S01]  /*3e40*/  FMUL.FTZ R226, R247, R226 ;  /* 0x000000e2f7e27220 */ /* 0x000fe20000410000 */
[----:B------:R2:W-:Y:S01]  /*3e50*/  STS [R205+0x18880], R32 ;  /* 0x01888020cd007388 */ /* 0x0005e20000000800 */
[----:B------:R-:W-:Y:S02]  /*3e60*/  FFMA.FTZ R33, -R210, R210, 1 ;  /* 0x3f800000d2217423 */ /* 0x000fe400000101d2 */
[----:B------:R-:W-:Y:S02]  /*3e70*/  FMUL.FTZ R152, R139, R152 ;  /* 0x000000988b987220 */ /* 0x000fe40000410000 */
[----:B------:R-:W-:Y:S02]  /*3e80*/  FMUL.FTZ R20, R167, R20 ;  /* 0x00000014a7147220 */ /* 0x000fe40000410000 */
[----:B------:R-:W-:Y:S02]  /*3e90*/  FMUL.FTZ R33, R226, R33 ;  /* 0x00000021e2217220 */ /* 0x000fe40000410000 */
[--C-:B------:R-:W-:Y:S02]  /*3ea0*/  FFMA.FTZ R156, R156, c[0x0][0x29c], -R239.reuse ;  /* 0x0000a7009c9c7a23 */ /* 0x100fe400000108ef */
[--C-:B------:R-:W-:Y:S01]  /*3eb0*/  FADD.FTZ R3, R18, -R138.reuse ;  /* 0x8000008a12037221 */ /* 0x100fe20000010000 */
[----:B------:R-:W-:Y:S01]  /*3ec0*/  F2FP.BF16.PACK_AB R152, R152, R33 ;  /* 0x000000219898723e */ /* 0x000fe200000010ff */
[--C-:B------:R-:W-:Y:S02]  /*3ed0*/  FADD.FTZ R18, R19, -R138.reuse ;  /* 0x8000008a13127221 */ /* 0x100fe40000010000 */
[--C-:B------:R-:W-:Y:S02]  /*3ee0*/  FADD.FTZ R19, R22, -R138.reuse ;  /* 0x8000008a16137221 */ /* 0x100fe40000010000 */
[--C-:B------:R-:W-:Y:S02]  /*3ef0*/  FADD.FTZ R22, R23, -R138.reuse ;  /* 0x8000008a17167221 */ /* 0x100fe40000010000 */
[--C-:B------:R-:W-:Y:S01]  /*3f00*/  FADD.FTZ R21, R34, -R138.reuse ;  /* 0x8000008a22157221 */ /* 0x100fe20000010000 */
[----:B------:R-:W-:Y:S01]  /*3f10*/  MUFU.EX2 R23, R164 ;  /* 0x000000a400177308 */ /* 0x000fe20000000800 */
[----:B------:R-:W-:Y:S02]  /*3f20*/  FADD.FTZ R138, R35, -R138 ;  /* 0x8000008a238a7221 */ /* 0x000fe40000010000 */
[--C-:B------:R-:W-:Y:S02]  /*3f30*/  FFMA.FTZ R142, R142, c[0x0][0x29c], -R239.reuse ;  /* 0x0000a7008e8e7a23 */ /* 0x100fe400000108ef */
[----:B------:R-:W-:Y:S01]  /*3f40*/  FFMA.FTZ R239, R140, c[0x0][0x29c], -R239 ;  /* 0x0000a7008cef7a23 */ /* 0x000fe200000108ef */
[----:B------:R-:W-:Y:S01]  /*3f50*/  F2FP.BF16.PACK_AB R140, R166, R163 ;  /* 0x000000a3a68c723e */ /* 0x000fe200000010ff */
[----:B------:R-:W-:Y:S01]  /*3f60*/  FMUL.FTZ R17, R20, R17 ;  /* 0x0000001114117220 */ /* 0x000fe20000410000 */
[----:B------:R-:W-:Y:S01]  /*3f70*/  F2FP.BF16.PACK_AB R20, R246, R175 ;  /* 0x000000aff614723e */ /* 0x000fe200000010ff */
[----:B------:R-:W-:Y:S01]  /*3f80*/  FFMA.FTZ R33, -R244, R244, 1 ;  /* 0x3f800000f4217423 */ /* 0x000fe200000101f4 */
[----:B------:R-:W4:Y:S01]  /*3f90*/  MUFU.EX2 R166, R171 ;  /* 0x000000ab00a67308 */ /* 0x000f220000000800 */
[----:B------:R-:W-:Y:S01]  /*3fa0*/  FMUL.FTZ R21, R148, R21 ;  /* 0x0000001594157220 */ /* 0x000fe20000410000 */
[----:B------:R-:W-:Y:S01]  /*3fb0*/  F2FP.BF16.PACK_AB R16, R16, R17 ;  /* 0x000000111010723e */ /* 0x000fe200000010ff */
[C---:B------:R-:W-:Y:S01]  /*3fc0*/  FMUL.FTZ R138, R245.reuse, R138 ;  /* 0x0000008af58a7220 */ /* 0x040fe20000410000 */
[----:B------:R-:W-:Y:S01]  /*3fd0*/  F2FP.BF16.PACK_AB R148, R245, R148 ;  /* 0x00000094f594723e */ /* 0x000fe200000010ff */
[----:B------:R-:W-:Y:S02]  /*3fe0*/  FFMA.FTZ R34, -R243, R243, 1 ;  /* 0x3f800000f3227423 */ /* 0x000fe400000101f3 */
[----:B------:R-:W-:Y:S02]  /*3ff0*/  FMUL.FTZ R138, R138, R33 ;  /* 0x000000218a8a7220 */ /* 0x000fe40000410000 */
[----:B------:R-:W-:Y:S01]  /*4000*/  FMUL.FTZ R21, R21, R34 ;  /* 0x0000002215157220 */ /* 0x000fe20000410000 */
[----:B------:R-:W2:Y:S01]  /*4010*/  MUFU.EX2 R17, R242 ;  /* 0x000000f200117308 */ /* 0x000ea20000000800 */
[--C-:B------:R-:W-:Y:S01]  /*4020*/  FADD.FTZ R12, R12, -R141.reuse ;  /* 0x8000008d0c0c7221 */ /* 0x100fe20000010000 */
[----:B------:R-:W-:Y:S01]  /*4030*/  F2FP.BF16.PACK_AB R34, R158, R149 ;  /* 0x000000959e22723e */ /* 0x000fe200000010ff */
[C---:B------:R-:W-:Y:S01]  /*4040*/  FMUL.FTZ R22, R147.reuse, R22 ;  /* 0x0000001693167220 */ /* 0x040fe20000410000 */
[----:B------:R-:W-:Y:S01]  /*4050*/  F2FP.BF16.PACK_AB R138, R138, R21 ;  /* 0x000000158a8a723e */ /* 0x000fe200000010ff */
[----:B---3--:R-:W-:Y:S01]  /*4060*/  FMUL.FTZ R19, R146, R19 ;  /* 0x0000001392137220 */ /* 0x008fe20000410000 */
[----:B------:R-:W-:Y:S01]  /*4070*/  F2FP.BF16.PACK_AB R146, R147, R146 ;  /* 0x000000929392723e */ /* 0x000fe200000010ff */
[C---:B------:R-:W-:Y:S02]  /*4080*/  FMUL.FTZ R18, R145.reuse, R18 ;  /* 0x0000001291127220 */ /* 0x040fe40000410000 */
[----:B-1----:R-:W-:Y:S01]  /*4090*/  FMUL.FTZ R3, R2, R3 ;  /* 0x0000000302037220 */ /* 0x002fe20000410000 */
[----:B------:R-:W-:Y:S01]  /*40a0*/  F2FP.BF16.PACK_AB R2, R145, R2 ;  /* 0x000000029102723e */ /* 0x000fe200000010ff */
[----:B------:R-:W-:Y:S01]  /*40b0*/  FFMA.FTZ R21, -R218, R218, 1 ;  /* 0x3f800000da157423 */ /* 0x000fe200000101da */
[----:B------:R-:W-:Y:S01]  /*40c0*/  MUFU.EX2 R142, R142 ;  /* 0x0000008e008e7308 */ /* 0x000fe20000000800 */
[----:B------:R-:W-:Y:S02]  /*40d0*/  FMUL.FTZ R12, R169, R12 ;  /* 0x0000000ca90c7220 */ /* 0x000fe40000410000 */
[----:B------:R-:W-:Y:S02]  /*40e0*/  FMUL.FTZ R19, R19, R228 ;  /* 0x000000e413137220 */ /* 0x000fe40000410000 */
[----:B------:R-:W-:Y:S02]  /*40f0*/  FMUL.FTZ R22, R22, R229 ;  /* 0x000000e516167220 */ /* 0x000fe40000410000 */
[----:B------:R-:W-:Y:S02]  /*4100*/  FMUL.FTZ R3, R3, R224 ;  /* 0x000000e003037220 */ /* 0x000fe40000410000 */
[----:B------:R-:W-:Y:S01]  /*4110*/  FMUL.FTZ R18, R18, R225 ;  /* 0x000000e112127220 */ /* 0x000fe20000410000 */
[----:B------:R-:W-:Y:S01]  /*4120*/  F2FP.BF16.PACK_AB R22, R22, R19 ;  /* 0x000000131616723e */ /* 0x000fe200000010ff */
[----:B------:R-:W-:Y:S01]  /*4130*/  FMUL.FTZ R12, R12, R21 ;  /* 0x000000150c0c7220 */ /* 0x000fe20000410000 */
[----:B------:R-:W-:Y:S01]  /*4140*/  MUFU.EX2 R19, R170 ;  /* 0x000000aa00137308 */ /* 0x000fe20000000800 */
[--C-:B------:R-:W-:Y:S01]  /*4150*/  FADD.FTZ R8, R8, -R141.reuse ;  /* 0x8000008d08087221 */ /* 0x100fe20000010000 */
[----:B------:R-:W-:Y:S01]  /*4160*/  F2FP.BF16.PACK_AB R18, R18, R3 ;  /* 0x000000031212723e */ /* 0x000fe200000010ff */
[--C-:B------:R-:W-:Y:S02]  /*4170*/  FADD.FTZ R9, R9, -R141.reuse ;  /* 0x8000008d09097221 */ /* 0x100fe40000010000 */
[----:B------:R-:W-:Y:S02]  /*4180*/  FMUL.FTZ R8, R149, R8 ;  /* 0x0000000895087220 */ /* 0x000fe40000410000 */
[--C-:B------:R-:W-:Y:S02]  /*4190*/  FADD.FTZ R13, R13, -R141.reuse ;  /* 0x8000008d0d0d7221 */ /* 0x100fe40000010000 */
[----:B------:R-:W-:Y:S01]  /*41a0*/  FFMA.FTZ R3, -R212, R212, 1 ;  /* 0x3f800000d4037423 */ /* 0x000fe200000101d4 */
[----:B------:R-:W1:Y:S01]  /*41b0*/  MUFU.EX2 R21, R156 ;  /* 0x0000009c00157308 */ /* 0x000e620000000800 */
[----:B------:R-:W-:Y:S01]  /*41c0*/  FMUL.FTZ R9, R158, R9 ;  /* 0x000000099e097220 */ /* 0x000fe20000410000 */
[C---:B----4-:R-:W-:Y:S01]  /*41d0*/  F2FP.BF16.PACK_AB R158, R166.reuse, R169 ;  /* 0x000000a9a69e723e */ /* 0x050fe200000010ff */
[----:B------:R-:W-:Y:S02]  /*41e0*/  FMUL.FTZ R13, R166, R13 ;  /* 0x0000000da60d7220 */ /* 0x000fe40000410000 */
[----:B------:R-:W-:Y:S02]  /*41f0*/  FMUL.FTZ R3, R8, R3 ;  /* 0x0000000308037220 */ /* 0x000fe40000410000 */
[----:B------:R-:W-:Y:S02]  /*4200*/  FFMA.FTZ R8, -R219, R219, 1 ;  /* 0x3f800000db087423 */ /* 0x000fe400000101db */
[----:B------:R-:W-:Y:S01]  /*4210*/  FFMA.FTZ R164, -R215, R215, 1 ;  /* 0x3f800000d7a47423 */ /* 0x000fe200000101d7 */
[----:B------:R-:W3:Y:S01]  /*4220*/  MUFU.EX2 R239, R239 ;  /* 0x000000ef00ef7308 */ /* 0x000ee20000000800 */
[----:B------:R-:W-:Y:S02]  /*4230*/  FMUL.FTZ R13, R13, R8 ;  /* 0x000000080d0d7220 */ /* 0x000fe40000410000 */
[--C-:B------:R-:W-:Y:S02]  /*4240*/  FADD.FTZ R8, R29, -R141.reuse ;  /* 0x8000008d1d087221 */ /* 0x100fe40000010000 */
[----:B------:R-:W-:Y:S01]  /*4250*/  FMUL.FTZ R164, R9, R164 ;  /* 0x000000a409a47220 */ /* 0x000fe20000410000 */
[----:B------:R-:W-:Y:S01]  /*4260*/  F2FP.BF16.PACK_AB R12, R13, R12 ;  /* 0x0000000c0d0c723e */ /* 0x000fe200000010ff */
[--C-:B------:R-:W-:Y:S02]  /*4270*/  FADD.FTZ R9, R28, -R141.reuse ;  /* 0x8000008d1c097221 */ /* 0x100fe40000010000 */
[----:B------:R-:W-:Y:S01]  /*4280*/  FADD.FTZ R157, R4, -R144 ;  /* 0x80000090049d7221 */ /* 0x000fe20000010000 */
[----:B------:R-:W-:Y:S01]  /*4290*/  F2FP.BF16.PACK_AB R164, R164, R3 ;  /* 0x00000003a4a4723e */ /* 0x000fe200000010ff */
[----:B------:R-:W-:Y:S01]  /*42a0*/  FMUL.FTZ R9, R154, R9 ;  /* 0x000000099a097220 */ /* 0x000fe20000410000 */
[----:B------:R-:W4:Y:S01]  /*42b0*/  MUFU.EX2 R144, R155 ;  /* 0x0000009b00907308 */ /* 0x000f220000000800 */
[C---:B--2---:R-:W-:Y:S01]  /*42c0*/  FMUL.FTZ R8, R17.reuse, R8 ;  /* 0x0000000811087220 */ /* 0x044fe20000410000 */
[----:B------:R-:W-:Y:S01]  /*42d0*/  F2FP.BF16.PACK_AB R154, R17, R154 ;  /* 0x0000009a119a723e */ /* 0x000fe200000010ff */
[----:B------:R-:W-:Y:S01]  /*42e0*/  FMUL.FTZ R150, R160, R157 ;  /* 0x0000009da0967220 */ /* 0x000fe20000410000 */
[----:B------:R-:W-:Y:S01]  /*42f0*/  F2FP.BF16.PACK_AB R160, R161, R160 ;  /* 0x000000a0a1a0723e */ /* 0x000fe200000010ff */
[----:B------:R-:W-:Y:S01]  /*4300*/  FMUL.FTZ R9, R9, R234 ;  /* 0x000000ea09097220 */ /* 0x000fe20000410000 */
[----:B-1----:R-:W-:Y:S01]  /*4310*/  F2FP.BF16.PACK_AB R32, R21, R172 ;  /* 0x000000ac1520723e */ /* 0x002fe200000010ff */
[----:B------:R-:W-:Y:S02]  /*4320*/  FMUL.FTZ R8, R8, R235 ;  /* 0x000000eb08087220 */ /* 0x000fe40000410000 */
[----:B------:R-:W-:Y:S01]  /*4330*/  FADD.FTZ R24, R24, -R141 ;  /* 0x8000008d18187221 */ /* 0x000fe20000010000 */
[----:B------:R-:W-:Y:S01]  /*4340*/  STS [R205+0x18480], R160 ;  /* 0x018480a0cd007388 */ /* 0x000fe20000000800 */
[----:B------:R-:W-:Y:S01]  /*4350*/  FFMA.FTZ R17, -R230, R230, 1 ;  /* 0x3f800000e6117423 */ /* 0x000fe200000101e6 */
[----:B------:R-:W-:Y:S01]  /*4360*/  F2FP.BF16.PACK_AB R156, R8, R9 ;  /* 0x00000009089c723e */ /* 0x000fe200000010ff */
[----:B------:R-:W-:Y:S01]  /*4370*/  FMUL.FTZ R24, R173, R24 ;  /* 0x00000018ad187220 */ /* 0x000fe20000410000 */
[----:B------:R-:W-:Y:S01]  /*4380*/  F2FP.BF16.PACK_AB R8, R23, R162 ;  /* 0x000000a21708723e */ /* 0x000fe200000010ff */
[----:B------:R-:W-:Y:S01]  /*4390*/  STS [R207], R140 ;  /* 0x0000008ccf007388 */ /* 0x000fe20000000800 */
[--C-:B-----5:R-:W-:Y:S01]  /*43a0*/  FADD.FTZ R3, R10, -R237.reuse ;  /* 0x800000ed0a037221 */ /* 0x120fe20000010000 */
[----:B---3--:R-:W-:Y:S01]  /*43b0*/  F2FP.BF16.PACK_AB R10, R239, R142 ;  /* 0x0000008eef0a723e */ /* 0x008fe200000010ff */
[----:B------:R-:W-:Y:S01]  /*43c0*/  FMUL.FTZ R17, R24, R17 ;  /* 0x0000001118117220 */ /* 0x000fe20000410000 */
[----:B------:R1:W-:Y:S01]  /*43d0*/  STS [R207+0x400], R2 ;  /* 0x00040002cf007388 */ /* 0x0003e20000000800 */
[----:B------:R-:W-:Y:S01]  /*43e0*/  F2FP.BF16.PACK_AB R24, R19, R168 ;  /* 0x000000a81318723e */ /* 0x000fe200000010ff */
[----:B------:R-:W-:Y:S02]  /*43f0*/  FMUL.FTZ R150, R150, R213 ;  /* 0x000000d596967220 */ /* 0x000fe40000410000 */
[----:B------:R-:W-:Y:S01]  /*4400*/  STS [R205+0x19480], R34 ;  /* 0x01948022cd007388 */ /* 0x000fe20000000800 */
[----:B----4-:R-:W-:Y:S01]  /*4410*/  F2FP.BF16.PACK_AB R28, R144, R173 ;  /* 0x000000ad901c723e */ /* 0x010fe200000010ff */
[--C-:B------:R-:W-:Y:S01]  /*4420*/  FADD.FTZ R9, R14, -R237.reuse ;  /* 0x800000ed0e097221 */ /* 0x100fe20000010000 */
[----:B------:R-:W-:Y:S01]  /*4430*/  F2FP.BF16.PACK_AB R150, R153, R150 ;  /* 0x000000969996723e */ /* 0x000fe200000010ff */
[----:B------:R2:W-:Y:S01]  /*4440*/  STS [R205+0x19880], R8 ;  /* 0x01988008cd007388 */ /* 0x0005e20000000800 */
[----:B------:R-:W-:Y:S02]  /*4450*/  FMUL.FTZ R3, R162, R3 ;  /* 0x00000003a2037220 */ /* 0x000fe40000410000 */
[----:B------:R-:W-:Y:S01]  /*4460*/  FMUL.FTZ R9, R168, R9 ;  /* 0x00000009a8097220 */ /* 0x000fe20000410000 */
[----:B------:R-:W-:Y:S01]  /*4470*/  STS [R207+0x1000], R158 ;  /* 0x0010009ecf007388 */ /* 0x000fe20000000800 */
[----:B------:R-:W-:Y:S02]  /*4480*/  FMUL.FTZ R3, R3, R216 ;  /* 0x000000d803037220 */ /* 0x000fe40000410000 */
[----:B------:R-:W-:Y:S01]  /*4490*/  FMUL.FTZ R9, R9, R220 ;  /* 0x000000dc09097220 */ /* 0x000fe20000410000 */
[----:B------:R-:W-:Y:S01]  /*44a0*/  STS [R207+0x1400], R24 ;  /* 0x00140018cf007388 */ /* 0x000fe20000000800 */
[----:B------:R-:W-:Y:S02]  /*44b0*/  FADD.FTZ R14, R27, -R237 ;  /* 0x800000ed1b0e7221 */ /* 0x000fe40000010000 */
[----:B------:R-:W-:Y:S01]  /*44c0*/  FADD.FTZ R25, R25, -R141 ;  /* 0x8000008d19197221 */ /* 0x000fe20000010000 */
[----:B------:R-:W-:Y:S01]  /*44d0*/  STS [R205+0x1a480], R222 ;  /* 0x01a480decd007388 */ /* 0x000fe20000000800 */
[----:B------:R-:W-:Y:S02]  /*44e0*/  FMUL.FTZ R14, R21, R14 ;  /* 0x0000000e150e7220 */ /* 0x000fe40000410000 */
[----:B------:R-:W-:Y:S01]  /*44f0*/  FFMA.FTZ R233, -R233, R233, 1 ;  /* 0x3f800000e9e97423 */ /* 0x000fe200000101e9 */
[----:B------:R-:W-:Y:S01]  /*4500*/  STS [R205+0x1a880], R146 ;  /* 0x01a88092cd007388 */ /* 0x000fe20000000800 */
[--C-:B-1----:R-:W-:Y:S02]  /*4510*/  FADD.FTZ R2, R11, -R237.reuse ;  /* 0x800000ed0b027221 */ /* 0x102fe40000010000 */
[----:B------:R-:W-:Y:S01]  /*4520*/  FMUL.FTZ R25, R144, R25 ;  /* 0x0000001990197220 */ /* 0x000fe20000410000 */
[----:B------:R-:W-:Y:S01]  /*4530*/  STS [R207+0x2000], R20 ;  /* 0x00200014cf007388 */ /* 0x000fe20000000800 */
[----:B------:R-:W-:Y:S02]  /*4540*/  FMUL.FTZ R2, R23, R2 ;  /* 0x0000000217027220 */ /* 0x000fe40000410000 */
[----:B------:R-:W-:Y:S01]  /*4550*/  FFMA.FTZ R144, -R231, R231, 1 ;  /* 0x3f800000e7907423 */ /* 0x000fe200000101e7 */
[----:B------:R-:W-:Y:S01]  /*4560*/  STS [R207+0x2400], R148 ;  /* 0x00240094cf007388 */ /* 0x000fe20000000800 */
[--C-:B--2---:R-:W-:Y:S02]  /*4570*/  FADD.FTZ R8, R15, -R237.reuse ;  /* 0x800000ed0f087221 */ /* 0x104fe40000010000 */
[----:B------:R-:W-:Y:S01]  /*4580*/  FMUL.FTZ R2, R2, R217 ;  /* 0x000000d902027220 */ /* 0x000fe20000410000 */
[----:B------:R-:W-:Y:S01]  /*4590*/  STS [R205+0x1b480], R28 ;  /* 0x01b4801ccd007388 */ /* 0x000fe20000000800 */
[----:B------:R-:W-:Y:S02]  /*45a0*/  FMUL.FTZ R8, R19, R8 ;  /* 0x0000000813087220 */ /* 0x000fe40000410000 */
[----:B------:R-:W-:Y:S01]  /*45b0*/  FMUL.FTZ R14, R14, R233 ;  /* 0x000000e90e0e7220 */ /* 0x000fe20000410000 */
[----:B------:R-:W-:Y:S01]  /*45c0*/  STS [R205+0x1b880], R32 ;  /* 0x01b88020cd007388 */ /* 0x000fe20000000800 */
[----:B------:R-:W-:Y:S01]  /*45d0*/  FMUL.FTZ R8, R8, R221 ;  /* 0x000000dd08087220 */ /* 0x000fe20000410000 */
[----:B------:R-:W-:Y:S01]  /*45e0*/  F2FP.BF16.PACK_AB R2, R2, R3 ;  /* 0x000000030202723e */ /* 0x000fe200000010ff */
[--C-:B------:R-:W-:Y:S01]  /*45f0*/  FADD.FTZ R3, R26, -R237.reuse ;  /* 0x800000ed1a037221 */ /* 0x100fe20000010000 */
[----:B------:R-:W-:Y:S01]  /*4600*/  STS [R207+0x3000], R154 ;  /* 0x0030009acf007388 */ /* 0x000fe20000000800 */
[----:B------:R-:W-:Y:S01]  /*4610*/  FMUL.FTZ R144, R25, R144 ;  /* 0x0000009019907220 */ /* 0x000fe20000410000 */
[----:B------:R-:W-:Y:S01]  /*4620*/  F2FP.BF16.PACK_AB R8, R8, R9 ;  /* 0x000000090808723e */ /* 0x000fe200000010ff */
[----:B------:R-:W-:Y:S01]  /*4630*/  FMUL.FTZ R3, R172, R3 ;  /* 0x00000003ac037220 */ /* 0x000fe20000410000 */
[----:B------:R1:W-:Y:S01]  /*4640*/  STS [R207+0x3400], R10 ;  /* 0x0034000acf007388 */ /* 0x0003e20000000800 */
[--C-:B------:R-:W-:Y:S01]  /*4650*/  FADD.FTZ R9, R30, -R237.reuse ;  /* 0x800000ed1e097221 */ /* 0x100fe20000010000 */
[----:B------:R-:W-:Y:S01]  /*4660*/  F2FP.BF16.PACK_AB R144, R144, R17 ;  /* 0x000000119090723e */ /* 0x000fe200000010ff */
[----:B------:R-:W-:Y:S01]  /*4670*/  FMUL.FTZ R3, R3, R232 ;  /* 0x000000e803037220 */ /* 0x000fe20000410000 */
[----:B------:R-:W-:Y:S01]  /*4680*/  BAR.SYNC.DEFER_BLOCKING 0x0 ;  /* 0x0000000000007b1d */ /* 0x000fe20000010000 */
[----:B------:R-:W-:Y:S02]  /*4690*/  FFMA.FTZ R11, -R238, R238, 1 ;  /* 0x3f800000ee0b7423 */ /* 0x000fe400000101ee */
[----:B------:R-:W-:Y:S01]  /*46a0*/  FMUL.FTZ R9, R142, R9 ;  /* 0x000000098e097220 */ /* 0x000fe20000410000 */
[----:B------:R-:W-:Y:S01]  /*46b0*/  F2FP.BF16.PACK_AB R140, R14, R3 ;  /* 0x000000030e8c723e */ /* 0x000fe200000010ff */
[----:B------:R-:W-:Y:S01]  /*46c0*/  FFMA.FTZ R236, -R236, R236, 1 ;  /* 0x3f800000ecec7423 */ /* 0x000fe200000101ec */
[----:B------:R-:W-:Y:S03]  /*46d0*/  MOV R3, UR5 ;  /* 0x0000000500037c02 */ /* 0x000fe60008000f00 */
[----:B------:R-:W-:Y:S02]  /*46e0*/  FMUL.FTZ R9, R9, R236 ;  /* 0x000000ec09097220 */ /* 0x000fe40000410000 */
[----:B------:R-:W-:Y:S05]  /*46f0*/  IMAD R3, R3, 0x1800, R186 ;  /* 0x0000180003037824 */ /* 0x000fea00078e02ba */
[----:B------:R-:W-:Y:S01]  /*4700*/  SHF.L.U32 R160, R3, 0x1, RZ ;  /* 0x0000000103a07819 */ /* 0x000fe200000006ff */
[----:B-1----:R-:W-:Y:S01]  /*4710*/  FADD.FTZ R10, R31, -R237 ;  /* 0x800000ed1f0a7221 */ /* 0x002fe20000010000 */
[----:B------:R-:W-:Y:S03]  /*4720*/  STS [R205+0x1c480], R150 ;  /* 0x01c48096cd007388 */ /* 0x000fe60000000800 */
[----:B------:R-:W-:Y:S01]  /*4730*/  FMUL.FTZ R10, R239, R10 ;  /* 0x0000000aef0a7220 */ /* 0x000fe20000410000 */
[----:B------:R-:W-:Y:S03]  /*4740*/  STS [R205+0x1c880], R152 ;  /* 0x01c88098cd007388 */ /* 0x000fe60000000800 */
[----:B------:R-:W-:Y:S01]  /*4750*/  FMUL.FTZ R10, R10, R11 ;  /* 0x0000000b0a0a7220 */ /* 0x000fe20000410000 */
[----:B------:R-:W-:Y:S04]  /*4760*/  STS [R207+0x4000], R214 ;  /* 0x004000d6cf007388 */ /* 0x000fe80000000800 */
        /* <DEDUP_REMOVED lines=94> */
[----:B-12-4-:R-:W-:Y:S01]  /*4d50*/  USHF.R.S32.HI UR4, URZ, 0x1f, UR13 ;  /* 0x0000001f3f047899 */ /* 0x016fe2000801140d */
[----:B------:R-:W-:Y:S01]  /*4d60*/  IMAD.U32 R6, RZ, RZ, UR10 ;  /* 0x0000000aff067e24 */ /* 0x000fe2000f8e00ff */
[----:B------:R-:W-:Y:S02]  /*4d70*/  ULDC.64 UR6, c[0x0][0x208] ;  /* 0x0000820000067ab9 */ /* 0x000fe40000000a00 */
[----:B------:R-:W-:Y:S01]  /*4d80*/  UIMAD UR4, UR4, UR6, URZ ;  /* 0x00000006040472a4 */ /* 0x000fe2000f8e023f */
[----:B------:R-:W-:Y:S01]  /*4d90*/  @!P2 IMAD R6, R6, 0x40, R191 ;  /* 0x000000400606a824 */ /* 0x000fe200078e02bf */
[----:B------:R-:W-:Y:S02]  /*4da0*/  UIMAD.WIDE.U32 UR16, UR13, UR6, URZ ;  /* 0x000000060d1072a5 */ /* 0x000fe4000f8e003f */
[----:B------:R-:W-:Y:S01]  /*4db0*/  UIMAD UR4, UR13, UR7, UR4 ;  /* 0x000000070d0472a4 */ /* 0x000fe2000f8e0204 */
[----:B------:R-:W-:Y:S01]  /*4dc0*/  @!P2 IMAD.SHL.U32 R8, R6, 0x4, RZ ;  /* 0x000000040608a824 */ /* 0x000fe200078e00ff */
[----:B------:R-:W-:Y:S02]  /*4dd0*/  USHF.L.U32 UR13, UR13, 0x6, URZ ;  /* 0x000000060d0d7899 */ /* 0x000fe4000800063f */
[----:B------:R-:W-:Y:S01]  /*4de0*/  UIADD3 UR4, UR17, UR4, URZ ;  /* 0x0000000411047290 */ /* 0x000fe2000fffe03f */
[----:B------:R-:W-:Y:S01]  /*4df0*/  IMAD.U32 R4, RZ, RZ, UR16 ;  /* 0x00000010ff047e24 */ /* 0x000fe2000f8e00ff */
[----:B------:R-:W-:Y:S01]  /*4e00*/  UIADD3 UR6, -UR13, UR12, URZ ;  /* 0x0000000c0d067290 */ /* 0x000fe2000fffe13f */
[----:B------:R-:W-:Y:S03]  /*4e10*/  IMAD.U32 R5, RZ, RZ, UR17 ;  /* 0x00000011ff057e24 */ /* 0x000fe6000f8e00ff */
[----:B------:R-:W-:Y:S02]  /*4e20*/  LEA R10, P0, R4, R202, 0x7 ;  /* 0x000000ca040a7211 */ /* 0x000fe400078038ff */
[----:B------:R-:W-:Y:S02]  /*4e30*/  MOV R5, UR4 ;  /* 0x0000000400057c02 */ /* 0x000fe40008000f00 */
[----:B------:R-:W-:Y:S02]  /*4e40*/  ISETP.GE.OR P6, PT, R192, UR6, !P5 ;  /* 0x00000006c0007c0c */ /* 0x000fe4000efc6670 */
[----:B------:R-:W-:Y:S02]  /*4e50*/  LEA.HI.X R11, R4, R203, R5, 0x7, P0 ;  /* 0x000000cb040b7211 */ /* 0x000fe400000f3c05 */
[----:B------:R-:W-:Y:S02]  /*4e60*/  MOV R4, UR10 ;  /* 0x0000000a00047c02 */ /* 0x000fe40008000f00 */
[C---:B------:R-:W-:Y:S02]  /*4e70*/  ISETP.GE.OR P1, PT, R192.reuse, UR6, !P4 ;  /* 0x00000006c0007c0c */ /* 0x040fe4000e726670 */
[----:B------:R-:W-:Y:S01]  /*4e80*/  ISETP.GE.OR P0, PT, R192, UR6, !P3 ;  /* 0x00000006c0007c0c */ /* 0x000fe2000df06670 */
[----:B------:R-:W-:Y:S01]  /*4e90*/  IMAD R7, R4, 0x3000, R201 ;  /* 0x0000300004077824 */ /* 0x000fe200078e02c9 */
[----:B------:R-:W-:Y:S04]  /*4ea0*/  MOV R5, UR13 ;  /* 0x0000000d00057c02 */ /* 0x000fe80008000f00 */
[----:B------:R-:W-:Y:S01]  /*4eb0*/  @!PT LDS RZ, [RZ] ;  /* 0x00000000fffff984 */ /* 0x000fe20000000800 */
[----:B------:R-:W-:Y:S01]  /*4ec0*/  @!PT LDS RZ, [RZ] ;  /* 0x00000000fffff984 */ /* 0x000fe20000000800 */
[----:B------:R-:W-:Y:S01]  /*4ed0*/  @!PT LDS RZ, [RZ] ;  /* 0x00000000fffff984 */ /* 0x000fe20000000800 */
[----:B------:R1:W-:Y:S01]  /*4ee0*/  LDGSTS.E.BYPASS.LTC128B.128 [R7], [R10.64], !P6 ;  /* 0x000000000a077fae */ /* 0x0003e2000f101d4e */
[----:B------:R-:W-:Y:S04]  /*4ef0*/  @!P2 IMAD.WIDE R12, R5, 0x4, R196 ;  /* 0x00000004050ca825 */ /* 0x000fe800078e02c4 */
[----:B------:R1:W-:Y:S05]  /*4f00*/  LDGSTS.E.BYPASS.LTC128B.128 [R7+0x1000], [R10.64+0x40], !P1 ;  /* 0x010000400a077fae */ /* 0x0003ea000c901d4e */
[----:B------:R1:W-:Y:S05]  /*4f10*/  LDGSTS.E.BYPASS.LTC128B.128 [R7+0x2000], [R10.64+0x80], !P0 ;  /* 0x020000800a077fae */ /* 0x0003ea000c101d4e */
[----:B------:R1:W-:Y:S02]  /*4f20*/  @!P2 LDGSTS.E.BYPASS.LTC128B.128 [R8+0x18280], [R12.64] ;  /* 0x182800000c08afae */ /* 0x0003e4000b901d4e */
.L_x_721:
        /* <DEDUP_REMOVED lines=239> */
.L_x_717:
[----:B------:R-:W-:Y:S05]  /*5e20*/  @P1 BRA `(.L_x_723) ;  /* 0x0000118000001947 */ /* 0x000fea0003800000 */
[----:B------:R-:W2:Y:S01]  /*5e30*/  S2R R0, SR_TID.X ;  /* 0x0000000000007919 */ /* 0x000ea20000002100 */
[----:B------:R-:W-:Y:S02]  /*5e40*/  F2FP.BF16.PACK_AB R36, R37, R36 ;  /* 0x000000242524723e */ /* 0x000fe400000010ff */
[----:B------:R-:W-:Y:S01]  /*5e50*/  F2FP.BF16.PACK_AB R38, R39, R38 ;  /* 0x000000262726723e */ /* 0x000fe200000010ff */
[----:B------:R-:W-:Y:S01]  /*5e60*/  BAR.SYNC.DEFER_BLOCKING 0x1, 0x100 ;  /* 0x0044000000007b1d */ /* 0x000fe20000010000 */
        /* <DEDUP_REMOVED lines=10> */
[----:B--2---:R-:W-:Y:S02]  /*5f10*/  SHF.R.S32.HI R3, RZ, 0x1f, R0 ;  /* 0x0000001fff037819 */ /* 0x004fe40000011400 */
[----:B------:R-:W-:Y:S02]  /*5f20*/  F2FP.BF16.PACK_AB R56, R57, R56 ;  /* 0x000000383938723e */ /* 0x000fe400000010ff */
[----:B------:R-:W-:-:S02]  /*5f30*/  LEA.HI R2, R3, R0, RZ, 0x2 ;  /* 0x0000000003027211 */ /* 0x000fc400078f10ff */
[----:B------:R-:W-:Y:S02]  /*5f40*/  LEA.HI R6, R3, R0, RZ, 0x5 ;  /* 0x0000000003067211 */ /* 0x000fe400078f28ff */
[--C-:B-----5:R-:W-:Y:S02]  /*5f50*/  SHF.R.S32.HI R5, RZ, 0x2, R2.reuse ;  /* 0x00000002ff057819 */ /* 0x120fe40000011402 */
[----:B------:R-:W-:Y:S02]  /*5f60*/  SHF.R.S32.HI R4, RZ, 0x1f, R2 ;  /* 0x0000001fff047819 */ /* 0x000fe40000011402 */
[--C-:B------:R-:W-:Y:S02]  /*5f70*/  SHF.R.S32.HI R7, RZ, 0x5, R6.reuse ;  /* 0x00000005ff077819 */ /* 0x100fe40000011406 */
[----:B------:R-:W-:Y:S02]  /*5f80*/  LEA.HI R4, R4, R5, RZ, 0x3 ;  /* 0x0000000504047211 */ /* 0x000fe400078f18ff */
[----:B---3--:R-:W-:-:S02]  /*5f90*/  SHF.R.S32.HI R10, RZ, 0x1f, R6 ;  /* 0x0000001fff0a7819 */ /* 0x008fc40000011406 */
[----:B------:R-:W-:Y:S02]  /*5fa0*/  LOP3.LUT R4, R4, 0xfffffff8, RZ, 0xc0, !PT ;  /* 0xfffffff804047812 */ /* 0x000fe400078ec0ff */
[----:B------:R-:W-:Y:S02]  /*5fb0*/  LEA.HI R10, R10, R7, RZ, 0x2 ;  /* 0x000000070a0a7211 */ /* 0x000fe400078f10ff */
[----:B-1----:R-:W-:Y:S01]  /*5fc0*/  LOP3.LUT R13, R2, 0xfffffffc, RZ, 0xc0, !PT ;  /* 0xfffffffc020d7812 */ /* 0x002fe200078ec0ff */
[----:B------:R-:W-:Y:S01]  /*5fd0*/  IMAD.IADD R4, R5, 0x1, -R4 ;  /* 0x0000000105047824 */ /* 0x000fe200078e0a04 */
[----:B------:R-:W-:Y:S02]  /*5fe0*/  LEA.HI R9, R3, R0, RZ, 0x7 ;  /* 0x0000000003097211 */ /* 0x000fe400078f38ff */
[----:B------:R-:W-:Y:S01]  /*5ff0*/  LOP3.LUT R10, R10, 0x7ffffc, RZ, 0xc0, !PT ;  /* 0x007ffffc0a0a7812 */ /* 0x000fe200078ec0ff */
[----:B------:R-:W-:Y:S01]  /*6000*/  IMAD.IADD R2, R0, 0x1, -R13 ;  /* 0x0000000100027824 */ /* 0x000fe200078e0a0d */
[----:B------:R-:W-:-:S02]  /*6010*/  LEA.HI R6, R4, R4, RZ, 0x1 ;  /* 0x0000000404067211 */ /* 0x000fc400078f08ff */
[----:B------:R-:W-:Y:S01]  /*6020*/  SHF.R.U32.HI R9, RZ, 0x4, R9 ;  /* 0x00000004ff097819 */ /* 0x000fe20000011609 */
[----:B------:R-:W-:Y:S01]  /*6030*/  IMAD.IADD R15, R7, 0x1, -R10 ;  /* 0x00000001070f7824 */ /* 0x000fe200078e0a0a */
[----:B------:R-:W-:Y:S02]  /*6040*/  SHF.R.S32.HI R8, RZ, 0x1, R6 ;  /* 0x00000001ff087819 */ /* 0x000fe40000011406 */
[----:B------:R-:W-:Y:S02]  /*6050*/  LOP3.LUT R13, R6, 0x3fffffe, RZ, 0xc0, !PT ;  /* 0x03fffffe060d7812 */ /* 0x000fe400078ec0ff */
[C---:B------:R-:W-:Y:S01]  /*6060*/  LOP3.LUT P0, RZ, R8.reuse, 0x2, RZ, 0xc0, !PT ;  /* 0x0000000208ff7812 */ /* 0x040fe2000780c0ff */
[----:B------:R-:W-:Y:S01]  /*6070*/  IMAD.SHL.U32 R11, R8, 0x40, RZ ;  /* 0x00000040080b7824 */ /* 0x000fe200078e00ff */
[----:B------:R-:W-:Y:S01]  /*6080*/  F2FP.BF16.PACK_AB R58, R59, R58 ;  /* 0x0000003a3b3a723e */ /* 0x000fe200000010ff */
[----:B------:R-:W-:Y:S01]  /*6090*/  IMAD.IADD R13, R4, 0x1, -R13 ;  /* 0x00000001040d7824 */ /* 0x000fe200078e0a0d */
[----:B------:R-:W-:Y:S01]  /*60a0*/  F2FP.BF16.PACK_AB R60, R61, R60 ;  /* 0x0000003c3d3c723e */ /* 0x000fe200000010ff */
[----:B------:R-:W-:Y:S01]  /*60b0*/  IMAD R4, R15, 0x100, R2 ;  /* 0x000001000f047824 */ /* 0x000fe200078e0202 */
[----:B------:R-:W-:-:S02]  /*60c0*/  LOP3.LUT R6, R11, 0xc0, RZ, 0xc0, !PT ;  /* 0x000000c00b067812 */ /* 0x000fc400078ec0ff */
[----:B------:R-:W-:Y:S01]  /*60d0*/  F2FP.BF16.PACK_AB R62, R63, R62 ;  /* 0x0000003e3f3e723e */ /* 0x000fe200000010ff */
[----:B------:R-:W-:Y:S01]  /*60e0*/  IMAD R4, R13, 0x10, R4 ;  /* 0x000000100d047824 */ /* 0x000fe200078e0204 */
[----:B------:R-:W-:Y:S02]  /*60f0*/  LOP3.LUT R9, R6, 0x8, R9, 0xf8, !PT ;  /* 0x0000000806097812 */ /* 0x000fe400078ef809 */
[----:B------:R-:W-:Y:S02]  /*6100*/  SHF.R.U32.HI R6, RZ, 0x3, R6 ;  /* 0x00000003ff067819 */ /* 0x000fe40000011606 */
[----:B------:R-:W-:Y:S02]  /*6110*/  F2FP.BF16.PACK_AB R68, R69, R68 ;  /* 0x000000444544723e */ /* 0x000fe400000010ff */
[----:B------:R-:W-:Y:S01]  /*6120*/  LOP3.LUT R9, R9, R6, RZ, 0x3c, !PT ;  /* 0x0000000609097212 */ /* 0x000fe200078e3cff */
[----:B------:R-:W-:Y:S01]  /*6130*/  IMAD.MOV.U32 R6, RZ, RZ, 0x4 ;  /* 0x00000004ff067424 */ /* 0x000fe200078e00ff */
[----:B------:R-:W-:-:S02]  /*6140*/  F2FP.BF16.PACK_AB R70, R71, R70 ;  /* 0x000000464746723e */ /* 0x000fc400000010ff */
[----:B------:R-:W-:Y:S01]  /*6150*/  F2FP.BF16.PACK_AB R80, R81, R80 ;  /* 0x000000505150723e */ /* 0x000fe200000010ff */
[----:B------:R-:W-:Y:S01]  /*6160*/  IMAD.U32 R4, R4, 0x2, R9 ;  /* 0x0000000204047824 */ /* 0x000fe200078e0009 */
[----:B------:R-:W-:Y:S01]  /*6170*/  F2FP.BF16.PACK_AB R82, R83, R82 ;  /* 0x000000525352723e */ /* 0x000fe200000010ff */
[----:B------:R-:W-:Y:S01]  /*6180*/  IMAD.WIDE R12, R193, R6, c[0x0][0x358] ;  /* 0x0000d600c10c7625 */ /* 0x000fe200078e0206 */
[----:B------:R-:W-:Y:S02]  /*6190*/  F2FP.BF16.PACK_AB R72, R73, R72 ;  /* 0x000000484948723e */ /* 0x000fe400000010ff */
[----:B------:R-:W-:Y:S01]  /*61a0*/  F2FP.BF16.PACK_AB R74, R75, R74 ;  /* 0x0000004a4b4a723e */ /* 0x000fe200000010ff */
[----:B------:R-:W-:Y:S01]  /*61b0*/  IMAD.SHL.U32 R9, R4, 0x2, RZ ;  /* 0x0000000204097824 */ /* 0x000fe200078e00ff */
[----:B------:R-:W-:Y:S02]  /*61c0*/  F2FP.BF16.PACK_AB R76, R77, R76 ;  /* 0x0000004c4d4c723e */ /* 0x000fe400000010ff */
[----:B------:R-:W-:-:S02]  /*61d0*/  F2FP.BF16.PACK_AB R78, R79, R78 ;  /* 0x0000004e4f4e723e */ /* 0x000fc400000010ff */
[C---:B------:R-:W-:Y:S01]  /*61e0*/  IADD3 R11, R9.reuse, 0x20, RZ ;  /* 0x00000020090b7810 */ /* 0x040fe20007ffe0ff */
[----:B------:R-:W-:Y:S01]  /*61f0*/  STS [R9+0x6080], R36 ;  /* 0x0060802409007388 */ /* 0x000fe20000000800 */
[----:B------:R-:W-:Y:S02]  /*6200*/  @P0 IADD3 R11, R9, -0x20, RZ ;  /* 0xffffffe0090b0810 */ /* 0x000fe40007ffe0ff */
        /* <DEDUP_REMOVED lines=19> */
[----:B------:R1:W-:Y:S01]  /*6340*/  STS [R11+0x7280], R46 ;  /* 0x0072802e0b007388 */ /* 0x0003e20000000800 */
[----:B------:R-:W-:Y:S02]  /*6350*/  F2FP.BF16.PACK_AB R106, R107, R106 ;  /* 0x0000006a6b6a723e */ /* 0x000fe400000010ff */
[----:B------:R-:W-:Y:S01]  /*6360*/  F2FP.BF16.PACK_AB R108, R109, R108 ;  /* 0x0000006c6d6c723e */ /* 0x000fe200000010ff */
[----:B------:R2:W-:Y:S01]  /*6370*/  STS [R9+0x8080], R52 ;  /* 0x0080803409007388 */ /* 0x0005e20000000800 */
[----:B------:R-:W-:-:S02]  /*6380*/  F2FP.BF16.PACK_AB R110, R111, R110 ;  /* 0x0000006e6f6e723e */ /* 0x000fc400000010ff */
[----:B------:R-:W-:Y:S01]  /*6390*/  F2FP.BF16.PACK_AB R116, R117, R116 ;  /* 0x000000747574723e */ /* 0x000fe200000010ff */
[----:B------:R2:W-:Y:S01]  /*63a0*/  STS [R9+0x8280], R54 ;  /* 0x0082803609007388 */ /* 0x0005e20000000800 */
        /* <DEDUP_REMOVED lines=10> */
[----:B------:R-:W-:Y:S01]  /*6450*/  ISETP.NE.U32.AND P0, PT, RZ, c[0x0][0x360], PT ;  /* 0x0000d800ff007a0c */ /* 0x000fe20003f05070 */
[----:B------:R2:W-:Y:S01]  /*6460*/  STS [R9+0x9280], R58 ;  /* 0x0092803a09007388 */ /* 0x0005e20000000800 */
[----:B------:R-:W-:Y:S02]  /*6470*/  ISETP.NE.U32.AND P1, PT, RZ, c[0x0][0x358], PT ;  /* 0x0000d600ff007a0c */ /* 0x000fe40003f25070 */
[----:B------:R-:W-:Y:S01]  /*6480*/  ISETP.NE.AND.EX P0, PT, RZ, c[0x0][0x364], PT, P0 ;  /* 0x0000d900ff007a0c */ /* 0x000fe20003f05300 */
[----:B------:R2:W-:Y:S01]  /*6490*/  STS [R11+0x9080], R60 ;  /* 0x0090803c0b007388 */ /* 0x0005e20000000800 */
[----:B------:R-:W-:-:S03]  /*64a0*/  ISETP.NE.AND.EX P1, PT, RZ, c[0x0][0x35c], PT, P1 ;  /* 0x0000d700ff007a0c */ /* 0x000fc60003f25310 */
[----:B------:R2:W-:Y:S04]  /*64b0*/  STS [R11+0x9280], R62 ;  /* 0x0092803e0b007388 */ /* 0x0005e80000000800 */
        /* <DEDUP_REMOVED lines=32> */
[----:B------:R-:W-:Y:S01]  /*66c0*/  BAR.SYNC.DEFER_BLOCKING 0x1, 0x100 ;  /* 0x0044000000007b1d */ /* 0x000fe20000010000 */
[----:B------:R-:W-:-:S02]  /*66d0*/  IMAD.MOV.U32 R4, RZ, RZ, c[0x0][0x2f0] ;  /* 0x0000bc00ff047624 */ /* 0x000fc400078e00ff */
[----:B------:R-:W-:-:S03]  /*66e0*/  @P0 IMAD.WIDE R16, R193, R6, c[0x0][0x360] ;  /* 0x0000d800c1100625 */ /* 0x000fc600078e0206 */
[----:B------:R-:W3:Y:S04]  /*66f0*/  @P1 LDG.E R15, [R12.64] ;  /* 0x0000000e0c0f1981 */ /* 0x000ee8000c1e1900 */
[----:B------:R2:W5:Y:S01]  /*6700*/  @P0 LDG.E R4, [R16.64] ;  /* 0x0000000e10040981 */ /* 0x000562000c1e1900 */
[----:B-1----:R-:W-:Y:S02]  /*6710*/  CS2R R46, SRZ ;  /* 0x00000000002e7805 */ /* 0x002fe4000001ff00 */
[--C-:B---3--:R-:W-:Y:S01]  /*6720*/  @P1 SHF.R.S32.HI R47, RZ, 0x1f, R15.reuse ;  /* 0x0000001fff2f1819 */ /* 0x108fe2000001140f */
[----:B------:R-:W-:Y:S01]  /*6730*/  @P1 IMAD.MOV.U32 R46, RZ, RZ, R15 ;  /* 0x000000ffff2e1224 */ /* 0x000fe200078e000f */
[----:B------:R-:W-:Y:S05]  /*6740*/  @P0 BRA `(.L_x_724) ;  /* 0x0000004000000947 */ /* 0x000fea0003800000 */
[----:B--2---:R-:W-:Y:S05]  /*6750*/  @!P1 BRA `(.L_x_724) ;  /* 0x0000003000009947 */ /* 0x004fea0003800000 */
[----:B-----5:R-:W2:Y:S04]  /*6760*/  LDG.E R4, [R12.64] ;  /* 0x0000000e0c047981 */ /* 0x020ea8000c1e1900 */
[----:B------:R-:W2:Y:S02]  /*6770*/  LDG.E R9, [R12.64+0x4] ;  /* 0x0000040e0c097981 */ /* 0x000ea4000c1e1900 */
[----:B--2---:R-:W-:-:S02]  /*6780*/  IADD3 R4, -R4, R9, RZ ;  /* 0x0000000904047210 */ /* 0x004fc40007ffe1ff */
.L_x_724:
[----:B--2---:R-:W-:Y:S01]  /*6790*/  LEA.HI R9, R3, R0, RZ, 0x3 ;  /* 0x0000000003097211 */ /* 0x004fe200078f18ff */
[----:B------:R-:W-:Y:S01]  /*67a0*/  IMAD.SHL.U32 R58, R2, 0x8, RZ ;  /* 0x00000008023a7824 */ /* 0x000fe200078e00ff */
[C---:B------:R-:W-:Y:S01]  /*67b0*/  LEA.HI R0, R5.reuse, R5, RZ, 0x1 ;  /* 0x0000000505007211 */ /* 0x040fe200078f08ff */
[----:B------:R-:W-:Y:S01]  /*67c0*/  BSSY B0, `(.L_x_725) ;  /* 0x000003c000007945 */ /* 0x000fe20003800000 */
[----:B------:R-:W-:Y:S01]  /*67d0*/  IADD3 R62, P0, R5, R46, RZ ;  /* 0x0000002e053e7210 */ /* 0x000fe20007f1e0ff */
[----:B------:R-:W-:Y:S01]  /*67e0*/  IMAD.SHL.U32 R9, R9, 0x8, RZ ;  /* 0x0000000809097824 */ /* 0x000fe200078e00ff */
[----:B------:R-:W-:-:S02]  /*67f0*/  LOP3.LUT R2, R0, 0x3fffffe, RZ, 0xc0, !PT ;  /* 0x03fffffe00027812 */ /* 0x000fc400078ec0ff */
[----:B------:R-:W-:Y:S02]  /*6800*/  SHF.R.S32.HI R59, RZ, 0x1f, R58 ;  /* 0x0000001fff3b7819 */ /* 0x000fe4000001143a */
[----:B------:R-:W-:Y:S01]  /*6810*/  LOP3.LUT R9, R9, 0xc0, RZ, 0xc0, !PT ;  /* 0x000000c009097812 */ /* 0x000fe200078ec0ff */
[C---:B------:R-:W-:Y:S01]  /*6820*/  IMAD.IADD R2, R5.reuse, 0x1, -R2 ;  /* 0x0000000105027824 */ /* 0x040fe200078e0a02 */
[----:B------:R-:W-:Y:S02]  /*6830*/  LEA.HI.X.SX32 R63, R5, R47, 0x1, P0 ;  /* 0x0000002f053f7211 */ /* 0x000fe400000f0eff */
[----:B------:R-:W-:Y:S01]  /*6840*/  LOP3.LUT R3, R9, 0x18, R58, 0xf8, !PT ;  /* 0x0000001809037812 */ /* 0x000fe200078ef83a */
[----:B------:R-:W-:Y:S01]  /*6850*/  IMAD R7, R7, 0x8, R2 ;  /* 0x0000000807077824 */ /* 0x000fe200078e0202 */
[----:B------:R-:W-:Y:S01]  /*6860*/  SHF.R.U32.HI R0, RZ, 0x3, R9 ;  /* 0x00000003ff007819 */ /* 0x000fe20000011609 */
[----:B------:R-:W1:Y:S03]  /*6870*/  S2R R2, SR_CTAID.Y ;  /* 0x0000000000027919 */ /* 0x000e660000002600 */
[----:B------:R-:W-:-:S02]  /*6880*/  LOP3.LUT R0, R3, R0, RZ, 0x3c, !PT ;  /* 0x0000000003007212 */ /* 0x000fc400078e3cff */
[----:B------:R-:W-:Y:S02]  /*6890*/  SHF.R.S32.HI R3, RZ, 0x1f, R193 ;  /* 0x0000001fff037819 */ /* 0x000fe400000114c1 */
[----:B------:R-:W-:Y:S01]  /*68a0*/  SEL R193, R193, RZ, !P1 ;  /* 0x000000ffc1c17207 */ /* 0x000fe20004800000 */
[----:B------:R-:W-:Y:S01]  /*68b0*/  IMAD.U32 R0, R7, 0x20, R0 ;  /* 0x0000002007007824 */ /* 0x000fe200078e0000 */
[----:B------:R-:W-:Y:S01]  /*68c0*/  SEL R3, R3, RZ, !P1 ;  /* 0x000000ff03037207 */ /* 0x000fe20004800000 */
[----:B------:R-:W2:Y:S02]  /*68d0*/  S2R R7, SR_CTAID.X ;  /* 0x0000000000077919 */ /* 0x000ea40000002500 */
[----:B------:R-:W-:-:S05]  /*68e0*/  IMAD.SHL.U32 R57, R0, 0x2, RZ ;  /* 0x0000000200397824 */ /* 0x000fca00078e00ff */
[----:B------:R3:W4:Y:S04]  /*68f0*/  LDS.128 R40, [R57+0x7080] ;  /* 0x0070800039287984 */ /* 0x0007280000000c00 */
[----:B------:R3:W3:Y:S01]  /*6900*/  LDS.128 R36, [R57+0x9080] ;  /* 0x0090800039247984 */ /* 0x0006e20000000c00 */
[----:B-1----:R-:W-:-:S03]  /*6910*/  SHF.R.S32.HI R0, RZ, 0x1f, R2 ;  /* 0x0000001fff007819 */ /* 0x002fc60000011402 */
[----:B------:R1:W1:Y:S04]  /*6920*/  LDS.128 R32, [R57+0xb080] ;  /* 0x00b0800039207984 */ /* 0x0002680000000c00 */
[----:B------:R1:W1:Y:S01]  /*6930*/  LDS.128 R28, [R57+0x80] ;  /* 0x00008000391c7984 */ /* 0x0002620000000c00 */
[----:B------:R-:W-:-:S03]  /*6940*/  IMAD R45, R0, c[0x0][0x338], RZ ;  /* 0x0000ce00002d7a24 */ /* 0x000fc600078e02ff */
[----:B------:R1:W1:Y:S01]  /*6950*/  LDS.128 R24, [R57+0x2080] ;  /* 0x0020800039187984 */ /* 0x0002620000000c00 */
[----:B--2--5:R-:W-:Y:S02]  /*6960*/  IMAD R4, R7, -0x80, R4 ;  /* 0xffffff8007047824 */ /* 0x024fe400078e0204 */
[C---:B------:R-:W-:Y:S01]  /*6970*/  IMAD R6, R2.reuse, c[0x0][0x33c], R45 ;  /* 0x0000cf0002067a24 */ /* 0x040fe200078e022d */
[----:B------:R2:W1:Y:S01]  /*6980*/  LDS.128 R20, [R57+0x4080] ;  /* 0x0040800039147984 */ /* 0x0004620000000c00 */
[----:B------:R-:W-:Y:S01]  /*6990*/  IMAD.WIDE.U32 R44, R2, c[0x0][0x338], R58 ;  /* 0x0000ce00022c7a25 */ /* 0x000fe200078e003a */
[----:B------:R-:W-:Y:S02]  /*69a0*/  IMNMX R56, R4, 0x80, PT ;  /* 0x0000008004387817 */ /* 0x000fe40003800200 */
[----:B------:R2:W1:Y:S01]  /*69b0*/  LDS.128 R16, [R57+0x1080] ;  /* 0x0010800039107984 */ /* 0x0004620000000c00 */
[----:B------:R-:W-:Y:S01]  /*69c0*/  IMAD.IADD R45, R45, 0x1, R6 ;  /* 0x000000012d2d7824 */ /* 0x000fe200078e0206 */
[----:B------:R-:W-:Y:S01]  /*69d0*/  ISETP.GE.AND P4, PT, R5, R56, PT ;  /* 0x000000380500720c */ /* 0x000fe20003f86270 */
[----:B------:R-:W-:Y:S01]  /*69e0*/  IMAD R4, R3, c[0x0][0x340], RZ ;  /* 0x0000d00003047a24 */ /* 0x000fe200078e02ff */
[----:B------:R2:W1:Y:S01]  /*69f0*/  LDS.128 R12, [R57+0x3080] ;  /* 0x00308000390c7984 */ /* 0x0004620000000c00 */
[----:B------:R-:W-:Y:S01]  /*6a00*/  IMAD.WIDE.U32 R60, R193, c[0x0][0x340], R44 ;  /* 0x0000d000c13c7a25 */ /* 0x000fe200078e002c */
[----:B------:R-:W-:-:S02]  /*6a10*/  IADD3 R6, R58, 0x20, RZ ;  /* 0x000000203a067810 */ /* 0x000fc40007ffe0ff */
[----:B------:R2:W1:Y:S01]  /*6a20*/  LDS.128 R8, [R57+0x5080] ;  /* 0x0050800039087984 */ /* 0x0004620000000c00 */
[----:B------:R-:W-:Y:S02]  /*6a30*/  IMAD R4, R193, c[0x0][0x344], R4 ;  /* 0x0000d100c1047a24 */ /* 0x000fe400078e0204 */
[----:B------:R-:W-:-:S04]  /*6a40*/  IMAD.WIDE R62, R7, 0x80, R62 ;  /* 0x00000080073e7825 */ /* 0x000fc800078e023e */
[----:B------:R-:W-:Y:S01]  /*6a50*/  IMAD.IADD R65, R61, 0x1, R4 ;  /* 0x000000013d417824 */ /* 0x000fe200078e0204 */
[----:B------:R-:W-:Y:S05]  /*6a60*/  @P4 BRA `(.L_x_726) ;  /* 0x0000011000004947 */ /* 0x000fea0003800000 */
[C---:B----4-:R-:W-:Y:S01]  /*6a70*/  ISETP.GE.AND P3, PT, R58.reuse, c[0x0][0x324], PT ;  /* 0x0000c9003a007a0c */ /* 0x050fe20003f66270 */
[----:B------:R-:W4:Y:S01]  /*6a80*/  LDS.128 R52, [R57+0x8080] ;  /* 0x0080800039347984 */ /* 0x000f220000000c00 */
[----:B------:R-:W-:Y:S01]  /*6a90*/  IMAD R7, R63, c[0x0][0x330], RZ ;  /* 0x0000cc003f077a24 */ /* 0x000fe200078e02ff */
[----:B------:R-:W-:Y:S01]  /*6aa0*/  IADD3 R4, R58, 0x40, RZ ;  /* 0x000000403a047810 */ /* 0x000fe20007ffe0ff */
[----:B------:R-:W-:Y:S01]  /*6ab0*/  IMAD.MOV.U32 R64, RZ, RZ, R60 ;  /* 0x000000ffff407224 */ /* 0x000fe200078e003c */
[----:B------:R-:W5:Y:S01]  /*6ac0*/  LDS.128 R48, [R57+0xa080] ;  /* 0x00a0800039307984 */ /* 0x000f620000000c00 */
[----:B------:R-:W-:Y:S01]  /*6ad0*/  IMAD R7, R62, c[0x0][0x334], R7 ;  /* 0x0000cd003e077a24 */ /* 0x000fe200078e0207 */
[----:B------:R-:W-:Y:S01]  /*6ae0*/  ISETP.GE.AND P2, PT, R6, c[0x0][0x324], PT ;  /* 0x0000c90006007a0c */ /* 0x000fe20003f46270 */
[----:B------:R-:W-:Y:S01]  /*6af0*/  IMAD.WIDE.U32 R66, R62, c[0x0][0x330], R64 ;  /* 0x0000cc003e427a25 */ /* 0x000fe200078e0040 */
[----:B------:R-:W-:-:S03]  /*6b00*/  ISETP.GE.AND P1, PT, R4, c[0x0][0x324], PT ;  /* 0x0000c90004007a0c */ /* 0x000fc60003f26270 */
[----:B------:R-:W-:Y:S01]  /*6b10*/  IMAD.IADD R7, R67, 0x1, R7 ;  /* 0x0000000143077824 */ /* 0x000fe200078e0207 */
[----:B------:R-:W2:Y:S01]  /*6b20*/  @!P3 LDS.128 R44, [R57+0x6080] ;  /* 0x00608000392cb984 */ /* 0x000ea20000000c00 */
[----:B------:R-:W-:-:S04]  /*6b30*/  LEA R68, P0, R66, c[0x0][0x318], 0x1 ;  /* 0x0000c60042447a11 */ /* 0x000fc800078008ff */
[----:B------:R-:W-:-:S05]  /*6b40*/  LEA.HI.X R69, R66, c[0x0][0x31c], R7, 0x1, P0 ;  /* 0x0000c70042457a11 */ /* 0x000fca00000f0c07 */
[----:B----4-:R4:W-:Y:S04]  /*6b50*/  @!P2 STG.E.128 [R68.64+0x40], R52 ;  /* 0x000040344400a986 */ /* 0x0109e8000c101d0e */
[----:B-----5:R4:W-:Y:S04]  /*6b60*/  @!P1 STG.E.128 [R68.64+0x80], R48 ;  /* 0x0000803044009986 */ /* 0x0209e8000c101d0e */
[----:B--2---:R4:W-:Y:S02]  /*6b70*/  @!P3 STG.E.128 [R68.64], R44 ;  /* 0x0000002c4400b986 */ /* 0x0049e4000c101d0e */
.L_x_726:
[----:B----4-:R-:W-:Y:S05]  /*6b80*/  BSYNC B0 ;  /* 0x0000000000007941 */ /* 0x010fea0003800000 */
.L_x_725:
[----:B------:R-:W-:Y:S01]  /*6b90*/  IADD3 R5, R5, 0x40, RZ ;  /* 0x0000004005057810 */ /* 0x000fe20007ffe0ff */
[----:B------:R-:W-:Y:S03]  /*6ba0*/  BSSY B0, `(.L_x_727) ;  /* 0x0000014000007945 */ /* 0x000fe60003800000 */
[----:B------:R-:W-:-:S13]  /*6bb0*/  ISETP.GE.AND P3, PT, R5, R56, PT ;  /* 0x000000380500720c */ /* 0x000fda0003f66270 */
[----:B------:R-:W-:Y:S05]  /*6bc0*/  @P3 BRA `(.L_x_728) ;  /* 0x0000011000003947 */ /* 0x000fea0003800000 */
[----:B------:R-:W-:Y:S01]  /*6bd0*/  IADD3 R44, P0, R62, 0x40, RZ ;  /* 0x000000403e2c7810 */ /* 0x000fe20007f1e0ff */
[----:B------:R-:W-:Y:S01]  /*6be0*/  IMAD.MOV.U32 R46, RZ, RZ, R60 ;  /* 0x000000ffff2e7224 */ /* 0x000fe200078e003c */
[C---:B------:R-:W-:Y:S01]  /*6bf0*/  IADD3 R4, R58.reuse, 0x40, RZ ;  /* 0x000000403a047810 */ /* 0x040fe20007ffe0ff */
[----:B------:R-:W-:Y:S01]  /*6c00*/  IMAD.MOV.U32 R47, RZ, RZ, R65 ;  /* 0x000000ffff2f7224 */ /* 0x000fe200078e0041 */
[----:B------:R-:W-:Y:S01]  /*6c10*/  ISETP.GE.AND P2, PT, R58, c[0x0][0x324], PT ;  /* 0x0000c9003a007a0c */ /* 0x000fe20003f46270 */
[----:B------:R-:W-:Y:S01]  /*6c20*/  IMAD.X R5, RZ, RZ, R63, P0 ;  /* 0x000000ffff057224 */ /* 0x000fe200000e063f */
[----:B------:R-:W-:Y:S01]  /*6c30*/  ISETP.GE.AND P0, PT, R4, c[0x0][0x324], PT ;  /* 0x0000c90004007a0c */ /* 0x000fe20003f06270 */
[----:B------:R-:W-:Y:S01]  /*6c40*/  IMAD.WIDE.U32 R46, R44, c[0x0][0x330], R46 ;  /* 0x0000cc002c2e7a25 */ /* 0x000fe200078e002e */
[----:B------:R-:W-:-:S03]  /*6c50*/  ISETP.GE.AND P1, PT, R6, c[0x0][0x324], PT ;  /* 0x0000c90006007a0c */ /* 0x000fc60003f26270 */
[----:B------:R-:W-:Y:S01]  /*6c60*/  IMAD R5, R5, c[0x0][0x330], RZ ;  /* 0x0000cc0005057a24 */ /* 0x000fe200078e02ff */
[----:B------:R-:W-:-:S03]  /*6c70*/  LEA R4, P5, R46, c[0x0][0x318], 0x1 ;  /* 0x0000c6002e047a11 */ /* 0x000fc600078a08ff */
[----:B------:R-:W-:-:S04]  /*6c80*/  IMAD R5, R44, c[0x0][0x334], R5 ;  /* 0x0000cd002c057a24 */ /* 0x000fc800078e0205 */
[----:B------:R-:W-:-:S05]  /*6c90*/  IMAD.IADD R5, R47, 0x1, R5 ;  /* 0x000000012f057824 */ /* 0x000fca00078e0205 */
[----:B------:R-:W-:-:S05]  /*6ca0*/  LEA.HI.X R5, R46, c[0x0][0x31c], R5, 0x1, P5 ;  /* 0x0000c7002e057a11 */ /* 0x000fca00028f0c05 */
[----:B------:R4:W-:Y:S04]  /*6cb0*/  @!P2 STG.E.128 [R4.64], R40 ;  /* 0x000000280400a986 */ /* 0x0009e8000c101d0e */
[----:B---3--:R4:W-:Y:S04]  /*6cc0*/  @!P1 STG.E.128 [R4.64+0x40], R36 ;  /* 0x0000402404009986 */ /* 0x0089e8000c101d0e */
[----:B-1----:R4:W-:Y:S02]  /*6cd0*/  @!P0 STG.E.128 [R4.64+0x80], R32 ;  /* 0x0000802004008986 */ /* 0x0029e4000c101d0e */
.L_x_728:
[----:B------:R-:W-:Y:S05]  /*6ce0*/  BSYNC B0 ;  /* 0x0000000000007941 */ /* 0x000fea0003800000 */
.L_x_727:
[----:B----4-:R-:W-:Y:S01]  /*6cf0*/  IMAD R5, R0, c[0x0][0x308], RZ ;  /* 0x0000c20000057a24 */ /* 0x010fe200078e02ff */
        /* <DEDUP_REMOVED lines=18> */
[----:B---3--:R-:W-:-:S04]  /*6e20*/  LEA R36, P0, R34, c[0x0][0x2e8], 0x1 ;  /* 0x0000ba0022247a11 */ /* 0x008fc800078008ff */
[----:B------:R-:W-:-:S05]  /*6e30*/  LEA.HI.X R37, R34, c[0x0][0x2ec], R2, 0x1, P0 ;  /* 0x0000bb0022257a11 */ /* 0x000fca00000f0c02 */
[----:B------:R1:W-:Y:S04]  /*6e40*/  @!P4 STG.E.128 [R36.64], R28 ;  /* 0x0000001c2400c986 */ /* 0x0003e8000c101d0e */
[----:B------:R1:W-:Y:S04]  /*6e50*/  @!P2 STG.E.128 [R36.64+0x40], R24 ;  /* 0x000040182400a986 */ /* 0x0003e8000c101d0e */
[----:B------:R1:W-:Y:S02]  /*6e60*/  @!P1 STG.E.128 [R36.64+0x80], R20 ;  /* 0x0000801424009986 */ /* 0x0003e4000c101d0e */
.L_x_730:
[----:B------:R-:W-:Y:S05]  /*6e70*/  BSYNC B0 ;  /* 0x0000000000007941 */ /* 0x000fea0003800000 */
.L_x_729:
        /* <DEDUP_REMOVED lines=19> */
.L_x_723:
[----:B------:R-:W-:Y:S01]  /*6fb0*/  ISETP.NE.U32.AND P0, PT, RZ, c[0x0][0x360], PT ;  /* 0x0000d800ff007a0c */ /* 0x000fe20003f05070 */
[----:B------:R-:W-:Y:S01]  /*6fc0*/  IMAD.MOV.U32 R0, RZ, RZ, 0x4 ;  /* 0x00000004ff007424 */ /* 0x000fe200078e00ff */
[----:B------:R-:W-:-:S02]  /*6fd0*/  ISETP.NE.U32.AND P1, PT, RZ, c[0x0][0x358], PT ;  /* 0x0000d600ff007a0c */ /* 0x000fc40003f25070 */
[----:B------:R-:W-:Y:S01]  /*6fe0*/  ISETP.NE.AND.EX P0, PT, RZ, c[0x0][0x364], PT, P0 ;  /* 0x0000d900ff007a0c */ /* 0x000fe20003f05300 */
[----:B-----5:R-:W-:Y:S01]  /*6ff0*/  IMAD.WIDE R4, R193, R0, c[0x0][0x358] ;  /* 0x0000d600c1047625 */ /* 0x020fe200078e0200 */
[----:B------:R-:W-:-:S03]  /*7000*/  ISETP.NE.AND.EX P1, PT, RZ, c[0x0][0x35c], PT, P1 ;  /* 0x0000d700ff007a0c */ /* 0x000fc60003f25310 */
[----:B------:R-:W-:-:S08]  /*7010*/  IMAD.MOV.U32 R7, RZ, RZ, c[0x0][0x2f0] ;  /* 0x0000bc00ff077624 */ /* 0x000fd000078e00ff */
[----:B-1----:R-:W-:Y:S02]  /*7020*/  @P0 IMAD.WIDE R8, R193, R0, c[0x0][0x360] ;  /* 0x0000d800c1080625 */ /* 0x002fe400078e0200 */
[----:B------:R-:W2:Y:S04]  /*7030*/  @P1 LDG.E R3, [R4.64] ;  /* 0x0000000e04031981 */ /* 0x000ea8000c1e1900 */
[----:B------:R1:W5:Y:S01]  /*7040*/  @P0 LDG.E R7, [R8.64] ;  /* 0x0000000e08070981 */ /* 0x000362000c1e1900 */
[----:B---3--:R-:W-:Y:S02]  /*7050*/  CS2R R10, SRZ ;  /* 0x00000000000a7805 */ /* 0x008fe4000001ff00 */
[--C-:B--2---:R-:W-:Y:S01]  /*7060*/  @P1 SHF.R.S32.HI R11, RZ, 0x1f, R3.reuse ;  /* 0x0000001fff0b1819 */ /* 0x104fe20000011403 */
[----:B------:R-:W-:Y:S01]  /*7070*/  @P1 IMAD.MOV.U32 R10, RZ, RZ, R3 ;  /* 0x000000ffff0a1224 */ /* 0x000fe200078e0003 */
[----:B------:R-:W-:Y:S05]  /*7080*/  @P0 BRA `(.L_x_731) ;  /* 0x0000004000000947 */ /* 0x000fea0003800000 */
[----:B-1----:R-:W-:Y:S05]  /*7090*/  @!P1 BRA `(.L_x_731) ;  /* 0x0000003000009947 */ /* 0x002fea0003800000 */
[----:B-----5:R-:W2:Y:S04]  /*70a0*/  LDG.E R7, [R4.64] ;  /* 0x0000000e04077981 */ /* 0x020ea8000c1e1900 */
[----:B------:R-:W2:Y:S02]  /*70b0*/  LDG.E R0, [R4.64+0x4] ;  /* 0x0000040e04007981 */ /* 0x000ea4000c1e1900 */
[----:B--2---:R-:W-:-:S02]  /*70c0*/  IADD3 R7, -R7, R0, RZ ;  /* 0x0000000007077210 */ /* 0x004fc40007ffe1ff */
.L_x_731:
[----:B-1----:R-:W1:Y:S01]  /*70d0*/  S2R R8, SR_TID.X ;  /* 0x0000000000087919 */ /* 0x002e620000002100 */
[----:B------:R-:W-:Y:S01]  /*70e0*/  SHF.R.S32.HI R4, RZ, 0x1f, R193 ;  /* 0x0000001fff047819 */ /* 0x000fe200000114c1 */
[----:B------:R-:W-:Y:S01]  /*70f0*/  BSSY B0, `(.L_x_732) ;  /* 0x000002b000007945 */ /* 0x000fe20003800000 */
[----:B------:R-:W-:Y:S01]  /*7100*/  SEL R193, R193, RZ, !P1 ;  /* 0x000000ffc1c17207 */ /* 0x000fe20004800000 */
[----:B------:R-:W2:Y:S01]  /*7110*/  S2R R2, SR_CTAID.Y ;  /* 0x0000000000027919 */ /* 0x000ea20000002600 */
[----:B------:R-:W-:-:S03]  /*7120*/  SEL R4, R4, RZ, !P1 ;  /* 0x000000ff04047207 */ /* 0x000fc60004800000 */
[----:B------:R-:W3:Y:S02]  /*7130*/  S2R R14, SR_CTAID.X ;  /* 0x00000000000e7919 */ /* 0x000ee40000002500 */
[----:B------:R-:W-:Y:S01]  /*7140*/  IMAD R12, R4, c[0x0][0x310], RZ ;  /* 0x0000c400040c7a24 */ /* 0x000fe200078e02ff */
[----:B-1----:R-:W-:-:S04]  /*7150*/  SHF.R.S32.HI R3, RZ, 0x1f, R8 ;  /* 0x0000001fff037819 */ /* 0x002fc80000011408 */
[----:B------:R-:W-:Y:S02]  /*7160*/  LEA.HI R3, R3, R8, RZ, 0x2 ;  /* 0x0000000803037211 */ /* 0x000fe400078f10ff */
[----:B--2---:R-:W-:Y:S02]  /*7170*/  SHF.R.S32.HI R0, RZ, 0x1f, R2 ;  /* 0x0000001fff007819 */ /* 0x004fe40000011402 */
[----:B------:R-:W-:Y:S01]  /*7180*/  LOP3.LUT R5, R3, 0x1ffffffc, RZ, 0xc0, !PT ;  /* 0x1ffffffc03057812 */ /* 0x000fe200078ec0ff */
[----:B---3-5:R-:W-:Y:S01]  /*7190*/  IMAD R6, R14, -0x80, R7 ;  /* 0xffffff800e067824 */ /* 0x028fe200078e0207 */
[----:B------:R-:W-:-:S03]  /*71a0*/  SHF.R.S32.HI R3, RZ, 0x2, R3 ;  /* 0x00000002ff037819 */ /* 0x000fc60000011403 */
[----:B------:R-:W-:Y:S01]  /*71b0*/  IMAD.IADD R8, R8, 0x1, -R5 ;  /* 0x0000000108087824 */ /* 0x000fe200078e0a05 */
[C---:B------:R-:W-:Y:S01]  /*71c0*/  ISETP.GE.AND P4, PT, R3.reuse, R6, PT ;  /* 0x000000060300720c */ /* 0x040fe20003f86270 */
[----:B------:R-:W-:Y:S01]  /*71d0*/  IMAD R5, R0, c[0x0][0x308], RZ ;  /* 0x0000c20000057a24 */ /* 0x000fe200078e02ff */
[C---:B------:R-:W-:Y:S01]  /*71e0*/  IADD3 R10, P0, R3.reuse, R10, RZ ;  /* 0x0000000a030a7210 */ /* 0x040fe20007f1e0ff */
[----:B------:R-:W-:Y:S02]  /*71f0*/  IMAD.SHL.U32 R8, R8, 0x8, RZ ;  /* 0x0000000808087824 */ /* 0x000fe400078e00ff */
[----:B------:R-:W-:Y:S01]  /*7200*/  IMAD R5, R2, c[0x0][0x30c], R5 ;  /* 0x0000c30002057a24 */ /* 0x000fe200078e0205 */
[----:B------:R-:W-:Y:S02]  /*7210*/  LEA.HI.X.SX32 R11, R3, R11, 0x1, P0 ;  /* 0x0000000b030b7211 */ /* 0x000fe400000f0eff */
[----:B------:R-:W-:Y:S02]  /*7220*/  SHF.R.S32.HI R9, RZ, 0x1f, R8 ;  /* 0x0000001fff097819 */ /* 0x000fe40000011408 */
[----:B------:R-:W-:Y:S01]  /*7230*/  IADD3 R7, R8, 0x40, RZ ;  /* 0x0000004008077810 */ /* 0x000fe20007ffe0ff */
[----:B------:R-:W-:Y:S01]  /*7240*/  IMAD.WIDE R14, R14, 0x80, R10 ;  /* 0x000000800e0e7825 */ /* 0x000fe200078e020a */
[----:B------:R-:W-:-:S03]  /*7250*/  IADD3 R10, R8, 0x20, RZ ;  /* 0x00000020080a7810 */ /* 0x000fc60007ffe0ff */
[----:B------:R-:W-:-:S04]  /*7260*/  IMAD.WIDE.U32 R16, R2, c[0x0][0x308], R8 ;  /* 0x0000c20002107a25 */ /* 0x000fc800078e0008 */
[----:B------:R-:W-:Y:S02]  /*7270*/  IMAD.IADD R19, R5, 0x1, R17 ;  /* 0x0000000105137824 */ /* 0x000fe400078e0211 */
[----:B------:R-:W-:Y:S02]  /*7280*/  IMAD.MOV.U32 R18, RZ, RZ, R16 ;  /* 0x000000ffff127224 */ /* 0x000fe400078e0010 */
[C---:B------:R-:W-:Y:S02]  /*7290*/  IMAD R17, R193.reuse, c[0x0][0x314], R12 ;  /* 0x0000c500c1117a24 */ /* 0x040fe400078e020c */
[----:B------:R-:W-:-:S04]  /*72a0*/  IMAD.WIDE.U32 R12, R193, c[0x0][0x310], R18 ;  /* 0x0000c400c10c7a25 */ /* 0x000fc800078e0012 */
        /* <DEDUP_REMOVED lines=15> */
.L_x_733:
[----:B------:R-:W-:Y:S05]  /*73a0*/  BSYNC B0 ;  /* 0x0000000000007941 */ /* 0x000fea0003800000 */
.L_x_732:
[----:B------:R-:W-:Y:S01]  /*73b0*/  IADD3 R3, R3, 0x40, RZ ;  /* 0x0000004003037810 */ /* 0x000fe20007ffe0ff */
[----:B------:R-:W-:Y:S03]  /*73c0*/  BSSY B0, `(.L_x_734) ;  /* 0x0000012000007945 */ /* 0x000fe60003800000 */
[----:B------:R-:W-:-:S13]  /*73d0*/  ISETP.GE.AND P3, PT, R3, R6, PT ;  /* 0x000000060300720c */ /* 0x000fda0003f66270 */
[----:B------:R-:W-:Y:S05]  /*73e0*/  @P3 BRA `(.L_x_735) ;  /* 0x000000f000003947 */ /* 0x000fea0003800000 */
[----:B------:R-:W-:Y:S01]  /*73f0*/  IADD3 R6, P0, R14, 0x40, RZ ;  /* 0x000000400e067810 */ /* 0x000fe20007f1e0ff */
[----:B------:R-:W-:Y:S01]  /*7400*/  IMAD.MOV.U32 R13, RZ, RZ, R17 ;  /* 0x000000ffff0d7224 */ /* 0x000fe200078e0011 */
[----:B------:R-:W-:Y:S02]  /*7410*/  ISETP.GE.AND P2, PT, R8, c[0x0][0x2f4], PT ;  /* 0x0000bd0008007a0c */ /* 0x000fe40003f46270 */
[----:B------:R-:W-:Y:S01]  /*7420*/  ISETP.GE.AND P1, PT, R10, c[0x0][0x2f4], PT ;  /* 0x0000bd000a007a0c */ /* 0x000fe20003f26270 */
        /* <DEDUP_REMOVED lines=8> */
[----:B------:R2:W-:Y:S04]  /*74b0*/  @!P2 STG.E.128 [R16.64], RZ ;  /* 0x000000ff1000a986 */ /* 0x0005e8000c101d0e */
[----:B------:R2:W-:Y:S04]  /*74c0*/  @!P1 STG.E.128 [R16.64+0x40], RZ ;  /* 0x000040ff10009986 */ /* 0x0005e8000c101d0e */
[----:B------:R2:W-:Y:S02]  /*74d0*/  @!P0 STG.E.128 [R16.64+0x80], RZ ;  /* 0x000080ff10008986 */ /* 0x0005e4000c101d0e */
.L_x_735:
[----:B------:R-:W-:Y:S05]  /*74e0*/  BSYNC B0 ;  /* 0x0000000000007941 */ /* 0x000fea0003800000 */
.L_x_734:
[----:B------:R-:W-:Y:S01]  /*74f0*/  IMAD R3, R0, c[0x0][0x338], RZ ;  /* 0x0000ce0000037a24 */ /* 0x000fe200078e02ff */
        /* <DEDUP_REMOVED lines=15> */
[----:B--2---:R-:W-:-:S04]  /*75f0*/  IMAD.WIDE.U32 R16, R14, c[0x0][0x330], R12 ;  /* 0x0000cc000e107a25 */ /* 0x004fc800078e000c */
[----:B------:R-:W-:Y:S01]  /*7600*/  IMAD.IADD R0, R17, 0x1, R0 ;  /* 0x0000000111007824 */ /* 0x000fe200078e0200 */
[----:B------:R-:W-:-:S04]  /*7610*/  LEA R4, P0, R16, c[0x0][0x318], 0x1 ;  /* 0x0000c60010047a11 */ /* 0x000fc800078008ff */
[----:B------:R-:W-:-:S05]  /*7620*/  LEA.HI.X R5, R16, c[0x0][0x31c], R0, 0x1, P0 ;  /* 0x0000c70010057a11 */ /* 0x000fca00000f0c00 */
[----:B------:R2:W-:Y:S04]  /*7630*/  @!P4 STG.E.128 [R4.64], RZ ;  /* 0x000000ff0400c986 */ /* 0x0005e8000c101d0e */
[----:B------:R2:W-:Y:S04]  /*7640*/  @!P2 STG.E.128 [R4.64+0x40], RZ ;  /* 0x000040ff0400a986 */ /* 0x0005e8000c101d0e */
[----:B------:R2:W-:Y:S02]  /*7650*/  @!P1 STG.E.128 [R4.64+0x80], RZ ;  /* 0x000080ff04009986 */ /* 0x0005e4000c101d0e */
.L_x_737:
[----:B------:R-:W-:Y:S05]  /*7660*/  BSYNC B0 ;  /* 0x0000000000007941 */ /* 0x000fea0003800000 */
.L_x_736:
[----:B------:R-:W-:Y:S05]  /*7670*/  @P3 EXIT ;  /* 0x000000000000394d */ /* 0x000fea0003800000 */
[----:B------:R-:W-:Y:S01]  /*7680*/  IADD3 R0, P0, R14, 0x40, RZ ;  /* 0x000000400e007810 */ /* 0x000fe20007f1e0ff */
[----:B--2---:R-:W-:Y:S01]  /*7690*/  IMAD.MOV.U32 R4, RZ, RZ, R2 ;  /* 0x000000ffff047224 */ /* 0x004fe200078e0002 */
[----:B------:R-:W-:-:S02]  /*76a0*/  MOV R5, R13 ;  /* 0x0000000d00057202 */ /* 0x000fc40000000f00 */
        /* <DEDUP_REMOVED lines=15> */
.L_x_738:
        /* <DEDUP_REMOVED lines=14> */
.L_x_1416:


//--------------------- .text._ZN7cutlass13device_kernelIN5flash19enable_sm80_to_sm89INS1_16FlashAttnBwdSm80INS1_25CollectiveMainloopBwdSm80ILi2ELi2EN4cute5tupleIJNS5_1CILi64EEENS7_ILi128EEENS7_ILi96EEEEEENS_10bfloat16_tEfNS_4arch4Sm80ELb0ELb0ELb1ELb1ELb1ELb0ELb0ELb0ELi2ELi2ELi4ELi2ELb0EEENS1_21CollectiveEpilogueBwdISB_SC_SE_Li256ELb1ELb0ELi2EEENS1_19SingleTileSchedulerILb1ELb0ELb0ELi128EEEEEEEEEvNT_6ParamsE --------------------------
	.section	.text._ZN7cutlass13device_kernelIN5flash19enable_sm80_to_sm89INS1_16FlashAttnBwdSm80INS1_25CollectiveMainloopBwdSm80ILi2ELi2EN4cute5tupleIJNS5_1CILi64EEENS7_ILi128EEENS7_ILi96EEEEEENS_10bfloat16_tEfNS_4arch4Sm80ELb0ELb0ELb1ELb1ELb1ELb0ELb0ELb0ELi2ELi2ELi4ELi2ELb0EEENS1_21CollectiveEpilogueBwdISB_SC_SE_Li256ELb1ELb0ELi2EEENS1_19SingleTileSchedulerILb1ELb0ELb0ELi128EEEEEEEEEvNT_6ParamsE,"ax",@progbits
	.sectioninfo	@"SHI_REGISTERS=255"
	.align	128
.text._ZN7cutlass13device_kernelIN5flash19enable_sm80_to_sm89INS1_16FlashAttnBwdSm80INS1_25CollectiveMainloopBwdSm80ILi2ELi2EN4cute5tupleIJNS5_1CILi64EEENS7_ILi128EEENS7_ILi96EEEEEENS_10bfloat16_tEfNS_4arch4Sm80ELb0ELb0ELb1ELb1ELb1ELb0ELb0ELb0ELi2ELi2ELi4ELi2ELb0EEENS1_21CollectiveEpilogueBwdISB_SC_SE_Li256ELb1ELb0ELi2EEENS1_19SingleTileSchedulerILb1ELb0ELb0ELi128EEEEEEEEEvNT_6ParamsE:
        .type           _ZN7cutlass13device_kernelIN5flash19enable_sm80_to_sm89INS1_16FlashAttnBwdSm80INS1_25CollectiveMainloopBwdSm80ILi2ELi2EN4cute5tupleIJNS5_1CILi64EEENS7_ILi128EEENS7_ILi96EEEEEENS_10bfloat16_tEfNS_4arch4Sm80ELb0ELb0ELb1ELb1ELb1ELb0ELb0ELb0ELi2ELi2ELi4ELi2ELb0EEENS1_21CollectiveEpilogueBwdISB_SC_SE_Li256ELb1ELb0ELi2EEENS1_19SingleTileSchedulerILb1ELb0ELb0ELi128EEEEEEEEEvNT_6ParamsE,@function
        .size           _ZN7cutlass13device_kernelIN5flash19enable_sm80_to_sm89INS1_16FlashAttnBwdSm80INS1_25CollectiveMainloopBwdSm80ILi2ELi2EN4cute5tupleIJNS5_1CILi64EEENS7_ILi128EEENS7_ILi96EEEEEENS_10bfloat16_tEfNS_4arch4Sm80ELb0ELb0ELb1ELb1ELb1ELb0ELb0ELb0ELi2ELi2ELi4ELi2ELb0EEENS1_21CollectiveEpilogueBwdISB_SC_SE_Li256ELb1ELb0ELi2EEENS1_19SingleTileSchedulerILb1ELb0ELb0ELi128EEEEEEEEEvNT_6ParamsE,(.L_x_1417 - _ZN7cutlass13device_kernelIN5flash19enable_sm80_to_sm89INS1_16FlashAttnBwdSm80INS1_25CollectiveMainloopBwdSm80ILi2ELi2EN4cute5tupleIJNS5_1CILi64EEENS7_ILi128EEENS7_ILi96EEEEEENS_10bfloat16_tEfNS_4arch4Sm80ELb0ELb0ELb1ELb1ELb1ELb0ELb0ELb0ELi2ELi2ELi4ELi2ELb0EEENS1_21CollectiveEpilogueBwdISB_SC_SE_Li256ELb1ELb0ELi2EEENS1_19SingleTileSchedulerILb1ELb0ELb0ELi128EEEEEEEEEvNT_6ParamsE)
        .other          _ZN7cutlass13device_kernelIN5flash19enable_sm80_to_sm89INS1_16FlashAttnBwdSm80INS1_25CollectiveMainloopBwdSm80ILi2ELi2EN4cute5tupleIJNS5_1CILi64EEENS7_ILi128EEENS7_ILi96EEEEEENS_10bfloat16_tEfNS_4arch4Sm80ELb0ELb0ELb1ELb1ELb1ELb0ELb0ELb0ELi2ELi2ELi4ELi2ELb0EEENS1_21CollectiveEpilogueBwdISB_SC_SE_Li256ELb1ELb0ELi2EEENS1_19SingleTileSchedulerILb1ELb0ELb0ELi128EEEEEEEEEvNT_6ParamsE,@"STO_CUDA_ENTRY STV_DEFAULT"
_ZN7cutlass13device_kernelIN5flash19enable_sm80_to_sm89INS1_16FlashAttnBwdSm80INS1_25CollectiveMainloopBwdSm80ILi2ELi2EN4cute5tupleIJNS5_1CILi64EEENS7_ILi128EEENS7_ILi96EEEEEENS_10bfloat16_tEfNS_4arch4Sm80ELb0ELb0ELb1ELb1ELb1ELb0ELb0ELb0ELi2ELi2ELi4ELi2ELb0EEENS1_21CollectiveEpilogueBwdISB_SC_SE_Li256ELb1ELb0ELi2EEENS1_19SingleTileSchedulerILb1ELb0ELb0ELi128EEEEEEEEEvNT_6ParamsE:
        /* <DEDUP_REMOVED lines=17> */
.L_x_740:
        /* <DEDUP_REMOVED lines=8> */
.L_x_742:
[----:B------:R-:W-:Y:S02]  /*0190*/  MOV R5, c[0x0][0x3a4] ;  /* 0x0000e90000057a02 */ /* 0x000fe40000000f00 */
.L_x_741:
[----:B-1----:R-:W-:-:S05]  /*01a0*/  IMAD.SHL.U32 R4, R3, 0x80, RZ ;  /* 0x0000008003047824 */ /* 0x002fca00078e00ff */
[----:B-----5:R-:W-:-:S04]  /*01b0*/  ISETP.GE.AND P0, PT, R4, R5, PT ;  /* 0x000000050400720c */ /* 0x020fc80003f06270 */
[----:B------:R-:W-:Y:S01]  /*01c0*/  SEL R193, R193, 0xffffffff, !P0 ;  /* 0xffffffffc1c17807 */ /* 0x000fe20004000000 */
[----:B------:R-:W-:Y:S05]  /*01d0*/  BRA `(.L_x_743) ;  /* 0x0000011000007947 */ /* 0x000fea0003800000 */
.L_x_739:
[----:B---34-:R-:W-:-:S04]  /*01e0*/  ISETP.NE.U32.AND P0, PT, RZ, c[0x0][0x3c0], PT ;  /* 0x0000f000ff007a0c */ /* 0x018fc80003f05070 */
[----:B------:R-:W-:-:S13]  /*01f0*/  ISETP.NE.AND.EX P0, PT, RZ, c[0x0][0x3c4], PT, P0 ;  /* 0x0000f100ff007a0c */ /* 0x000fda0003f05300 */
[----:B------:R-:W-:Y:S05]  /*0200*/  @!P0 BRA `(.L_x_744) ;  /* 0x0000002000008947 */ /* 0x000fea0003800000 */
[----:B------:R1:W5:Y:S01]  /*0210*/  LDG.E R5, [R4.64] ;  /* 0x0000000e04057981 */ /* 0x000362000c1e1900 */
[----:B------:R-:W-:Y:S05]  /*0220*/  BRA `(.L_x_745) ;  /* 0x0000009000007947 */ /* 0x000fea0003800000 */
.L_x_744:
        /* <DEDUP_REMOVED lines=8> */
.L_x_746:
[----:B------:R-:W-:Y:S02]  /*02b0*/  MOV R5, c[0x0][0x3a4] ;  /* 0x0000e90000057a02 */ /* 0x000fe40000000f00 */
.L_x_745:
[----:B-1----:R-:W-:-:S05]  /*02c0*/  IMAD.SHL.U32 R4, R3, 0x80, RZ ;  /* 0x0000008003047824 */ /* 0x002fca00078e00ff */
[----:B-----5:R-:W-:-:S04]  /*02d0*/  ISETP.GE.AND P0, PT, R4, R5, PT ;  /* 0x000000050400720c */ /* 0x020fc80003f06270 */
[----:B------:R-:W-:-:S04]  /*02e0*/  SEL R193, R193, 0xffffffff, !P0 ;  /* 0xffffffffc1c17807 */ /* 0x000fc80004000000 */
.L_x_743:
        /* <DEDUP_REMOVED lines=31> */
.L_x_747:
[----:B------:R-:W-:-:S04]  /*04e0*/  ISETP.NE.U32.AND P0, PT, RZ, c[0x0][0x2e0], PT ;  /* 0x0000b800ff007a0c */ /* 0x000fc80003f05070 */
[----:B------:R-:W-:-:S13]  /*04f0*/  ISETP.NE.AND.EX P0, PT, RZ, c[0x0][0x2e4], PT, P0 ;  /* 0x0000b900ff007a0c */ /* 0x000fda0003f05300 */
[----:B------:R-:W-:Y:S05]  /*0500*/  @!P0 BRA `(.L_x_748) ;  /* 0x0000003000008947 */ /* 0x000fea0003800000 */
[----:B------:R-:W-:-:S05]  /*0510*/  IMAD.WIDE R10, R193, R10, c[0x0][0x2e0] ;  /* 0x0000b800c10a7625 */ /* 0x000fca00078e020a */
[----:B------:R3:W5:Y:S01]  /*0520*/  LDG.E R4, [R10.64] ;  /* 0x0000000e0a047981 */ /* 0x000762000c1e1900 */
[----:B------:R-:W-:Y:S05]  /*0530*/  BRA `(.L_x_749) ;  /* 0x0000004000007947 */ /* 0x000fea0003800000 */
.L_x_748:
[----:B------:R-:W-:Y:S05]  /*0540*/  @!P3 BRA `(.L_x_749) ;  /* 0x000000300000b947 */ /* 0x000fea0003800000 */
[----:B------:R-:W3:Y:S04]  /*0550*/  LDG.E R4, [R12.64] ;  /* 0x0000000e0c047981 */ /* 0x000ee8000c1e1900 */
[----:B------:R-:W3:Y:S02]  /*0560*/  LDG.E R9, [R12.64+0x4] ;  /* 0x0000040e0c097981 */ /* 0x000ee4000c1e1900 */
[----:B---3--:R-:W-:Y:S02]  /*0570*/  IADD3 R4, -R4, R9, RZ ;  /* 0x0000000904047210 */ /* 0x008fe40007ffe1ff */
.L_x_749:
        /* <DEDUP_REMOVED lines=410> */
.L_x_752:
[----:B------:R-:W-:Y:S05]  /*1f20*/  BSYNC B0 ;  /* 0x0000000000007941 */ /* 0x000fea0003800000 */
.L_x_751:
        /* <DEDUP_REMOVED lines=78> */
.L_x_755:
        /* <DEDUP_REMOVED lines=202> */
.L_x_753:
        /* <DEDUP_REMOVED lines=488> */
.L_x_754:
        /* <DEDUP_REMOVED lines=239> */
.L_x_750:
        /* <DEDUP_REMOVED lines=151> */
.L_x_757:
        /* <DEDUP_REMOVED lines=63> */
.L_x_759:
[----:B----4-:R-:W-:Y:S05]  /*6b80*/  BSYNC B0 ;  /* 0x0000000000007941 */ /* 0x010fea0003800000 */
.L_x_758:
        /* <DEDUP_REMOVED lines=21> */
.L_x_761:
[----:B------:R-:W-:Y:S05]  /*6ce0*/  BSYNC B0 ;  /* 0x0000000000007941 */ /* 0x000fea0003800000 */
.L_x_760:
        /* <DEDUP_REMOVED lines=24> */
.L_x_763:
[----:B------:R-:W-:Y:S05]  /*6e70*/  BSYNC B0 ;  /* 0x0000000000007941 */ /* 0x000fea0003800000 */
.L_x_762:
        /* <DEDUP_REMOVED lines=19> */
.L_x_756:
        /* <DEDUP_REMOVED lines=18> */
.L_x_764:
        /* <DEDUP_REMOVED lines=45> */
.L_x_766:
[----:B------:R-:W-:Y:S05]  /*73a0*/  BSYNC B0 ;  /* 0x0000000000007941 */ /* 0x000fea0003800000 */
.L_x_765:
        /* <DEDUP_REMOVED lines=19> */
.L_x_768:
[----:B------:R-:W-:Y:S05]  /*74e0*/  BSYNC B0 ;  /* 0x0000000000007941 */ /* 0x000fea0003800000 */
.L_x_767:
        /* <DEDUP_REMOVED lines=23> */
.L_x_770:
[----:B------:R-:W-:Y:S05]  /*7660*/  BSYNC B0 ;  /* 0x0000000000007941 */ /* 0x000fea0003800000 */
.L_x_769:
        /* <DEDUP_REMOVED lines=19> */
.L_x_771:
        /* <DEDUP_REMOVED lines=14> */
.L_x_1417:


//--------------------- .text._ZN7cutlass13device_kernelIN5flash19enable_sm80_to_sm89INS1_16FlashAttnBwdSm80INS1_25CollectiveMainloopBwdSm80ILi2ELi2EN4cute5tupleIJNS5_1CILi64EEENS7_ILi128EEENS7_ILi96EEEEEENS_10bfloat16_tEfNS_4arch4Sm80ELb0ELb0ELb1ELb1ELb0ELb0ELb0ELb0ELi2ELi2ELi4ELi2ELb0EEENS1_24CollectiveEpilogueBwdGQAISB_fSE_Li256ELb1ELb0EEENS1_19SingleTileSchedulerILb1ELb0ELb0ELi128EEEEEEEEEvNT_6ParamsE --------------------------
	.section	.text._ZN7cutlass13device_kernelIN5flash19enable_sm80_to_sm89INS1_16FlashAttnBwdSm80INS1_25CollectiveMainloopBwdSm80ILi2ELi2EN4cute5tupleIJNS5_1CILi64EEENS7_ILi128EEENS7_ILi96EEEEEENS_10bfloat16_tEfNS_4arch4Sm80ELb0ELb0ELb1ELb1ELb0ELb0ELb0ELb0ELi2ELi2ELi4ELi2ELb0EEENS1_24CollectiveEpilogueBwdGQAISB_fSE_Li256ELb1ELb0EEENS1_19SingleTileSchedulerILb1ELb0ELb0ELi128EEEEEEEEEvNT_6ParamsE,"ax",@progbits
	.sectioninfo	@"SHI_REGISTERS=255"
	.align	128
.text._ZN7cutlass13device_kernelIN5flash19enable_sm80_to_sm89INS1_16FlashAttnBwdSm80INS1_25CollectiveMainloopBwdSm80ILi2ELi2EN4cute5tupleIJNS5_1CILi64EEENS7_ILi128EEENS7_ILi96EEEEEENS_10bfloat16_tEfNS_4arch4Sm80ELb0ELb0ELb1ELb1ELb0ELb0ELb0ELb0ELi2ELi2ELi4ELi2ELb0EEENS1_24CollectiveEpilogueBwdGQAISB_fSE_Li256ELb1ELb0EEENS1_19SingleTileSchedulerILb1ELb0ELb0ELi128EEEEEEEEEvNT_6ParamsE:
        .type           _ZN7cutlass13device_kernelIN5flash19enable_sm80_to_sm89INS1_16FlashAttnBwdSm80INS1_25CollectiveMainloopBwdSm80ILi2ELi2EN4cute5tupleIJNS5_1CILi64EEENS7_ILi128EEENS7_ILi96EEEEEENS_10bfloat16_tEfNS_4arch4Sm80ELb0ELb0ELb1ELb1ELb0ELb0ELb0ELb0ELi2ELi2ELi4ELi2ELb0EEENS1_24CollectiveEpilogueBwdGQAISB_fSE_Li256ELb1ELb0EEENS1_19SingleTileSchedulerILb1ELb0ELb0ELi128EEEEEEEEEvNT_6ParamsE,@function
        .size           _ZN7cutlass13device_kernelIN5flash19enable_sm80_to_sm89INS1_16FlashAttnBwdSm80INS1_25CollectiveMainloopBwdSm80ILi2ELi2EN4cute5tupleIJNS5_1CILi64EEENS7_ILi128EEENS7_ILi96EEEEEENS_10bfloat16_tEfNS_4arch4Sm80ELb0ELb0ELb1ELb1ELb0ELb0ELb0ELb0ELi2ELi2ELi4ELi2ELb0EEENS1_24CollectiveEpilogueBwdGQAISB_fSE_Li256ELb1ELb0EEENS1_19SingleTileSchedulerILb1ELb0ELb0ELi128EEEEEEEEEvNT_6ParamsE,(.L_x_1418 - _ZN7cutlass13device_kernelIN5flash19enable_sm80_to_sm89INS1_16FlashAttnBwdSm80INS1_25CollectiveMainloopBwdSm80ILi2ELi2EN4cute5tupleIJNS5_1CILi64EEENS7_ILi128EEENS7_ILi96EEEEEENS_10bfloat16_tEfNS_4arch4Sm80ELb0ELb0ELb1ELb1ELb0ELb0ELb0ELb0ELi2ELi2ELi4ELi2ELb0EEENS1_24CollectiveEpilogueBwdGQAISB_fSE_Li256ELb1ELb0EEENS1_19SingleTileSchedulerILb1ELb0ELb0ELi128EEEEEEEEEvNT_6ParamsE)
        .other          _ZN7cutlass13device_kernelIN5flash19enable_sm80_to_sm89INS1_16FlashAttnBwdSm80INS1_25CollectiveMainloopBwdSm80ILi2ELi2EN4cute5tupleIJNS5_1CILi64EEENS7_ILi128EEENS7_ILi96EEEEEENS_10bfloat16_tEfNS_4arch4Sm80ELb0ELb0ELb1ELb1ELb0ELb0ELb0ELb0ELi2ELi2ELi4ELi2ELb0EEENS1_24CollectiveEpilogueBwdGQAISB_fSE_Li256ELb1ELb0EEENS1_19SingleTileSchedulerILb1ELb0ELb0ELi128EEEEEEEEEvNT_6ParamsE,@"STO_CUDA_ENTRY STV_DEFAULT"
_ZN7cutlass13device_kernelIN5flash19enable_sm80_to_sm89INS1_16FlashAttnBwdSm80INS1_25CollectiveMainloopBwdSm80ILi2ELi2EN4cute5tupleIJNS5_1CILi64EEENS7_ILi128EEENS7_ILi96EEEEEENS_10bfloat16_tEfNS_4arch4Sm80ELb0ELb0ELb1ELb1ELb0ELb0ELb0ELb0ELi2ELi2ELi4ELi2ELb0EEENS1_24CollectiveEpilogueBwdGQAISB_fSE_Li256ELb1ELb0EEENS1_19SingleTileSchedulerILb1ELb0ELb0ELi128EEEEEEEEEvNT_6ParamsE:
        /* <DEDUP_REMOVED lines=17> */
.L_x_773:
        /* <DEDUP_REMOVED lines=8> */
.L_x_775:
[----:B------:R-:W-:Y:S02]  /*0190*/  MOV R5, c[0x0][0x3ac] ;  /* 0x0000eb0000057a02 */ /* 0x000fe40000000f00 */
.L_x_774:
[----:B-1----:R-:W-:-:S05]  /*01a0*/  IMAD.SHL.U32 R4, R3, 0x80, RZ ;  /* 0x0000008003047824 */ /* 0x002fca00078e00ff */
[----:B-----5:R-:W-:-:S04]  /*01b0*/  ISETP.GE.AND P0, PT, R4, R5, PT ;  /* 0x000000050400720c */ /* 0x020fc80003f06270 */
[----:B------:R-:W-:Y:S01]  /*01c0*/  SEL R193, R193, 0xffffffff, !P0 ;  /* 0xffffffffc1c17807 */ /* 0x000fe20004000000 */
[----:B------:R-:W-:Y:S05]  /*01d0*/  BRA `(.L_x_776) ;  /* 0x0000011000007947 */ /* 0x000fea0003800000 */
.L_x_772:
[----:B---34-:R-:W-:-:S04]  /*01e0*/  ISETP.NE.U32.AND P0, PT, RZ, c[0x0][0x3c8], PT ;  /* 0x0000f200ff007a0c */ /* 0x018fc80003f05070 */
[----:B------:R-:W-:-:S13]  /*01f0*/  ISETP.NE.AND.EX P0, PT, RZ, c[0x0][0x3cc], PT, P0 ;  /* 0x0000f300ff007a0c */ /* 0x000fda0003f05300 */
[----:B------:R-:W-:Y:S05]  /*0200*/  @!P0 BRA `(.L_x_777) ;  /* 0x0000002000008947 */ /* 0x000fea0003800000 */
[----:B------:R1:W5:Y:S01]  /*0210*/  LDG.E R5, [R4.64] ;  /* 0x0000000e04057981 */ /* 0x000362000c1e1900 */
[----:B------:R-:W-:Y:S05]  /*0220*/  BRA `(.L_x_778) ;  /* 0x0000009000007947 */ /* 0x000fea0003800000 */
.L_x_777:
        /* <DEDUP_REMOVED lines=8> */
.L_x_779:
[----:B------:R-:W-:Y:S02]  /*02b0*/  MOV R5, c[0x0][0x3ac] ;  /* 0x0000eb0000057a02 */ /* 0x000fe40000000f00 */
.L_x_778:
[----:B-1----:R-:W-:-:S05]  /*02c0*/  IMAD.SHL.U32 R4, R3, 0x80, RZ ;  /* 0x0000008003047824 */ /* 0x002fca00078e00ff */
[----:B-----5:R-:W-:-:S04]  /*02d0*/  ISETP.GE.AND P0, PT, R4, R5, PT ;  /* 0x000000050400720c */ /* 0x020fc80003f06270 */
[----:B------:R-:W-:-:S04]  /*02e0*/  SEL R193, R193, 0xffffffff, !P0 ;  /* 0xffffffffc1c17807 */ /* 0x000fc80004000000 */
.L_x_776:
        /* <DEDUP_REMOVED lines=10> */
[CC--:B------:R-:W-:Y:S02]  /*0390*/  @P0 IMAD.WIDE R10, R193.reuse, R12.reuse, c[0x0][0x2d8] ;  /* 0x0000b600c10a0625 */ /* 0x0c0fe400078e020c */
[----:B------:R-:W3:Y:S02]  /*03a0*/  @P4 LDG.E R7, [R16.64] ;  /* 0x0000000e10074981 */ /* 0x000ee4000c1e1900 */
[C---:B------:R-:W-:Y:S02]  /*03b0*/  IMAD.WIDE R14, R193.reuse, R12, c[0x0][0x2d0] ;  /* 0x0000b400c10e7625 */ /* 0x040fe400078e020c */
[----:B------:R1:W4:Y:S04]  /*03c0*/  @P0 LDG.E R13, [R10.64] ;  /* 0x0000000e0a0d0981 */ /* 0x000328000c1e1900 */
[----:B------:R-:W5:Y:S01]  /*03d0*/  @P3 LDG.E R5, [R14.64] ;  /* 0x0000000e0e053981 */ /* 0x000f62000c1e1900 */
[----:B------:R-:W-:Y:S01]  /*03e0*/  ULDC UR12, c[0x0][0x168] ;  /* 0x00005a00000c7ab9 */ /* 0x000fe20000000800 */
[----:B-1----:R-:W-:Y:S01]  /*03f0*/  CS2R R10, SRZ ;  /* 0x00000000000a7805 */ /* 0x002fe2000001ff00 */
[----:B--2---:R-:W-:-:S05]  /*0400*/  @P4 IMAD R9, R193, 0x40, R4 ;  /* 0x00000040c1094824 */ /* 0x004fca00078e0204 */
[----:B------:R-:W-:Y:S01]  /*0410*/  @P4 SHF.R.S32.HI R6, RZ, 0x1f, R9 ;  /* 0x0000001fff064819 */ /* 0x000fe20000011409 */
[----:B------:R-:W-:-:S03]  /*0420*/  IMAD.MOV.U32 R4, RZ, RZ, RZ ;  /* 0x000000ffff047224 */ /* 0x000fc600078e00ff */
[----:B------:R-:W-:Y:S01]  /*0430*/  @P4 LEA.HI R6, R6, R9, RZ, 0x6 ;  /* 0x0000000906064211 */ /* 0x000fe200078f30ff */
[----:B----4-:R1:W2:Y:S01]  /*0440*/  @P0 R2UR UR12, R13 ;  /* 0x000000000d0c03c2 */ /* 0x0102a200000e0000 */
[----:B------:R-:W-:Y:S01]  /*0450*/  CS2R R8, SRZ ;  /* 0x0000000000087805 */ /* 0x000fe2000001ff00 */
[--C-:B---3--:R-:W-:Y:S01]  /*0460*/  @P4 SHF.R.S32.HI R11, RZ, 0x1f, R7.reuse ;  /* 0x0000001fff0b4819 */ /* 0x108fe20000011407 */
[----:B------:R-:W-:Y:S01]  /*0470*/  @P4 IMAD.MOV.U32 R10, RZ, RZ, R7 ;  /* 0x000000ffff0a4224 */ /* 0x000fe200078e0007 */
[----:B------:R-:W-:Y:S01]  /*0480*/  @P4 LOP3.LUT R4, R6, 0xffffffc0, RZ, 0xc0, !PT ;  /* 0xffffffc006044812 */ /* 0x000fe200078ec0ff */
[----:B------:R-:W-:Y:S01]  /*0490*/  IMAD.MOV.U32 R6, RZ, RZ, c[0x0][0x198] ;  /* 0x00006600ff067624 */ /* 0x000fe200078e00ff */
[--C-:B-----5:R-:W-:Y:S01]  /*04a0*/  @P3 SHF.R.S32.HI R9, RZ, 0x1f, R5.reuse ;  /* 0x0000001fff093819 */ /* 0x120fe20000011405 */
[----:B------:R-:W-:Y:S01]  /*04b0*/  @P3 IMAD.MOV.U32 R8, RZ, RZ, R5 ;  /* 0x000000ffff083224 */ /* 0x000fe200078e0005 */
[----:B------:R-:W-:Y:S05]  /*04c0*/  @P0 BRA `(.L_x_780) ;  /* 0x0000006000000947 */ /* 0x000fea0003800000 */
[----:B------:R-:W-:Y:S05]  /*04d0*/  @!P4 BRA `(.L_x_780) ;  /* 0x000000500000c947 */ /* 0x000fea0003800000 */
[----:B------:R-:W3:Y:S04]  /*04e0*/  LDG.E R7, [R16.64] ;  /* 0x0000000e10077981 */ /* 0x000ee8000c1e1900 */
[----:B------:R-:W4:Y:S01]  /*04f0*/  LDG.E R5, [R16.64+0x4] ;  /* 0x0000040e10057981 */ /* 0x000f22000c1e1900 */
[----:B--23--:R-:W2:Y:S08]  /*0500*/  R2UR UR12, R7 ;  /* 0x00000000070c73c2 */ /* 0x00ceb000000e0000 */
[----:B----4-:R-:W2:Y:S02]  /*0510*/  R2UR UR4, R5 ;  /* 0x00000000050473c2 */ /* 0x010ea400000e0000 */
[----:B--2---:R-:W-:-:S06]  /*0520*/  UIADD3 UR12, -UR12, UR4, URZ ;  /* 0x000000040c0c7290 */ /* 0x004fcc000fffe13f */
.L_x_780:
[----:B------:R-:W-:-:S04]  /*0530*/  ISETP.NE.U32.AND P0, PT, RZ, c[0x0][0x2e0], PT ;  /* 0x0000b800ff007a0c */ /* 0x000fc80003f05070 */
[----:B------:R-:W-:-:S13]  /*0540*/  ISETP.NE.AND.EX P0, PT, RZ, c[0x0][0x2e4], PT, P0 ;  /* 0x0000b900ff007a0c */ /* 0x000fda0003f05300 */
[----:B------:R-:W-:Y:S05]  /*0550*/  @!P0 BRA `(.L_x_781) ;  /* 0x0000003000008947 */ /* 0x000fea0003800000 */
[----:B------:R-:W-:-:S06]  /*0560*/  IMAD.WIDE R6, R193, R12, c[0x0][0x2e0] ;  /* 0x0000b800c1067625 */ /* 0x000fcc00078e020c */
[----:B------:R3:W5:Y:S01]  /*0570*/  LDG.E R6, [R6.64] ;  /* 0x0000000e06067981 */ /* 0x000762000c1e1900 */
[----:B------:R-:W-:Y:S05]  /*0580*/  BRA `(.L_x_782) ;  /* 0x0000004000007947 */ /* 0x000fea0003800000 */
.L_x_781:
[----:B------:R-:W-:Y:S05]  /*0590*/  @!P3 BRA `(.L_x_782) ;  /* 0x000000300000b947 */ /* 0x000fea0003800000 */
[----:B------:R-:W3:Y:S04]  /*05a0*/  LDG.E R6, [R14.64] ;  /* 0x0000000e0e067981 */ /* 0x000ee8000c1e1900 */
[----:B------:R-:W3:Y:S02]  /*05b0*/  LDG.E R5, [R14.64+0x4] ;  /* 0x0000040e0e057981 */ /* 0x000ee4000c1e1900 */
[----:B---3--:R-:W-:Y:S02]  /*05c0*/  IADD3 R6, -R6, R5, RZ ;  /* 0x0000000506067210 */ /* 0x008fe40007ffe1ff */
.L_x_782:
        /* <DEDUP_REMOVED lines=53> */
[--C-:B------:R-:W-:Y:S01]  /*0920*/  SHF.R.S32.HI R19, RZ, 0x1f, R2.reuse ;  /* 0x0000001fff137819 */ /* 0x100fe20000011402 */
[----:B-1----:R-:W-:Y:S01]  /*0930*/  IMAD R13, R4, 0x60, RZ ;  /* 0x00000060040d7824 */ /* 0x002fe200078e02ff */
[----:B------:R-:W-:Y:S01]  /*0940*/  SHF.R.S32.HI R12, RZ, 0x1f, R2 ;  /* 0x0000001fff0c7819 */ /* 0x000fe20000011402 */
[----:B------:R-:W-:Y:S01]  /*0950*/  IMAD.SHL.U32 R191, R2, 0x4, RZ ;  /* 0x0000000402bf7824 */ /* 0x000fe200078e00ff */
[----:B------:R-:W-:Y:S01]  /*0960*/  ISETP.NE.AND P2, PT, R5, 0x1, PT ;  /* 0x000000010500780c */ /* 0x000fe20003f45270 */
[----:B------:R-:W-:Y:S01]  /*0970*/  IMAD.MOV.U32 R21, RZ, RZ, R0 ;  /* 0x000000ffff157224 */ /* 0x000fe200078e0000 */
[-C--:B------:R-:W-:Y:S01]  /*0980*/  LEA.HI R5, R19, R2.reuse, RZ, 0x2 ;  /* 0x0000000213057211 */ /* 0x080fe200078f10ff */
[----:B------:R-:W-:Y:S01]  /*0990*/  IMAD.MOV.U32 R185, RZ, RZ, 0x10 ;  /* 0x00000010ffb97424 */ /* 0x000fe200078e00ff */
[----:B------:R-:W-:Y:S01]  /*09a0*/  IADD3 R14, P0, R13, R2, RZ ;  /* 0x000000020d0e7210 */ /* 0x000fe20007f1e0ff */
[----:B------:R-:W-:Y:S01]  /*09b0*/  UISETP.GE.AND UP0, UPT, UR12, 0x41, UPT ;  /* 0x000000410c00788c */ /* 0x000fe2000bf06270 */
[----:B------:R-:W-:-:S02]  /*09c0*/  SHF.R.S32.HI R192, RZ, 0x2, R5 ;  /* 0x00000002ffc07819 */ /* 0x000fc40000011405 */
[----:B---3--:R-:W-:Y:S02]  /*09d0*/  LEA.HI R7, R19, R2, RZ, 0x4 ;  /* 0x0000000213077211 */ /* 0x008fe400078f20ff */
[----:B------:R-:W-:Y:S02]  /*09e0*/  LEA.HI.X.SX32 R15, R13, R12, 0x1, P0 ;  /* 0x0000000c0d0f7211 */ /* 0x000fe400000f0eff */
[----:B------:R-:W-:Y:S01]  /*09f0*/  SHF.R.S32.HI R17, RZ, 0x1f, R192 ;  /* 0x0000001fff117819 */ /* 0x000fe200000114c0 */
[----:B------:R-:W-:Y:S01]  /*0a00*/  @P2 IMAD.HI.U32 R16, R0, c[0x0][0x24c], RZ ;  /* 0x0000930000102a27 */ /* 0x000fe200078e00ff */
[C---:B------:R-:W-:Y:S02]  /*0a10*/  IADD3 R22, P0, R192.reuse, R8, RZ ;  /* 0x00000008c0167210 */ /* 0x040fe40007f1e0ff */
[----:B------:R-:W-:Y:S02]  /*0a20*/  SHF.R.S32.HI R12, RZ, 0x4, R7 ;  /* 0x00000004ff0c7819 */ /* 0x000fe40000011407 */
[----:B------:R-:W-:Y:S01]  /*0a30*/  IADD3 R37, P1, R192, R10, RZ ;  /* 0x0000000ac0257210 */ /* 0x000fe20007f3e0ff */
[----:B------:R-:W-:Y:S01]  /*0a40*/  IMAD.X R23, R17, 0x1, R9, P0 ;  /* 0x0000000111177824 */ /* 0x000fe200000e0609 */
[----:B------:R-:W-:-:S02]  /*0a50*/  SHF.R.S32.HI R10, RZ, 0x1f, R0 ;  /* 0x0000001fff0a7819 */ /* 0x000fc40000011400 */
[----:B------:R-:W-:Y:S01]  /*0a60*/  LEA.HI R13, R7, R12, RZ, 0x1 ;  /* 0x0000000c070d7211 */ /* 0x000fe200078f08ff */
[----:B------:R-:W-:Y:S01]  /*0a70*/  IMAD.X R11, R17, 0x1, R11, P1 ;  /* 0x00000001110b7824 */ /* 0x000fe200008e060b */
[----:B------:R-:W-:Y:S01]  /*0a80*/  SHF.R.S32.HI R8, RZ, 0x1f, R4 ;  /* 0x0000001fff087819 */ /* 0x000fe20000011404 */
[C---:B------:R-:W-:Y:S01]  /*0a90*/  IMAD R9, R10.reuse, c[0x0][0x238], RZ ;  /* 0x00008e000a097a24 */ /* 0x040fe200078e02ff */
[----:B------:R-:W-:Y:S01]  /*0aa0*/  IADD3 R26, P0, R191, R4, RZ ;  /* 0x00000004bf1a7210 */ /* 0x000fe20007f1e0ff */
[C---:B------:R-:W-:Y:S01]  /*0ab0*/  IMAD R25, R10.reuse, c[0x0][0x270], RZ ;  /* 0x00009c000a197a24 */ /* 0x040fe200078e02ff */
[----:B------:R-:W-:Y:S01]  /*0ac0*/  LOP3.LUT R17, R13, 0xfffffffe, RZ, 0xc0, !PT ;  /* 0xfffffffe0d117812 */ /* 0x000fe200078ec0ff */
[----:B------:R-:W-:Y:S01]  /*0ad0*/  IMAD R13, R10, c[0x0][0x288], RZ ;  /* 0x0000a2000a0d7a24 */ /* 0x000fe200078e02ff */
[----:B------:R-:W-:Y:S01]  /*0ae0*/  LEA.HI.X.SX32 R27, R191, R8, 0x1, P0 ;  /* 0x00000008bf1b7211 */ /* 0x000fe200000f0eff */
[----:B------:R-:W-:Y:S01]  /*0af0*/  IMAD R194, R0, c[0x0][0x23c], R9 ;  /* 0x00008f0000c27a24 */ /* 0x000fe200078e0209 */
[----:B------:R-:W-:Y:S01]  /*0b00*/  LOP3.LUT R205, R5, 0xfffffffc, RZ, 0xc0, !PT ;  /* 0xfffffffc05cd7812 */ /* 0x000fe200078ec0ff */
[----:B------:R-:W-:Y:S01]  /*0b10*/  IMAD.IADD R17, R12, 0x1, -R17 ;  /* 0x000000010c117824 */ /* 0x000fe200078e0a11 */
[----:B------:R-:W-:Y:S01]  /*0b20*/  LEA.HI R18, R19, R2, RZ, 0x3 ;  /* 0x0000000213127211 */ /* 0x000fe200078f18ff */
[C---:B------:R-:W-:Y:S01]  /*0b30*/  IMAD R32, R0.reuse, c[0x0][0x28c], R13 ;  /* 0x0000a30000207a24 */ /* 0x040fe200078e020d */
[----:B------:R-:W-:Y:S01]  /*0b40*/  @P2 SHF.R.U32.HI R21, RZ, c[0x0][0x250], R16 ;  /* 0x00009400ff152a19 */ /* 0x000fe20000011610 */
[----:B------:R-:W-:Y:S01]  /*0b50*/  IMAD.WIDE.U32 R12, R0, c[0x0][0x288], R26 ;  /* 0x0000a200000c7a25 */ /* 0x000fe200078e001a */
[----:B------:R-:W-:-:S03]  /*0b60*/  SHF.R.S32.HI R29, RZ, 0x1f, R193 ;  /* 0x0000001fff1d7819 */ /* 0x000fc600000114c1 */
[----:B------:R-:W-:-:S04]  /*0b70*/  IMAD.WIDE.U32 R8, R0, c[0x0][0x238], R14 ;  /* 0x00008e0000087a25 */ /* 0x000fc800078e000e */
[----:B------:R-:W-:Y:S02]  /*0b80*/  IMAD.IADD R205, R2, 0x1, -R205 ;  /* 0x0000000102cd7824 */ /* 0x000fe400078e0acd */
[----:B------:R-:W-:Y:S02]  /*0b90*/  IMAD.IADD R33, R13, 0x1, R32 ;  /* 0x000000010d217824 */ /* 0x000fe400078e0220 */
[----:B------:R-:W-:Y:S02]  /*0ba0*/  IMAD.IADD R195, R9, 0x1, R194 ;  /* 0x0000000109c37824 */ /* 0x000fe400078e02c2 */
[----:B------:R-:W-:Y:S02]  /*0bb0*/  IMAD.SHL.U32 R13, R18, 0x8, RZ ;  /* 0x00000008120d7824 */ /* 0x000fe400078e00ff */
[----:B-----5:R-:W-:Y:S01]  /*0bc0*/  IMAD R9, R3, -0x80, R6 ;  /* 0xffffff8003097824 */ /* 0x020fe200078e0206 */
[----:B------:R-:W-:Y:S01]  /*0bd0*/  SHF.R.S32.HI R6, RZ, 0x1f, R21 ;  /* 0x0000001fff067819 */ /* 0x000fe20000011415 */
[----:B------:R-:W-:Y:S01]  /*0be0*/  IMAD.SHL.U32 R14, R205, 0x8, RZ ;  /* 0x00000008cd0e7824 */ /* 0x000fe200078e00ff */
[----:B------:R-:W-:Y:S01]  /*0bf0*/  LOP3.LUT R13, R13, 0xc0, RZ, 0xc0, !PT ;  /* 0x000000c00d0d7812 */ /* 0x000fe200078ec0ff */
[----:B------:R-:W-:-:S02]  /*0c00*/  IMAD R34, R0, c[0x0][0x274], R25 ;  /* 0x00009d0000227a24 */ /* 0x000fc400078e0219 */
[----:B------:R-:W-:Y:S01]  /*0c10*/  IMAD.WIDE.U32 R24, R0, c[0x0][0x270], R26 ;  /* 0x00009c0000187a25 */ /* 0x000fe200078e001a */
[----:B------:R-:W-:Y:S02]  /*0c20*/  SHF.R.S32.HI R15, RZ, 0x1f, R14 ;  /* 0x0000001fff0f7819 */ /* 0x000fe4000001140e */
[----:B------:R-:W-:Y:S01]  /*0c30*/  IADD3 R187, R14, 0x40, RZ ;  /* 0x000000400ebb7810 */ /* 0x000fe20007ffe0ff */
[----:B------:R-:W-:Y:S01]  /*0c40*/  IMAD R40, R6, c[0x0][0x1e0], RZ ;  /* 0x0000780006287a24 */ /* 0x000fe200078e02ff */
[----:B------:R-:W-:Y:S01]  /*0c50*/  ISETP.GE.AND P6, PT, R14, c[0x0][0x1cc], PT ;  /* 0x000073000e007a0c */ /* 0x000fe20003fc6270 */
[----:B------:R-:W-:Y:S01]  /*0c60*/  IMAD.IADD R35, R25, 0x1, R34 ;  /* 0x0000000119237824 */ /* 0x000fe200078e0222 */
[----:B------:R-:W-:Y:S01]  /*0c70*/  LOP3.LUT R27, R18, 0xfffffff8, RZ, 0xc0, !PT ;  /* 0xfffffff8121b7812 */ /* 0x000fe200078ec0ff */
[----:B------:R-:W-:Y:S02]  /*0c80*/  IMAD R6, R6, c[0x0][0x1b0], RZ ;  /* 0x00006c0006067a24 */ /* 0x000fe400078e02ff */
[----:B------:R-:W-:Y:S01]  /*0c90*/  IMAD.MOV.U32 R34, RZ, RZ, R24 ;  /* 0x000000ffff227224 */ /* 0x000fe200078e0018 */
[----:B------:R-:W-:Y:S01]  /*0ca0*/  SHF.R.U32.HI R24, RZ, 0x3, R13 ;  /* 0x00000003ff187819 */ /* 0x000fe2000001160d */
[----:B------:R-:W-:Y:S01]  /*0cb0*/  IMAD R4, R11, c[0x0][0x208], RZ ;  /* 0x000082000b047a24 */ /* 0x000fe200078e02ff */
[----:B------:R-:W-:Y:S01]  /*0cc0*/  LOP3.LUT R13, R13, 0x18, R14, 0xf8, !PT ;  /* 0x000000180d0d7812 */ /* 0x000fe200078ef80e */
[----:B------:R-:W-:-:S02]  /*0cd0*/  IMAD R40, R21, c[0x0][0x1e4], R40 ;  /* 0x0000790015287a24 */ /* 0x000fc400078e0228 */
[----:B------:R-:W-:Y:S01]  /*0ce0*/  IMAD.WIDE.U32 R42, R21, c[0x0][0x1e0], R14 ;  /* 0x00007800152a7a25 */ /* 0x000fe200078e000e */
[----:B------:R-:W-:-:S03]  /*0cf0*/  LOP3.LUT R24, R13, R24, RZ, 0x3c, !PT ;  /* 0x000000180d187212 */ /* 0x000fc600078e3cff */
[C---:B------:R-:W-:Y:S02]  /*0d00*/  IMAD R6, R21.reuse, c[0x0][0x1b4], R6 ;  /* 0x00006d0015067a24 */ /* 0x040fe400078e0206 */
[----:B------:R-:W-:Y:S01]  /*0d10*/  IMAD.WIDE.U32 R30, R21, c[0x0][0x1b0], R14 ;  /* 0x00006c00151e7a25 */ /* 0x000fe200078e000e */
[----:B------:R-:W-:Y:S02]  /*0d20*/  LEA.HI R21, R5, R192, RZ, 0x1 ;  /* 0x000000c005157211 */ /* 0x000fe400078f08ff */
[----:B------:R-:W-:Y:S01]  /*0d30*/  SHF.R.S32.HI R5, RZ, 0x1f, R5 ;  /* 0x0000001fff057819 */ /* 0x000fe20000011405 */
[----:B------:R-:W-:Y:S01]  /*0d40*/  IMAD.MOV.U32 R194, RZ, RZ, R8 ;  /* 0x000000ffffc27224 */ /* 0x000fe200078e0008 */
[----:B------:R-:W-:Y:S01]  /*0d50*/  SEL R8, R29, RZ, !P4 ;  /* 0x000000ff1d087207 */ /* 0x000fe20006000000 */
[----:B------:R-:W-:Y:S01]  /*0d60*/  IMAD R13, R37, c[0x0][0x20c], R4 ;  /* 0x00008300250d7a24 */ /* 0x000fe200078e0204 */
[----:B------:R-:W-:Y:S01]  /*0d70*/  SEL R29, R29, RZ, !P3 ;  /* 0x000000ff1d1d7207 */ /* 0x000fe20005800000 */
[----:B------:R-:W-:Y:S01]  /*0d80*/  IMAD.MOV.U32 R32, RZ, RZ, R12 ;  /* 0x000000ffff207224 */ /* 0x000fe200078e000c */
[----:B------:R-:W-:Y:S01]  /*0d90*/  LEA.HI R4, R19, R2, RZ, 0x5 ;  /* 0x0000000213047211 */ /* 0x000fe200078f28ff */
[----:B------:R-:W-:Y:S01]  /*0da0*/  IMAD R26, R11, c[0x0][0x178], RZ ;  /* 0x00005e000b1a7a24 */ /* 0x000fe200078e02ff */
[----:B------:R-:W-:Y:S01]  /*0db0*/  LOP3.LUT R21, R21, 0x7fffffe, RZ, 0xc0, !PT ;  /* 0x07fffffe15157812 */ /* 0x000fe200078ec0ff */
[----:B------:R-:W-:Y:S01]  /*0dc0*/  IMAD.IADD R41, R43, 0x1, R40 ;  /* 0x000000012b297824 */ /* 0x000fe200078e0228 */
[----:B------:R-:W-:Y:S01]  /*0dd0*/  SEL R12, R193, RZ, !P3 ;  /* 0x000000ffc10c7207 */ /* 0x000fe20005800000 */
[----:B------:R-:W-:Y:S01]  /*0de0*/  IMAD.MOV.U32 R40, RZ, RZ, R42 ;  /* 0x000000ffff287224 */ /* 0x000fe200078e002a */
[----:B------:R-:W-:Y:S01]  /*0df0*/  SHF.R.S32.HI R25, RZ, 0x5, R4 ;  /* 0x00000005ff197819 */ /* 0x000fe20000011404 */
[----:B------:R-:W-:Y:S01]  /*0e00*/  IMAD R11, R29, c[0x0][0x1e8], RZ ;  /* 0x00007a001d0b7a24 */ /* 0x000fe200078e02ff */
[----:B------:R-:W-:Y:S01]  /*0e10*/  LEA.HI R5, R5, R192, RZ, 0x3 ;  /* 0x000000c005057211 */ /* 0x000fe200078f18ff */
[----:B------:R-:W-:-:S02]  /*0e20*/  IMAD.IADD R28, R192, 0x1, -R21 ;  /* 0x00000001c01c7824 */ /* 0x000fc400078e0a15 */
[----:B------:R-:W-:Y:S01]  /*0e30*/  IMAD.WIDE R22, R3, 0x80, R22 ;  /* 0x0000008003167825 */ /* 0x000fe200078e0216 */
[----:B------:R-:W-:-:S03]  /*0e40*/  SEL R3, R193, RZ, !P4 ;  /* 0x000000ffc1037207 */ /* 0x000fc60006000000 */
[C---:B------:R-:W-:Y:S02]  /*0e50*/  IMAD R16, R8.reuse, c[0x0][0x278], RZ ;  /* 0x00009e0008107a24 */ /* 0x040fe400078e02ff */
[----:B------:R-:W-:Y:S02]  /*0e60*/  IMAD R20, R8, c[0x0][0x290], RZ ;  /* 0x0000a40008147a24 */ /* 0x000fe400078e02ff */
[C---:B------:R-:W-:Y:S02]  /*0e70*/  IMAD R11, R12.reuse, c[0x0][0x1ec], R11 ;  /* 0x00007b000c0b7a24 */ /* 0x040fe400078e020b */
[----:B------:R-:W-:-:S04]  /*0e80*/  IMAD.WIDE.U32 R40, R12, c[0x0][0x1e8], R40 ;  /* 0x00007a000c287a25 */ /* 0x000fc800078e0028 */
[----:B------:R-:W-:Y:S02]  /*0e90*/  IMAD R21, R25, 0x8, R28 ;  /* 0x0000000819157824 */ /* 0x000fe400078e021c */
[C---:B------:R-:W-:Y:S02]  /*0ea0*/  IMAD R16, R3.reuse, c[0x0][0x27c], R16 ;  /* 0x00009f0003107a24 */ /* 0x040fe400078e0210 */
[----:B------:R-:W-:-:S04]  /*0eb0*/  IMAD.WIDE.U32 R34, R3, c[0x0][0x278], R34 ;  /* 0x00009e0003227a25 */ /* 0x000fc800078e0022 */
[C---:B------:R-:W-:Y:S01]  /*0ec0*/  IMAD R20, R3.reuse, c[0x0][0x294], R20 ;  /* 0x0000a50003147a24 */ /* 0x040fe200078e0214 */
[----:B------:R-:W-:Y:S01]  /*0ed0*/  LEA R198, P1, R34, c[0x0][0x258], 0x2 ;  /* 0x0000960022c67a11 */ /* 0x000fe200078210ff */
[----:B------:R-:W-:-:S04]  /*0ee0*/  IMAD.WIDE.U32 R32, R3, c[0x0][0x290], R32 ;  /* 0x0000a40003207a25 */ /* 0x000fc800078e0020 */
[----:B------:R-:W-:Y:S01]  /*0ef0*/  IMAD.IADD R41, R41, 0x1, R11 ;  /* 0x0000000129297824 */ /* 0x000fe200078e020b */
[----:B------:R-:W-:Y:S01]  /*0f00*/  LEA R196, P0, R32, c[0x0][0x280], 0x2 ;  /* 0x0000a00020c47a11 */ /* 0x000fe200078010ff */
[----:B------:R-:W-:Y:S02]  /*0f10*/  IMAD.U32 R11, R21, 0x20, R24 ;  /* 0x00000020150b7824 */ /* 0x000fe400078e0018 */
[----:B------:R-:W-:Y:S02]  /*0f20*/  IMAD R21, R23, c[0x0][0x1d8], RZ ;  /* 0x0000760017157a24 */ /* 0x000fe400078e02ff */
[----:B------:R-:W-:Y:S02]  /*0f30*/  IMAD.IADD R16, R35, 0x1, R16 ;  /* 0x0000000123107824 */ /* 0x000fe400078e0210 */
[----:B------:R-:W-:Y:S02]  /*0f40*/  IMAD.IADD R20, R33, 0x1, R20 ;  /* 0x0000000121147824 */ /* 0x000fe400078e0214 */
[C---:B------:R-:W-:Y:S01]  /*0f50*/  IMAD R26, R37.reuse, c[0x0][0x17c], R26 ;  /* 0x00005f00251a7a24 */ /* 0x040fe200078e021a */
[----:B------:R-:W-:Y:S01]  /*0f60*/  LEA.HI.X R199, R34, c[0x0][0x25c], R16, 0x2, P1 ;  /* 0x0000970022c77a11 */ /* 0x000fe200008f1410 */
[----:B------:R-:W-:Y:S01]  /*0f70*/  IMAD.WIDE.U32 R38, R37, c[0x0][0x178], R14 ;  /* 0x00005e0025267a25 */ /* 0x000fe200078e000e */
[----:B------:R-:W-:-:S02]  /*0f80*/  LEA.HI.X R197, R32, c[0x0][0x284], R20, 0x2, P0 ;  /* 0x0000a10020c57a11 */ /* 0x000fc400000f1414 */
[----:B------:R-:W-:Y:S01]  /*0f90*/  ISETP.GE.AND P1, PT, R187, c[0x0][0x1cc], PT ;  /* 0x00007300bb007a0c */ /* 0x000fe20003f26270 */
[----:B------:R-:W-:Y:S02]  /*0fa0*/  IMAD.IADD R35, R31, 0x1, R6 ;  /* 0x000000011f237824 */ /* 0x000fe400078e0206 */
[----:B------:R-:W-:-:S04]  /*0fb0*/  IMAD.WIDE.U32 R36, R37, c[0x0][0x208], R14 ;  /* 0x0000820025247a25 */ /* 0x000fc800078e000e */
[C---:B------:R-:W-:Y:S02]  /*0fc0*/  IMAD R6, R22.reuse, c[0x0][0x1dc], R21 ;  /* 0x0000770016067a24 */ /* 0x040fe400078e0215 */
[----:B------:R-:W-:-:S04]  /*0fd0*/  IMAD.WIDE.U32 R40, R22, c[0x0][0x1d8], R40 ;  /* 0x0000760016287a25 */ /* 0x000fc800078e0028 */
[----:B------:R-:W-:Y:S01]  /*0fe0*/  IMAD.MOV.U32 R32, RZ, RZ, R36 ;  /* 0x000000ffff207224 */ /* 0x000fe200078e0024 */
[C---:B------:R-:W-:Y:S01]  /*0ff0*/  LEA R36, P0, R40.reuse, c[0x0][0x1c0], 0x1 ;  /* 0x0000700028247a11 */ /* 0x040fe200078008ff */
[----:B------:R-:W-:Y:S02]  /*1000*/  IMAD.IADD R6, R41, 0x1, R6 ;  /* 0x0000000129067824 */ /* 0x000fe400078e0206 */
[----:B------:R-:W-:Y:S02]  /*1010*/  IMAD.IADD R33, R37, 0x1, R13 ;  /* 0x0000000125217824 */ /* 0x000fe400078e020d */
[----:B------:R-:W-:Y:S01]  /*1020*/  IMAD.IADD R20, R9, 0x1, -R192 ;  /* 0x0000000109147824 */ /* 0x000fe200078e0ac0 */
[----:B------:R-:W-:Y:S01]  /*1030*/  LEA.HI.X R37, R40, c[0x0][0x1c4], R6, 0x1, P0 ;  /* 0x0000710028257a11 */ /* 0x000fe200000f0c06 */
[----:B------:R-:W-:Y:S01]  /*1040*/  IMAD.SHL.U32 R11, R11, 0x2, RZ ;  /* 0x000000020b0b7824 */ /* 0x000fe200078e00ff */
[----:B------:R-:W-:Y:S01]  /*1050*/  IADD3 R6, R14, 0x20, RZ ;  /* 0x000000200e067810 */ /* 0x000fe20007ffe0ff */
[----:B------:R-:W-:Y:S01]  /*1060*/  IMAD R13, R10, c[0x0][0x180], RZ ;  /* 0x000060000a0d7a24 */ /* 0x000fe200078e02ff */
[----:B------:R-:W-:Y:S01]  /*1070*/  ISETP.LT.OR P5, PT, R20, 0x1, P6 ;  /* 0x000000011400780c */ /* 0x000fe200037a1670 */
[----:B------:R-:W-:Y:S01]  /*1080*/  IMAD R21, R10, c[0x0][0x210], RZ ;  /* 0x000084000a157a24 */ /* 0x000fe200078e02ff */
[----:B------:R-:W-:Y:S01]  /*1090*/  ISETP.GE.AND P2, PT, R6, c[0x0][0x1cc], PT ;  /* 0x0000730006007a0c */ /* 0x000fe20003f46270 */
[----:B------:R-:W-:Y:S01]  /*10a0*/  IMAD R16, R0, c[0x0][0x184], R13 ;  /* 0x0000610000107a24 */ /* 0x000fe200078e020d */
[C---:B------:R-:W-:Y:S01]  /*10b0*/  ISETP.LT.OR P3, PT, R20.reuse, 0x1, P1 ;  /* 0x000000011400780c */ /* 0x040fe20000f61670 */
[----:B------:R-:W-:Y:S01]  /*10c0*/  IMAD.IADD R39, R39, 0x1, R26 ;  /* 0x0000000127277824 */ /* 0x000fe200078e021a */
[----:B------:R-:W-:Y:S01]  /*10d0*/  ISETP.LT.OR P4, PT, R20, 0x1, P2 ;  /* 0x000000011400780c */ /* 0x000fe20001781670 */
[----:B------:R-:W-:Y:S01]  /*10e0*/  IMAD R13, R0, c[0x0][0x214], R21 ;  /* 0x00008500000d7a24 */ /* 0x000fe200078e0215 */
[C---:B------:R-:W-:Y:S01]  /*10f0*/  ISETP.LT.OR P2, PT, R20.reuse, 0x41, P2 ;  /* 0x000000411400780c */ /* 0x040fe20001741670 */
[----:B------:R-:W-:Y:S01]  /*1100*/  IMAD.MOV.U32 R21, RZ, RZ, c[0x0][0x1d8] ;  /* 0x00007600ff157624 */ /* 0x000fe200078e00ff */
[----:B------:R-:W-:Y:S01]  /*1110*/  ISETP.LT.OR P1, PT, R20, 0x41, P1 ;  /* 0x000000411400780c */ /* 0x000fe20000f21670 */
[----:B------:R-:W-:Y:S01]  /*1120*/  IMAD.MOV.U32 R34, RZ, RZ, R30 ;  /* 0x000000ffff227224 */ /* 0x000fe200078e001e */
[----:B------:R-:W-:Y:S01]  /*1130*/  IADD3 R204, R11, 0xc080, RZ ;  /* 0x0000c0800bcc7810 */ /* 0x000fe20007ffe0ff */
[----:B------:R-:W-:Y:S01]  /*1140*/  @!PT LDS RZ, [RZ] ;  /* 0x00000000fffff984 */ /* 0x000fe20000000800 */
[----:B------:R-:W-:Y:S01]  /*1150*/  @!PT LDS RZ, [RZ] ;  /* 0x00000000fffff984 */ /* 0x000fe20000000800 */
[----:B------:R-:W-:Y:S01]  /*1160*/  @!PT LDS RZ, [RZ] ;  /* 0x00000000fffff984 */ /* 0x000fe20000000800 */
[----:B------:R1:W-:Y:S01]  /*1170*/  LDGSTS.E.BYPASS.LTC128B.128 [R11+0x6080], [R36.64], !P5 ;  /* 0x06080000240b7fae */ /* 0x0003e2000e901d4e */
[----:B------:R-:W-:Y:S01]  /*1180*/  IMAD.WIDE.U32 R30, R0, c[0x0][0x180], R38 ;  /* 0x00006000001e7a25 */ /* 0x000fe200078e0026 */
[----:B------:R-:W-:-:S02]  /*1190*/  LEA R28, P0, R21, R36, 0x7 ;  /* 0x00000024151c7211 */ /* 0x000fc400078038ff */
[----:B------:R-:W-:Y:S01]  /*11a0*/  ISETP.GE.AND P5, PT, R6, c[0x0][0x19c], PT ;  /* 0x0000670006007a0c */ /* 0x000fe20003fa6270 */
[----:B------:R-:W-:Y:S01]  /*11b0*/  IMAD.WIDE.U32 R32, R0, c[0x0][0x210], R32 ;  /* 0x0000840000207a25 */ /* 0x000fe200078e0020 */
[----:B------:R1:W-:Y:S01]  /*11c0*/  LDGSTS.E.BYPASS.LTC128B.128 [R11+0x8080], [R36.64+0x40], !P4 ;  /* 0x08080040240b7fae */ /* 0x0003e2000e101d4e */
[----:B------:R-:W-:Y:S02]  /*11d0*/  ISETP.GE.AND P4, PT, R187, c[0x0][0x19c], PT ;  /* 0x00006700bb007a0c */ /* 0x000fe40003f86270 */
[----:B------:R-:W-:Y:S01]  /*11e0*/  IMAD R29, R29, c[0x0][0x1b8], RZ ;  /* 0x00006e001d1d7a24 */ /* 0x000fe200078e02ff */
[----:B------:R1:W-:Y:S01]  /*11f0*/  LDGSTS.E.BYPASS.LTC128B.128 [R11+0xa080], [R36.64+0x80], !P3 ;  /* 0x0a080080240b7fae */ /* 0x0003e2000d901d4e */
[----:B------:R-:W-:Y:S01]  /*1200*/  ISETP.LT.OR P3, PT, R20, 0x41, P6 ;  /* 0x000000411400780c */ /* 0x000fe20003761670 */
[----:B------:R-:W-:Y:S01]  /*1210*/  IMAD.MOV.U32 R0, RZ, RZ, c[0x0][0x1dc] ;  /* 0x00007700ff007624 */ /* 0x000fe200078e00ff */
[----:B------:R-:W-:Y:S01]  /*1220*/  IADD3 R201, R11, 0x12080, RZ ;  /* 0x000120800bc97810 */ /* 0x000fe20007ffe0ff */
[----:B------:R-:W-:-:S02]  /*1230*/  IMAD R10, R12, c[0x0][0x1bc], R29 ;  /* 0x00006f000c0a7a24 */ /* 0x000fc400078e021d */
[----:B------:R-:W-:Y:S01]  /*1240*/  IMAD.WIDE.U32 R34, R12, c[0x0][0x1b8], R34 ;  /* 0x00006e000c227a25 */ /* 0x000fe200078e0022 */
[----:B------:R-:W-:Y:S02]  /*1250*/  LEA.HI.X R29, R21, R37, R0, 0x7, P0 ;  /* 0x00000025151d7211 */ /* 0x000fe400000f3c00 */
[----:B------:R-:W-:Y:S01]  /*1260*/  ISETP.GE.AND P0, PT, R14, c[0x0][0x19c], PT ;  /* 0x000067000e007a0c */ /* 0x000fe20003f06270 */
[----:B------:R-:W-:Y:S01]  /*1270*/  IMAD.IADD R35, R35, 0x1, R10 ;  /* 0x0000000123237824 */ /* 0x000fe200078e020a */
[----:B------:R-:W-:Y:S01]  /*1280*/  LEA.HI R12, R19, R2, RZ, 0x6 ;  /* 0x00000002130c7211 */ /* 0x000fe200078f30ff */
[----:B------:R-:W-:Y:S01]  /*1290*/  IMAD.IADD R31, R31, 0x1, R16 ;  /* 0x000000011f1f7824 */ /* 0x000fe200078e0210 */
[C---:B------:R-:W-:Y:S01]  /*12a0*/  ISETP.LT.OR P6, PT, R20.reuse, 0x1, P0 ;  /* 0x000000011400780c */ /* 0x040fe200007c1670 */
[----:B------:R2:W-:Y:S01]  /*12b0*/  LDGSTS.E.BYPASS.LTC128B.128 [R11+0x7080], [R28.64], !P3 ;  /* 0x070800001c0b7fae */ /* 0x0005e2000d901d4e */
[----:B------:R-:W-:Y:S01]  /*12c0*/  ISETP.LT.OR P3, PT, R20, 0x1, P5 ;  /* 0x000000011400780c */ /* 0x000fe20002f61670 */
[----:B------:R-:W-:Y:S01]  /*12d0*/  IMAD R10, R8, c[0x0][0x188], RZ ;  /* 0x00006200080a7a24 */ /* 0x000fe200078e02ff */
[C---:B------:R-:W-:Y:S01]  /*12e0*/  ISETP.LT.OR P0, PT, R20.reuse, 0x41, P0 ;  /* 0x000000411400780c */ /* 0x040fe20000701670 */
[----:B------:R2:W-:Y:S01]  /*12f0*/  LDGSTS.E.BYPASS.LTC128B.128 [R11+0x9080], [R28.64+0x40], !P2 ;  /* 0x090800401c0b7fae */ /* 0x0005e2000d101d4e */
[C---:B------:R-:W-:Y:S01]  /*1300*/  ISETP.LT.OR P2, PT, R20.reuse, 0x1, P4 ;  /* 0x000000011400780c */ /* 0x040fe20002741670 */
[----:B------:R-:W-:Y:S01]  /*1310*/  IMAD.IADD R33, R33, 0x1, R13 ;  /* 0x0000000121217824 */ /* 0x000fe200078e020d */
[----:B------:R-:W-:Y:S01]  /*1320*/  ISETP.LT.OR P5, PT, R20, 0x41, P5 ;  /* 0x000000411400780c */ /* 0x000fe20002fa1670 */
[----:B------:R-:W-:Y:S01]  /*1330*/  IMAD R16, R8, c[0x0][0x240], RZ ;  /* 0x0000900008107a24 */ /* 0x000fe200078e02ff */
[----:B------:R-:W-:Y:S01]  /*1340*/  ISETP.LT.OR P4, PT, R20, 0x41, P4 ;  /* 0x000000411400780c */ /* 0x000fe20002781670 */
[----:B------:R-:W-:Y:S01]  /*1350*/  IMAD R20, R8, c[0x0][0x218], RZ ;  /* 0x0000860008147a24 */ /* 0x000fe200078e02ff */
[----:B------:R2:W-:Y:S01]  /*1360*/  LDGSTS.E.BYPASS.LTC128B.128 [R11+0xb080], [R28.64+0x80], !P1 ;  /* 0x0b0800801c0b7fae */ /* 0x0005e2000c901d4e */
[----:B------:R-:W-:Y:S01]  /*1370*/  IMAD.IADD R0, R2, 0x1, -R27 ;  /* 0x0000000102007824 */ /* 0x000fe200078e0a1b */
[----:B------:R-:W-:Y:S01]  /*1380*/  SHF.R.S32.HI R12, RZ, 0x6, R12 ;  /* 0x00000006ff0c7819 */ /* 0x000fe2000001140c */
[----:B------:R-:W-:-:S02]  /*1390*/  IMAD R10, R3, c[0x0][0x18c], R10 ;  /* 0x00006300030a7a24 */ /* 0x000fc400078e020a */
[----:B------:R-:W-:Y:S01]  /*13a0*/  IMAD.WIDE.U32 R30, R3, c[0x0][0x188], R30 ;  /* 0x00006200031e7a25 */ /* 0x000fe200078e001e */
[----:B------:R-:W-:-:S03]  /*13b0*/  LEA.HI R21, R0, R0, RZ, 0x1 ;  /* 0x0000000000157211 */ /* 0x000fc600078f08ff */
[C---:B------:R-:W-:Y:S01]  /*13c0*/  IMAD R8, R3.reuse, c[0x0][0x21c], R20 ;  /* 0x0000870003087a24 */ /* 0x040fe200078e0214 */
[----:B------:R-:W-:Y:S01]  /*13d0*/  LEA R208, P1, R30, c[0x0][0x160], 0x1 ;  /* 0x000058001ed07a11 */ /* 0x000fe200078208ff */
[----:B------:R-:W-:Y:S01]  /*13e0*/  IMAD R13, R3, c[0x0][0x244], R16 ;  /* 0x00009100030d7a24 */ /* 0x000fe200078e0210 */
[----:B------:R-:W-:Y:S01]  /*13f0*/  LOP3.LUT R27, R21, 0x7fffffe, RZ, 0xc0, !PT ;  /* 0x07fffffe151b7812 */ /* 0x000fe200078ec0ff */
[C---:B------:R-:W-:Y:S01]  /*1400*/  IMAD.WIDE.U32 R194, R3.reuse, c[0x0][0x240], R194 ;  /* 0x0000900003c27a25 */ /* 0x040fe200078e00c2 */
[----:B------:R-:W-:Y:S02]  /*1410*/  LEA.HI R20, R4, R25, RZ, 0x1 ;  /* 0x0000001904147211 */ /* 0x000fe400078f08ff */
[----:B------:R-:W-:Y:S01]  /*1420*/  SHF.R.S32.HI R21, RZ, 0x1, R21 ;  /* 0x00000001ff157819 */ /* 0x000fe20000011415 */
[----:B------:R-:W-:Y:S01]  /*1430*/  IMAD.WIDE.U32 R32, R3, c[0x0][0x218], R32 ;  /* 0x0000860003207a25 */ /* 0x000fe200078e0020 */
[----:B------:R-:W-:-:S03]  /*1440*/  LOP3.LUT R3, R7, 0xfffffff0, RZ, 0xc0, !PT ;  /* 0xfffffff007037812 */ /* 0x000fc600078ec0ff */
[----:B------:R-:W-:Y:S02]  /*1450*/  IMAD.IADD R7, R31, 0x1, R10 ;  /* 0x000000011f077824 */ /* 0x000fe400078e020a */
[----:B------:R-:W-:Y:S02]  /*1460*/  IMAD R23, R23, c[0x0][0x1a8], RZ ;  /* 0x00006a0017177a24 */ /* 0x000fe400078e02ff */
[----:B------:R-:W-:Y:S01]  /*1470*/  IMAD.IADD R3, R2, 0x1, -R3 ;  /* 0x0000000102037824 */ /* 0x000fe200078e0a03 */
[----:B------:R-:W-:Y:S01]  /*1480*/  LEA.HI.X R209, R30, c[0x0][0x164], R7, 0x1, P1 ;  /* 0x000059001ed17a11 */ /* 0x000fe200008f0c07 */
[----:B------:R-:W-:Y:S01]  /*1490*/  IMAD R10, R22, c[0x0][0x1ac], R23 ;  /* 0x00006b00160a7a24 */ /* 0x000fe200078e0217 */
[----:B------:R-:W-:Y:S01]  /*14a0*/  LEA R202, P1, R32, c[0x0][0x1f0], 0x1 ;  /* 0x00007c0020ca7a11 */ /* 0x000fe200078208ff */
[----:B------:R-:W-:Y:S01]  /*14b0*/  IMAD.IADD R7, R33, 0x1, R8 ;  /* 0x0000000121077824 */ /* 0x000fe200078e0208 */
[----:B------:R-:W-:Y:S01]  /*14c0*/  SHF.R.S32.HI R16, RZ, 0x1f, R3 ;  /* 0x0000001fff107819 */ /* 0x000fe20000011403 */
[----:B------:R-:W-:Y:S01]  /*14d0*/  IMAD.WIDE.U32 R22, R22, c[0x0][0x1a8], R34 ;  /* 0x00006a0016167a25 */ /* 0x000fe200078e0022 */
[----:B------:R-:W-:-:S02]  /*14e0*/  LEA.HI R8, R3, R3, RZ, 0x1 ;  /* 0x0000000303087211 */ /* 0x000fc400078f08ff */
[----:B------:R-:W-:Y:S01]  /*14f0*/  LEA.HI.X R203, R32, c[0x0][0x1f4], R7, 0x1, P1 ;  /* 0x00007d0020cb7a11 */ /* 0x000fe200008f0c07 */
[----:B------:R-:W-:Y:S01]  /*1500*/  IMAD.IADD R27, R0, 0x1, -R27 ;  /* 0x00000001001b7824 */ /* 0x000fe200078e0a1b */
[----:B--2---:R-:W-:Y:S01]  /*1510*/  LEA R28, P1, R22, c[0x0][0x190], 0x1 ;  /* 0x00006400161c7a11 */ /* 0x004fe200078208ff */
[----:B------:R-:W-:Y:S01]  /*1520*/  IMAD R184, R17, 0x4, R12 ;  /* 0x0000000411b87824 */ /* 0x000fe200078e020c */
[----:B------:R-:W-:Y:S01]  /*1530*/  LEA.HI R181, R16, R3, RZ, 0x3 ;  /* 0x0000000310b57211 */ /* 0x000fe200078f18ff */
[----:B------:R-:W-:Y:S01]  /*1540*/  IMAD.IADD R10, R23, 0x1, R10 ;  /* 0x00000001170a7824 */ /* 0x000fe200078e020a */
[----:B------:R-:W-:Y:S01]  /*1550*/  LOP3.LUT R16, R20, 0xfffffffe, RZ, 0xc0, !PT ;  /* 0xfffffffe14107812 */ /* 0x000fe200078ec0ff */
[----:B------:R-:W-:Y:S01]  /*1560*/  IMAD R184, R184, 0x8, R27 ;  /* 0x00000008b8b87824 */ /* 0x000fe200078e021b */
[----:B------:R-:W-:Y:S01]  /*1570*/  LOP3.LUT R182, R8, 0x7fffffe, RZ, 0xc0, !PT ;  /* 0x07fffffe08b67812 */ /* 0x000fe200078ec0ff */
[----:B------:R-:W-:Y:S01]  /*1580*/  IMAD.MOV.U32 R27, RZ, RZ, c[0x0][0x1a8] ;  /* 0x00006a00ff1b7624 */ /* 0x000fe200078e00ff */
[----:B------:R-:W-:Y:S01]  /*1590*/  LEA.HI.X R29, R22, c[0x0][0x194], R10, 0x1, P1 ;  /* 0x00006500161d7a11 */ /* 0x000fe200008f0c0a */
[----:B------:R-:W-:Y:S01]  /*15a0*/  IMAD.MOV.U32 R23, RZ, RZ, c[0x0][0x1ac] ;  /* 0x00006b00ff177624 */ /* 0x000fe200078e00ff */
[----:B------:R-:W-:Y:S01]  /*15b0*/  LOP3.LUT R20, R181, 0xfffffff8, RZ, 0xc0, !PT ;  /* 0xfffffff8b5147812 */ /* 0x000fe200078ec0ff */
[----:B------:R-:W-:Y:S01]  /*15c0*/  IMAD.IADD R7, R25, 0x1, -R16 ;  /* 0x0000000119077824 */ /* 0x000fe200078e0a10 */
[----:B------:R-:W-:Y:S01]  /*15d0*/  LEA R26, P1, R27, R28, 0x7 ;  /* 0x0000001c1b1a7211 */ /* 0x000fe200078238ff */
[----:B------:R1:W-:Y:S01]  /*15e0*/  LDGSTS.E.BYPASS.LTC128B.128 [R11+0x80], [R28.64], !P6 ;  /* 0x000800001c0b7fae */ /* 0x0003e2000f101d4e */
[----:B------:R-:W-:Y:S01]  /*15f0*/  ISETP.GE.AND P6, PT, R14, c[0x0][0x16c], PT ;  /* 0x00005b000e007a0c */ /* 0x000fe20003fc6270 */
[----:B------:R-:W-:Y:S01]  /*1600*/  IMAD.IADD R182, R3, 0x1, -R182 ;  /* 0x0000000103b67824 */ /* 0x000fe200078e0ab6 */
[----:B------:R-:W-:Y:S01]  /*1610*/  SHF.R.S32.HI R181, RZ, 0x3, R181 ;  /* 0x00000003ffb57819 */ /* 0x000fe200000114b5 */
[----:B------:R-:W-:Y:S01]  /*1620*/  IMAD.SHL.U32 R10, R7, 0x400, RZ ;  /* 0x00000400070a7824 */ /* 0x000fe200078e00ff */
[----:B------:R-:W-:Y:S01]  /*1630*/  LEA.HI.X R27, R27, R29, R23, 0x7, P1 ;  /* 0x0000001d1b1b7211 */ /* 0x000fe200008f3c17 */
[----:B------:R-:W-:Y:S01]  /*1640*/  IMAD.IADD R3, R3, 0x1, -R20 ;  /* 0x0000000103037824 */ /* 0x000fe200078e0a14 */
[----:B------:R-:W-:Y:S01]  /*1650*/  ISETP.GE.AND P1, PT, R187, c[0x0][0x16c], PT ;  /* 0x00005b00bb007a0c */ /* 0x000fe20003f26270 */
[----:B------:R-:W-:Y:S01]  /*1660*/  IMAD R182, R181, 0x8, R182 ;  /* 0x00000008b5b67824 */ /* 0x000fe200078e02b6 */
[----:B------:R-:W-:Y:S01]  /*1670*/  SHF.R.S32.HI R23, RZ, 0x1, R8 ;  /* 0x00000001ff177819 */ /* 0x000fe20000011408 */
[--C-:B------:R-:W-:Y:S01]  /*1680*/  IMAD R205, R205, 0x2, R10.reuse ;  /* 0x00000002cdcd7824 */ /* 0x100fe200078e020a */
[----:B------:R-:W-:Y:S01]  /*1690*/  SEL R189, RZ, 0x1, P6 ;  /* 0x00000001ffbd7807 */ /* 0x000fe20003000000 */
[----:B------:R-:W-:Y:S01]  /*16a0*/  IMAD R181, R181, 0x200, R10 ;  /* 0x00000200b5b57824 */ /* 0x000fe200078e020a */
[----:B------:R-:W-:Y:S01]  /*16b0*/  SHF.R.S32.HI R8, RZ, 0x1f, R8 ;  /* 0x0000001fff087819 */ /* 0x000fe20000011408 */
[----:B------:R-:W-:Y:S01]  /*16c0*/  IMAD.SHL.U32 R16, R0, 0x40, RZ ;  /* 0x0000004000107824 */ /* 0x000fe200078e00ff */
[----:B------:R-:W-:Y:S01]  /*16d0*/  ISETP.GE.AND P6, PT, R14, c[0x0][0x1fc], PT ;  /* 0x00007f000e007a0c */ /* 0x000fe20003fc6270 */
[----:B------:R1:W-:Y:S01]  /*16e0*/  LDGSTS.E.BYPASS.LTC128B.128 [R11+0x2080], [R28.64+0x40], !P3 ;  /* 0x020800401c0b7fae */ /* 0x0003e2000d901d4e */
[----:B------:R-:W-:Y:S01]  /*16f0*/  SEL R20, RZ, 0x4, P1 ;  /* 0x00000004ff147807 */ /* 0x000fe20000800000 */
[----:B------:R-:W-:Y:S01]  /*1700*/  IMAD.SHL.U32 R25, R25, 0x10, RZ ;  /* 0x0000001019197824 */ /* 0x000fe200078e00ff */
[----:B------:R-:W-:Y:S01]  /*1710*/  ISETP.GE.AND P1, PT, R6, c[0x0][0x16c], PT ;  /* 0x00005b0006007a0c */ /* 0x000fe20003f26270 */
[----:B------:R1:W-:Y:S01]  /*1720*/  LDGSTS.E.BYPASS.LTC128B.128 [R11+0x4080], [R28.64+0x80], !P2 ;  /* 0x040800801c0b7fae */ /* 0x0003e2000d101d4e */
[----:B------:R-:W-:Y:S01]  /*1730*/  LEA.HI R8, R8, R23, RZ, 0x2 ;  /* 0x0000001708087211 */ /* 0x000fe200078f10ff */
[----:B------:R-:W-:Y:S01]  /*1740*/  IMAD.SHL.U32 R188, R17, 0x8, RZ ;  /* 0x0000000811bc7824 */ /* 0x000fe200078e00ff */
[----:B------:R-:W-:Y:S01]  /*1750*/  SEL R10, RZ, 0x1, P6 ;  /* 0x00000001ff0a7807 */ /* 0x000fe20003000000 */
[----:B------:R1:W-:Y:S01]  /*1760*/  LDGSTS.E.BYPASS.LTC128B.128 [R11+0x1080], [R26.64], !P0 ;  /* 0x010800001a0b7fae */ /* 0x0003e2000c101d4e */
[----:B------:R-:W-:Y:S01]  /*1770*/  ISETP.GE.AND P6, PT, R6, c[0x0][0x1fc], PT ;  /* 0x00007f0006007a0c */ /* 0x000fe20003fc6270 */
[----:B------:R-:W-:Y:S01]  /*1780*/  IMAD.SHL.U32 R182, R182, 0x20, RZ ;  /* 0x00000020b6b67824 */ /* 0x000fe200078e00ff */
[----:B------:R-:W-:Y:S01]  /*1790*/  SEL R22, RZ, 0x2, P1 ;  /* 0x00000002ff167807 */ /* 0x000fe20000800000 */
[----:B------:R1:W-:Y:S01]  /*17a0*/  LDGSTS.E.BYPASS.LTC128B.128 [R11+0x3080], [R26.64+0x40], !P5 ;  /* 0x030800401a0b7fae */ /* 0x0003e2000e901d4e */
[----:B------:R-:W-:Y:S01]  /*17b0*/  LOP3.LUT R8, R8, 0xfffffffc, RZ, 0xc0, !PT ;  /* 0xfffffffc08087812 */ /* 0x000fe200078ec0ff */
[----:B------:R-:W-:Y:S01]  /*17c0*/  IMAD.IADD R200, R195, 0x1, R13 ;  /* 0x00000001c3c87824 */ /* 0x000fe200078e020d */
[----:B------:R-:W-:Y:S01]  /*17d0*/  SEL R0, RZ, 0xffffffff, P6 ;  /* 0xffffffffff007807 */ /* 0x000fe20003000000 */
[----:B------:R1:W-:Y:S01]  /*17e0*/  LDGSTS.E.BYPASS.LTC128B.128 [R11+0x5080], [R26.64+0x80], !P4 ;  /* 0x050800801a0b7fae */ /* 0x0003e2000e101d4e */
[----:B------:R-:W-:Y:S01]  /*17f0*/  IADD3 R20, R20, R22, R189 ;  /* 0x0000001614147210 */ /* 0x000fe20007ffe0bd */
[----:B------:R-:W-:Y:S01]  /*1800*/  IMAD.IADD R8, R23, 0x1, -R8 ;  /* 0x0000000117087824 */ /* 0x000fe200078e0a08 */
[----:B------:R-:W-:Y:S01]  /*1810*/  ISETP.GE.AND P6, PT, R187, c[0x0][0x1fc], PT ;  /* 0x00007f00bb007a0c */ /* 0x000fe20003fc6270 */
[----:B------:R-:W-:Y:S01]  /*1820*/  IMAD.SHL.U32 R23, R0, 0x2, RZ ;  /* 0x0000000200177824 */ /* 0x000fe200078e00ff */
[C---:B------:R-:W-:Y:S01]  /*1830*/  LOP3.LUT P3, RZ, R20.reuse, 0x1, RZ, 0xc0, !PT ;  /* 0x0000000114ff7812 */ /* 0x040fe2000786c0ff */
[----:B------:R-:W0:Y:S01]  /*1840*/  LDGDEPBAR ;  /* 0x00000000000079af */ /* 0x000e220000000000 */
[----:B------:R-:W-:Y:S01]  /*1850*/  SEL R0, RZ, 0x4, P6 ;  /* 0x00000004ff007807 */ /* 0x000fe20003000000 */
[----:B------:R-:W-:Y:S01]  /*1860*/  IMAD.SHL.U32 R22, R17, 0x10, RZ ;  /* 0x0000001011167824 */ /* 0x000fe200078e00ff */
[----:B------:R-:W-:-:S02]  /*1870*/  LOP3.LUT P6, RZ, R20, 0x2, RZ, 0xc0, !PT ;  /* 0x0000000214ff7812 */ /* 0x000fc400078cc0ff */
[C---:B------:R-:W-:Y:S02]  /*1880*/  ISETP.GE.OR P3, PT, R192.reuse, UR12, !P3 ;  /* 0x0000000cc0007c0c */ /* 0x040fe4000df66670 */
[----:B------:R-:W-:Y:S02]  /*1890*/  ISETP.GE.OR P6, PT, R192, UR12, !P6 ;  /* 0x0000000cc0007c0c */ /* 0x000fe4000f7c6670 */
[----:B------:R-:W-:Y:S02]  /*18a0*/  LOP3.LUT R23, R23, 0x2, R10, 0xe2, !PT ;  /* 0x0000000217177812 */ /* 0x000fe400078ee20a */
[----:B------:R-:W-:Y:S02]  /*18b0*/  LOP3.LUT R16, R16, 0x1c0, RZ, 0xc0, !PT ;  /* 0x000001c010107812 */ /* 0x000fe400078ec0ff */
[----:B------:R-:W-:Y:S02]  /*18c0*/  LOP3.LUT R0, R23, R0, RZ, 0xfc, !PT ;  /* 0x0000000017007212 */ /* 0x000fe400078efcff */
[----:B------:R-:W-:-:S02]  /*18d0*/  LOP3.LUT P0, RZ, R20, 0x4, RZ, 0xc0, !PT ;  /* 0x0000000414ff7812 */ /* 0x000fc4000780c0ff */
[----:B------:R-:W-:Y:S01]  /*18e0*/  ISETP.GT.AND P2, PT, R2, 0xf, PT ;  /* 0x0000000f0200780c */ /* 0x000fe20003f44270 */
[----:B------:R1:W-:Y:S01]  /*18f0*/  LDGSTS.E.BYPASS.LTC128B.128 [R11+0xc080], [R208.64], !P3 ;  /* 0x0c080000d00b7fae */ /* 0x0003e2000d901d4e */
[----:B------:R-:W-:Y:S02]  /*1900*/  LOP3.LUT P5, RZ, R0, 0x1, RZ, 0xc0, !PT ;  /* 0x0000000100ff7812 */ /* 0x000fe400078ac0ff */
[----:B------:R-:W-:Y:S01]  /*1910*/  LOP3.LUT R25, R16, 0x30, R25, 0xf8, !PT ;  /* 0x0000003010197812 */ /* 0x000fe200078ef819 */
[----:B------:R1:W-:Y:S01]  /*1920*/  LDGSTS.E.BYPASS.LTC128B.128 [R11+0xd080], [R208.64+0x40], !P6 ;  /* 0x0d080040d00b7fae */ /* 0x0003e2000f101d4e */
[C---:B------:R-:W-:Y:S02]  /*1930*/  ISETP.GE.OR P0, PT, R192.reuse, UR12, !P0 ;  /* 0x0000000cc0007c0c */ /* 0x040fe4000c706670 */
[----:B------:R-:W-:Y:S02]  /*1940*/  ISETP.GE.OR P6, PT, R192, UR12, !P5 ;  /* 0x0000000cc0007c0c */ /* 0x000fe4000efc6670 */
[----:B------:R-:W-:-:S02]  /*1950*/  SHF.R.U32.HI R16, RZ, 0x3, R16 ;  /* 0x00000003ff107819 */ /* 0x000fc40000011610 */
[----:B------:R-:W-:Y:S02]  /*1960*/  LOP3.LUT R25, R25, 0x8, R18, 0xf8, !PT ;  /* 0x0000000819197812 */ /* 0x000fe400078ef812 */
[----:B------:R-:W-:Y:S02]  /*1970*/  LOP3.LUT R23, R5, 0xfffffff8, RZ, 0xc0, !PT ;  /* 0xfffffff805177812 */ /* 0x000fe400078ec0ff */
[----:B------:R-:W-:Y:S01]  /*1980*/  LOP3.LUT R16, R25, R16, RZ, 0x3c, !PT ;  /* 0x0000001019107212 */ /* 0x000fe200078e3cff */
[----:B------:R-:W-:Y:S01]  /*1990*/  @!P2 IMAD.SHL.U32 R25, R2, 0x10, RZ ;  /* 0x000000100219a824 */ /* 0x000fe200078e00ff */
[----:B------:R-:W-:Y:S01]  /*19a0*/  LOP3.LUT P4, RZ, R0, 0x2, RZ, 0xc0, !PT ;  /* 0x0000000200ff7812 */ /* 0x000fe2000788c0ff */
[----:B------:R-:W-:Y:S01]  /*19b0*/  IMAD.IADD R10, R192, 0x1, -R23 ;  /* 0x00000001c00a7824 */ /* 0x000fe200078e0a17 */
[----:B------:R-:W-:Y:S01]  /*19c0*/  LOP3.LUT P3, RZ, R0, 0x4, RZ, 0xc0, !PT ;  /* 0x0000000400ff7812 */ /* 0x000fe2000786c0ff */
[----:B------:R1:W-:Y:S01]  /*19d0*/  LDGSTS.E.BYPASS.LTC128B.128 [R11+0xe080], [R208.64+0x80], !P0 ;  /* 0x0e080080d00b7fae */ /* 0x0003e2000c101d4e */
[----:B------:R-:W-:Y:S01]  /*19e0*/  LEA.HI R5, R19, R2, RZ, 0x7 ;  /* 0x0000000213057211 */ /* 0x000fe200078f38ff */
[C---:B------:R-:W-:Y:S01]  /*19f0*/  IMAD.SHL.U32 R23, R21.reuse, 0x40, RZ ;  /* 0x0000004015177824 */ /* 0x040fe200078e00ff */
[----:B------:R-:W-:Y:S01]  /*1a00*/  LOP3.LUT P0, RZ, R21, 0x2, RZ, 0xc0, !PT ;  /* 0x0000000215ff7812 */ /* 0x000fe2000780c0ff */
[----:B------:R1:W-:Y:S01]  /*1a10*/  @!P2 LDGSTS.E.BYPASS.LTC128B.128 [R25+0x18080], [R198.64] ;  /* 0x18080000c619afae */ /* 0x0003e2000b901d4e */
[----:B------:R-:W-:Y:S01]  /*1a20*/  IMAD.SHL.U32 R19, R10, 0x40, RZ ;  /* 0x000000400a137824 */ /* 0x000fe200078e00ff */
[----:B------:R-:W-:Y:S01]  /*1a30*/  SEL R21, RZ, 0xffffffff, P1 ;  /* 0xffffffffff157807 */ /* 0x000fe20000800000 */
[----:B------:R-:W-:Y:S01]  /*1a40*/  IMAD.SHL.U32 R0, R12, 0x8, RZ ;  /* 0x000000080c007824 */ /* 0x000fe200078e00ff */
[----:B------:R-:W0:Y:S01]  /*1a50*/  LDGDEPBAR ;  /* 0x00000000000079af */ /* 0x000e220000000000 */
[C---:B------:R-:W-:Y:S01]  /*1a60*/  ISETP.GE.OR P1, PT, R192.reuse, UR12, !P4 ;  /* 0x0000000cc0007c0c */ /* 0x040fe2000e726670 */
[----:B------:R-:W-:Y:S01]  /*1a70*/  IMAD R183, R17, 0x200, R16 ;  /* 0x0000020011b77824 */ /* 0x000fe200078e0210 */
[----:B------:R-:W-:Y:S01]  /*1a80*/  LOP3.LUT R19, R19, 0x1c0, RZ, 0xc0, !PT ;  /* 0x000001c013137812 */ /* 0x000fe200078ec0ff */
[----:B------:R1:W-:Y:S01]  /*1a90*/  LDGSTS.E.BYPASS.LTC128B.128 [R11+0x12080], [R202.64], !P6 ;  /* 0x12080000ca0b7fae */ /* 0x0003e2000f101d4e */
[----:B------:R-:W-:Y:S01]  /*1aa0*/  ISETP.GE.OR P6, PT, R192, UR12, !P3 ;  /* 0x0000000cc0007c0c */ /* 0x000fe2000dfc6670 */
[----:B------:R-:W-:Y:S01]  /*1ab0*/  IMAD.SHL.U32 R17, R8, 0x40, RZ ;  /* 0x0000004008117824 */ /* 0x000fe200078e00ff */
[----:B------:R-:W-:-:S02]  /*1ac0*/  LOP3.LUT R0, R0, 0x18, RZ, 0xc0, !PT ;  /* 0x0000001800007812 */ /* 0x000fc400078ec0ff */
[----:B------:R-:W-:Y:S02]  /*1ad0*/  LOP3.LUT R23, R23, 0xc0, RZ, 0xc0, !PT ;  /* 0x000000c017177812 */ /* 0x000fe400078ec0ff */
[----:B------:R-:W-:Y:S02]  /*1ae0*/  SHF.R.U32.HI R20, RZ, 0x3, R19 ;  /* 0x00000003ff147819 */ /* 0x000fe40000011613 */
[----:B------:R-:W-:Y:S01]  /*1af0*/  LOP3.LUT R24, R23, 0x8, R18, 0xf8, !PT ;  /* 0x0000000817187812 */ /* 0x000fe200078ef812 */
[----:B------:R1:W-:Y:S01]  /*1b00*/  LDGSTS.E.BYPASS.LTC128B.128 [R11+0x13080], [R202.64+0x40], !P1 ;  /* 0x13080040ca0b7fae */ /* 0x0003e2000c901d4e */
[----:B------:R-:W-:Y:S01]  /*1b10*/  LOP3.LUT R20, R20, R19, R0, 0x1e, !PT ;  /* 0x0000001314147212 */ /* 0x000fe200078e1e00 */
[----:B------:R-:W-:Y:S01]  /*1b20*/  IMAD.SHL.U32 R18, R21, 0x2, RZ ;  /* 0x0000000215127824 */ /* 0x000fe200078e00ff */
[----:B------:R-:W-:Y:S01]  /*1b30*/  SHF.R.U32.HI R23, RZ, 0x3, R23 ;  /* 0x00000003ff177819 */ /* 0x000fe20000011617 */
[----:B------:R1:W-:Y:S01]  /*1b40*/  LDGSTS.E.BYPASS.LTC128B.128 [R11+0x14080], [R202.64+0x80], !P6 ;  /* 0x14080080ca0b7fae */ /* 0x0003e2000f101d4e */
[----:B------:R-:W-:Y:S01]  /*1b50*/  LOP3.LUT R19, R4, 0xffffffe0, RZ, 0xc0, !PT ;  /* 0xffffffe004137812 */ /* 0x000fe200078ec0ff */
[----:B------:R-:W-:Y:S01]  /*1b60*/  IMAD.IADD R205, R205, 0x1, R20 ;  /* 0x00000001cdcd7824 */ /* 0x000fe200078e0214 */
[----:B------:R-:W-:-:S02]  /*1b70*/  LOP3.LUT P6, RZ, R3, 0x4, RZ, 0xc0, !PT ;  /* 0x0000000403ff7812 */ /* 0x000fc400078cc0ff */
[C---:B------:R-:W-:Y:S01]  /*1b80*/  LOP3.LUT P1, RZ, R3.reuse, 0x2, RZ, 0xc0, !PT ;  /* 0x0000000203ff7812 */ /* 0x040fe2000782c0ff */
[----:B------:R-:W-:Y:S01]  /*1b90*/  IMAD.SHL.U32 R3, R3, 0x40, RZ ;  /* 0x0000004003037824 */ /* 0x000fe200078e00ff */
[----:B------:R-:W-:Y:S01]  /*1ba0*/  LOP3.LUT R21, R24, R23, RZ, 0x3c, !PT ;  /* 0x0000001718157212 */ /* 0x000fe200078e3cff */
[----:B------:R-:W-:Y:S01]  /*1bb0*/  IMAD.IADD R4, R2, 0x1, -R19 ;  /* 0x0000000102047824 */ /* 0x000fe200078e0a13 */
[----:B------:R-:W-:Y:S01]  /*1bc0*/  SEL R178, R185, 0xfffffff0, !P1 ;  /* 0xfffffff0b9b27807 */ /* 0x000fe20004800000 */
[----:B------:R-:W-:Y:S01]  /*1bd0*/  IMAD.SHL.U32 R205, R205, 0x2, RZ ;  /* 0x00000002cdcd7824 */ /* 0x000fe200078e00ff */
[----:B------:R-:W-:Y:S01]  /*1be0*/  LOP3.LUT R16, R3, 0x1c0, RZ, 0xc0, !PT ;  /* 0x000001c003107812 */ /* 0x000fe200078ec0ff */
[----:B------:R-:W-:Y:S01]  /*1bf0*/  IMAD.U32 R184, R184, 0x20, R21 ;  /* 0x00000020b8b87824 */ /* 0x000fe200078e0015 */
[----:B------:R-:W-:Y:S02]  /*1c00*/  SHF.R.S32.HI R21, RZ, 0x1f, R4 ;  /* 0x0000001fff157819 */ /* 0x000fe40000011404 */
[----:B------:R-:W-:-:S02]  /*1c10*/  SEL R3, R185, 0xfffffff0, !P0 ;  /* 0xfffffff0b9037807 */ /* 0x000fc40004000000 */
[----:B------:R-:W-:Y:S02]  /*1c20*/  SHF.R.U32.HI R5, RZ, 0x4, R5 ;  /* 0x00000004ff057819 */ /* 0x000fe40000011605 */
[----:B------:R-:W-:Y:S02]  /*1c30*/  LOP3.LUT R22, R22, 0x10, RZ, 0xc0, !PT ;  /* 0x0000001016167812 */ /* 0x000fe400078ec0ff */
[----:B------:R-:W-:Y:S02]  /*1c40*/  LOP3.LUT R188, R188, 0x8, RZ, 0xc0, !PT ;  /* 0x00000008bcbc7812 */ /* 0x000fe400078ec0ff */
[----:B------:R-:W-:Y:S02]  /*1c50*/  SHF.R.U32.HI R19, RZ, 0x3, R16 ;  /* 0x00000003ff137819 */ /* 0x000fe40000011610 */
[----:B------:R-:W-:Y:S02]  /*1c60*/  LOP3.LUT P0, RZ, R8, 0x2, RZ, 0xc0, !PT ;  /* 0x0000000208ff7812 */ /* 0x000fe4000780c0ff */
[----:B------:R-:W-:-:S02]  /*1c70*/  LOP3.LUT R17, R17, 0xc0, RZ, 0xc0, !PT ;  /* 0x000000c011117812 */ /* 0x000fc400078ec0ff */
[----:B------:R-:W-:Y:S02]  /*1c80*/  PLOP3.LUT P1, PT, PT, PT, UP0, 0x80, 0x0 ;  /* 0x000000000000781c */ /* 0x000fe40003f2f008 */
[----:B------:R-:W-:Y:S02]  /*1c90*/  LEA.HI R8, R21, R4, RZ, 0x2 ;  /* 0x0000000415087211 */ /* 0x000fe400078f10ff */
[----:B------:R-:W-:Y:S02]  /*1ca0*/  LOP3.LUT R189, R18, 0x2, R189, 0xe2, !PT ;  /* 0x0000000212bd7812 */ /* 0x000fe400078ee2bd */
[----:B------:R-:W-:Y:S02]  /*1cb0*/  LOP3.LUT R5, R22, 0x8, R5, 0xf8, !PT ;  /* 0x0000000816057812 */ /* 0x000fe400078ef805 */
[----:B------:R-:W-:Y:S01]  /*1cc0*/  LOP3.LUT R16, R19, R16, R188, 0x1e, !PT ;  /* 0x0000001013107212 */ /* 0x000fe200078e1ebc */
[----:B------:R-:W-:Y:S01]  /*1cd0*/  @!P2 IMAD.SHL.U32 R19, R2, 0x10, RZ ;  /* 0x000000100213a824 */ /* 0x000fe200078e00ff */
[----:B------:R-:W-:-:S02]  /*1ce0*/  SHF.R.U32.HI R18, RZ, 0x3, R17 ;  /* 0x00000003ff127819 */ /* 0x000fc40000011611 */
[----:B------:R-:W-:Y:S01]  /*1cf0*/  SHF.R.S32.HI R190, RZ, 0x2, R8 ;  /* 0x00000002ffbe7819 */ /* 0x000fe20000011408 */
[----:B------:R-:W-:Y:S01]  /*1d00*/  IMAD.IADD R181, R181, 0x1, R16 ;  /* 0x00000001b5b57824 */ /* 0x000fe200078e0210 */
[C---:B------:R-:W-:Y:S01]  /*1d10*/  LOP3.LUT R5, R18.reuse, R5, R17, 0x1e, !PT ;  /* 0x0000000512057212 */ /* 0x040fe200078e1e11 */
[----:B------:R1:W-:Y:S01]  /*1d20*/  @!P2 LDGSTS.E.BYPASS.LTC128B.128 [R19+0x18280], [R196.64] ;  /* 0x18280000c413afae */ /* 0x0003e2000b901d4e */
[CC--:B------:R-:W-:Y:S01]  /*1d30*/  LOP3.LUT R188, R18.reuse, R17.reuse, R188, 0x1e, !PT ;  /* 0x0000001112bc7212 */ /* 0x0c0fe200078e1ebc */
[C---:B------:R-:W-:Y:S01]  /*1d40*/  IMAD R190, R7.reuse, 0x10, R190 ;  /* 0x0000001007be7824 */ /* 0x040fe200078e02be */
[----:B------:R-:W-:Y:S01]  /*1d50*/  LOP3.LUT R17, R18, R17, R0, 0x1e, !PT ;  /* 0x0000001112117212 */ /* 0x000fe200078e1e00 */
[----:B------:R-:W-:Y:S01]  /*1d60*/  IMAD.MOV.U32 R0, RZ, RZ, 0x20 ;  /* 0x00000020ff007424 */ /* 0x000fe200078e00ff */
[----:B------:R-:W0:Y:S01]  /*1d70*/  LDGDEPBAR ;  /* 0x00000000000079af */ /* 0x000e220000000000 */
[----:B------:R-:W-:Y:S01]  /*1d80*/  IMAD R7, R7, 0x200, R182 ;  /* 0x0000020007077824 */ /* 0x000fe200078e02b6 */
[----:B------:R-:W-:Y:S01]  /*1d90*/  SEL R185, R185, 0xfffffff0, !P0 ;  /* 0xfffffff0b9b97807 */ /* 0x000fe20004000000 */
[----:B------:R-:W-:Y:S01]  /*1da0*/  IMAD.IADD R186, R182, 0x1, R5 ;  /* 0x00000001b6ba7824 */ /* 0x000fe200078e0205 */
[----:B------:R-:W0:Y:S01]  /*1db0*/  LDGDEPBAR ;  /* 0x00000000000079af */ /* 0x000e220000000000 */
[----:B------:R-:W-:Y:S01]  /*1dc0*/  IMAD.IADD R188, R7, 0x1, R188 ;  /* 0x0000000107bc7824 */ /* 0x000fe200078e02bc */
[----:B------:R-:W-:Y:S01]  /*1dd0*/  SEL R0, R0, 0xffffffe0, !P6 ;  /* 0xffffffe000007807 */ /* 0x000fe20007000000 */
        /* <DEDUP_REMOVED lines=25> */
.L_x_785:
[----:B------:R-:W-:Y:S05]  /*1f70*/  BSYNC B0 ;  /* 0x0000000000007941 */ /* 0x000fea0003800000 */
.L_x_784:
[----:B--2---:R-:W-:Y:S01]  /*1f80*/  SHF.R.S32.HI R7, RZ, 0x1f, R12 ;  /* 0x0000001fff077819 */ /* 0x004fe2000001140c */
[----:B------:R-:W0:Y:S01]  /*1f90*/  LDGDEPBAR ;  /* 0x00000000000079af */ /* 0x000e220000000000 */
[----:B------:R-:W-:Y:S01]  /*1fa0*/  LOP3.LUT P0, RZ, R10, 0x4, RZ, 0xc0, !PT ;  /* 0x000000040aff7812 */ /* 0x000fe2000780c0ff */
[----:B------:R-:W-:Y:S01]  /*1fb0*/  UIADD3 UR6, UR12, 0x3f, URZ ;  /* 0x0000003f0c067890 */ /* 0x000fe2000fffe03f */
[----:B------:R-:W-:Y:S01]  /*1fc0*/  LEA.HI R2, R7, R12, RZ, 0x2 ;  /* 0x0000000c07027211 */ /* 0x000fe200078f10ff */
[----:B------:R-:W-:Y:S01]  /*1fd0*/  IMAD.SHL.U32 R184, R184, 0x2, RZ ;  /* 0x00000002b8b87824 */ /* 0x000fe200078e00ff */
[----:B-1----:R-:W-:Y:S01]  /*1fe0*/  LOP3.LUT R11, R8, 0xfffffffc, RZ, 0xc0, !PT ;  /* 0xfffffffc080b7812 */ /* 0x002fe200078ec0ff */
        /* <DEDUP_REMOVED lines=71> */
.L_x_788:
        /* <DEDUP_REMOVED lines=202> */
.L_x_786:
        /* <DEDUP_REMOVED lines=11> */
[----:B------:R-:W-:Y:S02]  /*31b0*/  FSEL R250, R210, -INF , P1 ;  /* 0xff800000d2fa7808 */ /* 0x000fe40000800000 */
[-C--:B------:R-:W-:Y:S01]  /*31c0*/  HMMA.16816.F32.BF16 R12, R140, R138.reuse, RZ ;  /* 0x0000008a8c0c723c */ /* 0x080fe200000418ff */
[----:B------:R-:W-:Y:S03]  /*31d0*/  IADD3 R33, R188, 0x800, R33 ;  /* 0x00000800bc217810 */ /* 0x000fe60007ffe021 */
[----:B------:R-:W-:Y:S01]  /*31e0*/  FSEL R248, R211, -INF , P0 ;  /* 0xff800000d3f87808 */ /* 0x000fe20000000000 */
[----:B------:R-:W-:Y:S01]  /*31f0*/  FFMA.FTZ R250, R250, c[0x0][0x29c], -R245 ;  /* 0x0000a700fafa7a23 */ /* 0x000fe200000108f5 */
[----:B------:R-:W-:Y:S02]  /*3200*/  SHF.L.U32 R3, R33, 0x1, RZ ;  /* 0x0000000121037819 */ /* 0x000fe400000006ff */
[C---:B------:R-:W-:Y:S01]  /*3210*/  HMMA.16816.F32.BF16 R16, R132.reuse, R138, RZ ;  /* 0x0000008a8410723c */ /* 0x040fe200000418ff */
[----:B------:R-:W-:Y:S03]  /*3220*/  LDSM.16.M88.4 R136, [R184+0x8080] ;  /* 0x00808000b888783b */ /* 0x000fe60000000200 */
[C---:B------:R-:W-:Y:S01]  /*3230*/  FSEL R249, R224.reuse, -INF , P6 ;  /* 0xff800000e0f97808 */ /* 0x040fe20003000000 */
[----:B------:R-:W-:Y:S03]  /*3240*/  FFMA.FTZ R224, -R224, R224, 1 ;  /* 0x3f800000e0e07423 */ /* 0x000fe600000101e0 */
        /* <DEDUP_REMOVED lines=38> */
[----:B------:R-:W-:Y:S05]  /*34b0*/  MUFU.EX2 R160, R160 ;  /* 0x000000a000a07308 */ /* 0x000fea0000000800 */
[----:B------:R-:W-:Y:S01]  /*34c0*/  FSEL R145, R222, -INF , P6 ;  /* 0xff800000de917808 */ /* 0x000fe20003000000 */
[-C--:B------:R-:W-:Y:S04]  /*34d0*/  HMMA.16816.F32.BF16 R28, R140, R146.reuse, R28 ;  /* 0x000000928c1c723c */ /* 0x080fe8000004181c */
[--C-:B------:R-:W-:Y:S03]  /*34e0*/  FFMA.FTZ R163, R145, c[0x0][0x29c], -R246.reuse ;  /* 0x0000a70091a37a23 */ /* 0x100fe600000108f6 */
[C---:B------:R-:W-:Y:S01]  /*34f0*/  FSEL R141, R214.reuse, -INF , P0 ;  /* 0xff800000d68d7808 */ /* 0x040fe20000000000 */
[----:B------:R-:W-:Y:S01]  /*3500*/  HMMA.16816.F32.BF16 R32, R132, R146, R32 ;  /* 0x000000928420723c */ /* 0x000fe20000041820 */
[----:B------:R-:W1:Y:S01]  /*3510*/  LDSM.16.M88.4 R132, [R3+0x13080] ;  /* 0x013080000384783b */ /* 0x000e620000000200 */
[----:B------:R-:W-:Y:S02]  /*3520*/  MUFU.EX2 R163, R163 ;  /* 0x000000a300a37308 */ /* 0x000fe40000000800 */
[--C-:B------:R-:W-:Y:S02]  /*3530*/  FFMA.FTZ R161, R141, c[0x0][0x29c], -R246.reuse ;  /* 0x0000a7008da17a23 */ /* 0x100fe400000108f6 */
[----:B------:R-:W-:Y:S02]  /*3540*/  FFMA.FTZ R214, -R214, R214, 1 ;  /* 0x3f800000d6d67423 */ /* 0x000fe400000101d6 */
[-C--:B---3--:R-:W-:Y:S01]  /*3550*/  HMMA.16816.F32.BF16 R4, R164, R168.reuse, R4 ;  /* 0x000000a8a404723c */ /* 0x088fe20000041804 */
[----:B------:R2:W3:Y:S03]  /*3560*/  LDSM.16.M88.4 R140, [R3+0x13880] ;  /* 0x01388000038c783b */ /* 0x0004e60000000200 */
[----:B------:R-:W-:Y:S04]  /*3570*/  MUFU.EX2 R161, R161 ;  /* 0x000000a100a17308 */ /* 0x000fe80000000800 */
[C---:B----4-:R-:W-:Y:S07]  /*3580*/  HMMA.16816.F32.BF16 R8, R172.reuse, R168, R8 ;  /* 0x000000a8ac08723c */ /* 0x050fee0000041808 */
[----:B------:R-:W-:Y:S01]  /*3590*/  FSEL R169, R212, -INF , P1 ;  /* 0xff800000d4a97808 */ /* 0x000fe20000800000 */
[-C--:B------:R-:W-:Y:S03]  /*35a0*/  HMMA.16816.F32.BF16 R12, R172, R170.reuse, R12 ;  /* 0x000000aaac0c723c */ /* 0x080fe6000004180c */
[----:B------:R-:W-:Y:S01]  /*35b0*/  ISETP.GT.AND P1, PT, R206, 0x21, PT ;  /* 0x00000021ce00780c */ /* 0x000fe20003f24270 */
[----:B------:R-:W-:Y:S01]  /*35c0*/  FFMA.FTZ R212, -R212, R212, 1 ;  /* 0x3f800000d4d47423 */ /* 0x000fe200000101d4 */
[C---:B------:R-:W-:Y:S01]  /*35d0*/  FSEL R168, R217.reuse, -INF , P0 ;  /* 0xff800000d9a87808 */ /* 0x040fe20000000000 */
[----:B------:R-:W-:Y:S01]  /*35e0*/  FFMA.FTZ R217, -R217, R217, 1 ;  /* 0x3f800000d9d97423 */ /* 0x000fe200000101d9 */
[----:B------:R-:W-:Y:S01]  /*35f0*/  FSEL R145, R223, -INF , P1 ;  /* 0xff800000df917808 */ /* 0x000fe20000800000 */
[C---:B------:R-:W-:Y:S04]  /*3600*/  HMMA.16816.F32.BF16 R16, R164.reuse, R170, R16 ;  /* 0x000000aaa410723c */ /* 0x040fe80000041810 */
[--C-:B------:R-:W-:Y:S01]  /*3610*/  FFMA.FTZ R168, R168, c[0x0][0x29c], -R239.reuse ;  /* 0x0000a700a8a87a23 */ /* 0x100fe200000108ef */
[C---:B------:R-:W-:Y:S01]  /*3620*/  FSEL R252, R225.reuse, -INF , P1 ;  /* 0xff800000e1fc7808 */ /* 0x040fe20000800000 */
[----:B------:R-:W-:Y:S01]  /*3630*/  FFMA.FTZ R225, -R225, R225, 1 ;  /* 0x3f800000e1e17423 */ /* 0x000fe200000101e1 */
[----:B--2---:R-:W-:Y:S01]  /*3640*/  FSEL R3, R215, -INF , P0 ;  /* 0xff800000d7037808 */ /* 0x004fe20000000000 */
[-C--:B-----5:R-:W-:Y:S03]  /*3650*/  HMMA.16816.F32.BF16 R20, R164, R148.reuse, R20 ;  /* 0x00000094a414723c */ /* 0x0a0fe60000041814 */
[----:B------:R-:W-:Y:S01]  /*3660*/  ISETP.GT.AND P0, PT, R206, 0x40, PT ;  /* 0x00000040ce00780c */ /* 0x000fe20003f04270 */
[----:B------:R-:W-:Y:S01]  /*3670*/  FFMA.FTZ R170, R145, c[0x0][0x29c], -R246 ;  /* 0x0000a70091aa7a23 */ /* 0x000fe200000108f6 */
[----:B------:R-:W-:Y:S01]  /*3680*/  FSEL R171, R219, -INF , P1 ;  /* 0xff800000dbab7808 */ /* 0x000fe20000800000 */
[----:B------:R-:W2:Y:S01]  /*3690*/  LDSM.16.M88.4 R144, [R184+0xb080] ;  /* 0x00b08000b890783b */ /* 0x000ea20000000200 */
[--C-:B------:R-:W-:Y:S01]  /*36a0*/  FFMA.FTZ R3, R3, c[0x0][0x29c], -R242.reuse ;  /* 0x0000a70003037a23 */ /* 0x100fe200000108f2 */
[C---:B------:R-:W-:Y:S02]  /*36b0*/  HMMA.16816.F32.BF16 R24, R172.reuse, R148, R24 ;  /* 0x00000094ac18723c */ /* 0x040fe40000041818 */
[----:B------:R-:W-:Y:S02]  /*36c0*/  MUFU.EX2 R170, R170 ;  /* 0x000000aa00aa7308 */ /* 0x000fe40000000800 */
[--C-:B------:R-:W-:Y:S01]  /*36d0*/  FFMA.FTZ R171, R171, c[0x0][0x29c], -R242.reuse ;  /* 0x0000a700abab7a23 */ /* 0x100fe200000108f2 */
[C---:B------:R-:W-:Y:S01]  /*36e0*/  FSEL R251, R228.reuse, -INF , P0 ;  /* 0xff800000e4fb7808 */ /* 0x040fe20000000000 */
[----:B------:R-:W-:Y:S01]  /*36f0*/  FFMA.FTZ R228, -R228, R228, 1 ;  /* 0x3f800000e4e47423 */ /* 0x000fe200000101e4 */
[----:B------:R-:W-:Y:S01]  /*3700*/  FSEL R149, R226, -INF , P0 ;  /* 0xff800000e2957808 */ /* 0x000fe20000000000 */
[-C--:B------:R-:W-:Y:S04]  /*3710*/  HMMA.16816.F32.BF16 R28, R172, R150.reuse, R28 ;  /* 0x00000096ac1c723c */ /* 0x080fe8000004181c */
[----:B------:R-:W-:Y:S01]  /*3720*/  MUFU.EX2 R3, R3 ;  /* 0x0000000300037308 */ /* 0x000fe20000000800 */
[----:B------:R-:W-:Y:S02]  /*3730*/  FFMA.FTZ R215, -R215, R215, 1 ;  /* 0x3f800000d7d77423 */ /* 0x000fe400000101d7 */
[----:B------:R-:W-:Y:S01]  /*3740*/  FSEL R173, R230, -INF , P0 ;  /* 0xff800000e6ad7808 */ /* 0x000fe20000000000 */
[----:B------:R-:W-:Y:S04]  /*3750*/  HMMA.16816.F32.BF16 R32, R164, R150, R32 ;  /* 0x00000096a420723c */ /* 0x000fe80000041820 */
[----:B------:R-:W-:Y:S01]  /*3760*/  FFMA.FTZ R173, R173, c[0x0][0x29c], -R242 ;  /* 0x0000a700adad7a23 */ /* 0x000fe200000108f2 */
[C---:B------:R-:W-:Y:S01]  /*3770*/  FSEL R172, R232.reuse, -INF , P0 ;  /* 0xff800000e8ac7808 */ /* 0x040fe20000000000 */
[----:B------:R-:W-:Y:S01]  /*3780*/  FFMA.FTZ R232, -R232, R232, 1 ;  /* 0x3f800000e8e87423 */ /* 0x000fe200000101e8 */
[----:B------:R-:W-:Y:S01]  /*3790*/  FSEL R167, R218, -INF , P6 ;  /* 0xff800000daa77808 */ /* 0x000fe20003000000 */
[-C--:B-1----:R-:W-:Y:S02]  /*37a0*/  HMMA.16816.F32.BF16 R4, R132, R136.reuse, R4 ;  /* 0x000000888404723c */ /* 0x082fe40000041804 */
[----:B------:R-:W-:Y:S03]  /*37b0*/  MUFU.EX2 R173, R173 ;  /* 0x000000ad00ad7308 */ /* 0x000fe60000000800 */
[----:B------:R-:W-:Y:S01]  /*37c0*/  FFMA.FTZ R165, R149, c[0x0][0x29c], -R246 ;  /* 0x0000a70095a57a23 */ /* 0x000fe200000108f6 */
[----:B------:R-:W-:Y:S01]  /*37d0*/  FSEL R164, R220, -INF , P6 ;  /* 0xff800000dca47808 */ /* 0x000fe20003000000 */
[--C-:B------:R-:W-:Y:S01]  /*37e0*/  FFMA.FTZ R172, R172, c[0x0][0x29c], -R239.reuse ;  /* 0x0000a700acac7a23 */ /* 0x100fe200000108ef */
[C---:B---3--:R-:W-:Y:S04]  /*37f0*/  HMMA.16816.F32.BF16 R8, R140.reuse, R136, R8 ;  /* 0x000000888c08723c */ /* 0x048fe80000041808 */
[C---:B------:R-:W-:Y:S01]  /*3800*/  ISETP.GT.AND P6, PT, R206.reuse, 0x41, PT ;  /* 0x00000041ce00780c */ /* 0x040fe20003fc4270 */
[----:B------:R-:W-:Y:S01]  /*3810*/  MUFU.EX2 R165, R165 ;  /* 0x000000a500a57308 */ /* 0x000fe20000000800 */
[----:B------:R-:W-:Y:S01]  /*3820*/  ISETP.GT.AND P0, PT, R206, 0x61, PT ;  /* 0x00000061ce00780c */ /* 0x000fe20003f04270 */
[--C-:B------:R-:W-:Y:S01]  /*3830*/  FFMA.FTZ R164, R164, c[0x0][0x29c], -R239.reuse ;  /* 0x0000a700a4a47a23 */ /* 0x100fe200000108ef */
[-C--:B------:R-:W-:Y:S04]  /*3840*/  HMMA.16816.F32.BF16 R12, R140, R138.reuse, R12 ;  /* 0x0000008a8c0c723c */ /* 0x080fe8000004180c */
[----:B------:R-:W-:Y:S01]  /*3850*/  FSEL R149, R227, -INF , P6 ;  /* 0xff800000e3957808 */ /* 0x000fe20003000000 */
[----:B------:R-:W-:Y:S01]  /*3860*/  FFMA.FTZ R167, R167, c[0x0][0x29c], -R242 ;  /* 0x0000a700a7a77a23 */ /* 0x000fe200000108f2 */
[----:B------:R-:W-:Y:S01]  /*3870*/  FSEL R247, R241, -INF , P0 ;  /* 0xff800000f1f77808 */ /* 0x000fe20000000000 */
[----:B------:R-:W-:Y:S01]  /*3880*/  MUFU.EX2 R164, R164 ;  /* 0x000000a400a47308 */ /* 0x000fe20000000800 */
[C---:B------:R-:W-:Y:S01]  /*3890*/  HMMA.16816.F32.BF16 R16, R132.reuse, R138, R16 ;  /* 0x0000008a8410723c */ /* 0x040fe20000041810 */
[----:B------:R-:W-:Y:S03]  /*38a0*/  LDSM.16.M88.4 R136, [R176+0xb080] ;  /* 0x00b08000b088783b */ /* 0x000fe60000000200 */
[--C-:B------:R-:W-:Y:S01]  /*38b0*/  FFMA.FTZ R174, R149, c[0x0][0x29c], -R246.reuse ;  /* 0x0000a70095ae7a23 */ /* 0x100fe200000108f6 */
[C---:B------:R-:W-:Y:S01]  /*38c0*/  FSEL R166, R221.reuse, -INF , P1 ;  /* 0xff800000dda67808 */ /* 0x040fe20000800000 */
[----:B------:R-:W-:Y:S01]  /*38d0*/  FFMA.FTZ R220, -R220, R220, 1 ;  /* 0x3f800000dcdc7423 */ /* 0x000fe200000101dc */
[----:B------:R-:W-:Y:S01]  /*38e0*/  ISETP.GT.AND P1, PT, R206, 0x60, PT ;  /* 0x00000060ce00780c */ /* 0x000fe20003f24270 */
[-C--:B--2---:R-:W-:Y:S01]  /*38f0*/  HMMA.16816.F32.BF16 R20, R132, R144.reuse, R20 ;  /* 0x000000908414723c */ /* 0x084fe20000041814 */
[----:B------:R1:W2:Y:S01]  /*3900*/  LDSM.16.M88.4 R148, [R2+0x13080] ;  /* 0x013080000294783b */ /* 0x0002a20000000200 */
[----:B------:R-:W3:Y:S02]  /*3910*/  MUFU.EX2 R174, R174 ;  /* 0x000000ae00ae7308 */ /* 0x000ee40000000800 */
[----:B------:R-:W-:Y:S01]  /*3920*/  FFMA.FTZ R166, R166, c[0x0][0x29c], -R239 ;  /* 0x0000a700a6a67a23 */ /* 0x000fe200000108ef */
[----:B------:R-:W-:Y:S01]  /*3930*/  FSEL R175, R240, -INF , P1 ;  /* 0xff800000f0af7808 */ /* 0x000fe20000800000 */
[----:B------:R-:W-:Y:S02]  /*3940*/  FFMA.FTZ R221, -R221, R221, 1 ;  /* 0x3f800000dddd7423 */ /* 0x000fe400000101dd */
[C---:B------:R-:W-:Y:S04]  /*3950*/  HMMA.16816.F32.BF16 R24, R140.reuse, R144, R24 ;  /* 0x000000908c18723c */ /* 0x040fe80000041818 */
[----:B------:R-:W-:Y:S01]  /*3960*/  MUFU.EX2 R167, R167 ;  /* 0x000000a700a77308 */ /* 0x000fe20000000800 */
[--C-:B------:R-:W-:Y:S02]  /*3970*/  FFMA.FTZ R175, R175, c[0x0][0x29c], -R246.reuse ;  /* 0x0000a700afaf7a23 */ /* 0x100fe400000108f6 */
[--C-:B------:R-:W-:Y:S01]  /*3980*/  FFMA.FTZ R144, R248, c[0x0][0x29c], -R245.reuse ;  /* 0x0000a700f8907a23 */ /* 0x100fe200000108f5 */
[-C--:B------:R-:W-:Y:S01]  /*3990*/  HMMA.16816.F32.BF16 R28, R140, R146.reuse, R28 ;  /* 0x000000928c1c723c */ /* 0x080fe2000004181c */
[----:B------:R-:W4:Y:S03]  /*39a0*/  LDS R140, [R237+0x18280] ;  /* 0x01828000ed8c7984 */ /* 0x000f260000000800 */
[----:B------:R-:W-:Y:S02]  /*39b0*/  FFMA.FTZ R246, R247, c[0x0][0x29c], -R246 ;  /* 0x0000a700f7f67a23 */ /* 0x000fe400000108f6 */
[----:B------:R-:W-:Y:S01]  /*39c0*/  MUFU.EX2 R144, R144 ;  /* 0x0000009000907308 */ /* 0x000fe20000000800 */
[--C-:B------:R-:W-:Y:S01]  /*39d0*/  FFMA.FTZ R141, R252, c[0x0][0x29c], -R245.reuse ;  /* 0x0000a700fc8d7a23 */ /* 0x100fe200000108f5 */
[----:B------:R-:W-:Y:S04]  /*39e0*/  HMMA.16816.F32.BF16 R32, R132, R146, R32 ;  /* 0x000000928420723c */ /* 0x000fe80000041820 */
[--C-:B-1----:R-:W-:Y:S02]  /*39f0*/  FFMA.FTZ R2, R249, c[0x0][0x29c], -R245.reuse ;  /* 0x0000a700f9027a23 */ /* 0x102fe400000108f5 */
[--C-:B------:R-:W-:Y:S01]  /*3a00*/  FFMA.FTZ R142, R251, c[0x0][0x29c], -R245.reuse ;  /* 0x0000a700fb8e7a23 */ /* 0x100fe200000108f5 */
[----:B------:R-:W-:Y:S01]  /*3a10*/  FSEL R146, R229, -INF , P6 ;  /* 0xff800000e5927808 */ /* 0x000fe20003000000 */
[----:B------:R-:W-:Y:S01]  /*3a20*/  MUFU.EX2 R141, R141 ;  /* 0x0000008d008d7308 */ /* 0x000fe20000000800 */
[----:B------:R-:W-:Y:S03]  /*3a30*/  FSEL R147, R235, -INF , P0 ;  /* 0xff800000eb937808 */ /* 0x000fe60000000000 */
[--C-:B------:R-:W-:Y:S01]  /*3a40*/  FFMA.FTZ R143, R146, c[0x0][0x29c], -R245.reuse ;  /* 0x0000a700928f7a23 */ /* 0x100fe200000108f5 */
[----:B------:R-:W-:Y:S01]  /*3a50*/  FSEL R146, R243, -INF , P1 ;  /* 0xff800000f3927808 */ /* 0x000fe20000800000 */
[----:B------:R-:W-:Y:S02]  /*3a60*/  FFMA.FTZ R229, -R229, R229, 1 ;  /* 0x3f800000e5e57423 */ /* 0x000fe400000101e5 */
[----:B------:R-:W-:Y:S01]  /*3a70*/  FFMA.FTZ R243, -R243, R243, 1 ;  /* 0x3f800000f3f37423 */ /* 0x000fe200000101f3 */
[-C--:B--2---:R-:W-:Y:S01]  /*3a80*/  HMMA.16816.F32.BF16 R4, R148, R152.reuse, R4 ;  /* 0x000000989404723c */ /* 0x084fe20000041804 */
[----:B------:R-:W-:Y:S04]  /*3a90*/  MUFU.EX2 R143, R143 ;  /* 0x0000008f008f7308 */ /* 0x000fe80000000800 */
[--C-:B------:R-:W-:Y:S01]  /*3aa0*/  FFMA.FTZ R145, R146, c[0x0][0x29c], -R245.reuse ;  /* 0x0000a70092917a23 */ /* 0x100fe200000108f5 */
[C---:B------:R-:W-:Y:S01]  /*3ab0*/  FSEL R146, R244.reuse, -INF , P0 ;  /* 0xff800000f4927808 */ /* 0x040fe20000000000 */
[----:B------:R-:W-:Y:S01]  /*3ac0*/  FFMA.FTZ R244, -R244, R244, 1 ;  /* 0x3f800000f4f47423 */ /* 0x000fe200000101f4 */
[C---:B------:R-:W-:Y:S03]  /*3ad0*/  HMMA.16816.F32.BF16 R8, R156.reuse, R152, R8 ;  /* 0x000000989c08723c */ /* 0x040fe60000041808 */
[----:B------:R-:W-:Y:S01]  /*3ae0*/  MUFU.EX2 R145, R145 ;  /* 0x0000009100917308 */ /* 0x000fe20000000800 */
[----:B------:R-:W-:Y:S02]  /*3af0*/  FFMA.FTZ R245, R146, c[0x0][0x29c], -R245 ;  /* 0x0000a70092f57a23 */ /* 0x000fe400000108f5 */
[----:B------:R-:W-:Y:S01]  /*3b00*/  FFMA.FTZ R235, -R235, R235, 1 ;  /* 0x3f800000ebeb7423 */ /* 0x000fe200000101eb */
[C---:B------:R-:W-:Y:S01]  /*3b10*/  FSEL R153, R234.reuse, -INF , P1 ;  /* 0xff800000ea997808 */ /* 0x040fe20000800000 */
[-C--:B------:R-:W-:Y:S04]  /*3b20*/  HMMA.16816.F32.BF16 R12, R156, R154.reuse, R12 ;  /* 0x0000009a9c0c723c */ /* 0x080fe8000004180c */
[----:B------:R-:W-:Y:S01]  /*3b30*/  FFMA.FTZ R234, -R234, R234, 1 ;  /* 0x3f800000eaea7423 */ /* 0x000fe200000101ea */
[----:B------:R-:W1:Y:S01]  /*3b40*/  MUFU.EX2 R175, R175 ;  /* 0x000000af00af7308 */ /* 0x000e620000000800 */
[--C-:B------:R-:W-:Y:S02]  /*3b50*/  FFMA.FTZ R152, R169, c[0x0][0x29c], -R242.reuse ;  /* 0x0000a700a9987a23 */ /* 0x100fe400000108f2 */
[C---:B------:R-:W-:Y:S07]  /*3b60*/  HMMA.16816.F32.BF16 R16, R148.reuse, R154, R16 ;  /* 0x0000009a9410723c */ /* 0x040fee0000041810 */
[----:B------:R-:W2:Y:S01]  /*3b70*/  MUFU.EX2 R246, R246 ;  /* 0x000000f600f67308 */ /* 0x000ea20000000800 */
[-C--:B------:R-:W-:Y:S04]  /*3b80*/  HMMA.16816.F32.BF16 R20, R148, R136.reuse, R20 ;  /* 0x000000889414723c */ /* 0x080fe80000041814 */
[----:B------:R-:W-:Y:S04]  /*3b90*/  FSEL R155, R231, -INF , P6 ;  /* 0xff800000e79b7808 */ /* 0x000fe80003000000 */
[C---:B------:R-:W-:Y:S01]  /*3ba0*/  HMMA.16816.F32.BF16 R24, R156.reuse, R136, R24 ;  /* 0x000000889c18723c */ /* 0x040fe20000041818 */
[----:B------:R-:W5:Y:S03]  /*3bb0*/  MUFU.EX2 R247, R250 ;  /* 0x000000fa00f77308 */ /* 0x000f660000000800 */
[----:B------:R-:W-:Y:S04]  /*3bc0*/  FFMA.FTZ R155, R155, c[0x0][0x29c], -R242 ;  /* 0x0000a7009b9b7a23 */ /* 0x000fe800000108f2 */
[-C--:B------:R-:W-:Y:S03]  /*3bd0*/  HMMA.16816.F32.BF16 R28, R156, R138.reuse, R28 ;  /* 0x0000008a9c1c723c */ /* 0x080fe6000004181c */
[----:B------:R-:W1:Y:S01]  /*3be0*/  MUFU.EX2 R2, R2 ;  /* 0x0000000200027308 */ /* 0x000e620000000800 */
[--C-:B----4-:R-:W-:Y:S02]  /*3bf0*/  FADD.FTZ R16, R16, -R140.reuse ;  /* 0x8000008c10107221 */ /* 0x110fe40000010000 */
[--C-:B------:R-:W-:Y:S02]  /*3c00*/  FADD.FTZ R17, R17, -R140.reuse ;  /* 0x8000008c11117221 */ /* 0x100fe40000010000 */
[----:B------:R-:W-:Y:S01]  /*3c10*/  HMMA.16816.F32.BF16 R32, R148, R138, R32 ;  /* 0x0000008a9420723c */ /* 0x000fe20000041820 */
[----:B------:R-:W4:Y:S03]  /*3c20*/  LDS R138, [R237+0x182a0] ;  /* 0x0182a000ed8a7984 */ /* 0x000f260000000800 */
[--C-:B------:R-:W-:Y:S01]  /*3c30*/  FADD.FTZ R158, R5, -R140.reuse ;  /* 0x8000008c059e7221 */ /* 0x100fe20000010000 */
[----:B------:R-:W1:Y:S01]  /*3c40*/  MUFU.EX2 R142, R142 ;  /* 0x0000008e008e7308 */ /* 0x000e620000000800 */
[----:B------:R-:W-:Y:S01]  /*3c50*/  FADD.FTZ R20, R20, -R140 ;  /* 0x8000008c14147221 */ /* 0x000fe20000010000 */
[----:B------:R-:W-:Y:S01]  /*3c60*/  FSEL R148, R238, -INF , P0 ;  /* 0xff800000ee947808 */ /* 0x000fe20000000000 */
[----:B------:R-:W-:Y:S01]  /*3c70*/  FFMA.FTZ R139, -R222, R222, 1 ;  /* 0x3f800000de8b7423 */ /* 0x000fe200000101de */
[----:B---3--:R-:W-:Y:S02]  /*3c80*/  F2FP.BF16.PACK_AB R222, R174, R165 ;  /* 0x000000a5aede723e */ /* 0x008fe400000010ff */
[----:B------:R-:W-:Y:S01]  /*3c90*/  PLOP3.LUT P0, PT, PT, PT, UP0, 0x80, 0x0 ;  /* 0x000000000000781c */ /* 0x000fe20003f0f008 */
[----:B------:R-:W-:Y:S01]  /*3ca0*/  FMUL.FTZ R16, R163, R16 ;  /* 0x00000010a3107220 */ /* 0x000fe20000410000 */
[----:B------:R-:W-:Y:S01]  /*3cb0*/  FSEL R150, R236, -INF , P1 ;  /* 0xff800000ec967808 */ /* 0x000fe20000800000 */
[----:B------:R-:W-:Y:S01]  /*3cc0*/  FFMA.FTZ R156, R153, c[0x0][0x29c], -R242 ;  /* 0x0000a700999c7a23 */ /* 0x000fe200000108f2 */
[----:B------:R-:W3:Y:S01]  /*3cd0*/  MUFU.EX2 R152, R152 ;  /* 0x0000009800987308 */ /* 0x000ee20000000800 */
[----:B------:R-:W-:Y:S01]  /*3ce0*/  FMUL.FTZ R153, R161, R158 ;  /* 0x0000009ea1997220 */ /* 0x000fe20000410000 */
[----:B------:R-:W-:Y:S01]  /*3cf0*/  FSEL R158, R233, -INF , P6 ;  /* 0xff800000e99e7808 */ /* 0x000fe20003000000 */
[----:B------:R-:W-:Y:S02]  /*3d00*/  FMUL.FTZ R16, R16, R139 ;  /* 0x0000008b10107220 */ /* 0x000fe40000410000 */
[----:B------:R-:W-:Y:S02]  /*3d10*/  FMUL.FTZ R20, R165, R20 ;  /* 0x00000014a5147220 */ /* 0x000fe40000410000 */
[----:B------:R-:W-:Y:S02]  /*3d20*/  FFMA.FTZ R139, -R226, R226, 1 ;  /* 0x3f800000e28b7423 */ /* 0x000fe400000101e2 */
[--C-:B------:R-:W-:Y:S01]  /*3d30*/  FADD.FTZ R32, R32, -R140.reuse ;  /* 0x8000008c20207221 */ /* 0x100fe20000010000 */
[----:B------:R-:W-:Y:S01]  /*3d40*/  MUFU.EX2 R156, R156 ;  /* 0x0000009c009c7308 */ /* 0x000fe20000000800 */
[----:B------:R-:W-:Y:S02]  /*3d50*/  FMUL.FTZ R153, R153, R214 ;  /* 0x000000d699997220 */ /* 0x000fe40000410000 */
[----:B------:R-:W-:Y:S02]  /*3d60*/  FMUL.FTZ R20, R20, R139 ;  /* 0x0000008b14147220 */ /* 0x000fe40000410000 */
[----:B------:R-:W-:Y:S02]  /*3d70*/  FADD.FTZ R33, R33, -R140 ;  /* 0x8000008c21217221 */ /* 0x000fe40000010000 */
[----:B------:R-:W-:Y:S02]  /*3d80*/  FMUL.FTZ R17, R170, R17 ;  /* 0x00000011aa117220 */ /* 0x000fe40000410000 */
[----:B------:R-:W-:Y:S01]  /*3d90*/  FFMA.FTZ R214, -R223, R223, 1 ;  /* 0x3f800000dfd67423 */ /* 0x000fe200000101df */
[----:B------:R-:W-:Y:S01]  /*3da0*/  MUFU.EX2 R146, R245 ;  /* 0x000000f500927308 */ /* 0x000fe20000000800 */
[----:B-1----:R-:W-:Y:S02]  /*3db0*/  FMUL.FTZ R32, R175, R32 ;  /* 0x00000020af207220 */ /* 0x002fe40000410000 */
[----:B------:R-:W-:Y:S02]  /*3dc0*/  FFMA.FTZ R139, -R240, R240, 1 ;  /* 0x3f800000f08b7423 */ /* 0x000fe400000101f0 */
[----:B------:R-:W-:Y:S02]  /*3dd0*/  FMUL.FTZ R17, R17, R214 ;  /* 0x000000d611117220 */ /* 0x000fe40000410000 */
[----:B--2---:R-:W-:Y:S02]  /*3de0*/  FMUL.FTZ R33, R246, R33 ;  /* 0x00000021f6217220 */ /* 0x004fe40000410000 */
[----:B------:R-:W-:Y:S01]  /*3df0*/  FFMA.FTZ R214, -R241, R241, 1 ;  /* 0x3f800000f1d67423 */ /* 0x000fe200000101f1 */
[----:B------:R-:W-:Y:S01]  /*3e00*/  F2FP.BF16.PACK_AB R16, R17, R16 ;  /* 0x000000101110723e */ /* 0x000fe200000010ff */
[----:B------:R-:W-:Y:S01]  /*3e10*/  FMUL.FTZ R32, R32, R139 ;  /* 0x0000008b20207220 */ /* 0x000fe20000410000 */
[----:B------:R-:W-:Y:S01]  /*3e20*/  MUFU.EX2 R172, R172 ;  /* 0x000000ac00ac7308 */ /* 0x000fe20000000800 */
[----:B----4-:R-:W-:Y:S02]  /*3e30*/  FADD.FTZ R139, R7, -R138 ;  /* 0x8000008a078b7221 */ /* 0x010fe40000010000 */
[----:B------:R-:W-:Y:S01]  /*3e40*/  FMUL.FTZ R33, R33, R214 ;  /* 0x000000d621217220 */ /* 0x000fe20000410000 */
[C---:B-----5:R-:W-:Y:S01]  /*3e50*/  F2FP.BF16.PACK_AB R214, R144.reuse, R247 ;  /* 0x000000f790d6723e */ /* 0x060fe200000010ff */
[----:B------:R-:W-:Y:S02]  /*3e60*/  FMUL.FTZ R139, R144, R139 ;  /* 0x0000008b908b7220 */ /* 0x000fe40000410000 */
[----:B------:R-:W1:Y:S01]  /*3e70*/  LDS R144, [R237+0x18300] ;  /* 0x01830000ed907984 */ /* 0x000e620000000800 */
[----:B------:R-:W-:Y:S01]  /*3e80*/  FADD.FTZ R21, R21, -R140 ;  /* 0x8000008c15157221 */ /* 0x000fe20000010000 */
[----:B------:R-:W-:Y:S01]  /*3e90*/  F2FP.BF16.PACK_AB R32, R33, R32 ;  /* 0x000000202120723e */ /* 0x000fe200000010ff */
[--C-:B------:R-:W-:Y:S01]  /*3ea0*/  FFMA.FTZ R158, R158, c[0x0][0x29c], -R239.reuse ;  /* 0x0000a7009e9e7a23 */ /* 0x100fe200000108ef */
[----:B------:R-:W2:Y:S01]  /*3eb0*/  LDS R237, [R237+0x18320] ;  /* 0x01832000eded7984 */ /* 0x000ea20000000800 */
[----:B------:R-:W-:Y:S02]  /*3ec0*/  FMUL.FTZ R21, R174, R21 ;  /* 0x00000015ae157220 */ /* 0x000fe40000410000 */
[----:B------:R-:W-:Y:S01]  /*3ed0*/  FFMA.FTZ R174, -R227, R227, 1 ;  /* 0x3f800000e3ae7423 */ /* 0x000fe200000101e3 */
[----:B------:R-:W-:Y:S01]  /*3ee0*/  STS [R205+0x18880], R214 ;  /* 0x018880d6cd007388 */ /* 0x000fe20000000800 */
[--C-:B------:R-:W-:Y:S02]  /*3ef0*/  FFMA.FTZ R150, R150, c[0x0][0x29c], -R239.reuse ;  /* 0x0000a70096967a23 */ /* 0x100fe400000108ef */
[----:B------:R-:W-:Y:S02]  /*3f00*/  FMUL.FTZ R21, R21, R174 ;  /* 0x000000ae15157220 */ /* 0x000fe40000410000 */
[----:B------:R-:W-:Y:S01]  /*3f10*/  FFMA.FTZ R239, R148, c[0x0][0x29c], -R239 ;  /* 0x0000a70094ef7a23 */ /* 0x000fe200000108ef */
[----:B------:R-:W-:Y:S01]  /*3f20*/  F2FP.BF16.PACK_AB R148, R170, R163 ;  /* 0x000000a3aa94723e */ /* 0x000fe200000010ff */
[--C-:B------:R-:W-:Y:S01]  /*3f30*/  FADD.FTZ R17, R18, -R138.reuse ;  /* 0x8000008a12117221 */ /* 0x100fe20000010000 */
[----:B------:R-:W-:Y:S01]  /*3f40*/  F2FP.BF16.PACK_AB R20, R21, R20 ;  /* 0x000000141514723e */ /* 0x000fe200000010ff */
[--C-:B------:R-:W-:Y:S01]  /*3f50*/  FADD.FTZ R18, R19, -R138.reuse ;  /* 0x8000008a13127221 */ /* 0x100fe20000010000 */
[----:B------:R-:W4:Y:S01]  /*3f60*/  MUFU.EX2 R170, R171 ;  /* 0x000000ab00aa7308 */ /* 0x000f220000000800 */
[--C-:B------:R-:W-:Y:S02]  /*3f70*/  FADD.FTZ R21, R22, -R138.reuse ;  /* 0x8000008a16157221 */ /* 0x100fe40000010000 */
[----:B------:R-:W-:Y:S02]  /*3f80*/  FADD.FTZ R22, R23, -R138 ;  /* 0x8000008a17167221 */ /* 0x000fe40000010000 */
[C---:B------:R-:W-:Y:S02]  /*3f90*/  FMUL.FTZ R18, R141.reuse, R18 ;  /* 0x000000128d127220 */ /* 0x040fe40000410000 */
[----:B------:R-:W-:Y:S01]  /*3fa0*/  FMUL.FTZ R17, R2, R17 ;  /* 0x0000001102117220 */ /* 0x000fe20000410000 */
[----:B------:R-:W-:Y:S01]  /*3fb0*/  F2FP.BF16.PACK_AB R2, R141, R2 ;  /* 0x000000028d02723e */ /* 0x000fe200000010ff */
[----:B------:R-:W-:Y:S01]  /*3fc0*/  FFMA.FTZ R242, R147, c[0x0][0x29c], -R242 ;  /* 0x0000a70093f27a23 */ /* 0x000fe200000108f2 */
[----:B------:R5:W-:Y:S01]  /*3fd0*/  MUFU.EX2 R23, R168 ;  /* 0x000000a800177308 */ /* 0x000be20000000800 */
[C---:B------:R-:W-:Y:S02]  /*3fe0*/  FMUL.FTZ R22, R143.reuse, R22 ;  /* 0x000000168f167220 */ /* 0x040fe40000410000 */
[----:B------:R-:W-:Y:S01]  /*3ff0*/  FMUL.FTZ R21, R142, R21 ;  /* 0x000000158e157220 */ /* 0x000fe20000410000 */
[----:B------:R-:W-:Y:S01]  /*4000*/  F2FP.BF16.PACK_AB R142, R143, R142 ;  /* 0x0000008e8f8e723e */ /* 0x000fe200000010ff */
[----:B------:R-:W-:Y:S02]  /*4010*/  FMUL.FTZ R17, R17, R224 ;  /* 0x000000e011117220 */ /* 0x000fe40000410000 */
[----:B------:R-:W-:Y:S02]  /*4020*/  FMUL.FTZ R18, R18, R225 ;  /* 0x000000e112127220 */ /* 0x000fe40000410000 */
[----:B------:R-:W-:Y:S01]  /*4030*/  FMUL.FTZ R21, R21, R228 ;  /* 0x000000e415157220 */ /* 0x000fe20000410000 */
[----:B------:R-:W2:Y:S01]  /*4040*/  MUFU.EX2 R174, R155 ;  /* 0x0000009b00ae7308 */ /* 0x000ea20000000800 */
[----:B------:R-:W-:Y:S01]  /*4050*/  FMUL.FTZ R22, R22, R229 ;  /* 0x000000e516167220 */ /* 0x000fe20000410000 */
[----:B------:R-:W-:Y:S01]  /*4060*/  F2FP.BF16.PACK_AB R18, R18, R17 ;  /* 0x000000111212723e */ /* 0x000fe200000010ff */
[--C-:B-1----:R-:W-:Y:S02]  /*4070*/  FADD.FTZ R17, R8, -R144.reuse ;  /* 0x8000009008117221 */ /* 0x102fe40000010000 */
[--C-:B------:R-:W-:Y:S01]  /*4080*/  FADD.FTZ R8, R9, -R144.reuse ;  /* 0x8000009009087221 */ /* 0x100fe20000010000 */
[----:B------:R-:W-:Y:S01]  /*4090*/  F2FP.BF16.PACK_AB R22, R22, R21 ;  /* 0x000000151616723e */ /* 0x000fe200000010ff */
[----:B---3--:R-:W-:Y:S01]  /*40a0*/  FMUL.FTZ R17, R152, R17 ;  /* 0x0000001198117220 */ /* 0x008fe20000410000 */
[C---:B------:R-:W-:Y:S01]  /*40b0*/  F2FP.BF16.PACK_AB R152, R3.reuse, R152 ;  /* 0x000000980398723e */ /* 0x040fe200000010ff */
[----:B------:R-:W-:Y:S01]  /*40c0*/  FMUL.FTZ R8, R3, R8 ;  /* 0x0000000803087220 */ /* 0x000fe20000410000 */
[----:B------:R-:W1:Y:S01]  /*40d0*/  MUFU.EX2 R19, R242 ;  /* 0x000000f200137308 */ /* 0x000e620000000800 */
[----:B------:R-:W-:Y:S02]  /*40e0*/  FADD.FTZ R13, R13, -R144 ;  /* 0x800000900d0d7221 */ /* 0x000fe40000010000 */
[----:B------:R-:W-:Y:S01]  /*40f0*/  FADD.FTZ R157, R4, -R140 ;  /* 0x8000008c049d7221 */ /* 0x000fe20000010000 */
[----:B------:R-:W-:Y:S01]  /*4100*/  F2FP.BF16.PACK_AB R140, R246, R175 ;  /* 0x000000aff68c723e */ /* 0x000fe200000010ff */
[----:B----4-:R-:W-:Y:S02]  /*4110*/  FMUL.FTZ R13, R170, R13 ;  /* 0x0000000daa0d7220 */ /* 0x010fe40000410000 */
[----:B-----5:R-:W-:Y:S02]  /*4120*/  FFMA.FTZ R168, -R219, R219, 1 ;  /* 0x3f800000dba87423 */ /* 0x020fe400000101db */
[--C-:B------:R-:W-:Y:S01]  /*4130*/  FADD.FTZ R12, R12, -R144.reuse ;  /* 0x800000900c0c7221 */ /* 0x100fe20000010000 */
[----:B------:R3:W-:Y:S01]  /*4140*/  MUFU.EX2 R21, R158 ;  /* 0x0000009e00157308 */ /* 0x0007e20000000800 */
[----:B------:R-:W-:Y:S02]  /*4150*/  FMUL.FTZ R168, R13, R168 ;  /* 0x000000a80da87220 */ /* 0x000fe40000410000 */
[--C-:B------:R-:W-:Y:S02]  /*4160*/  FADD.FTZ R24, R24, -R144.reuse ;  /* 0x8000009018187221 */ /* 0x100fe40000010000 */
[--C-:B------:R-:W-:Y:S02]  /*4170*/  FADD.FTZ R25, R25, -R144.reuse ;  /* 0x8000009019197221 */ /* 0x100fe40000010000 */
[--C-:B------:R-:W-:Y:S02]  /*4180*/  FADD.FTZ R13, R28, -R144.reuse ;  /* 0x800000901c0d7221 */ /* 0x100fe40000010000 */
[----:B------:R-:W-:Y:S01]  /*4190*/  FADD.FTZ R144, R29, -R144 ;  /* 0x800000901d907221 */ /* 0x000fe20000010000 */
[----:B------:R-:W4:Y:S01]  /*41a0*/  MUFU.EX2 R3, R166 ;  /* 0x000000a600037308 */ /* 0x000f220000000800 */
[----:B------:R-:W-:Y:S01]  /*41b0*/  FMUL.FTZ R154, R160, R157 ;  /* 0x0000009da09a7220 */ /* 0x000fe20000410000 */
[----:B------:R-:W-:Y:S01]  /*41c0*/  F2FP.BF16.PACK_AB R160, R161, R160 ;  /* 0x000000a0a1a0723e */ /* 0x000fe200000010ff */
[----:B--2---:R-:W-:Y:S02]  /*41d0*/  FMUL.FTZ R25, R174, R25 ;  /* 0x00000019ae197220 */ /* 0x004fe40000410000 */
[----:B------:R-:W-:Y:S02]  /*41e0*/  FMUL.FTZ R24, R173, R24 ;  /* 0x00000018ad187220 */ /* 0x000fe40000410000 */
[----:B------:R-:W-:Y:S01]  /*41f0*/  FMUL.FTZ R13, R156, R13 ;  /* 0x0000000d9c0d7220 */ /* 0x000fe20000410000 */
[----:B-1----:R-:W-:Y:S01]  /*4200*/  F2FP.BF16.PACK_AB R156, R19, R156 ;  /* 0x0000009c139c723e */ /* 0x002fe200000010ff */
[----:B------:R-:W-:Y:S01]  /*4210*/  FFMA.FTZ R28, -R231, R231, 1 ;  /* 0x3f800000e71c7423 */ /* 0x000fe200000101e7 */
[----:B------:R-:W-:Y:S01]  /*4220*/  STS [R205+0x18480], R160 ;  /* 0x018480a0cd007388 */ /* 0x000fe20000000800 */
[----:B------:R-:W-:Y:S01]  /*4230*/  FMUL.FTZ R144, R19, R144 ;  /* 0x0000009013907220 */ /* 0x000fe20000410000 */
[----:B------:R-:W-:Y:S01]  /*4240*/  MUFU.EX2 R150, R150 ;  /* 0x0000009600967308 */ /* 0x000fe20000000800 */
[----:B------:R-:W-:Y:S01]  /*4250*/  FFMA.FTZ R19, -R230, R230, 1 ;  /* 0x3f800000e6137423 */ /* 0x000fe200000101e6 */
[----:B------:R1:W-:Y:S01]  /*4260*/  STS [R207], R148 ;  /* 0x00000094cf007388 */ /* 0x0003e20000000800 */
[----:B------:R-:W-:Y:S02]  /*4270*/  FMUL.FTZ R28, R25, R28 ;  /* 0x0000001c191c7220 */ /* 0x000fe40000410000 */
[----:B------:R-:W-:Y:S01]  /*4280*/  FMUL.FTZ R19, R24, R19 ;  /* 0x0000001318137220 */ /* 0x000fe20000410000 */
[----:B------:R-:W-:Y:S01]  /*4290*/  F2FP.BF16.PACK_AB R24, R23, R162 ;  /* 0x000000a21718723e */ /* 0x000fe200000010ff */
[--C-:B------:R-:W-:Y:S01]  /*42a0*/  FADD.FTZ R35, R35, -R138.reuse ;  /* 0x8000008a23237221 */ /* 0x100fe20000010000 */
[----:B------:R2:W-:Y:S01]  /*42b0*/  STS [R207+0x400], R2 ;  /* 0x00040002cf007388 */ /* 0x0005e20000000800 */
[--C-:B------:R-:W-:Y:S01]  /*42c0*/  FADD.FTZ R226, R6, -R138.reuse ;  /* 0x8000008a06e27221 */ /* 0x100fe20000010000 */
[----:B---3--:R-:W-:Y:S01]  /*42d0*/  F2FP.BF16.PACK_AB R158, R28, R19 ;  /* 0x000000131c9e723e */ /* 0x008fe200000010ff */
[----:B------:R-:W-:Y:S01]  /*42e0*/  FADD.FTZ R34, R34, -R138 ;  /* 0x8000008a22227221 */ /* 0x000fe20000010000 */
[C---:B------:R-:W-:Y:S01]  /*42f0*/  F2FP.BF16.PACK_AB R138, R146.reuse, R145 ;  /* 0x00000091928a723e */ /* 0x040fe200000010ff */
[----:B------:R-:W-:Y:S01]  /*4300*/  FMUL.FTZ R35, R146, R35 ;  /* 0x0000002392237220 */ /* 0x000fe20000410000 */
[----:B------:R-:W-:Y:S01]  /*4310*/  F2FP.BF16.PACK_AB R146, R170, R167 ;  /* 0x000000a7aa92723e */ /* 0x000fe200000010ff */
[----:B------:R-:W-:Y:S01]  /*4320*/  STS [R205+0x19480], R152 ;  /* 0x01948098cd007388 */ /* 0x000fe20000000800 */
[----:B----4-:R-:W-:Y:S01]  /*4330*/  F2FP.BF16.PACK_AB R28, R3, R164 ;  /* 0x000000a4031c723e */ /* 0x010fe200000010ff */
[----:B------:R-:W-:Y:S01]  /*4340*/  FMUL.FTZ R12, R167, R12 ;  /* 0x0000000ca70c7220 */ /* 0x000fe20000410000 */
[----:B------:R-:W3:Y:S01]  /*4350*/  MUFU.EX2 R239, R239 ;  /* 0x000000ef00ef7308 */ /* 0x000ee20000000800 */
[----:B------:R-:W-:Y:S01]  /*4360*/  STS [R205+0x19880], R24 ;  /* 0x01988018cd007388 */ /* 0x000fe20000000800 */
[----:B------:R-:W-:Y:S02]  /*4370*/  FFMA.FTZ R9, -R218, R218, 1 ;  /* 0x3f800000da097423 */ /* 0x000fe400000101da */
[----:B------:R-:W-:Y:S01]  /*4380*/  FMUL.FTZ R226, R247, R226 ;  /* 0x000000e2f7e27220 */ /* 0x000fe20000410000 */
[----:B------:R-:W-:Y:S01]  /*4390*/  STS [R207+0x1000], R146 ;  /* 0x00100092cf007388 */ /* 0x000fe20000000800 */
[----:B------:R-:W-:Y:S01]  /*43a0*/  FMUL.FTZ R9, R12, R9 ;  /* 0x000000090c097220 */ /* 0x000fe20000410000 */
[----:B------:R-:W-:Y:S01]  /*43b0*/  F2FP.BF16.PACK_AB R12, R174, R173 ;  /* 0x000000adae0c723e */ /* 0x000fe200000010ff */
[----:B------:R-:W-:Y:S01]  /*43c0*/  FFMA.FTZ R147, -R210, R210, 1 ;  /* 0x3f800000d2937423 */ /* 0x000fe200000101d2 */
[----:B------:R-:W-:Y:S01]  /*43d0*/  STS [R207+0x1400], R28 ;  /* 0x0014001ccf007388 */ /* 0x000fe20000000800 */
[----:B-1----:R-:W-:Y:S01]  /*43e0*/  F2FP.BF16.PACK_AB R148, R21, R172 ;  /* 0x000000ac1594723e */ /* 0x002fe200000010ff */
[----:B------:R-:W-:Y:S01]  /*43f0*/  FFMA.FTZ R210, -R211, R211, 1 ;  /* 0x3f800000d3d27423 */ /* 0x000fe200000101d3 */
[----:B------:R-:W-:Y:S01]  /*4400*/  F2FP.BF16.PACK_AB R168, R168, R9 ;  /* 0x00000009a8a8723e */ /* 0x000fe200000010ff */
[----:B------:R-:W-:Y:S01]  /*4410*/  STS [R205+0x1a480], R222 ;  /* 0x01a480decd007388 */ /* 0x000fe20000000800 */
[----:B------:R-:W-:Y:S02]  /*4420*/  FMUL.FTZ R147, R226, R147 ;  /* 0x00000093e2937220 */ /* 0x000fe40000410000 */
[----:B------:R-:W-:Y:S01]  /*4430*/  FMUL.FTZ R210, R139, R210 ;  /* 0x000000d28bd27220 */ /* 0x000fe20000410000 */
[----:B------:R-:W-:Y:S01]  /*4440*/  STS [R205+0x1a880], R142 ;  /* 0x01a8808ecd007388 */ /* 0x000fe20000000800 */
[--C-:B------:R-:W-:Y:S02]  /*4450*/  FADD.FTZ R9, R10, -R237.reuse ;  /* 0x800000ed0a097221 */ /* 0x100fe40000010000 */
[--C-:B--2---:R-:W-:Y:S01]  /*4460*/  FADD.FTZ R2, R11, -R237.reuse ;  /* 0x800000ed0b027221 */ /* 0x104fe20000010000 */
[----:B------:R-:W-:Y:S01]  /*4470*/  STS [R207+0x2000], R140 ;  /* 0x0020008ccf007388 */ /* 0x000fe20000000800 */
[----:B------:R-:W-:Y:S01]  /*4480*/  FMUL.FTZ R154, R154, R213 ;  /* 0x000000d59a9a7220 */ /* 0x000fe20000410000 */
[----:B------:R-:W-:Y:S01]  /*4490*/  F2FP.BF16.PACK_AB R210, R210, R147 ;  /* 0x00000093d2d2723e */ /* 0x000fe200000010ff */
[----:B------:R-:W-:Y:S01]  /*44a0*/  FMUL.FTZ R2, R23, R2 ;  /* 0x0000000217027220 */ /* 0x000fe20000410000 */
[----:B------:R-:W-:Y:S01]  /*44b0*/  STS [R207+0x2400], R138 ;  /* 0x0024008acf007388 */ /* 0x000fe20000000800 */
[--C-:B------:R-:W-:Y:S01]  /*44c0*/  FADD.FTZ R10, R15, -R237.reuse ;  /* 0x800000ed0f0a7221 */ /* 0x100fe20000010000 */
[----:B------:R-:W-:Y:S01]  /*44d0*/  F2FP.BF16.PACK_AB R154, R153, R154 ;  /* 0x0000009a999a723e */ /* 0x000fe200000010ff */
[--C-:B------:R-:W-:Y:S01]  /*44e0*/  FADD.FTZ R11, R14, -R237.reuse ;  /* 0x800000ed0e0b7221 */ /* 0x100fe20000010000 */
[----:B------:R3:W-:Y:S01]  /*44f0*/  STS [R205+0x1b480], R12 ;  /* 0x01b4800ccd007388 */ /* 0x0007e20000000800 */
        /* <DEDUP_REMOVED lines=8> */
[----:B------:R-:W-:Y:S02]  /*4580*/  FMUL.FTZ R2, R2, R217 ;  /* 0x000000d902027220 */ /* 0x000fe40000410000 */
[----:B------:R-:W-:Y:S02]  /*4590*/  FMUL.FTZ R11, R164, R11 ;  /* 0x0000000ba40b7220 */ /* 0x000fe40000410000 */
[----:B------:R-:W-:Y:S01]  /*45a0*/  FMUL.FTZ R10, R10, R221 ;  /* 0x000000dd0a0a7220 */ /* 0x000fe20000410000 */
[----:B------:R-:W-:Y:S01]  /*45b0*/  F2FP.BF16.PACK_AB R2, R2, R9 ;  /* 0x000000090202723e */ /* 0x000fe200000010ff */
[----:B------:R-:W-:Y:S02]  /*45c0*/  FMUL.FTZ R11, R11, R220 ;  /* 0x000000dc0b0b7220 */ /* 0x000fe40000410000 */
[--C-:B------:R-:W-:Y:S02]  /*45d0*/  FADD.FTZ R3, R26, -R237.reuse ;  /* 0x800000ed1a037221 */ /* 0x100fe40000010000 */
[--C-:B------:R-:W-:Y:S01]  /*45e0*/  FADD.FTZ R14, R27, -R237.reuse ;  /* 0x800000ed1b0e7221 */ /* 0x100fe20000010000 */
[----:B------:R-:W-:Y:S01]  /*45f0*/  F2FP.BF16.PACK_AB R10, R10, R11 ;  /* 0x0000000b0a0a723e */ /* 0x000fe200000010ff */
[----:B------:R-:W-:Y:S01]  /*4600*/  FMUL.FTZ R34, R145, R34 ;  /* 0x0000002291227220 */ /* 0x000fe20000410000 */
[----:B---3--:R-:W-:Y:S01]  /*4610*/  F2FP.BF16.PACK_AB R12, R239, R150 ;  /* 0x00000096ef0c723e */ /* 0x008fe200000010ff */
[----:B------:R-:W-:Y:S02]  /*4620*/  FMUL.FTZ R14, R21, R14 ;  /* 0x0000000e150e7220 */ /* 0x000fe40000410000 */
[----:B------:R-:W-:Y:S02]  /*4630*/  FFMA.FTZ R233, -R233, R233, 1 ;  /* 0x3f800000e9e97423 */ /* 0x000fe400000101e9 */
[----:B------:R1:W-:Y:S01]  /*4640*/  STS [R207+0x3400], R12 ;  /* 0x0034000ccf007388 */ /* 0x0003e20000000800 */
[----:B------:R-:W-:Y:S02]  /*4650*/  FMUL.FTZ R3, R172, R3 ;  /* 0x00000003ac037220 */ /* 0x000fe40000410000 */
[----:B------:R-:W-:Y:S01]  /*4660*/  FMUL.FTZ R35, R35, R244 ;  /* 0x000000f423237220 */ /* 0x000fe20000410000 */
[----:B------:R-:W-:Y:S01]  /*4670*/  BAR.SYNC.DEFER_BLOCKING 0x0 ;  /* 0x0000000000007b1d */ /* 0x000fe20000010000 */
[--C-:B------:R-:W-:Y:S02]  /*4680*/  FADD.FTZ R9, R30, -R237.reuse ;  /* 0x800000ed1e097221 */ /* 0x100fe40000010000 */
[----:B------:R-:W-:Y:S02]  /*4690*/  FMUL.FTZ R34, R34, R243 ;  /* 0x000000f322227220 */ /* 0x000fe40000410000 */
[----:B------:R-:W-:Y:S02]  /*46a0*/  FMUL.FTZ R14, R14, R233 ;  /* 0x000000e90e0e7220 */ /* 0x000fe40000410000 */
[----:B------:R-:W-:Y:S01]  /*46b0*/  FMUL.FTZ R3, R3, R232 ;  /* 0x000000e803037220 */ /* 0x000fe20000410000 */
[----:B------:R-:W-:Y:S01]  /*46c0*/  F2FP.BF16.PACK_AB R34, R35, R34 ;  /* 0x000000222322723e */ /* 0x000fe200000010ff */
[----:B------:R-:W-:Y:S02]  /*46d0*/  FMUL.FTZ R9, R150, R9 ;  /* 0x0000000996097220 */ /* 0x000fe40000410000 */
[----:B------:R-:W-:Y:S01]  /*46e0*/  FFMA.FTZ R11, -R238, R238, 1 ;  /* 0x3f800000ee0b7423 */ /* 0x000fe200000101ee */
[----:B------:R-:W-:Y:S01]  /*46f0*/  F2FP.BF16.PACK_AB R138, R14, R3 ;  /* 0x000000030e8a723e */ /* 0x000fe200000010ff */
[----:B------:R-:W-:Y:S01]  /*4700*/  FFMA.FTZ R236, -R236, R236, 1 ;  /* 0x3f800000ecec7423 */ /* 0x000fe200000101ec */
[----:B------:R-:W-:Y:S01]  /*4710*/  MOV R3, UR5 ;  /* 0x0000000500037c02 */ /* 0x000fe20008000f00 */
[----:B------:R-:W-:Y:S02]  /*4720*/  FMUL.FTZ R13, R13, R234 ;  /* 0x000000ea0d0d7220 */ /* 0x000fe40000410000 */
[----:B------:R-:W-:Y:S02]  /*4730*/  FMUL.FTZ R9, R9, R236 ;  /* 0x000000ec09097220 */ /* 0x000fe40000410000 */
[----:B------:R-:W-:Y:S02]  /*4740*/  FMUL.FTZ R144, R144, R235 ;  /* 0x000000eb90907220 */ /* 0x000fe40000410000 */
[----:B-1----:R-:W-:Y:S02]  /*4750*/  FADD.FTZ R12, R31, -R237 ;  /* 0x800000ed1f0c7221 */ /* 0x002fe40000010000 */
[----:B------:R-:W-:Y:S01]  /*4760*/  IMAD R3, R3, 0x1800, R186 ;  /* 0x0000180003037824 */ /* 0x000fe200078e02ba */
[----:B------:R-:W-:Y:S01]  /*4770*/  STS [R205+0x1c480], R154 ;  /* 0x01c4809acd007388 */ /* 0x000fe20000000800 */
[----:B------:R-:W-:Y:S01]  /*4780*/  FMUL.FTZ R12, R239, R12 ;  /* 0x0000000cef0c7220 */ /* 0x000fe20000410000 */
[----:B------:R-:W-:Y:S02]  /*4790*/  F2FP.BF16.PACK_AB R144, R144, R13 ;  /* 0x0000000d9090723e */ /* 0x000fe400000010ff */
[----:B------:R-:W-:Y:S01]  /*47a0*/  STS [R205+0x1c880], R210 ;  /* 0x01c880d2cd007388 */ /* 0x000fe20000000800 */
[----:B------:R-:W-:Y:S01]  /*47b0*/  FMUL.FTZ R12, R12, R11 ;  /* 0x0000000b0c0c7220 */ /* 0x000fe20000410000 */
[----:B------:R-:W-:Y:S02]  /*47c0*/  SHF.L.U32 R160, R3, 0x1, RZ ;  /* 0x0000000103a07819 */ /* 0x000fe400000006ff */
[----:B------:R-:W-:Y:S02]  /*47d0*/  STS [R207+0x4000], R16 ;  /* 0x00400010cf007388 */ /* 0x000fe40000000800 */
[----:B------:R-:W-:Y:S02]  /*47e0*/  F2FP.BF16.PACK_AB R140, R12, R9 ;  /* 0x000000090c8c723e */ /* 0x000fe400000010ff */
        /* <DEDUP_REMOVED lines=123> */
.L_x_787:
        /* <DEDUP_REMOVED lines=239> */
.L_x_783:
[----:B------:R-:W-:Y:S05]  /*5e90*/  @P1 EXIT ;  /* 0x000000000000194d */ /* 0x000fea0003800000 */
[----:B------:R-:W-:-:S04]  /*5ea0*/  ISETP.NE.U32.AND P2, PT, RZ, c[0x0][0x360], PT ;  /* 0x0000d800ff007a0c */ /* 0x000fc80003f45070 */
[----:B------:R-:W-:-:S13]  /*5eb0*/  ISETP.NE.AND.EX P2, PT, RZ, c[0x0][0x364], PT, P2 ;  /* 0x0000d900ff007a0c */ /* 0x000fda0003f45320 */
[----:B------:R-:W-:-:S04]  /*5ec0*/  @P2 IMAD.MOV.U32 R0, RZ, RZ, 0x4 ;  /* 0x00000004ff002424 */ /* 0x000fc800078e00ff */
[----:B------:R-:W-:-:S05]  /*5ed0*/  @P2 IMAD.WIDE R10, R193, R0, c[0x0][0x360] ;  /* 0x0000d800c10a2625 */ /* 0x000fca00078e0200 */
[----:B------:R-:W2:Y:S01]  /*5ee0*/  @P2 LDG.E R0, [R10.64] ;  /* 0x0000000e0a002981 */ /* 0x000ea2000c1e1900 */
[----:B------:R-:W4:Y:S01]  /*5ef0*/  S2UR UR5, SR_CTAID.X ;  /* 0x00000000000579c3 */ /* 0x000f220000002500 */
[----:B------:R-:W-:Y:S02]  /*5f00*/  MOV R2, 0x1 ;  /* 0x0000000100027802 */ /* 0x000fe40000000f00 */
[----:B------:R-:W1:Y:S04]  /*5f10*/  S2R R4, SR_CTAID.Y ;  /* 0x0000000000047919 */ /* 0x000e680000002600 */
[----:B------:R-:W-:Y:S01]  /*5f20*/  BAR.SYNC.DEFER_BLOCKING 0x1, 0x100 ;  /* 0x0044000000007b1d */ /* 0x000fe20000010000 */
[----:B------:R-:W-:-:S05]  /*5f30*/  ISETP.NE.AND P0, PT, R2, c[0x0][0x338], PT ;  /* 0x0000ce0002007a0c */ /* 0x000fca0003f05270 */
[----:B------:R-:W3:Y:S01]  /*5f40*/  S2R R9, SR_TID.X ;  /* 0x0000000000097919 */ /* 0x000ee20000002100 */
[----:B----4-:R-:W-:-:S04]  /*5f50*/  UIMAD UR5, UR5, 0x3000, URZ ;  /* 0x00003000050578a4 */ /* 0x010fc8000f8e023f */
[----:B------:R-:W-:Y:S01]  /*5f60*/  USHF.R.S32.HI UR4, URZ, 0x1f, UR5 ;  /* 0x0000001f3f047899 */ /* 0x000fe20008011405 */
[----:B--2---:R-:W-:-:S05]  /*5f70*/  @P2 IMAD R3, R193, 0x80, R0 ;  /* 0x00000080c1032824 */ /* 0x004fca00078e0200 */
[----:B------:R-:W-:-:S04]  /*5f80*/  @P2 SHF.R.S32.HI R0, RZ, 0x1f, R3 ;  /* 0x0000001fff002819 */ /* 0x000fc80000011403 */
[----:B------:R-:W-:-:S04]  /*5f90*/  @P2 LEA.HI R0, R0, R3, RZ, 0x7 ;  /* 0x0000000300002211 */ /* 0x000fc800078f38ff */
[----:B-----5:R-:W-:Y:S01]  /*5fa0*/  @P2 SHF.R.S32.HI R6, RZ, 0x7, R0 ;  /* 0x00000007ff062819 */ /* 0x020fe20000011400 */
[----:B-1----:R-:W-:-:S04]  /*5fb0*/  @P0 IMAD.HI.U32 R0, R4, c[0x0][0x33c], RZ ;  /* 0x0000cf0004000a27 */ /* 0x002fc800078e00ff */
[----:B------:R-:W-:Y:S01]  /*5fc0*/  @P2 IMAD R6, R6, 0x3000, RZ ;  /* 0x0000300006062824 */ /* 0x000fe200078e02ff */
[----:B------:R-:W-:Y:S02]  /*5fd0*/  @P0 SHF.R.U32.HI R4, RZ, c[0x0][0x340], R0 ;  /* 0x0000d000ff040a19 */ /* 0x000fe40000011600 */
[----:B---3--:R-:W-:Y:S02]  /*5fe0*/  SHF.R.S32.HI R0, RZ, 0x1f, R9 ;  /* 0x0000001fff007819 */ /* 0x008fe40000011409 */
[----:B------:R-:W-:Y:S02]  /*5ff0*/  @P2 SHF.R.S32.HI R7, RZ, 0x1f, R6 ;  /* 0x0000001fff072819 */ /* 0x000fe40000011406 */
[----:B------:R-:W-:Y:S01]  /*6000*/  @!P2 CS2R R6, SRZ ;  /* 0x000000000006a805 */ /* 0x000fe2000001ff00 */
[----:B------:R-:W-:-:S05]  /*6010*/  SHF.R.S32.HI R5, RZ, 0x1f, R4 ;  /* 0x0000001fff057819 */ /* 0x000fca0000011404 */
[----:B------:R-:W-:Y:S01]  /*6020*/  IADD3 R8, P1, P0, R6, UR5, R9 ;  /* 0x0000000506087c10 */ /* 0x000fe2000f83e009 */
[C---:B------:R-:W-:Y:S02]  /*6030*/  IMAD R3, R5.reuse, c[0x0][0x328], RZ ;  /* 0x0000ca0005037a24 */ /* 0x040fe400078e02ff */
[----:B------:R-:W-:Y:S01]  /*6040*/  IMAD R5, R5, c[0x0][0x300], RZ ;  /* 0x0000c00005057a24 */ /* 0x000fe200078e02ff */
[----:B------:R-:W-:Y:S01]  /*6050*/  IADD3.X R9, R7, UR4, R0, P1, P0 ;  /* 0x0000000407097c10 */ /* 0x000fe20008fe0400 */
[C---:B------:R-:W-:Y:S01]  /*6060*/  IMAD R3, R4.reuse, c[0x0][0x32c], R3 ;  /* 0x0000cb0004037a24 */ /* 0x040fe200078e0203 */
[----:B------:R-:W-:Y:S01]  /*6070*/  SHF.R.S32.HI R0, RZ, 0x1f, R193 ;  /* 0x0000001fff007819 */ /* 0x000fe200000114c1 */
[C---:B------:R-:W-:Y:S01]  /*6080*/  IMAD R2, R4.reuse, c[0x0][0x304], R5 ;  /* 0x0000c10004027a24 */ /* 0x040fe200078e0205 */
[----:B------:R-:W-:Y:S01]  /*6090*/  SEL R193, R193, RZ, !P2 ;  /* 0x000000ffc1c17207 */ /* 0x000fe20005000000 */
[----:B------:R-:W-:Y:S01]  /*60a0*/  IMAD.WIDE.U32 R6, R4, c[0x0][0x328], R8 ;  /* 0x0000ca0004067a25 */ /* 0x000fe200078e0008 */
[----:B------:R-:W-:-:S03]  /*60b0*/  SEL R0, R0, RZ, !P2 ;  /* 0x000000ff00007207 */ /* 0x000fc60005000000 */
[----:B------:R-:W-:-:S04]  /*60c0*/  IMAD.WIDE.U32 R4, R4, c[0x0][0x300], R8 ;  /* 0x0000c00004047a25 */ /* 0x000fc800078e0008 */
[----:B------:R-:W-:Y:S01]  /*60d0*/  IMAD.IADD R7, R7, 0x1, R3 ;  /* 0x0000000107077824 */ /* 0x000fe200078e0203 */
[----:B------:R-:W-:Y:S01]  /*60e0*/  IADD3 R5, R5, R2, RZ ;  /* 0x0000000205057210 */ /* 0x000fe20007ffe0ff */
[----:B------:R-:W-:Y:S02]  /*60f0*/  IMAD R2, R0, c[0x0][0x330], RZ ;  /* 0x0000cc0000027a24 */ /* 0x000fe400078e02ff */
[----:B------:R-:W-:-:S04]  /*6100*/  IMAD.WIDE.U32 R6, R193, c[0x0][0x330], R6 ;  /* 0x0000cc00c1067a25 */ /* 0x000fc800078e0006 */
[----:B------:R-:W-:Y:S01]  /*6110*/  IMAD R2, R193, c[0x0][0x334], R2 ;  /* 0x0000cd00c1027a24 */ /* 0x000fe200078e0202 */
[----:B------:R-:W-:Y:S01]  /*6120*/  LEA R8, P1, R6, c[0x0][0x310], 0x2 ;  /* 0x0000c40006087a11 */ /* 0x000fe200078210ff */
[----:B------:R-:W-:Y:S02]  /*6130*/  IMAD R0, R0, c[0x0][0x308], RZ ;  /* 0x0000c20000007a24 */ /* 0x000fe400078e02ff */
[----:B------:R-:W-:Y:S02]  /*6140*/  IMAD.IADD R3, R7, 0x1, R2 ;  /* 0x0000000107037824 */ /* 0x000fe400078e0202 */
[C---:B------:R-:W-:Y:S02]  /*6150*/  IMAD R0, R193.reuse, c[0x0][0x30c], R0 ;  /* 0x0000c300c1007a24 */ /* 0x040fe400078e0200 */
[----:B------:R-:W-:Y:S01]  /*6160*/  IMAD.WIDE.U32 R4, R193, c[0x0][0x308], R4 ;  /* 0x0000c200c1047a25 */ /* 0x000fe200078e0004 */
[----:B------:R-:W-:-:S04]  /*6170*/  LEA.HI.X R9, R6, c[0x0][0x314], R3, 0x2, P1 ;  /* 0x0000c50006097a11 */ /* 0x000fc800008f1403 */
[----:B------:R-:W-:Y:S01]  /*6180*/  IADD3 R5, R5, R0, RZ ;  /* 0x0000000005057210 */ /* 0x000fe20007ffe0ff */
[----:B------:R-:W-:Y:S01]  /*6190*/  RED.E.ADD.F32.FTZ.RN.STRONG.GPU [R8.64], R36 ;  /* 0x000000240800798e */ /* 0x000fe2000c10e78e */
[----:B------:R-:W-:-:S03]  /*61a0*/  LEA R2, P0, R4, c[0x0][0x2e8], 0x2 ;  /* 0x0000ba0004027a11 */ /* 0x000fc600078010ff */
[----:B------:R-:W-:Y:S01]  /*61b0*/  RED.E.ADD.F32.FTZ.RN.STRONG.GPU [R8.64+0x400], R37 ;  /* 0x000400250800798e */ /* 0x000fe2000c10e78e */
        /* <DEDUP_REMOVED lines=96> */
.L_x_789:
        /* <DEDUP_REMOVED lines=12> */
.L_x_1418:


//--------------------- .text._ZN7cutlass13device_kernelIN5flash19enable_sm80_to_sm89INS1_16FlashAttnBwdSm80INS1_25CollectiveMainloopBwdSm80ILi2ELi2EN4cute5tupleIJNS5_1CILi64EEENS7_ILi128EEENS7_ILi96EEEEEENS_10bfloat16_tEfNS_4arch4Sm80ELb0ELb0ELb1ELb1ELb1ELb0ELb0ELb0ELi2ELi2ELi4ELi2ELb0EEENS1_24CollectiveEpilogueBwdGQAISB_fSE_Li256ELb1ELb1EEENS1_19SingleTileSchedulerILb1ELb0ELb0ELi128EEEEEEEEEvNT_6ParamsE --------------------------
	.section	.text._ZN7cutlass13device_kernelIN5flash19enable_sm80_to_sm89INS1_16FlashAttnBwdSm80INS1_25CollectiveMainloopBwdSm80ILi2ELi2EN4cute5tupleIJNS5_1CILi64EEENS7_ILi128EEENS7_ILi96EEEEEENS_10bfloat16_tEfNS_4arch4Sm80ELb0ELb0ELb1ELb1ELb1ELb0ELb0ELb0ELi2ELi2ELi4ELi2ELb0EEENS1_24CollectiveEpilogueBwdGQAISB_fSE_Li256ELb1ELb1EEENS1_19SingleTileSchedulerILb1ELb0ELb0ELi128EEEEEEEEEvNT_6ParamsE,"ax",@progbits
	.sectioninfo	@"SHI_REGISTERS=255"
	.align	128
.text._ZN7cutlass13device_kernelIN5flash19enable_sm80_to_sm89INS1_16FlashAttnBwdSm80INS1_25CollectiveMainloopBwdSm80ILi2ELi2EN4cute5tupleIJNS5_1CILi64EEENS7_ILi128EEENS7_ILi96EEEEEENS_10bfloat16_tEfNS_4arch4Sm80ELb0ELb0ELb1ELb1ELb1ELb0ELb0ELb0ELi2ELi2ELi4ELi2ELb0EEENS1_24CollectiveEpilogueBwdGQAISB_fSE_Li256ELb1ELb1EEENS1_19SingleTileSchedulerILb1ELb0ELb0ELi128EEEEEEEEEvNT_6ParamsE:
        .type           _ZN7cutlass13device_kernelIN5flash19enable_sm80_to_sm89INS1_16FlashAttnBwdSm80INS1_25CollectiveMainloopBwdSm80ILi2ELi2EN4cute5tupleIJNS5_1CILi64EEENS7_ILi128EEENS7_ILi96EEEEEENS_10bfloat16_tEfNS_4arch4Sm80ELb0ELb0ELb1ELb1ELb1ELb0ELb0ELb0ELi2ELi2ELi4ELi2ELb0EEENS1_24CollectiveEpilogueBwdGQAISB_fSE_Li256ELb1ELb1EEENS1_19SingleTileSchedulerILb1ELb0ELb0ELi128EEEEEEEEEvNT_6ParamsE,@function
        .size           _ZN7cutlass13device_kernelIN5flash19enable_sm80_to_sm89INS1_16FlashAttnBwdSm80INS1_25CollectiveMainloopBwdSm80ILi2ELi2EN4cute5tupleIJNS5_1CILi64EEENS7_ILi128EEENS7_ILi96EEEEEENS_10bfloat16_tEfNS_4arch4Sm80ELb0ELb0ELb1ELb1ELb1ELb0ELb0ELb0ELi2ELi2ELi4ELi2ELb0EEENS1_24CollectiveEpilogueBwdGQAISB_fSE_Li256ELb1ELb1EEENS1_19SingleTileSchedulerILb1ELb0ELb0ELi128EEEEEEEEEvNT_6ParamsE,(.L_x_1419 - _ZN7cutlass13device_kernelIN5flash19enable_sm80_to_sm89INS1_16FlashAttnBwdSm80INS1_25CollectiveMainloopBwdSm80ILi2ELi2EN4cute5tupleIJNS5_1CILi64EEENS7_ILi128EEENS7_ILi96EEEEEENS_10bfloat16_tEfNS_4arch4Sm80ELb0ELb0ELb1ELb1ELb1ELb0ELb0ELb0ELi2ELi2ELi4ELi2ELb0EEENS1_24CollectiveEpilogueBwdGQAISB_fSE_Li256ELb1ELb1EEENS1_19SingleTileSchedulerILb1ELb0ELb0ELi128EEEEEEEEEvNT_6ParamsE)
        .other          _ZN7cutlass13device_kernelIN5flash19enable_sm80_to_sm89INS1_16FlashAttnBwdSm80INS1_25CollectiveMainloopBwdSm80ILi2ELi2EN4cute5tupleIJNS5_1CILi64EEENS7_ILi128EEENS7_ILi96EEEEEENS_10bfloat16_tEfNS_4arch4Sm80ELb0ELb0ELb1ELb1ELb1ELb0ELb0ELb0ELi2ELi2ELi4ELi2ELb0EEENS1_24CollectiveEpilogueBwdGQAISB_fSE_Li256ELb1ELb1EEENS1_19SingleTileSchedulerILb1ELb0ELb0ELi128EEEEEEEEEvNT_6ParamsE,@"STO_CUDA_ENTRY STV_DEFAULT"
_ZN7cutlass13device_kernelIN5flash19enable_sm80_to_sm89INS1_16FlashAttnBwdSm80INS1_25CollectiveMainloopBwdSm80ILi2ELi2EN4cute5tupleIJNS5_1CILi64EEENS7_ILi128EEENS7_ILi96EEEEEENS_10bfloat16_tEfNS_4arch4Sm80ELb0ELb0ELb1ELb1ELb1ELb0ELb0ELb0ELi2ELi2ELi4ELi2ELb0EEENS1_24CollectiveEpilogueBwdGQAISB_fSE_Li256ELb1ELb1EEENS1_19SingleTileSchedulerILb1ELb0ELb0ELi128EEEEEEEEEvNT_6ParamsE:
        /* <DEDUP_REMOVED lines=17> */
.L_x_791:
        /* <DEDUP_REMOVED lines=8> */
.L_x_793:
[----:B------:R-:W-:Y:S02]  /*0190*/  MOV R5, c[0x0][0x3ac] ;  /* 0x0000eb0000057a02 */ /* 0x000fe40000000f00 */
.L_x_792:
[----:B-1----:R-:W-:-:S05]  /*01a0*/  IMAD.SHL.U32 R4, R3, 0x80, RZ ;  /* 0x0000008003047824 */ /* 0x002fca00078e00ff */
[----:B-----5:R-:W-:-:S04]  /*01b0*/  ISETP.GE.AND P0, PT, R4, R5, PT ;  /* 0x000000050400720c */ /* 0x020fc80003f06270 */
[----:B------:R-:W-:Y:S01]  /*01c0*/  SEL R193, R193, 0xffffffff, !P0 ;  /* 0xffffffffc1c17807 */ /* 0x000fe20004000000 */
[----:B------:R-:W-:Y:S05]  /*01d0*/  BRA `(.L_x_794) ;  /* 0x0000011000007947 */ /* 0x000fea0003800000 */
.L_x_790:
[----:B---34-:R-:W-:-:S04]  /*01e0*/  ISETP.NE.U32.AND P0, PT, RZ, c[0x0][0x3c8], PT ;  /* 0x0000f200ff007a0c */ /* 0x018fc80003f05070 */
[----:B------:R-:W-:-:S13]  /*01f0*/  ISETP.NE.AND.EX P0, PT, RZ, c[0x0][0x3cc], PT, P0 ;  /* 0x0000f300ff007a0c */ /* 0x000fda0003f05300 */
[----:B------:R-:W-:Y:S05]  /*0200*/  @!P0 BRA `(.L_x_795) ;  /* 0x0000002000008947 */ /* 0x000fea0003800000 */
[----:B------:R1:W5:Y:S01]  /*0210*/  LDG.E R5, [R4.64] ;  /* 0x0000000e04057981 */ /* 0x000362000c1e1900 */
[----:B------:R-:W-:Y:S05]  /*0220*/  BRA `(.L_x_796) ;  /* 0x0000009000007947 */ /* 0x000fea0003800000 */
.L_x_795:
        /* <DEDUP_REMOVED lines=8> */
.L_x_797:
[----:B------:R-:W-:Y:S02]  /*02b0*/  MOV R5, c[0x0][0x3ac] ;  /* 0x0000eb0000057a02 */ /* 0x000fe40000000f00 */
.L_x_796:
[----:B-1----:R-:W-:-:S05]  /*02c0*/  IMAD.SHL.U32 R4, R3, 0x80, RZ ;  /* 0x0000008003047824 */ /* 0x002fca00078e00ff */
[----:B-----5:R-:W-:-:S04]  /*02d0*/  ISETP.GE.AND P0, PT, R4, R5, PT ;  /* 0x000000050400720c */ /* 0x020fc80003f06270 */
[----:B------:R-:W-:-:S04]  /*02e0*/  SEL R193, R193, 0xffffffff, !P0 ;  /* 0xffffffffc1c17807 */ /* 0x000fc80004000000 */
.L_x_794:
        /* <DEDUP_REMOVED lines=36> */
.L_x_798:
[----:B------:R-:W-:-:S04]  /*0530*/  ISETP.NE.U32.AND P0, PT, RZ, c[0x0][0x2e0], PT ;  /* 0x0000b800ff007a0c */ /* 0x000fc80003f05070 */
[----:B------:R-:W-:-:S13]  /*0540*/  ISETP.NE.AND.EX P0, PT, RZ, c[0x0][0x2e4], PT, P0 ;  /* 0x0000b900ff007a0c */ /* 0x000fda0003f05300 */
[----:B------:R-:W-:Y:S05]  /*0550*/  @!P0 BRA `(.L_x_799) ;  /* 0x0000003000008947 */ /* 0x000fea0003800000 */
[----:B------:R-:W-:-:S06]  /*0560*/  IMAD.WIDE R6, R193, R12, c[0x0][0x2e0] ;  /* 0x0000b800c1067625 */ /* 0x000fcc00078e020c */
[----:B------:R3:W5:Y:S01]  /*0570*/  LDG.E R6, [R6.64] ;  /* 0x0000000e06067981 */ /* 0x000762000c1e1900 */
[----:B------:R-:W-:Y:S05]  /*0580*/  BRA `(.L_x_800) ;  /* 0x0000004000007947 */ /* 0x000fea0003800000 */
.L_x_799:
[----:B------:R-:W-:Y:S05]  /*0590*/  @!P3 BRA `(.L_x_800) ;  /* 0x000000300000b947 */ /* 0x000fea0003800000 */
[----:B------:R-:W3:Y:S04]  /*05a0*/  LDG.E R6, [R14.64] ;  /* 0x0000000e0e067981 */ /* 0x000ee8000c1e1900 */
[----:B------:R-:W3:Y:S02]  /*05b0*/  LDG.E R5, [R14.64+0x4] ;  /* 0x0000040e0e057981 */ /* 0x000ee4000c1e1900 */
[----:B---3--:R-:W-:Y:S02]  /*05c0*/  IADD3 R6, -R6, R5, RZ ;  /* 0x0000000506067210 */ /* 0x008fe40007ffe1ff */
.L_x_800:
        /* <DEDUP_REMOVED lines=410> */
.L_x_803:
[----:B------:R-:W-:Y:S05]  /*1f70*/  BSYNC B0 ;  /* 0x0000000000007941 */ /* 0x000fea0003800000 */
.L_x_802:
        /* <DEDUP_REMOVED lines=78> */
.L_x_806:
        /* <DEDUP_REMOVED lines=202> */
.L_x_804:
        /* <DEDUP_REMOVED lines=488> */
.L_x_805:
        /* <DEDUP_REMOVED lines=239> */
.L_x_801:
[----:B------:R-:W-:Y:S05]  /*5e70*/  @P1 EXIT ;  /* 0x000000000000194d */ /* 0x000fea0003800000 */
[----:B------:R-:W-:-:S04]  /*5e80*/  ISETP.NE.U32.AND P1, PT, RZ, c[0x0][0x360], PT ;  /* 0x0000d800ff007a0c */ /* 0x000fc80003f25070 */
[----:B------:R-:W-:-:S13]  /*5e90*/  ISETP.NE.AND.EX P1, PT, RZ, c[0x0][0x364], PT, P1 ;  /* 0x0000d900ff007a0c */ /* 0x000fda0003f25310 */
[----:B------:R-:W-:-:S04]  /*5ea0*/  @P1 IMAD.MOV.U32 R0, RZ, RZ, 0x4 ;  /* 0x00000004ff001424 */ /* 0x000fc800078e00ff */
[----:B---3-5:R-:W-:-:S06]  /*5eb0*/  @P1 IMAD.WIDE R6, R193, R0, c[0x0][0x360] ;  /* 0x0000d800c1061625 */ /* 0x028fcc00078e0200 */
[----:B------:R2:W3:Y:S01]  /*5ec0*/  @P1 LDG.E R6, [R6.64] ;  /* 0x0000000e06061981 */ /* 0x0004e2000c1e1900 */
[----:B------:R-:W4:Y:S01]  /*5ed0*/  S2UR UR6, SR_CTAID.X ;  /* 0x00000000000679c3 */ /* 0x000f220000002500 */
[----:B------:R-:W-:Y:S01]  /*5ee0*/  IMAD.MOV.U32 R0, RZ, RZ, 0x1 ;  /* 0x00000001ff007424 */ /* 0x000fe200078e00ff */
[----:B------:R-:W-:Y:S01]  /*5ef0*/  ULDC UR5, c[0x0][0x358] ;  /* 0x0000d60000057ab9 */ /* 0x000fe20000000800 */
[----:B------:R-:W1:Y:S01]  /*5f00*/  S2R R3, SR_CTAID.Y ;  /* 0x0000000000037919 */ /* 0x000e620000002600 */
[----:B------:R-:W-:Y:S01]  /*5f10*/  ULDC UR4, c[0x0][0x2f4] ;  /* 0x0000bd0000047ab9 */ /* 0x000fe20000000800 */
[----:B------:R-:W-:Y:S02]  /*5f20*/  IMAD R4, R193, c[0x0][0x2f4], RZ ;  /* 0x0000bd00c1047a24 */ /* 0x000fe400078e02ff */
[----:B------:R-:W-:Y:S01]  /*5f30*/  BAR.SYNC.DEFER_BLOCKING 0x1, 0x100 ;  /* 0x0044000000007b1d */ /* 0x000fe20000010000 */
[----:B------:R-:W-:Y:S02]  /*5f40*/  ISETP.NE.AND P0, PT, R0, c[0x0][0x338], PT ;  /* 0x0000ce0000007a0c */ /* 0x000fe40003f05270 */
[----:B------:R-:W-:-:S03]  /*5f50*/  SHF.R.S32.HI R5, RZ, 0x1f, R4 ;  /* 0x0000001fff057819 */ /* 0x000fc60000011404 */
[----:B------:R-:W3:Y:S01]  /*5f60*/  S2R R2, SR_TID.X ;  /* 0x0000000000027919 */ /* 0x000ee20000002100 */
[----:B------:R-:W-:Y:S01]  /*5f70*/  BSSY B0, `(.L_x_807) ;  /* 0x0000021000007945 */ /* 0x000fe20003800000 */
[----:B----4-:R-:W-:-:S06]  /*5f80*/  UIMAD UR5, UR6, UR5, URZ ;  /* 0x00000005060572a4 */ /* 0x010fcc000f8e023f */
[----:B-1----:R-:W-:Y:S01]  /*5f90*/  @P0 IMAD.HI.U32 R0, R3, c[0x0][0x33c], RZ ;  /* 0x0000cf0003000a27 */ /* 0x002fe200078e00ff */
[----:B------:R-:W-:-:S03]  /*5fa0*/  UIMAD UR5, UR5, UR4, URZ ;  /* 0x00000004050572a4 */ /* 0x000fc6000f8e023f */
[----:B--2---:R-:W-:Y:S01]  /*5fb0*/  IMAD.MOV.U32 R7, RZ, RZ, R3 ;  /* 0x000000ffff077224 */ /* 0x004fe200078e0003 */
[----:B------:R-:W-:Y:S01]  /*5fc0*/  @P0 SHF.R.U32.HI R7, RZ, c[0x0][0x340], R0 ;  /* 0x0000d000ff070a19 */ /* 0x000fe20000011600 */
[----:B------:R-:W-:Y:S01]  /*5fd0*/  USHF.R.S32.HI UR4, URZ, 0x1f, UR5 ;  /* 0x0000001f3f047899 */ /* 0x000fe20008011405 */
[----:B------:R-:W-:Y:S02]  /*5fe0*/  SHF.R.S32.HI R0, RZ, 0x1f, R193 ;  /* 0x0000001fff007819 */ /* 0x000fe400000114c1 */
[--C-:B------:R-:W-:Y:S01]  /*5ff0*/  IADD3 R4, P2, P0, R4, UR5, R7.reuse ;  /* 0x0000000504047c10 */ /* 0x100fe2000f85e007 */
[----:B------:R-:W-:Y:S01]  /*6000*/  IMAD.MOV R8, RZ, RZ, -R7 ;  /* 0x000000ffff087224 */ /* 0x000fe200078e0a07 */
[----:B------:R-:W-:-:S03]  /*6010*/  SEL R0, R0, RZ, !P1 ;  /* 0x000000ff00007207 */ /* 0x000fc60004800000 */
[----:B------:R-:W-:Y:S02]  /*6020*/  IMAD R8, R8, c[0x0][0x338], R3 ;  /* 0x0000ce0008087a24 */ /* 0x000fe400078e0203 */
[C---:B---3--:R-:W-:Y:S01]  /*6030*/  @P1 IMAD R9, R193.reuse, 0x80, R6 ;  /* 0x00000080c1091824 */ /* 0x048fe200078e0206 */
[----:B------:R-:W-:Y:S02]  /*6040*/  SHF.R.S32.HI R6, RZ, 0x1f, R7 ;  /* 0x0000001fff067819 */ /* 0x000fe40000011407 */
[----:B------:R-:W-:Y:S02]  /*6050*/  SEL R193, R193, RZ, !P1 ;  /* 0x000000ffc1c17207 */ /* 0x000fe40004800000 */
[----:B------:R-:W-:Y:S02]  /*6060*/  @P1 SHF.R.S32.HI R10, RZ, 0x1f, R9 ;  /* 0x0000001fff0a1819 */ /* 0x000fe40000011409 */
[----:B------:R-:W-:Y:S02]  /*6070*/  IADD3.X R5, R5, UR4, R6, P2, P0 ;  /* 0x0000000405057c10 */ /* 0x000fe400097e0406 */
[----:B------:R-:W-:-:S02]  /*6080*/  @P1 LEA.HI R10, R10, R9, RZ, 0x7 ;  /* 0x000000090a0a1211 */ /* 0x000fc400078f38ff */
[----:B------:R-:W-:Y:S02]  /*6090*/  ISETP.NE.AND P2, PT, R2, RZ, PT ;  /* 0x000000ff0200720c */ /* 0x000fe40003f45270 */
[----:B------:R-:W-:Y:S02]  /*60a0*/  @P1 SHF.R.S32.HI R10, RZ, 0x7, R10 ;  /* 0x00000007ff0a1819 */ /* 0x000fe4000001140a */
[C---:B------:R-:W-:Y:S01]  /*60b0*/  SHF.L.U64.HI R5, R4.reuse, 0x2, R5 ;  /* 0x0000000204057819 */ /* 0x040fe20000010205 */
[----:B------:R-:W-:Y:S02]  /*60c0*/  IMAD.SHL.U32 R4, R4, 0x4, RZ ;  /* 0x0000000404047824 */ /* 0x000fe400078e00ff */
[----:B------:R-:W-:-:S03]  /*60d0*/  @P1 IMAD R10, R10, 0x3000, RZ ;  /* 0x000030000a0a1824 */ /* 0x000fc600078e02ff */
[----:B------:R-:W-:Y:S02]  /*60e0*/  IADD3 R12, P0, R4, c[0x0][0x350], RZ ;  /* 0x0000d400040c7a10 */ /* 0x000fe40007f1e0ff */
[----:B------:R-:W-:Y:S02]  /*60f0*/  @P1 SHF.R.S32.HI R11, RZ, 0x1f, R10 ;  /* 0x0000001fff0b1819 */ /* 0x000fe4000001140a */
[----:B------:R-:W-:Y:S01]  /*6100*/  IADD3.X R13, R5, c[0x0][0x354], RZ, P0, !PT ;  /* 0x0000d500050d7a10 */ /* 0x000fe200007fe4ff */
[----:B------:R-:W-:Y:S01]  /*6110*/  @!P1 CS2R R10, SRZ ;  /* 0x00000000000a9805 */ /* 0x000fe2000001ff00 */
[----:B------:R-:W-:Y:S05]  /*6120*/  @P2 BRA `(.L_x_808) ;  /* 0x0000005000002947 */ /* 0x000fea0003800000 */
.L_x_809:
[----:B------:R-:W2:Y:S01]  /*6130*/  LDG.E.STRONG.GPU R3, [R12.64] ;  /* 0x0000000e0c037981 */ /* 0x000ea2000c1ef900 */
[----:B------:R-:W-:Y:S01]  /*6140*/  YIELD ;  /* 0x0000000000007946 */ /* 0x000fe20003800000 */
[----:B--2---:R-:W-:Y:S01]  /*6150*/  ISETP.NE.AND P0, PT, R3, R8, PT ;  /* 0x000000080300720c */ /* 0x004fe20003f05270 */
[----:B------:R-:W-:-:S12]  /*6160*/  CCTL.IVALL ;  /* 0x00000000ff00798f */ /* 0x000fd80002000000 */
[----:B------:R-:W-:Y:S05]  /*6170*/  @P0 BRA `(.L_x_809) ;  /* 0xffffffb000000947 */ /* 0x000fea000383ffff */
.L_x_808:
[----:B------:R-:W-:Y:S05]  /*6180*/  BSYNC B0 ;  /* 0x0000000000007941 */ /* 0x000fea0003800000 */
.L_x_807:
[----:B------:R-:W-:Y:S01]  /*6190*/  MOV R9, 0xffffffff ;  /* 0xffffffff00097802 */ /* 0x000fe20000000f00 */
[----:B------:R-:W-:Y:S05]  /*61a0*/  BRA.CONV ~URZ, `(.L_x_810) ;  /* 0x000000237f007947 */ /* 0x000fea000b800000 */
[----:B------:R-:W-:Y:S02]  /*61b0*/  MOV R14, 0x61d0 ;  /* 0x000061d0000e7802 */ /* 0x000fe40000000f00 */
[----:B------:R-:W-:Y:S05]  /*61c0*/  CALL.REL.NOINC `($__internal_7_$__cuda_sm70_warpsync) ;  /* 0x00000a9000007944 */ /* 0x000fea0003c00000 */
.L_x_810:
[----:B------:R-:W-:Y:S01]  /*61d0*/  UIMAD UR5, UR6, 0x3000, URZ ;  /* 0x00003000060578a4 */ /* 0x000fe2000f8e023f */
[----:B------:R-:W-:Y:S01]  /*61e0*/  SHF.R.S32.HI R3, RZ, 0x1f, R2 ;  /* 0x0000001fff037819 */ /* 0x000fe20000011402 */
[----:B------:R-:W-:-:S06]  /*61f0*/  NOP ;  /* 0x0000000000007918 */ /* 0x000fcc0000000000 */
[----:B------:R-:W-:Y:S01]  /*6200*/  USHF.R.S32.HI UR4, URZ, 0x1f, UR5 ;  /* 0x0000001f3f047899 */ /* 0x000fe20008011405 */
[----:B------:R-:W-:Y:S01]  /*6210*/  IADD3 R10, P1, P0, R10, UR5, R2 ;  /* 0x000000050a0a7c10 */ /* 0x000fe2000f83e002 */
[----:B------:R-:W-:-:S04]  /*6220*/  IMAD R2, R6, c[0x0][0x328], RZ ;  /* 0x0000ca0006027a24 */ /* 0x000fc800078e02ff */
[----:B------:R-:W-:Y:S01]  /*6230*/  IADD3.X R11, R11, UR4, R3, P1, P0 ;  /* 0x000000040b0b7c10 */ /* 0x000fe20008fe0403 */
[C---:B------:R-:W-:Y:S02]  /*6240*/  IMAD R3, R7.reuse, c[0x0][0x32c], R2 ;  /* 0x0000cb0007037a24 */ /* 0x040fe400078e0202 */
[----:B------:R-:W-:Y:S02]  /*6250*/  IMAD R2, R0, c[0x0][0x330], RZ ;  /* 0x0000cc0000027a24 */ /* 0x000fe400078e02ff */
[----:B------:R-:W-:-:S04]  /*6260*/  IMAD.WIDE.U32 R14, R7, c[0x0][0x328], R10 ;  /* 0x0000ca00070e7a25 */ /* 0x000fc800078e000a */
[----:B------:R-:W-:Y:S01]  /*6270*/  IMAD R2, R193, c[0x0][0x334], R2 ;  /* 0x0000cd00c1027a24 */ /* 0x000fe200078e0202 */
[----:B------:R-:W-:-:S05]  /*6280*/  IADD3 R15, R15, R3, RZ ;  /* 0x000000030f0f7210 */ /* 0x000fca0007ffe0ff */
        /* <DEDUP_REMOVED lines=54> */
[----:B-1----:R-:W-:Y:S05]  /*65f0*/  CALL.REL.NOINC `($__internal_7_$__cuda_sm70_warpsync) ;  /* 0x0000066000007944 */ /* 0x002fea0003c00000 */
.L_x_811:
        /* <DEDUP_REMOVED lines=12> */
.L_x_813:
[----:B------:R-:W-:Y:S05]  /*66c0*/  BSYNC B0 ;  /* 0x0000000000007941 */ /* 0x000fea0003800000 */
.L_x_812:
[----:B------:R-:W-:Y:S01]  /*66d0*/  IADD3 R4, P0, R4, c[0x0][0x348], RZ ;  /* 0x0000d20004047a10 */ /* 0x000fe20007f1e0ff */
[----:B------:R-:W-:Y:S03]  /*66e0*/  BSSY B0, `(.L_x_814) ;  /* 0x0000008000007945 */ /* 0x000fe60003800000 */
[----:B------:R-:W-:Y:S01]  /*66f0*/  IADD3.X R5, R5, c[0x0][0x34c], RZ, P0, !PT ;  /* 0x0000d30005057a10 */ /* 0x000fe200007fe4ff */
[----:B------:R-:W-:Y:S05]  /*6700*/  @P2 BRA `(.L_x_815) ;  /* 0x0000005000002947 */ /* 0x000fea0003800000 */
.L_x_816:
[----:B--2---:R-:W2:Y:S01]  /*6710*/  LDG.E.STRONG.GPU R3, [R4.64] ;  /* 0x0000000e04037981 */ /* 0x004ea2000c1ef900 */
[----:B------:R-:W-:Y:S01]  /*6720*/  YIELD ;  /* 0x0000000000007946 */ /* 0x000fe20003800000 */
[----:B--2---:R-:W-:Y:S01]  /*6730*/  ISETP.NE.AND P0, PT, R3, R8, PT ;  /* 0x000000080300720c */ /* 0x004fe20003f05270 */
[----:B------:R-:W-:-:S12]  /*6740*/  CCTL.IVALL ;  /* 0x00000000ff00798f */ /* 0x000fd80002000000 */
[----:B------:R-:W-:Y:S05]  /*6750*/  @P0 BRA `(.L_x_816) ;  /* 0xffffffb000000947 */ /* 0x000fea000383ffff */
.L_x_815:
[----:B------:R-:W-:Y:S05]  /*6760*/  BSYNC B0 ;  /* 0x0000000000007941 */ /* 0x000fea0003800000 */
.L_x_814:
[----:B------:R-:W-:Y:S05]  /*6770*/  BRA.CONV ~URZ, `(.L_x_817) ;  /* 0x000000237f007947 */ /* 0x000fea000b800000 */
[----:B------:R-:W-:Y:S02]  /*6780*/  MOV R14, 0x67a0 ;  /* 0x000067a0000e7802 */ /* 0x000fe40000000f00 */
[----:B-12---:R-:W-:Y:S05]  /*6790*/  CALL.REL.NOINC `($__internal_7_$__cuda_sm70_warpsync) ;  /* 0x000004c000007944 */ /* 0x006fea0003c00000 */
.L_x_817:
[----:B------:R-:W-:Y:S01]  /*67a0*/  MOV R2, R10 ;  /* 0x0000000a00027202 */ /* 0x000fe20000000f00 */
[----:B------:R-:W-:Y:S01]  /*67b0*/  IMAD R6, R6, c[0x0][0x300], RZ ;  /* 0x0000c00006067a24 */ /* 0x000fe200078e02ff */
[----:B--2---:R-:W-:Y:S01]  /*67c0*/  MOV R3, R11 ;  /* 0x0000000b00037202 */ /* 0x004fe20000000f00 */
[----:B------:R-:W-:Y:S01]  /*67d0*/  IMAD R0, R0, c[0x0][0x308], RZ ;  /* 0x0000c20000007a24 */ /* 0x000fe200078e02ff */
[----:B------:R-:W-:-:S06]  /*67e0*/  NOP ;  /* 0x0000000000007918 */ /* 0x000fcc0000000000 */
[----:B------:R-:W-:-:S04]  /*67f0*/  IMAD.WIDE.U32 R2, R7, c[0x0][0x300], R2 ;  /* 0x0000c00007027a25 */ /* 0x000fc800078e0002 */
[----:B------:R-:W-:Y:S02]  /*6800*/  IMAD R6, R7, c[0x0][0x304], R6 ;  /* 0x0000c10007067a24 */ /* 0x000fe400078e0206 */
[----:B------:R-:W-:-:S03]  /*6810*/  IMAD R0, R193, c[0x0][0x30c], R0 ;  /* 0x0000c300c1007a24 */ /* 0x000fc600078e0200 */
        /* <DEDUP_REMOVED lines=55> */
[----:B-12---:R-:W-:Y:S05]  /*6b90*/  CALL.REL.NOINC `($__internal_7_$__cuda_sm70_warpsync) ;  /* 0x000000c000007944 */ /* 0x006fea0003c00000 */
.L_x_818:
        /* <DEDUP_REMOVED lines=12> */
        .weak           $__internal_7_$__cuda_sm70_warpsync
        .type           $__internal_7_$__cuda_sm70_warpsync,@function
        .size           $__internal_7_$__cuda_sm70_warpsync,(.L_x_1419 - $__internal_7_$__cuda_sm70_warpsync)
$__internal_7_$__cuda_sm70_warpsync:
[----:B------:R-:W-:Y:S01]  /*6c60*/  MOV R15, 0x0 ;  /* 0x00000000000f7802 */ /* 0x000fe20000000f00 */
[----:B------:R-:W-:Y:S04]  /*6c70*/  WARPSYNC R9 ;  /* 0x0000000900007348 */ /* 0x000fe80003800000 */
[----:B------:R-:W-:Y:S05]  /*6c80*/  RET.REL.NODEC R14 `(_ZN7cutlass13device_kernelIN5flash19enable_sm80_to_sm89INS1_16FlashAttnBwdSm80INS1_25CollectiveMainloopBwdSm80ILi2ELi2EN4cute5tupleIJNS5_1CILi64EEENS7_ILi128EEENS7_ILi96EEEEEENS_10bfloat16_tEfNS_4arch4Sm80ELb0ELb0ELb1ELb1ELb1ELb0ELb0ELb0ELi2ELi2ELi4ELi2ELb0EEENS1_24CollectiveEpilogueBwdGQAISB_fSE_Li256ELb1ELb1EEENS1_19SingleTileSchedulerILb1ELb0ELb0ELi128EEEEEEEEEvNT_6ParamsE) ;  /* 0xffff93700e007950 */ /* 0x000fea0003c3ffff */
.L_x_819:
        /* <DEDUP_REMOVED lines=15> */
.L_x_1419:


//--------------------- .text._ZN7cutlass13device_kernelIN5flash19enable_sm80_to_sm89INS1_16FlashAttnBwdSm80INS1_25CollectiveMainloopBwdSm80ILi2ELi2EN4cute5tupleIJNS5_1CILi64EEENS7_ILi128EEENS7_ILi96EEEEEENS_10bfloat16_tEfNS_4arch4Sm80ELb0ELb1ELb1ELb0ELb0ELb0ELb0ELb0ELi2ELi2ELi4ELi2ELb0EEENS1_21CollectiveEpilogueBwdISB_SC_SE_Li256ELb0ELb0ELi2EEENS1_19SingleTileSchedulerILb0ELb0ELb0ELi128EEEEEEEEEvNT_6ParamsE --------------------------
	.section	.text._ZN7cutlass13device_kernelIN5flash19enable_sm80_to_sm89INS1_16FlashAttnBwdSm80INS1_25CollectiveMainloopBwdSm80ILi2ELi2EN4cute5tupleIJNS5_1CILi64EEENS7_ILi128EEENS7_ILi96EEEEEENS_10bfloat16_tEfNS_4arch4Sm80ELb0ELb1ELb1ELb0ELb0ELb0ELb0ELb0ELi2ELi2ELi4ELi2ELb0EEENS1_21CollectiveEpilogueBwdISB_SC_SE_Li256ELb0ELb0ELi2EEENS1_19SingleTileSchedulerILb0ELb0ELb0ELi128EEEEEEEEEvNT_6ParamsE,"ax",@progbits
	.sectioninfo	@"SHI_REGISTERS=255"
	.align	128
.text._ZN7cutlass13device_kernelIN5flash19enable_sm80_to_sm89INS1_16FlashAttnBwdSm80INS1_25CollectiveMainloopBwdSm80ILi2ELi2EN4cute5tupleIJNS5_1CILi64EEENS7_ILi128EEENS7_ILi96EEEEEENS_10bfloat16_tEfNS_4arch4Sm80ELb0ELb1ELb1ELb0ELb0ELb0ELb0ELb0ELi2ELi2ELi4ELi2ELb0EEENS1_21CollectiveEpilogueBwdISB_SC_SE_Li256ELb0ELb0ELi2EEENS1_19SingleTileSchedulerILb0ELb0ELb0ELi128EEEEEEEEEvNT_6ParamsE:
        .type           _ZN7cutlass13device_kernelIN5flash19enable_sm80_to_sm89INS1_16FlashAttnBwdSm80INS1_25CollectiveMainloopBwdSm80ILi2ELi2EN4cute5tupleIJNS5_1CILi64EEENS7_ILi128EEENS7_ILi96EEEEEENS_10bfloat16_tEfNS_4arch4Sm80ELb0ELb1ELb1ELb0ELb0ELb0ELb0ELb0ELi2ELi2ELi4ELi2ELb0EEENS1_21CollectiveEpilogueBwdISB_SC_SE_Li256ELb0ELb0ELi2EEENS1_19SingleTileSchedulerILb0ELb0ELb0ELi128EEEEEEEEEvNT_6ParamsE,@function
        .size           _ZN7cutlass13device_kernelIN5flash19enable_sm80_to_sm89INS1_16FlashAttnBwdSm80INS1_25CollectiveMainloopBwdSm80ILi2ELi2EN4cute5tupleIJNS5_1CILi64EEENS7_ILi128EEENS7_ILi96EEEEEENS_10bfloat16_tEfNS_4arch4Sm80ELb0ELb1ELb1ELb0ELb0ELb0ELb0ELb0ELi2ELi2ELi4ELi2ELb0EEENS1_21CollectiveEpilogueBwdISB_SC_SE_Li256ELb0ELb0ELi2EEENS1_19SingleTileSchedulerILb0ELb0ELb0ELi128EEEEEEEEEvNT_6ParamsE,(.L_x_1421 - _ZN7cutlass13device_kernelIN5flash19enable_sm80_to_sm89INS1_16FlashAttnBwdSm80INS1_25CollectiveMainloopBwdSm80ILi2ELi2EN4cute5tupleIJNS5_1CILi64EEENS7_ILi128EEENS7_ILi96EEEEEENS_10bfloat16_tEfNS_4arch4Sm80ELb0ELb1ELb1ELb0ELb0ELb0ELb0ELb0ELi2ELi2ELi4ELi2ELb0EEENS1_21CollectiveEpilogueBwdISB_SC_SE_Li256ELb0ELb0ELi2EEENS1_19SingleTileSchedulerILb0ELb0ELb0ELi128EEEEEEEEEvNT_6ParamsE)
        .other          _ZN7cutlass13device_kernelIN5flash19enable_sm80_to_sm89INS1_16FlashAttnBwdSm80INS1_25CollectiveMainloopBwdSm80ILi2ELi2EN4cute5tupleIJNS5_1CILi64EEENS7_ILi128EEENS7_ILi96EEEEEENS_10bfloat16_tEfNS_4arch4Sm80ELb0ELb1ELb1ELb0ELb0ELb0ELb0ELb0ELi2ELi2ELi4ELi2ELb0EEENS1_21CollectiveEpilogueBwdISB_SC_SE_Li256ELb0ELb0ELi2EEENS1_19SingleTileSchedulerILb0ELb0ELb0ELi128EEEEEEEEEvNT_6ParamsE,@"STO_CUDA_ENTRY STV_DEFAULT"
_ZN7cutlass13device_kernelIN5flash19enable_sm80_to_sm89INS1_16FlashAttnBwdSm80INS1_25CollectiveMainloopBwdSm80ILi2ELi2EN4cute5tupleIJNS5_1CILi64EEENS7_ILi128EEENS7_ILi96EEEEEENS_10bfloat16_tEfNS_4arch4Sm80ELb0ELb1ELb1ELb0ELb0ELb0ELb0ELb0ELi2ELi2ELi4ELi2ELb0EEENS1_21CollectiveEpilogueBwdISB_SC_SE_Li256ELb0ELb0ELi2EEENS1_19SingleTileSchedulerILb0ELb0ELb0ELi128EEEEEEEEEvNT_6ParamsE:
[----:B------:R-:W-:Y:S02]  /*0000*/  MOV R1, c[0x0][0x28] ;  /* 0x00000a0000017a02 */ /* 0x000fe40000000f00 */
[----:B------:R-:W1:Y:S02]  /*0010*/  S2UR UR9, SR_CTAID.Z ;  /* 0x00000000000979c3 */ /* 0x000e640000002700 */
[----:B-1----:R-:W-:-:S13]  /*0020*/  ISETP.LE.AND P0, PT, RZ, UR9, PT ;  /* 0x00000009ff007c0c */ /* 0x002fda000bf03270 */
[----:B------:R-:W-:Y:S05]  /*0030*/  @!P0 EXIT ;  /* 0x000000000000894d */ /* 0x000fea0003800000 */
[----:B------:R-:W1:Y:S01]  /*0040*/  S2UR UR8, SR_CTAID.X ;  /* 0x00000000000879c3 */ /* 0x000e620000002500 */
[----:B------:R-:W2:Y:S01]  /*0050*/  S2R R8, SR_TID.X ;  /* 0x0000000000087919 */ /* 0x000ea20000002100 */
[----:B------:R-:W-:Y:S02]  /*0060*/  ULDC UR5, c[0x0][0x168] ;  /* 0x00005a0000057ab9 */ /* 0x000fe40000000800 */
[----:B------:R-:W-:Y:S01]  /*0070*/  UIADD3 UR5, UR5, 0x3f, URZ ;  /* 0x0000003f05057890 */ /* 0x000fe2000fffe03f */
[----:B------:R-:W3:Y:S03]  /*0080*/  S2R R7, SR_CTAID.Y ;  /* 0x0000000000077919 */ /* 0x000ee60000002600 */
[----:B------:R-:W-:-:S04]  /*0090*/  USHF.R.S32.HI UR4, URZ, 0x1f, UR5 ;  /* 0x0000001f3f047899 */ /* 0x000fc80008011405 */
[----:B------:R-:W-:-:S04]  /*00a0*/  ULEA.HI UR4, UR4, UR5, URZ, 0x6 ;  /* 0x0000000504047291 */ /* 0x000fc8000f8f303f */
[----:B------:R-:W-:Y:S01]  /*00b0*/  USHF.R.S32.HI UR12, URZ, 0x6, UR4 ;  /* 0x000000063f0c7899 */ /* 0x000fe20008011404 */
[----:B-1----:R-:W-:-:S13]  /*00c0*/  ISETP.LE.AND P0, PT, RZ, UR8, PT ;  /* 0x00000008ff007c0c */ /* 0x002fda000bf03270 */
[----:B------:R-:W-:Y:S05]  /*00d0*/  @!P0 BRA `(.L_x_820) ;  /* 0x000000c000008947 */ /* 0x000fea0003800000 */
[----:B--23--:R-:W-:Y:S02]  /*00e0*/  ULDC UR4, c[0x0][0x168] ;  /* 0x00005a0000047ab9 */ /* 0x00cfe40000000800 */
        /* <DEDUP_REMOVED lines=11> */
.L_x_820:
[----:B--23--:R-:W-:Y:S01]  /*01a0*/  USHF.L.U32 UR11, UR8, 0x7, URZ ;  /* 0x00000007080b7899 */ /* 0x00cfe2000800063f */
        /* <DEDUP_REMOVED lines=30> */
[----:B------:R-:W1:Y:S01]  /*0390*/  R2UR UR10, R0 ;  /* 0x00000000000a73c2 */ /* 0x000e6200000e0000 */
        /* <DEDUP_REMOVED lines=23> */
[----:B-1----:R-:W-:Y:S01]  /*0510*/  USHF.R.S32.HI UR10, URZ, 0x6, UR10 ;  /* 0x000000063f0a7899 */ /* 0x002fe2000801140a */
        /* <DEDUP_REMOVED lines=10> */
[----:B------:R-:W-:Y:S01]  /*05c0*/  IMAD.MOV.U32 R0, RZ, RZ, c[0x0][0x248] ;  /* 0x00009200ff007624 */ /* 0x000fe200078e00ff */
[----:B------:R-:W-:Y:S01]  /*05d0*/  ULDC.64 UR6, c[0x0][0x278] ;  /* 0x00009e0000067ab9 */ /* 0x000fe20000000a00 */
[----:B------:R-:W-:Y:S01]  /*05e0*/  IMAD.SHL.U32 R202, R8, 0x4, RZ ;  /* 0x0000000408ca7824 */ /* 0x000fe200078e00ff */
[----:B------:R-:W-:Y:S01]  /*05f0*/  SHF.R.S32.HI R6, RZ, 0x1f, R7 ;  /* 0x0000001fff067819 */ /* 0x000fe20000011407 */
[----:B------:R-:W-:Y:S01]  /*0600*/  UIMAD.WIDE.U32 UR18, UR9, UR6, URZ ;  /* 0x00000006091272a5 */ /* 0x000fe2000f8e003f */
[----:B------:R-:W-:Y:S01]  /*0610*/  ISETP.NE.AND P0, PT, R0, 0x1, PT ;  /* 0x000000010000780c */ /* 0x000fe20003f05270 */
[----:B------:R-:W-:Y:S01]  /*0620*/  USHF.R.S32.HI UR14, URZ, 0x1f, UR9 ;  /* 0x0000001f3f0e7899 */ /* 0x000fe20008011409 */
[----:B------:R-:W-:Y:S01]  /*0630*/  SHF.R.S32.HI R203, RZ, 0x1f, R202 ;  /* 0x0000001fffcb7819 */ /* 0x000fe200000114ca */
[----:B------:R-:W-:Y:S01]  /*0640*/  IMAD R0, R6, c[0x0][0x270], RZ ;  /* 0x00009c0006007a24 */ /* 0x000fe200078e02ff */
[----:B------:R-:W-:Y:S01]  /*0650*/  SHF.R.S32.HI R27, RZ, 0x1f, R8 ;  /* 0x0000001fff1b7819 */ /* 0x000fe20000011408 */
[----:B------:R-:W-:Y:S01]  /*0660*/  ULDC.64 UR4, c[0x0][0x290] ;  /* 0x0000a40000047ab9 */ /* 0x000fe20000000a00 */
[----:B------:R-:W-:Y:S01]  /*0670*/  IMAD.U32 R10, RZ, RZ, UR18 ;  /* 0x00000012ff0a7e24 */ /* 0x000fe2000f8e00ff */
[----:B------:R-:W-:Y:S01]  /*0680*/  USHF.L.U32 UR13, UR10, 0x6, URZ ;  /* 0x000000060a0d7899 */ /* 0x000fe2000800063f */
[----:B------:R-:W-:Y:S01]  /*0690*/  IMAD.WIDE.U32 R4, R7, c[0x0][0x270], R202 ;  /* 0x00009c0007047a25 */ /* 0x000fe200078e00ca */
[CC--:B------:R-:W-:Y:S01]  /*06a0*/  LEA.HI R23, R27.reuse, R8.reuse, RZ, 0x2 ;  /* 0x000000081b177211 */ /* 0x0c0fe200078f10ff */
[----:B------:R-:W-:Y:S01]  /*06b0*/  UIMAD UR15, UR14, UR4, URZ ;  /* 0x000000040e0f72a4 */ /* 0x000fe2000f8e023f */
[-C--:B------:R-:W-:Y:S01]  /*06c0*/  LEA.HI R22, R27, R8.reuse, RZ, 0x3 ;  /* 0x000000081b167211 */ /* 0x080fe200078f18ff */
[C---:B------:R-:W-:Y:S01]  /*06d0*/  IMAD R0, R7.reuse, c[0x0][0x274], R0 ;  /* 0x00009d0007007a24 */ /* 0x040fe200078e0200 */
[----:B------:R-:W-:Y:S01]  /*06e0*/  UIMAD.WIDE.U32 UR20, UR9, UR4, URZ ;  /* 0x00000004091472a5 */ /* 0x000fe2000f8e003f */
[----:B------:R-:W-:Y:S01]  /*06f0*/  @P0 IMAD.HI.U32 R2, R7, c[0x0][0x24c], RZ ;  /* 0x0000930007020a27 */ /* 0x000fe200078e00ff */
[----:B------:R-:W-:Y:S01]  /*0700*/  UIMAD UR5, UR9, UR5, UR15 ;  /* 0x00000005090572a4 */ /* 0x000fe2000f8e020f */
[----:B------:R-:W-:Y:S01]  /*0710*/  SHF.R.S32.HI R194, RZ, 0x2, R23 ;  /* 0x00000002ffc27819 */ /* 0x000fe20000011417 */
[----:B------:R-:W-:Y:S01]  /*0720*/  UIMAD UR4, UR14, UR6, URZ ;  /* 0x000000060e0472a4 */ /* 0x000fe2000f8e023f */
[----:B------:R-:W-:Y:S01]  /*0730*/  IMAD.MOV.U32 R3, RZ, RZ, R7 ;  /* 0x000000ffff037224 */ /* 0x000fe200078e0007 */
[----:B------:R-:W-:Y:S01]  /*0740*/  @P0 SHF.R.U32.HI R3, RZ, c[0x0][0x250], R2 ;  /* 0x00009400ff030a19 */ /* 0x000fe20000011602 */
[----:B------:R-:W-:Y:S01]  /*0750*/  IMAD.U32 R11, RZ, RZ, UR19 ;  /* 0x00000013ff0b7e24 */ /* 0x000fe2000f8e00ff */
[----:B------:R-:W-:Y:S01]  /*0760*/  LOP3.LUT R11, R23, 0xfffffffc, RZ, 0xc0, !PT ;  /* 0xfffffffc170b7812 */ /* 0x000fe200078ec0ff */
[----:B------:R-:W-:Y:S01]  /*0770*/  IMAD.IADD R0, R5, 0x1, R0 ;  /* 0x0000000105007824 */ /* 0x000fe200078e0200 */
[----:B------:R-:W-:Y:S01]  /*0780*/  IADD3 R10, P1, P0, R4, UR13, R10 ;  /* 0x0000000d040a7c10 */ /* 0x000fe2000f83e00a */
[----:B------:R-:W-:Y:S01]  /*0790*/  IMAD R2, R6, c[0x0][0x288], RZ ;  /* 0x0000a20006027a24 */ /* 0x000fe200078e02ff */
[----:B------:R-:W-:Y:S01]  /*07a0*/  UIADD3 UR6, UR21, UR5, URZ ;  /* 0x0000000515067290 */ /* 0x000fe2000fffe03f */
[----:B------:R-:W-:Y:S01]  /*07b0*/  IMAD.WIDE.U32 R4, R7, c[0x0][0x288], R202 ;  /* 0x0000a20007047a25 */ /* 0x000fe200078e00ca */
[----:B------:R-:W-:Y:S01]  /*07c0*/  USHF.R.S32.HI UR15, URZ, 0x1f, UR13 ;  /* 0x0000001f3f0f7899 */ /* 0x000fe2000801140d */
[----:B------:R-:W-:Y:S01]  /*07d0*/  LEA.HI R21, R27, R8, RZ, 0x5 ;  /* 0x000000081b157211 */ /* 0x000fe200078f28ff */
[----:B------:R-:W-:Y:S01]  /*07e0*/  UIMAD UR7, UR9, UR7, UR4 ;  /* 0x00000007090772a4 */ /* 0x000fe2000f8e0204 */
[----:B------:R-:W-:Y:S01]  /*07f0*/  IMAD.SHL.U32 R13, R22, 0x8, RZ ;  /* 0x00000008160d7824 */ /* 0x000fe200078e00ff */
[----:B------:R-:W-:Y:S01]  /*0800*/  IADD3 R4, P2, R4, UR20, RZ ;  /* 0x0000001404047c10 */ /* 0x000fe2000ff5e0ff */
[----:B------:R-:W-:Y:S01]  /*0810*/  IMAD.IADD R38, R8, 0x1, -R11 ;  /* 0x0000000108267824 */ /* 0x000fe200078e0a0b */
[----:B------:R-:W-:Y:S01]  /*0820*/  LEA.HI R11, R23, R194, RZ, 0x1 ;  /* 0x000000c2170b7211 */ /* 0x000fe200078f08ff */
[----:B------:R-:W-:Y:S01]  /*0830*/  IMAD R2, R7, c[0x0][0x28c], R2 ;  /* 0x0000a30007027a24 */ /* 0x000fe200078e0202 */
[----:B------:R-:W-:Y:S01]  /*0840*/  LOP3.LUT R13, R13, 0xc0, RZ, 0xc0, !PT ;  /* 0x000000c00d0d7812 */ /* 0x000fe200078ec0ff */
[----:B------:R-:W-:Y:S01]  /*0850*/  IMAD.SHL.U32 R16, R38, 0x8, RZ ;  /* 0x0000000826107824 */ /* 0x000fe200078e00ff */
[----:B------:R-:W-:Y:S01]  /*0860*/  LOP3.LUT R11, R11, 0x7fffffe, RZ, 0xc0, !PT ;  /* 0x07fffffe0b0b7812 */ /* 0x000fe200078ec0ff */
[----:B------:R-:W-:Y:S01]  /*0870*/  UIADD3 UR7, UR19, UR7, URZ ;  /* 0x0000000713077290 */ /* 0x000fe2000fffe03f */
[----:B------:R-:W-:Y:S01]  /*0880*/  IADD3.X R2, R5, UR6, R2, P2, !PT ;  /* 0x0000000605027c10 */ /* 0x000fe200097fe402 */
[----:B------:R-:W-:Y:S01]  /*0890*/  IMAD.U32 R5, RZ, RZ, UR15 ;  /* 0x0000000fff057e24 */ /* 0x000fe2000f8e00ff */
[----:B------:R-:W-:Y:S01]  /*08a0*/  SHF.R.U32.HI R12, RZ, 0x3, R13 ;  /* 0x00000003ff0c7819 */ /* 0x000fe2000001160d */
[----:B------:R-:W-:Y:S01]  /*08b0*/  IMAD.IADD R11, R194, 0x1, -R11 ;  /* 0x00000001c20b7824 */ /* 0x000fe200078e0a0b */
[----:B------:R-:W-:Y:S01]  /*08c0*/  LOP3.LUT R13, R13, 0x18, R16, 0xf8, !PT ;  /* 0x000000180d0d7812 */ /* 0x000fe200078ef810 */
[----:B------:R-:W-:Y:S01]  /*08d0*/  ULDC.64 UR4, c[0x0][0x1e8] ;  /* 0x00007a0000047ab9 */ /* 0x000fe20000000a00 */
[----:B------:R-:W-:Y:S01]  /*08e0*/  SHF.R.S32.HI R26, RZ, 0x5, R21 ;  /* 0x00000005ff1a7819 */ /* 0x000fe20000011415 */
[----:B------:R-:W-:Y:S01]  /*08f0*/  UIMAD UR4, UR14, UR4, URZ ;  /* 0x000000040e0472a4 */ /* 0x000fe2000f8e023f */
[----:B------:R-:W-:Y:S01]  /*0900*/  IADD3.X R5, R5, UR7, R0, P1, P0 ;  /* 0x0000000705057c10 */ /* 0x000fe20008fe0400 */
[----:B------:R-:W-:Y:S01]  /*0910*/  IMAD.U32 R37, RZ, RZ, UR8 ;  /* 0x00000008ff257e24 */ /* 0x000fe2000f8e00ff */
[----:B------:R-:W-:Y:S01]  /*0920*/  LOP3.LUT R12, R13, R12, RZ, 0x3c, !PT ;  /* 0x0000000c0d0c7212 */ /* 0x000fe200078e3cff */
[----:B------:R-:W-:Y:S01]  /*0930*/  IMAD R11, R26, 0x8, R11 ;  /* 0x000000081a0b7824 */ /* 0x000fe200078e020b */
[C---:B------:R-:W-:Y:S01]  /*0940*/  LEA R34, P0, R10.reuse, c[0x0][0x258], 0x2 ;  /* 0x000096000a227a11 */ /* 0x040fe200078010ff */
[----:B------:R-:W-:Y:S01]  /*0950*/  UIMAD UR18, UR9, UR5, UR4 ;  /* 0x00000005091272a4 */ /* 0x000fe2000f8e0204 */
[----:B------:R-:W-:Y:S01]  /*0960*/  SHF.R.S32.HI R0, RZ, 0x1f, R3 ;  /* 0x0000001fff007819 */ /* 0x000fe20000011403 */
[----:B------:R-:W-:Y:S01]  /*0970*/  USHF.R.S32.HI UR19, URZ, 0x1f, UR10 ;  /* 0x0000001f3f137899 */ /* 0x000fe2000801140a */
[----:B------:R-:W-:Y:S01]  /*0980*/  LEA.HI.X R35, R10, c[0x0][0x25c], R5, 0x2, P0 ;  /* 0x000097000a237a11 */ /* 0x000fe200000f1405 */
[----:B------:R-:W-:Y:S01]  /*0990*/  IMAD.U32 R10, R11, 0x20, R12 ;  /* 0x000000200b0a7824 */ /* 0x000fe200078e000c */
[----:B------:R-:W-:Y:S01]  /*09a0*/  SHF.R.S32.HI R17, RZ, 0x1f, R16 ;  /* 0x0000001fff117819 */ /* 0x000fe20000011410 */
[C---:B------:R-:W-:Y:S01]  /*09b0*/  IMAD R12, R0.reuse, c[0x0][0x1e0], RZ ;  /* 0x00007800000c7a24 */ /* 0x040fe200078e02ff */
[----:B------:R-:W-:Y:S01]  /*09c0*/  SHF.R.S32.HI R195, RZ, 0x1f, R194 ;  /* 0x0000001fffc37819 */ /* 0x000fe200000114c2 */
[----:B------:R-:W-:Y:S01]  /*09d0*/  IMAD R0, R0, c[0x0][0x1b0], RZ ;  /* 0x00006c0000007a24 */ /* 0x000fe200078e02ff */
[----:B------:R-:W-:Y:S01]  /*09e0*/  ULDC.64 UR4, c[0x0][0x1b8] ;  /* 0x00006e0000047ab9 */ /* 0x000fe20000000a00 */
[C---:B------:R-:W-:Y:S01]  /*09f0*/  IMAD R12, R3.reuse, c[0x0][0x1e4], R12 ;  /* 0x00007900030c7a24 */ /* 0x040fe200078e020c */
[----:B------:R-:W-:Y:S01]  /*0a00*/  UIMAD UR4, UR14, UR4, URZ ;  /* 0x000000040e0472a4 */ /* 0x000fe2000f8e023f */
[----:B------:R-:W-:Y:S01]  /*0a10*/  IMAD.WIDE.U32 R30, R3, c[0x0][0x1e0], R16 ;  /* 0x00007800031e7a25 */ /* 0x000fe200078e0010 */
[----:B------:R-:W-:-:S02]  /*0a20*/  IADD3 R188, R16, 0x40, RZ ;  /* 0x0000004010bc7810 */ /* 0x000fc40007ffe0ff */
[----:B------:R-:W-:Y:S01]  /*0a30*/  UIMAD UR4, UR9, UR5, UR4 ;  /* 0x00000005090472a4 */ /* 0x000fe2000f8e0204 */
[----:B------:R-:W-:Y:S01]  /*0a40*/  IMAD R0, R3, c[0x0][0x1b4], R0 ;  /* 0x00006d0003007a24 */ /* 0x000fe200078e0200 */
[----:B------:R-:W-:Y:S01]  /*0a50*/  LEA.HI R15, R27, R8, RZ, 0x4 ;  /* 0x000000081b0f7211 */ /* 0x000fe200078f20ff */
[----:B------:R-:W-:Y:S01]  /*0a60*/  IMAD.WIDE.U32 R28, R3, c[0x0][0x1b0], R16 ;  /* 0x00006c00031c7a25 */ /* 0x000fe200078e0010 */
[----:B------:R-:W-:Y:S02]  /*0a70*/  SHF.R.S32.HI R23, RZ, 0x1f, R23 ;  /* 0x0000001fff177819 */ /* 0x000fe40000011417 */
[----:B------:R-:W-:Y:S01]  /*0a80*/  SHF.R.S32.HI R14, RZ, 0x4, R15 ;  /* 0x00000004ff0e7819 */ /* 0x000fe2000001140f */
[C---:B------:R-:W-:Y:S02]  /*0a90*/  IMAD R11, R195.reuse, c[0x0][0x178], RZ ;  /* 0x00005e00c30b7a24 */ /* 0x040fe400078e02ff */
[----:B------:R-:W-:Y:S01]  /*0aa0*/  IMAD R5, R195, c[0x0][0x208], RZ ;  /* 0x00008200c3057a24 */ /* 0x000fe200078e02ff */
[----:B------:R-:W-:Y:S01]  /*0ab0*/  LEA.HI R19, R15, R14, RZ, 0x1 ;  /* 0x0000000e0f137211 */ /* 0x000fe200078f08ff */
[----:B------:R-:W-:Y:S01]  /*0ac0*/  IMAD.IADD R13, R31, 0x1, R12 ;  /* 0x000000011f0d7824 */ /* 0x000fe200078e020c */
[----:B------:R-:W-:Y:S01]  /*0ad0*/  LOP3.LUT R15, R15, 0xfffffff0, RZ, 0xc0, !PT ;  /* 0xfffffff00f0f7812 */ /* 0x000fe200078ec0ff */
[----:B------:R-:W-:Y:S01]  /*0ae0*/  IMAD.IADD R41, R29, 0x1, R0 ;  /* 0x000000011d297824 */ /* 0x000fe200078e0200 */
[----:B------:R-:W-:Y:S01]  /*0af0*/  LOP3.LUT R19, R19, 0xfffffffe, RZ, 0xc0, !PT ;  /* 0xfffffffe13137812 */ /* 0x000fe200078ec0ff */
[----:B------:R-:W-:-:S02]  /*0b00*/  IMAD R11, R194, c[0x0][0x17c], R11 ;  /* 0x00005f00c20b7a24 */ /* 0x000fc400078e020b */
[----:B------:R-:W-:-:S04]  /*0b10*/  IMAD.WIDE.U32 R24, R194, c[0x0][0x178], R16 ;  /* 0x00005e00c2187a25 */ /* 0x000fc800078e0010 */
[C---:B------:R-:W-:Y:S02]  /*0b20*/  IMAD R5, R194.reuse, c[0x0][0x20c], R5 ;  /* 0x00008300c2057a24 */ /* 0x040fe400078e0205 */
[----:B------:R-:W-:-:S04]  /*0b30*/  IMAD.WIDE.U32 R32, R194, c[0x0][0x208], R16 ;  /* 0x00008200c2207a25 */ /* 0x000fc800078e0010 */
[----:B------:R-:W-:Y:S02]  /*0b40*/  IMAD.MOV.U32 R12, RZ, RZ, R30 ;  /* 0x000000ffff0c7224 */ /* 0x000fe400078e001e */
[----:B------:R-:W-:Y:S02]  /*0b50*/  IMAD.U32 R3, RZ, RZ, UR9 ;  /* 0x00000009ff037e24 */ /* 0x000fe4000f8e00ff */
[----:B------:R-:W-:Y:S02]  /*0b60*/  IMAD.U32 R0, RZ, RZ, UR9 ;  /* 0x00000009ff007e24 */ /* 0x000fe4000f8e00ff */
[----:B------:R-:W-:Y:S02]  /*0b70*/  IMAD.MOV.U32 R40, RZ, RZ, R28 ;  /* 0x000000ffff287224 */ /* 0x000fe400078e001c */
[----:B------:R-:W-:Y:S02]  /*0b80*/  IMAD.IADD R25, R25, 0x1, R11 ;  /* 0x0000000119197824 */ /* 0x000fe400078e020b */
[----:B------:R-:W-:-:S02]  /*0b90*/  IMAD.IADD R33, R33, 0x1, R5 ;  /* 0x0000000121217824 */ /* 0x000fc400078e0205 */
[----:B------:R-:W-:-:S04]  /*0ba0*/  IMAD.WIDE.U32 R42, R3, c[0x0][0x1e8], R12 ;  /* 0x00007a00032a7a25 */ /* 0x000fc800078e000c */
[----:B------:R-:W-:Y:S01]  /*0bb0*/  IMAD.WIDE.U32 R40, R0, c[0x0][0x1b8], R40 ;  /* 0x00006e0000287a25 */ /* 0x000fe200078e0028 */
[----:B------:R-:W-:-:S03]  /*0bc0*/  IADD3 R29, R43, UR18, RZ ;  /* 0x000000122b1d7c10 */ /* 0x000fc6000fffe0ff */
[----:B------:R-:W-:Y:S02]  /*0bd0*/  IMAD R30, R6, c[0x0][0x210], RZ ;  /* 0x00008400061e7a24 */ /* 0x000fe400078e02ff */
[----:B------:R-:W-:-:S04]  /*0be0*/  IMAD.WIDE R36, R37, 0x80, R194 ;  /* 0x0000008025247825 */ /* 0x000fc800078e02c2 */
[----:B------:R-:W-:Y:S02]  /*0bf0*/  IMAD R12, R6, c[0x0][0x180], RZ ;  /* 0x00006000060c7a24 */ /* 0x000fe400078e02ff */
[----:B------:R-:W-:Y:S01]  /*0c00*/  IMAD.WIDE.U32 R44, R7, c[0x0][0x180], R24 ;  /* 0x00006000072c7a25 */ /* 0x000fe200078e0018 */
[----:B------:R-:W-:Y:S01]  /*0c10*/  IADD3 R25, R41, UR4, RZ ;  /* 0x0000000429197c10 */ /* 0x000fe2000fffe0ff */
[----:B------:R-:W-:Y:S02]  /*0c20*/  ULDC.64 UR4, c[0x0][0x178] ;  /* 0x00005e0000047ab9 */ /* 0x000fe40000000a00 */
[C---:B------:R-:W-:Y:S01]  /*0c30*/  IMAD R30, R7.reuse, c[0x0][0x214], R30 ;  /* 0x00008500071e7a24 */ /* 0x040fe200078e021e */
[----:B------:R-:W-:Y:S01]  /*0c40*/  UIMAD UR18, UR19, UR4, URZ ;  /* 0x00000004131272a4 */ /* 0x000fe2000f8e023f */
[----:B------:R-:W-:Y:S01]  /*0c50*/  IMAD.WIDE.U32 R32, R7, c[0x0][0x210], R32 ;  /* 0x0000840007207a25 */ /* 0x000fe200078e0020 */
[----:B------:R-:W-:Y:S02]  /*0c60*/  UIMAD.WIDE.U32 UR20, UR10, UR4, URZ ;  /* 0x000000040a1472a5 */ /* 0x000fe4000f8e003f */
[----:B------:R-:W-:Y:S01]  /*0c70*/  UIMAD UR18, UR10, UR5, UR18 ;  /* 0x000000050a1272a4 */ /* 0x000fe2000f8e0212 */
[----:B------:R-:W-:-:S02]  /*0c80*/  IMAD.MOV.U32 R28, RZ, RZ, R42 ;  /* 0x000000ffff1c7224 */ /* 0x000fc400078e002a */
[----:B------:R-:W-:Y:S01]  /*0c90*/  IMAD R3, R37, c[0x0][0x1d8], RZ ;  /* 0x0000760025037a24 */ /* 0x000fe200078e02ff */
[----:B------:R-:W-:Y:S01]  /*0ca0*/  ULDC.64 UR4, c[0x0][0x188] ;  /* 0x0000620000047ab9 */ /* 0x000fe20000000a00 */
[----:B------:R-:W-:Y:S01]  /*0cb0*/  IMAD R12, R7, c[0x0][0x184], R12 ;  /* 0x00006100070c7a24 */ /* 0x000fe200078e020c */
[----:B------:R-:W-:Y:S01]  /*0cc0*/  UIMAD UR4, UR14, UR4, URZ ;  /* 0x000000040e0472a4 */ /* 0x000fe2000f8e023f */
[----:B------:R-:W-:Y:S01]  /*0cd0*/  IMAD.IADD R31, R33, 0x1, R30 ;  /* 0x00000001211f7824 */ /* 0x000fe200078e021e */
[----:B------:R-:W-:Y:S01]  /*0ce0*/  UIADD3 UR18, UR21, UR18, URZ ;  /* 0x0000001215127290 */ /* 0x000fe2000fffe03f */
[----:B------:R-:W-:Y:S01]  /*0cf0*/  IMAD R5, R37, c[0x0][0x1a8], RZ ;  /* 0x00006a0025057a24 */ /* 0x000fe200078e02ff */
[----:B------:R-:W-:Y:S01]  /*0d00*/  UIMAD UR4, UR9, UR5, UR4 ;  /* 0x00000005090472a4 */ /* 0x000fe2000f8e0204 */
[----:B------:R-:W-:Y:S02]  /*0d10*/  IMAD.MOV.U32 R24, RZ, RZ, R40 ;  /* 0x000000ffff187224 */ /* 0x000fe400078e0028 */
[----:B------:R-:W-:-:S02]  /*0d20*/  IMAD.MOV.U32 R30, RZ, RZ, R32 ;  /* 0x000000ffff1e7224 */ /* 0x000fc400078e0020 */
[C---:B------:R-:W-:Y:S02]  /*0d30*/  IMAD R0, R36.reuse, c[0x0][0x1dc], R3 ;  /* 0x0000770024007a24 */ /* 0x040fe400078e0203 */
[----:B------:R-:W-:-:S04]  /*0d40*/  IMAD.WIDE.U32 R32, R36, c[0x0][0x1d8], R28 ;  /* 0x0000760024207a25 */ /* 0x000fc800078e001c */
[----:B------:R-:W-:Y:S01]  /*0d50*/  IMAD.IADD R13, R45, 0x1, R12 ;  /* 0x000000012d0d7824 */ /* 0x000fe200078e020c */
[----:B------:R-:W-:Y:S01]  /*0d60*/  LEA R28, P0, R32, c[0x0][0x1c0], 0x1 ;  /* 0x00007000201c7a11 */ /* 0x000fe200078008ff */
[----:B------:R-:W-:Y:S02]  /*0d70*/  IMAD.MOV.U32 R12, RZ, RZ, R44 ;  /* 0x000000ffff0c7224 */ /* 0x000fe400078e002c */
[C---:B------:R-:W-:Y:S02]  /*0d80*/  IMAD R5, R36.reuse, c[0x0][0x1ac], R5 ;  /* 0x00006b0024057a24 */ /* 0x040fe400078e0205 */
[----:B------:R-:W-:Y:S02]  /*0d90*/  IMAD.U32 R198, RZ, RZ, UR9 ;  /* 0x00000009ffc67e24 */ /* 0x000fe4000f8e00ff */
[----:B------:R-:W-:-:S04]  /*0da0*/  IMAD.WIDE.U32 R36, R36, c[0x0][0x1a8], R24 ;  /* 0x00006a0024247a25 */ /* 0x000fc800078e0018 */
[----:B------:R-:W-:Y:S01]  /*0db0*/  IMAD.IADD R0, R33, 0x1, R0 ;  /* 0x0000000121007824 */ /* 0x000fe200078e0200 */
[----:B------:R-:W-:Y:S01]  /*0dc0*/  LEA R42, P1, R36, c[0x0][0x190], 0x1 ;  /* 0x00006400242a7a11 */ /* 0x000fe200078208ff */
[----:B------:R-:W-:-:S03]  /*0dd0*/  IMAD.WIDE.U32 R198, R198, c[0x0][0x188], R12 ;  /* 0x00006200c6c67a25 */ /* 0x000fc600078e000c */
[----:B------:R-:W-:Y:S01]  /*0de0*/  LEA.HI.X R29, R32, c[0x0][0x1c4], R0, 0x1, P0 ;  /* 0x00007100201d7a11 */ /* 0x000fe200000f0c00 */
[----:B------:R-:W-:Y:S01]  /*0df0*/  IMAD.MOV.U32 R12, RZ, RZ, c[0x0][0x1d8] ;  /* 0x00007600ff0c7624 */ /* 0x000fe200078e00ff */
[----:B------:R-:W-:Y:S01]  /*0e00*/  IADD3 R187, R199, UR4, RZ ;  /* 0x00000004c7bb7c10 */ /* 0x000fe2000fffe0ff */
[----:B------:R-:W-:Y:S01]  /*0e10*/  IMAD.IADD R5, R37, 0x1, R5 ;  /* 0x0000000125057824 */ /* 0x000fe200078e0205 */
[----:B------:R-:W-:Y:S01]  /*0e20*/  ULDC.64 UR4, c[0x0][0x208] ;  /* 0x0000820000047ab9 */ /* 0x000fe20000000a00 */
[----:B------:R-:W-:Y:S01]  /*0e30*/  IMAD.U32 R32, RZ, RZ, UR20 ;  /* 0x00000014ff207e24 */ /* 0x000fe2000f8e00ff */
[----:B------:R-:W-:Y:S01]  /*0e40*/  LEA R24, P2, R12, R28, 0x7 ;  /* 0x0000001c0c187211 */ /* 0x000fe200078438ff */
[----:B------:R-:W-:Y:S01]  /*0e50*/  IMAD.MOV.U32 R3, RZ, RZ, c[0x0][0x1dc] ;  /* 0x00007700ff037624 */ /* 0x000fe200078e00ff */
[----:B------:R-:W-:Y:S01]  /*0e60*/  LEA.HI.X R43, R36, c[0x0][0x194], R5, 0x1, P1 ;  /* 0x00006500242b7a11 */ /* 0x000fe200008f0c05 */
[----:B------:R-:W-:Y:S01]  /*0e70*/  IMAD.MOV.U32 R5, RZ, RZ, c[0x0][0x1a8] ;  /* 0x00006a00ff057624 */ /* 0x000fe200078e00ff */
[----:B------:R-:W-:Y:S01]  /*0e80*/  LEA R11, P0, R32, R198, 0x6 ;  /* 0x000000c6200b7211 */ /* 0x000fe200078030ff */
[----:B------:R-:W-:Y:S01]  /*0e90*/  IMAD.U32 R0, RZ, RZ, UR18 ;  /* 0x00000012ff007e24 */ /* 0x000fe2000f8e00ff */
[----:B------:R-:W-:Y:S01]  /*0ea0*/  ULDC UR18, c[0x0][0x198] ;  /* 0x0000660000127ab9 */ /* 0x000fe20000000800 */
[----:B------:R-:W-:Y:S01]  /*0eb0*/  LEA.HI.X R25, R12, R29, R3, 0x7, P2 ;  /* 0x0000001d0c197211 */ /* 0x000fe200010f3c03 */
[----:B------:R-:W-:Y:S01]  /*0ec0*/  IMAD.MOV.U32 R3, RZ, RZ, c[0x0][0x1ac] ;  /* 0x00006b00ff037624 */ /* 0x000fe200078e00ff */
[----:B------:R-:W-:Y:S01]  /*0ed0*/  UIADD3 UR18, -UR11, UR18, URZ ;  /* 0x000000120b127290 */ /* 0x000fe2000fffe13f */
[----:B------:R-:W-:Y:S01]  /*0ee0*/  LEA R40, P1, R5, R42, 0x7 ;  /* 0x0000002a05287211 */ /* 0x000fe200078238ff */
[----:B------:R-:W-:Y:S01]  /*0ef0*/  UMOV UR20, 0x6 ;  /* 0x0000000600147882 */ /* 0x000fe20000000000 */
[----:B------:R-:W-:Y:S01]  /*0f00*/  LEA.HI.X R0, R32, R187, R0, 0x6, P0 ;  /* 0x000000bb20007211 */ /* 0x000fe200000f3400 */
[----:B------:R-:W-:Y:S01]  /*0f10*/  IMAD.U32 R33, RZ, RZ, UR21 ;  /* 0x00000015ff217e24 */ /* 0x000fe2000f8e00ff */
[----:B------:R-:W-:Y:S01]  /*0f20*/  LEA R36, P0, R11, c[0x0][0x160], 0x1 ;  /* 0x000058000b247a11 */ /* 0x000fe200078008ff */
[----:B------:R-:W-:Y:S01]  /*0f30*/  USHF.L.U64.HI UR20, UR4, UR20, UR5 ;  /* 0x0000001404147299 */ /* 0x000fe20008010205 */
[----:B------:R-:W-:Y:S01]  /*0f40*/  IADD3 R12, R16, 0x20, RZ ;  /* 0x00000020100c7810 */ /* 0x000fe20007ffe0ff */
[----:B------:R-:W-:Y:S01]  /*0f50*/  USHF.L.U32 UR21, UR4, 0x6, URZ ;  /* 0x0000000604157899 */ /* 0x000fe2000800063f */
[----:B------:R-:W-:Y:S01]  /*0f60*/  LEA.HI.X R41, R5, R43, R3, 0x7, P1 ;  /* 0x0000002b05297211 */ /* 0x000fe200008f3c03 */
[----:B------:R-:W-:Y:S01]  /*0f70*/  IMAD.U32 R196, RZ, RZ, UR9 ;  /* 0x00000009ffc47e24 */ /* 0x000fe2000f8e00ff */
[----:B------:R-:W-:Y:S01]  /*0f80*/  IADD3 R3, -R194, UR18, RZ ;  /* 0x00000012c2037c10 */ /* 0x000fe2000fffe1ff */
[----:B------:R-:W-:Y:S01]  /*0f90*/  ULDC.64 UR4, c[0x0][0x218] ;  /* 0x0000860000047ab9 */ /* 0x000fe20000000a00 */
[----:B------:R-:W-:Y:S01]  /*0fa0*/  ISETP.GE.AND P2, PT, R16, c[0x0][0x1cc], PT ;  /* 0x0000730010007a0c */ /* 0x000fe20003f46270 */
[----:B------:R-:W-:Y:S01]  /*0fb0*/  UIMAD UR4, UR14, UR4, URZ ;  /* 0x000000040e0472a4 */ /* 0x000fe2000f8e023f */
[----:B------:R-:W-:Y:S01]  /*0fc0*/  LEA.HI.X R37, R11, c[0x0][0x164], R0, 0x1, P0 ;  /* 0x000059000b257a11 */ /* 0x000fe200000f0c00 */
[----:B------:R-:W-:Y:S01]  /*0fd0*/  IMAD.SHL.U32 R10, R10, 0x2, RZ ;  /* 0x000000020a0a7824 */ /* 0x000fe200078e00ff */
[----:B------:R-:W-:Y:S01]  /*0fe0*/  ISETP.GE.AND P1, PT, R12, c[0x0][0x1cc], PT ;  /* 0x000073000c007a0c */ /* 0x000fe20003f26270 */
[----:B------:R-:W-:Y:S01]  /*0ff0*/  UIMAD UR5, UR9, UR5, UR4 ;  /* 0x00000005090572a4 */ /* 0x000fe2000f8e0204 */
[----:B------:R-:W-:Y:S01]  /*1000*/  ISETP.GE.AND P0, PT, R188, c[0x0][0x1cc], PT ;  /* 0x00007300bc007a0c */ /* 0x000fe20003f06270 */
[----:B------:R-:W-:Y:S01]  /*1010*/  IMAD.WIDE.U32 R196, R196, c[0x0][0x218], R30 ;  /* 0x00008600c4c47a25 */ /* 0x000fe200078e001e */
[C---:B------:R-:W-:Y:S01]  /*1020*/  ISETP.LT.OR P5, PT, R3.reuse, 0x1, P2 ;  /* 0x000000010300780c */ /* 0x040fe200017a1670 */
[----:B------:R-:W-:Y:S01]  /*1030*/  UIMAD UR4, UR20, UR10, URZ ;  /* 0x0000000a140472a4 */ /* 0x000fe2000f8e023f */
[C---:B------:R-:W-:Y:S01]  /*1040*/  ISETP.LT.OR P4, PT, R3.reuse, 0x1, P1 ;  /* 0x000000010300780c */ /* 0x040fe20000f81670 */
[----:B------:R-:W-:Y:S01]  /*1050*/  IMAD.U32 R11, RZ, RZ, UR21 ;  /* 0x00000015ff0b7e24 */ /* 0x000fe2000f8e00ff */
[C---:B------:R-:W-:Y:S01]  /*1060*/  ISETP.LT.OR P3, PT, R3.reuse, 0x1, P0 ;  /* 0x000000010300780c */ /* 0x040fe20000761670 */
[----:B------:R-:W-:Y:S01]  /*1070*/  IMAD.MOV.U32 R192, RZ, RZ, R196 ;  /* 0x000000ffffc07224 */ /* 0x000fe200078e00c4 */
[C---:B------:R-:W-:Y:S01]  /*1080*/  ISETP.LT.OR P2, PT, R3.reuse, 0x41, P2 ;  /* 0x000000410300780c */ /* 0x040fe20001741670 */
[----:B------:R-:W-:Y:S01]  /*1090*/  UIMAD UR4, UR19, UR21, UR4 ;  /* 0x00000015130472a4 */ /* 0x000fe2000f8e0204 */
[C---:B------:R-:W-:Y:S01]  /*10a0*/  ISETP.LT.OR P1, PT, R3.reuse, 0x41, P1 ;  /* 0x000000410300780c */ /* 0x040fe20000f21670 */
[----:B------:R-:W-:Y:S01]  /*10b0*/  IMAD.IADD R19, R14, 0x1, -R19 ;  /* 0x000000010e137824 */ /* 0x000fe200078e0a13 */
[----:B------:R-:W-:Y:S01]  /*10c0*/  ISETP.LT.OR P0, PT, R3, 0x41, P0 ;  /* 0x000000410300780c */ /* 0x000fe20000701670 */
[----:B------:R-:W-:Y:S01]  /*10d0*/  IMAD.IADD R15, R8, 0x1, -R15 ;  /* 0x00000001080f7824 */ /* 0x000fe200078e0a0f */
[----:B------:R-:W-:Y:S01]  /*10e0*/  IADD3 R193, R197, UR5, RZ ;  /* 0x00000005c5c17c10 */ /* 0x000fe2000fffe0ff */
[----:B------:R-:W-:Y:S01]  /*10f0*/  @!PT LDS RZ, [RZ] ;  /* 0x00000000fffff984 */ /* 0x000fe20000000800 */
[----:B------:R-:W-:Y:S01]  /*1100*/  @!PT LDS RZ, [RZ] ;  /* 0x00000000fffff984 */ /* 0x000fe20000000800 */
[----:B------:R-:W-:Y:S01]  /*1110*/  @!PT LDS RZ, [RZ] ;  /* 0x00000000fffff984 */ /* 0x000fe20000000800 */
[----:B------:R1:W-:Y:S01]  /*1120*/  LDGSTS.E.BYPASS.LTC128B.128 [R10+0x6080], [R28.64], !P5 ;  /* 0x060800001c0a7fae */ /* 0x0003e2000e901d50 */
[----:B------:R-:W-:Y:S01]  /*1130*/  LOP3.LUT R5, R22, 0xfffffff8, RZ, 0xc0, !PT ;  /* 0xfffffff816057812 */ /* 0x000fe200078ec0ff */
[----:B------:R-:W-:Y:S01]  /*1140*/  IMAD.SHL.U32 R184, R19, 0x8, RZ ;  /* 0x0000000813b87824 */ /* 0x000fe200078e00ff */
[----:B------:R-:W-:Y:S01]  /*1150*/  SHF.R.S32.HI R30, RZ, 0x1f, R15 ;  /* 0x0000001fff1e7819 */ /* 0x000fe2000001140f */
[----:B------:R1:W-:Y:S01]  /*1160*/  LDGSTS.E.BYPASS.LTC128B.128 [R10+0x8080], [R28.64+0x40], !P4 ;  /* 0x080800401c0a7fae */ /* 0x0003e2000e101d50 */
[----:B------:R-:W-:Y:S01]  /*1170*/  ISETP.GE.AND P4, PT, R12, c[0x0][0x19c], PT ;  /* 0x000067000c007a0c */ /* 0x000fe20003f86270 */
[----:B------:R-:W-:Y:S01]  /*1180*/  IMAD.IADD R20, R8, 0x1, -R5 ;  /* 0x0000000108147824 */ /* 0x000fe200078e0a05 */
[----:B------:R-:W-:Y:S01]  /*1190*/  LEA.HI R5, R21, R26, RZ, 0x1 ;  /* 0x0000001a15057211 */ /* 0x000fe200078f08ff */
[----:B------:R1:W-:Y:S01]  /*11a0*/  LDGSTS.E.BYPASS.LTC128B.128 [R10+0xa080], [R28.64+0x80], !P3 ;  /* 0x0a0800801c0a7fae */ /* 0x0003e2000d901d50 */
[C---:B------:R-:W-:Y:S01]  /*11b0*/  ISETP.GE.AND P3, PT, R16.reuse, c[0x0][0x16c], PT ;  /* 0x00005b0010007a0c */ /* 0x040fe20003f66270 */
[----:B------:R-:W-:Y:S01]  /*11c0*/  IMAD.MOV.U32 R181, RZ, RZ, 0x10 ;  /* 0x00000010ffb57424 */ /* 0x000fe200078e00ff */
[----:B------:R-:W-:Y:S01]  /*11d0*/  ISETP.LT.OR P5, PT, R3, 0x1, P4 ;  /* 0x000000010300780c */ /* 0x000fe200027a1670 */
[----:B------:R2:W-:Y:S01]  /*11e0*/  LDGSTS.E.BYPASS.LTC128B.128 [R10+0x7080], [R24.64], !P2 ;  /* 0x07080000180a7fae */ /* 0x0005e2000d101d50 */
[----:B------:R-:W-:Y:S01]  /*11f0*/  ISETP.GE.AND P2, PT, R16, c[0x0][0x19c], PT ;  /* 0x0000670010007a0c */ /* 0x000fe20003f46270 */
[----:B------:R-:W-:Y:S01]  /*1200*/  IMAD.MOV.U32 R172, RZ, RZ, 0x20 ;  /* 0x00000020ffac7424 */ /* 0x000fe200078e00ff */
[----:B------:R-:W-:Y:S01]  /*1210*/  SEL R189, RZ, 0x1, P3 ;  /* 0x00000001ffbd7807 */ /* 0x000fe20001800000 */
[----:B------:R2:W-:Y:S01]  /*1220*/  LDGSTS.E.BYPASS.LTC128B.128 [R10+0x9080], [R24.64+0x40], !P1 ;  /* 0x09080040180a7fae */ /* 0x0005e2000c901d50 */
[----:B------:R-:W-:-:S02]  /*1230*/  ISETP.GE.AND P1, PT, R188, c[0x0][0x19c], PT ;  /* 0x00006700bc007a0c */ /* 0x000fc40003f26270 */
[C---:B------:R-:W-:Y:S01]  /*1240*/  ISETP.LT.OR P6, PT, R3.reuse, 0x1, P2 ;  /* 0x000000010300780c */ /* 0x040fe200017c1670 */
[----:B------:R2:W-:Y:S01]  /*1250*/  LDGSTS.E.BYPASS.LTC128B.128 [R10+0xb080], [R24.64+0x80], !P0 ;  /* 0x0b080080180a7fae */ /* 0x0005e2000c101d50 */
[----:B------:R-:W-:Y:S02]  /*1260*/  ISETP.GE.AND P0, PT, R188, c[0x0][0x16c], PT ;  /* 0x00005b00bc007a0c */ /* 0x000fe40003f06270 */
[C---:B------:R-:W-:Y:S02]  /*1270*/  ISETP.LT.OR P3, PT, R3.reuse, 0x1, P1 ;  /* 0x000000010300780c */ /* 0x040fe40000f61670 */
[C---:B------:R-:W-:Y:S02]  /*1280*/  ISETP.LT.OR P2, PT, R3.reuse, 0x41, P2 ;  /* 0x000000410300780c */ /* 0x040fe40001741670 */
[C---:B------:R-:W-:Y:S02]  /*1290*/  ISETP.LT.OR P4, PT, R3.reuse, 0x41, P4 ;  /* 0x000000410300780c */ /* 0x040fe40002781670 */
[----:B------:R-:W-:-:S02]  /*12a0*/  ISETP.LT.OR P1, PT, R3, 0x41, P1 ;  /* 0x000000410300780c */ /* 0x000fc40000f21670 */
[----:B------:R-:W-:Y:S01]  /*12b0*/  LEA.HI R18, R20, R20, RZ, 0x1 ;  /* 0x0000001414127211 */ /* 0x000fe200078f08ff */
[----:B------:R3:W-:Y:S01]  /*12c0*/  LDGSTS.E.BYPASS.LTC128B.128 [R10+0x80], [R42.64], !P6 ;  /* 0x000800002a0a7fae */ /* 0x0007e2000f101d50 */
[----:B------:R-:W-:Y:S02]  /*12d0*/  LEA.HI R30, R30, R15, RZ, 0x3 ;  /* 0x0000000f1e1e7211 */ /* 0x000fe400078f18ff */
[----:B-1----:R-:W-:Y:S01]  /*12e0*/  SEL R28, RZ, 0x4, P0 ;  /* 0x00000004ff1c7807 */ /* 0x002fe20000000000 */
[----:B------:R3:W-:Y:S01]  /*12f0*/  LDGSTS.E.BYPASS.LTC128B.128 [R10+0x2080], [R42.64+0x40], !P5 ;  /* 0x020800402a0a7fae */ /* 0x0007e2000e901d50 */
[----:B------:R-:W-:Y:S02]  /*1300*/  LOP3.LUT R13, R18, 0x7fffffe, RZ, 0xc0, !PT ;  /* 0x07fffffe120d7812 */ /* 0x000fe400078ec0ff */
[----:B------:R-:W-:Y:S01]  /*1310*/  LOP3.LUT R5, R5, 0xfffffffe, RZ, 0xc0, !PT ;  /* 0xfffffffe05057812 */ /* 0x000fe200078ec0ff */
[----:B------:R3:W-:Y:S01]  /*1320*/  LDGSTS.E.BYPASS.LTC128B.128 [R10+0x4080], [R42.64+0x80], !P3 ;  /* 0x040800802a0a7fae */ /* 0x0007e2000d901d50 */
[----:B------:R-:W-:Y:S01]  /*1330*/  ISETP.GE.AND P3, PT, R12, c[0x0][0x1fc], PT ;  /* 0x00007f000c007a0c */ /* 0x000fe20003f66270 */
[----:B------:R-:W-:Y:S01]  /*1340*/  IMAD.IADD R13, R20, 0x1, -R13 ;  /* 0x00000001140d7824 */ /* 0x000fe200078e0a0d */
[----:B------:R-:W-:Y:S01]  /*1350*/  ISETP.GE.AND P5, PT, R16, c[0x0][0x1fc], PT ;  /* 0x00007f0010007a0c */ /* 0x000fe20003fa6270 */
[----:B------:R-:W-:Y:S01]  /*1360*/  IMAD.SHL.U32 R20, R20, 0x40, RZ ;  /* 0x0000004014147824 */ /* 0x000fe200078e00ff */
[----:B------:R3:W-:Y:S01]  /*1370*/  LDGSTS.E.BYPASS.LTC128B.128 [R10+0x1080], [R40.64], !P2 ;  /* 0x01080000280a7fae */ /* 0x0007e2000d101d50 */
[----:B------:R-:W-:Y:S01]  /*1380*/  IMAD.IADD R5, R26, 0x1, -R5 ;  /* 0x000000011a057824 */ /* 0x000fe200078e0a05 */
[----:B------:R-:W-:Y:S01]  /*1390*/  SHF.R.S32.HI R18, RZ, 0x1, R18 ;  /* 0x00000001ff127819 */ /* 0x000fe20000011412 */
[----:B--2---:R-:W-:Y:S01]  /*13a0*/  IMAD.WIDE.U32 R24, R11, UR10, R192 ;  /* 0x0000000a0b187c25 */ /* 0x004fe2000f8e00c0 */
[----:B------:R-:W-:Y:S01]  /*13b0*/  LOP3.LUT R20, R20, 0x1c0, RZ, 0xc0, !PT ;  /* 0x000001c014147812 */ /* 0x000fe200078ec0ff */
[----:B------:R3:W-:Y:S01]  /*13c0*/  LDGSTS.E.BYPASS.LTC128B.128 [R10+0x3080], [R40.64+0x40], !P4 ;  /* 0x03080040280a7fae */ /* 0x0007e2000e101d50 */
[----:B------:R-:W-:Y:S01]  /*13d0*/  LOP3.LUT R21, R21, 0xffffffe0, RZ, 0xc0, !PT ;  /* 0xffffffe015157812 */ /* 0x000fe200078ec0ff */
[----:B------:R-:W-:Y:S01]  /*13e0*/  IMAD.SHL.U32 R177, R5, 0x400, RZ ;  /* 0x0000040005b17824 */ /* 0x000fe200078e00ff */
[----:B------:R-:W-:Y:S01]  /*13f0*/  IADD3 R0, R25, UR4, RZ ;  /* 0x0000000419007c10 */ /* 0x000fe2000fffe0ff */
[----:B------:R-:W-:Y:S01]  /*1400*/  ULDC UR4, c[0x0][0x168] ;  /* 0x00005a0000047ab9 */ /* 0x000fe20000000800 */
[----:B------:R-:W-:Y:S01]  /*1410*/  LEA R32, P0, R24, c[0x0][0x1f0], 0x1 ;  /* 0x00007c0018207a11 */ /* 0x000fe200078008ff */
[----:B------:R-:W-:Y:S01]  /*1420*/  UIADD3 UR4, -UR13, UR4, URZ ;  /* 0x000000040d047290 */ /* 0x000fe2000fffe13f */
[----:B------:R3:W-:Y:S01]  /*1430*/  LDGSTS.E.BYPASS.LTC128B.128 [R10+0x5080], [R40.64+0x80], !P1 ;  /* 0x05080080280a7fae */ /* 0x0007e2000c901d50 */
[----:B------:R-:W-:-:S02]  /*1440*/  ISETP.GT.AND P1, PT, R8, 0xf, PT ;  /* 0x0000000f0800780c */ /* 0x000fc40003f24270 */
[----:B------:R-:W-:Y:S01]  /*1450*/  LEA.HI.X R33, R24, c[0x0][0x1f4], R0, 0x1, P0 ;  /* 0x00007d0018217a11 */ /* 0x000fe200000f0c00 */
[----:B------:R-:W0:Y:S01]  /*1460*/  LDGDEPBAR ;  /* 0x00000000000079af */ /* 0x000e220000000000 */
[----:B------:R-:W-:Y:S02]  /*1470*/  IADD3 R14, P0, R4, UR13, RZ ;  /* 0x0000000d040e7c10 */ /* 0x000fe4000ff1e0ff */
[----:B------:R-:W-:Y:S02]  /*1480*/  LEA.HI R0, R27, R8, RZ, 0x6 ;  /* 0x000000081b007211 */ /* 0x000fe400078f30ff */
[----:B------:R-:W-:Y:S02]  /*1490*/  IADD3.X R3, R2, UR15, RZ, P0, !PT ;  /* 0x0000000f02037c10 */ /* 0x000fe400087fe4ff */
[----:B------:R-:W-:Y:S02]  /*14a0*/  LEA R24, P0, R14, c[0x0][0x280], 0x2 ;  /* 0x0000a0000e187a11 */ /* 0x000fe400078010ff */
[----:B------:R-:W-:Y:S01]  /*14b0*/  SHF.R.S32.HI R0, RZ, 0x6, R0 ;  /* 0x00000006ff007819 */ /* 0x000fe20000011400 */
[----:B------:R-:W-:Y:S01]  /*14c0*/  @!P1 IMAD.SHL.U32 R31, R8, 0x10, RZ ;  /* 0x00000010081f9824 */ /* 0x000fe200078e00ff */
[----:B------:R-:W-:-:S02]  /*14d0*/  LEA.HI.X R25, R14, c[0x0][0x284], R3, 0x2, P0 ;  /* 0x0000a1000e197a11 */ /* 0x000fc400000f1403 */
[----:B------:R-:W-:Y:S01]  /*14e0*/  LEA.HI R3, R15, R15, RZ, 0x1 ;  /* 0x0000000f0f037211 */ /* 0x000fe200078f08ff */
[----:B------:R-:W-:Y:S01]  /*14f0*/  IMAD R180, R19, 0x4, R0 ;  /* 0x0000000413b47824 */ /* 0x000fe200078e0200 */
[----:B------:R-:W-:Y:S02]  /*1500*/  LOP3.LUT R14, R30, 0xfffffff8, RZ, 0xc0, !PT ;  /* 0xfffffff81e0e7812 */ /* 0x000fe400078ec0ff */
[----:B------:R-:W-:Y:S01]  /*1510*/  LOP3.LUT R44, R3, 0x7fffffe, RZ, 0xc0, !PT ;  /* 0x07fffffe032c7812 */ /* 0x000fe200078ec0ff */
[----:B------:R-:W-:Y:S01]  /*1520*/  IMAD R180, R180, 0x8, R13 ;  /* 0x00000008b4b47824 */ /* 0x000fe200078e020d */
[----:B------:R-:W-:Y:S01]  /*1530*/  SHF.R.S32.HI R30, RZ, 0x3, R30 ;  /* 0x00000003ff1e7819 */ /* 0x000fe2000001141e */
[C---:B------:R-:W-:Y:S01]  /*1540*/  IMAD.IADD R14, R15.reuse, 0x1, -R14 ;  /* 0x000000010f0e7824 */ /* 0x040fe200078e0a0e */
[----:B------:R-:W-:Y:S01]  /*1550*/  ISETP.GE.AND P0, PT, R12, c[0x0][0x16c], PT ;  /* 0x00005b000c007a0c */ /* 0x000fe20003f06270 */
[----:B------:R-:W-:Y:S01]  /*1560*/  IMAD.IADD R13, R15, 0x1, -R44 ;  /* 0x000000010f0d7824 */ /* 0x000fe200078e0a2c */
[----:B------:R-:W-:Y:S01]  /*1570*/  SHF.R.S32.HI R29, RZ, 0x1f, R3 ;  /* 0x0000001fff1d7819 */ /* 0x000fe20000011403 */
[----:B------:R-:W-:Y:S01]  /*1580*/  IMAD.SHL.U32 R15, R26, 0x10, RZ ;  /* 0x000000101a0f7824 */ /* 0x000fe200078e00ff */
[----:B------:R-:W-:Y:S01]  /*1590*/  SEL R26, RZ, 0x2, P0 ;  /* 0x00000002ff1a7807 */ /* 0x000fe20000000000 */
[----:B------:R-:W-:Y:S01]  /*15a0*/  IMAD R178, R30, 0x8, R13 ;  /* 0x000000081eb27824 */ /* 0x000fe200078e020d */
[----:B------:R-:W-:Y:S01]  /*15b0*/  LOP3.LUT R184, R184, 0x8, RZ, 0xc0, !PT ;  /* 0x00000008b8b87812 */ /* 0x000fe200078ec0ff */
[----:B------:R-:W-:Y:S01]  /*15c0*/  IMAD R13, R38, 0x2, R177 ;  /* 0x00000002260d7824 */ /* 0x000fe200078e02b1 */
[----:B------:R-:W-:Y:S01]  /*15d0*/  LOP3.LUT R15, R20, 0x30, R15, 0xf8, !PT ;  /* 0x00000030140f7812 */ /* 0x000fe200078ef80f */
[----:B------:R-:W-:Y:S01]  /*15e0*/  IMAD R177, R30, 0x200, R177 ;  /* 0x000002001eb17824 */ /* 0x000fe200078e02b1 */
[----:B------:R-:W-:Y:S01]  /*15f0*/  SHF.R.S32.HI R30, RZ, 0x1, R3 ;  /* 0x00000001ff1e7819 */ /* 0x000fe20000011403 */
[----:B------:R-:W-:Y:S01]  /*1600*/  IMAD.SHL.U32 R178, R178, 0x20, RZ ;  /* 0x00000020b2b27824 */ /* 0x000fe200078e00ff */
[----:B------:R-:W-:-:S02]  /*1610*/  SHF.R.U32.HI R20, RZ, 0x3, R20 ;  /* 0x00000003ff147819 */ /* 0x000fc40000011614 */
[----:B------:R-:W-:Y:S02]  /*1620*/  LOP3.LUT R15, R15, 0x8, R22, 0xf8, !PT ;  /* 0x000000080f0f7812 */ /* 0x000fe400078ef816 */
[----:B------:R-:W-:Y:S02]  /*1630*/  SEL R3, RZ, 0xffffffff, P3 ;  /* 0xffffffffff037807 */ /* 0x000fe40001800000 */
[----:B------:R-:W-:Y:S02]  /*1640*/  ISETP.GE.AND P3, PT, R188, c[0x0][0x1fc], PT ;  /* 0x00007f00bc007a0c */ /* 0x000fe40003f66270 */
[----:B------:R-:W-:Y:S01]  /*1650*/  IADD3 R28, R28, R26, R189 ;  /* 0x0000001a1c1c7210 */ /* 0x000fe20007ffe0bd */
[----:B------:R-:W-:Y:S01]  /*1660*/  IMAD.SHL.U32 R3, R3, 0x2, RZ ;  /* 0x0000000203037824 */ /* 0x000fe200078e00ff */
[----:B------:R-:W-:Y:S02]  /*1670*/  LOP3.LUT R20, R15, R20, RZ, 0x3c, !PT ;  /* 0x000000140f147212 */ /* 0x000fe400078e3cff */
[----:B------:R-:W-:-:S02]  /*1680*/  SEL R15, RZ, 0x4, P3 ;  /* 0x00000004ff0f7807 */ /* 0x000fc40001800000 */
[C---:B------:R-:W-:Y:S01]  /*1690*/  LOP3.LUT P3, RZ, R28.reuse, 0x1, RZ, 0xc0, !PT ;  /* 0x000000011cff7812 */ /* 0x040fe2000786c0ff */
[C---:B------:R-:W-:Y:S01]  /*16a0*/  IMAD R179, R19.reuse, 0x200, R20 ;  /* 0x0000020013b37824 */ /* 0x040fe200078e0214 */
[----:B------:R-:W-:Y:S02]  /*16b0*/  SEL R26, RZ, 0x1, P5 ;  /* 0x00000001ff1a7807 */ /* 0x000fe40002800000 */
[C---:B------:R-:W-:Y:S02]  /*16c0*/  LOP3.LUT P6, RZ, R28.reuse, 0x2, RZ, 0xc0, !PT ;  /* 0x000000021cff7812 */ /* 0x040fe400078cc0ff */
[----:B------:R-:W-:Y:S01]  /*16d0*/  LOP3.LUT P5, RZ, R28, 0x4, RZ, 0xc0, !PT ;  /* 0x000000041cff7812 */ /* 0x000fe200078ac0ff */
[----:B------:R-:W-:Y:S01]  /*16e0*/  IMAD.SHL.U32 R28, R19, 0x10, RZ ;  /* 0x00000010131c7824 */ /* 0x000fe200078e00ff */
[C---:B------:R-:W-:Y:S02]  /*16f0*/  ISETP.GE.OR P3, PT, R194.reuse, UR4, !P3 ;  /* 0x00000004c2007c0c */ /* 0x040fe4000df66670 */
[----:B------:R-:W-:-:S02]  /*1700*/  ISETP.GE.OR P2, PT, R194, UR4, !P6 ;  /* 0x00000004c2007c0c */ /* 0x000fc4000f746670 */
[----:B------:R-:W-:Y:S02]  /*1710*/  ISETP.GE.OR P5, PT, R194, UR4, !P5 ;  /* 0x00000004c2007c0c */ /* 0x000fe4000efa6670 */
[----:B------:R-:W-:Y:S02]  /*1720*/  LOP3.LUT R26, R3, 0x2, R26, 0xe2, !PT ;  /* 0x00000002031a7812 */ /* 0x000fe400078ee21a */
[----:B------:R-:W-:Y:S02]  /*1730*/  LEA.HI R29, R29, R30, RZ, 0x2 ;  /* 0x0000001e1d1d7211 */ /* 0x000fe400078f10ff */
[----:B------:R-:W-:Y:S02]  /*1740*/  LOP3.LUT R15, R26, R15, RZ, 0xfc, !PT ;  /* 0x0000000f1a0f7212 */ /* 0x000fe400078efcff */
[----:B------:R-:W-:Y:S01]  /*1750*/  LOP3.LUT R29, R29, 0xfffffffc, RZ, 0xc0, !PT ;  /* 0xfffffffc1d1d7812 */ /* 0x000fe200078ec0ff */
[----:B------:R3:W-:Y:S01]  /*1760*/  LDGSTS.E.BYPASS.LTC128B.128 [R10+0xc080], [R36.64], !P3 ;  /* 0x0c080000240a7fae */ /* 0x0007e2000d901d50 */
[----:B------:R-:W-:-:S02]  /*1770*/  LOP3.LUT P4, RZ, R15, 0x1, RZ, 0xc0, !PT ;  /* 0x000000010fff7812 */ /* 0x000fc4000788c0ff */
[C---:B------:R-:W-:Y:S01]  /*1780*/  LOP3.LUT P3, RZ, R15.reuse, 0x2, RZ, 0xc0, !PT ;  /* 0x000000020fff7812 */ /* 0x040fe2000786c0ff */
[----:B------:R3:W-:Y:S01]  /*1790*/  LDGSTS.E.BYPASS.LTC128B.128 [R10+0xd080], [R36.64+0x40], !P2 ;  /* 0x0d080040240a7fae */ /* 0x0007e2000d101d50 */
[----:B------:R-:W-:Y:S01]  /*17a0*/  ISETP.GE.OR P6, PT, R194, UR4, !P4 ;  /* 0x00000004c2007c0c */ /* 0x000fe2000e7c6670 */
[----:B------:R-:W-:Y:S01]  /*17b0*/  IMAD.IADD R3, R30, 0x1, -R29 ;  /* 0x000000011e037824 */ /* 0x000fe200078e0a1d */
[----:B------:R-:W-:Y:S01]  /*17c0*/  LOP3.LUT P2, RZ, R15, 0x4, RZ, 0xc0, !PT ;  /* 0x000000040fff7812 */ /* 0x000fe2000784c0ff */
[----:B------:R3:W-:Y:S01]  /*17d0*/  LDGSTS.E.BYPASS.LTC128B.128 [R10+0xe080], [R36.64+0x80], !P5 ;  /* 0x0e080080240a7fae */ /* 0x0007e2000e901d50 */
[----:B------:R-:W-:Y:S01]  /*17e0*/  ISETP.GE.OR P5, PT, R194, UR4, !P3 ;  /* 0x00000004c2007c0c */ /* 0x000fe2000dfa6670 */
[----:B------:R-:W-:Y:S01]  /*17f0*/  IMAD.SHL.U32 R29, R0, 0x8, RZ ;  /* 0x00000008001d7824 */ /* 0x000fe200078e00ff */
[----:B------:R-:W-:Y:S01]  /*1800*/  LEA.HI R15, R23, R194, RZ, 0x3 ;  /* 0x000000c2170f7211 */ /* 0x000fe200078f18ff */
[----:B------:R1:W-:Y:S01]  /*1810*/  @!P1 LDGSTS.E.BYPASS.LTC128B.128 [R31+0x18080], [R34.64] ;  /* 0x18080000221f9fae */ /* 0x0003e2000b901d50 */
[----:B------:R-:W-:Y:S01]  /*1820*/  SEL R26, RZ, 0xffffffff, P0 ;  /* 0xffffffffff1a7807 */ /* 0x000fe20000000000 */
[C---:B------:R-:W-:Y:S01]  /*1830*/  IMAD.SHL.U32 R30, R18.reuse, 0x40, RZ ;  /* 0x00000040121e7824 */ /* 0x040fe200078e00ff */
[----:B------:R-:W-:Y:S01]  /*1840*/  LOP3.LUT R15, R15, 0xfffffff8, RZ, 0xc0, !PT ;  /* 0xfffffff80f0f7812 */ /* 0x000fe200078ec0ff */
[----:B------:R-:W0:Y:S01]  /*1850*/  LDGDEPBAR ;  /* 0x00000000000079af */ /* 0x000e220000000000 */
[----:B------:R-:W-:Y:S01]  /*1860*/  LOP3.LUT P0, RZ, R18, 0x2, RZ, 0xc0, !PT ;  /* 0x0000000212ff7812 */ /* 0x000fe2000780c0ff */
[----:B------:R-:W-:Y:S01]  /*1870*/  IMAD.SHL.U32 R26, R26, 0x2, RZ ;  /* 0x000000021a1a7824 */ /* 0x000fe200078e00ff */
[----:B------:R-:W-:Y:S01]  /*1880*/  LOP3.LUT R18, R29, 0x18, RZ, 0xc0, !PT ;  /* 0x000000181d127812 */ /* 0x000fe200078ec0ff */
[----:B------:R3:W-:Y:S01]  /*1890*/  LDGSTS.E.BYPASS.LTC128B.128 [R10+0x12080], [R32.64], !P6 ;  /* 0x12080000200a7fae */ /* 0x0007e2000f101d50 */
[----:B------:R-:W-:Y:S01]  /*18a0*/  IMAD.IADD R15, R194, 0x1, -R15 ;  /* 0x00000001c20f7824 */ /* 0x000fe200078e0a0f */
[----:B------:R-:W-:-:S02]  /*18b0*/  LOP3.LUT P6, RZ, R14, 0x4, RZ, 0xc0, !PT ;  /* 0x000000040eff7812 */ /* 0x000fc400078cc0ff */
[----:B------:R3:W-:Y:S01]  /*18c0*/  LDGSTS.E.BYPASS.LTC128B.128 [R10+0x13080], [R32.64+0x40], !P5 ;  /* 0x13080040200a7fae */ /* 0x0007e2000e901d50 */
[----:B------:R-:W-:Y:S01]  /*18d0*/  ISETP.GE.OR P5, PT, R194, UR4, !P2 ;  /* 0x00000004c2007c0c */ /* 0x000fe2000d7a6670 */
[----:B------:R-:W-:Y:S01]  /*18e0*/  IMAD.SHL.U32 R23, R15, 0x40, RZ ;  /* 0x000000400f177824 */ /* 0x000fe200078e00ff */
[----:B------:R-:W-:Y:S01]  /*18f0*/  UIADD3 UR4, UR10, 0x1, URZ ;  /* 0x000000010a047890 */ /* 0x000fe2000fffe03f */
[----:B------:R-:W-:Y:S02]  /*1900*/  LEA.HI R27, R27, R8, RZ, 0x7 ;  /* 0x000000081b1b7211 */ /* 0x000fe400078f38ff */
[----:B------:R-:W-:Y:S01]  /*1910*/  LOP3.LUT R29, R30, 0xc0, RZ, 0xc0, !PT ;  /* 0x000000c01e1d7812 */ /* 0x000fe200078ec0ff */
[----:B------:R-:W-:Y:S01]  /*1920*/  UISETP.GE.AND UP0, UPT, UR4, UR12, UPT ;  /* 0x0000000c0400728c */ /* 0x000fe2000bf06270 */
[----:B------:R-:W-:Y:S02]  /*1930*/  LOP3.LUT R23, R23, 0x1c0, RZ, 0xc0, !PT ;  /* 0x000001c017177812 */ /* 0x000fe400078ec0ff */
[----:B------:R-:W-:-:S02]  /*1940*/  SHF.R.U32.HI R27, RZ, 0x4, R27 ;  /* 0x00000004ff1b7819 */ /* 0x000fc4000001161b */
[----:B------:R-:W-:Y:S02]  /*1950*/  LOP3.LUT R30, R29, 0x8, R22, 0xf8, !PT ;  /* 0x000000081d1e7812 */ /* 0x000fe400078ef816 */
[----:B------:R3:W-:Y:S01]  /*1960*/  LDGSTS.E.BYPASS.LTC128B.128 [R10+0x14080], [R32.64+0x80], !P5 ;  /* 0x14080080200a7fae */ /* 0x0007e2000e901d50 */
[C---:B------:R-:W-:Y:S01]  /*1970*/  LOP3.LUT P5, RZ, R14.reuse, 0x2, RZ, 0xc0, !PT ;  /* 0x000000020eff7812 */ /* 0x040fe200078ac0ff */
[----:B------:R-:W-:Y:S01]  /*1980*/  IMAD.SHL.U32 R14, R14, 0x40, RZ ;  /* 0x000000400e0e7824 */ /* 0x000fe200078e00ff */
[----:B-1----:R-:W-:Y:S02]  /*1990*/  LOP3.LUT R34, R28, 0x10, RZ, 0xc0, !PT ;  /* 0x000000101c227812 */ /* 0x002fe400078ec0ff */
[----:B------:R-:W-:Y:S02]  /*19a0*/  SHF.R.U32.HI R28, RZ, 0x3, R23 ;  /* 0x00000003ff1c7819 */ /* 0x000fe40000011617 */
[----:B------:R-:W-:Y:S01]  /*19b0*/  LOP3.LUT R19, R14, 0x1c0, RZ, 0xc0, !PT ;  /* 0x000001c00e137812 */ /* 0x000fe200078ec0ff */
[----:B------:R-:W-:Y:S01]  /*19c0*/  IMAD.IADD R14, R8, 0x1, -R21 ;  /* 0x00000001080e7824 */ /* 0x000fe200078e0a15 */
[----:B------:R-:W-:Y:S01]  /*19d0*/  LOP3.LUT R28, R28, R23, R18, 0x1e, !PT ;  /* 0x000000171c1c7212 */ /* 0x000fe200078e1e12 */
[----:B------:R-:W-:Y:S01]  /*19e0*/  @!P1 IMAD.SHL.U32 R23, R8, 0x10, RZ ;  /* 0x0000001008179824 */ /* 0x000fe200078e00ff */
[----:B------:R-:W-:-:S02]  /*19f0*/  SHF.R.U32.HI R20, RZ, 0x3, R19 ;  /* 0x00000003ff147819 */ /* 0x000fc40000011613 */
[----:B------:R-:W-:Y:S01]  /*1a00*/  SEL R174, R181, 0xfffffff0, !P5 ;  /* 0xfffffff0b5ae7807 */ /* 0x000fe20006800000 */
[----:B------:R-:W-:Y:S01]  /*1a10*/  IMAD.IADD R201, R13, 0x1, R28 ;  /* 0x000000010dc97824 */ /* 0x000fe200078e021c */
[----:B------:R-:W-:Y:S01]  /*1a20*/  LOP3.LUT R20, R20, R19, R184, 0x1e, !PT ;  /* 0x0000001314147212 */ /* 0x000fe200078e1eb8 */
[----:B------:R-:W-:Y:S01]  /*1a30*/  IMAD.SHL.U32 R19, R3, 0x40, RZ ;  /* 0x0000004003137824 */ /* 0x000fe200078e00ff */
[----:B------:R-:W-:Y:S01]  /*1a40*/  SHF.R.S32.HI R13, RZ, 0x1f, R14 ;  /* 0x0000001fff0d7819 */ /* 0x000fe2000001140e */
[----:B------:R3:W-:Y:S01]  /*1a50*/  @!P1 LDGSTS.E.BYPASS.LTC128B.128 [R23+0x18280], [R24.64] ;  /* 0x1828000018179fae */ /* 0x0007e2000b901d50 */
[----:B------:R-:W-:Y:S01]  /*1a60*/  PLOP3.LUT P5, PT, PT, PT, UP0, 0x80, 0x0 ;  /* 0x000000000000781c */ /* 0x000fe20003faf008 */
[----:B------:R-:W-:Y:S01]  /*1a70*/  IMAD.SHL.U32 R201, R201, 0x2, RZ ;  /* 0x00000002c9c97824 */ /* 0x000fe200078e00ff */
[----:B------:R-:W-:Y:S01]  /*1a80*/  LEA.HI R13, R13, R14, RZ, 0x2 ;  /* 0x0000000e0d0d7211 */ /* 0x000fe200078f10ff */
[----:B------:R-:W0:Y:S01]  /*1a90*/  LDGDEPBAR ;  /* 0x00000000000079af */ /* 0x000e220000000000 */
[----:B------:R-:W-:Y:S01]  /*1aa0*/  LOP3.LUT R19, R19, 0xc0, RZ, 0xc0, !PT ;  /* 0x000000c013137812 */ /* 0x000fe200078ec0ff */
[----:B------:R-:W-:Y:S01]  /*1ab0*/  IMAD.IADD R177, R177, 0x1, R20 ;  /* 0x00000001b1b17824 */ /* 0x000fe200078e0214 */
[----:B------:R-:W-:Y:S01]  /*1ac0*/  LOP3.LUT R22, R34, 0x8, R27, 0xf8, !PT ;  /* 0x0000000822167812 */ /* 0x000fe200078ef81b */
[----:B------:R-:W0:Y:S01]  /*1ad0*/  LDGDEPBAR ;  /* 0x00000000000079af */ /* 0x000e220000000000 */
[----:B------:R-:W-:-:S02]  /*1ae0*/  SHF.R.S32.HI R190, RZ, 0x2, R13 ;  /* 0x00000002ffbe7819 */ /* 0x000fc4000001140d */
[----:B------:R-:W-:Y:S02]  /*1af0*/  SHF.R.U32.HI R21, RZ, 0x3, R19 ;  /* 0x00000003ff157819 */ /* 0x000fe40000011613 */
[----:B------:R-:W-:Y:S01]  /*1b00*/  SHF.R.U32.HI R29, RZ, 0x3, R29 ;  /* 0x00000003ff1d7819 */ /* 0x000fe2000001161d */
[----:B------:R-:W-:Y:S01]  /*1b10*/  IMAD R190, R5, 0x10, R190 ;  /* 0x0000001005be7824 */ /* 0x000fe200078e02be */
[----:B------:R-:W-:Y:S01]  /*1b20*/  SEL R173, R181, 0xfffffff0, !P0 ;  /* 0xfffffff0b5ad7807 */ /* 0x000fe20004000000 */
[----:B------:R-:W-:Y:S01]  /*1b30*/  IMAD R5, R5, 0x200, R178 ;  /* 0x0000020005057824 */ /* 0x000fe200078e02b2 */
[----:B------:R-:W-:Y:S02]  /*1b40*/  LOP3.LUT P0, RZ, R3, 0x2, RZ, 0xc0, !PT ;  /* 0x0000000203ff7812 */ /* 0x000fe4000780c0ff */
[C---:B------:R-:W-:Y:S02]  /*1b50*/  LOP3.LUT R3, R21.reuse, R22, R19, 0x1e, !PT ;  /* 0x0000001615037212 */ /* 0x040fe400078e1e13 */
[----:B------:R-:W-:-:S02]  /*1b60*/  LOP3.LUT R184, R21, R19, R184, 0x1e, !PT ;  /* 0x0000001315b87212 */ /* 0x000fc400078e1eb8 */
[----:B------:R-:W-:Y:S01]  /*1b70*/  LOP3.LUT R29, R30, R29, RZ, 0x3c, !PT ;  /* 0x0000001d1e1d7212 */ /* 0x000fe200078e3cff */
[----:B------:R-:W-:Y:S01]  /*1b80*/  IMAD.IADD R182, R178, 0x1, R3 ;  /* 0x00000001b2b67824 */ /* 0x000fe200078e0203 */
[----:B------:R-:W-:Y:S01]  /*1b90*/  LOP3.LUT R19, R21, R19, R18, 0x1e, !PT ;  /* 0x0000001315137212 */ /* 0x000fe200078e1e12 */
[----:B------:R-:W-:Y:S01]  /*1ba0*/  IMAD.IADD R184, R5, 0x1, R184 ;  /* 0x0000000105b87824 */ /* 0x000fe200078e02b8 */
[----:B------:R-:W-:Y:S01]  /*1bb0*/  LOP3.LUT R189, R26, 0x2, R189, 0xe2, !PT ;  /* 0x000000021abd7812 */ /* 0x000fe200078ee2bd */
[----:B------:R-:W-:Y:S01]  /*1bc0*/  IMAD.U32 R180, R180, 0x20, R29 ;  /* 0x00000020b4b47824 */ /* 0x000fe200078e001d */
[----:B------:R-:W-:Y:S01]  /*1bd0*/  SEL R172, R172, 0xffffffe0, !P6 ;  /* 0xffffffe0acac7807 */ /* 0x000fe20007000000 */
[----:B------:R-:W-:Y:S01]  /*1be0*/  IMAD.IADD R178, R178, 0x1, R19 ;  /* 0x00000001b2b27824 */ /* 0x000fe200078e0213 */
[C---:B------:R-:W-:Y:S02]  /*1bf0*/  IADD3 R200, R10.reuse, 0xc080, RZ ;  /* 0x0000c0800ac87810 */ /* 0x040fe40007ffe0ff */
[----:B------:R-:W-:-:S02]  /*1c00*/  IADD3 R191, R10, 0x12080, RZ ;  /* 0x000120800abf7810 */ /* 0x000fc40007ffe0ff */
[----:B------:R-:W-:Y:S02]  /*1c10*/  SEL R181, R181, 0xfffffff0, !P0 ;  /* 0xfffffff0b5b57807 */ /* 0x000fe40004000000 */
[----:B------:R-:W-:Y:S01]  /*1c20*/  IADD3 R3, R201, 0x18480, RZ ;  /* 0x00018480c9037810 */ /* 0x000fe20007ffe0ff */
[----:B------:R-:W-:Y:S05]  /*1c30*/  @P5 BRA `(.L_x_822) ;  /* 0x000001b000005947 */ /* 0x000fea0003800000 */
[----:B---3--:R-:W-:Y:S01]  /*1c40*/  USHF.R.S32.HI UR5, URZ, 0x1f, UR4 ;  /* 0x0000001f3f057899 */ /* 0x008fe20008011404 */
[----:B------:R-:W-:Y:S01]  /*1c50*/  IMAD.WIDE.U32 R18, R11, UR4, R192 ;  /* 0x000000040b127c25 */ /* 0x000fe2000f8e00c0 */
[----:B------:R-:W-:Y:S01]  /*1c60*/  UIMAD UR20, UR20, UR4, URZ ;  /* 0x00000004141472a4 */ /* 0x000fe2000f8e023f */
[----:B------:R-:W-:Y:S01]  /*1c70*/  BSSY B0, `(.L_x_822) ;  /* 0x0000017000007945 */ /* 0x000fe20003800000 */
[----:B------:R-:W-:Y:S02]  /*1c80*/  USHF.L.U32 UR15, UR4, 0x6, URZ ;  /* 0x00000006040f7899 */ /* 0x000fe4000800063f */
[----:B------:R-:W-:Y:S01]  /*1c90*/  ULDC UR13, c[0x0][0x168] ;  /* 0x00005a00000d7ab9 */ /* 0x000fe20000000800 */
[----:B------:R-:W-:Y:S01]  /*1ca0*/  LEA R20, P5, R18, c[0x0][0x1f0], 0x1 ;  /* 0x00007c0012147a11 */ /* 0x000fe200078a08ff */
[----:B------:R-:W-:-:S02]  /*1cb0*/  UIMAD UR5, UR5, UR21, UR20 ;  /* 0x00000015050572a4 */ /* 0x000fc4000f8e0214 */
[----:B------:R-:W-:-:S04]  /*1cc0*/  UIADD3 UR13, -UR15, UR13, URZ ;  /* 0x0000000d0f0d7290 */ /* 0x000fc8000fffe13f */
[----:B------:R-:W-:Y:S02]  /*1cd0*/  IADD3 R5, R19, UR5, RZ ;  /* 0x0000000513057c10 */ /* 0x000fe4000fffe0ff */
[----:B------:R-:W-:Y:S02]  /*1ce0*/  ISETP.LT.AND P0, PT, R194, UR13, PT ;  /* 0x0000000dc2007c0c */ /* 0x000fe4000bf01270 */
[----:B------:R-:W-:Y:S01]  /*1cf0*/  LEA.HI.X R21, R18, c[0x0][0x1f4], R5, 0x1, P5 ;  /* 0x00007d0012157a11 */ /* 0x000fe200028f0c05 */
[----:B------:R-:W-:Y:S01]  /*1d00*/  IMAD.U32 R5, RZ, RZ, UR15 ;  /* 0x0000000fff057e24 */ /* 0x000fe2000f8e00ff */
[----:B------:R-:W-:Y:S02]  /*1d10*/  ISETP.GE.OR P6, PT, R16, c[0x0][0x1fc], !P0 ;  /* 0x00007f0010007a0c */ /* 0x000fe400047c6670 */
[----:B------:R-:W-:Y:S02]  /*1d20*/  ISETP.GE.OR P5, PT, R12, c[0x0][0x1fc], !P0 ;  /* 0x00007f000c007a0c */ /* 0x000fe400047a6670 */
[----:B------:R-:W-:-:S09]  /*1d30*/  ISETP.GE.OR P0, PT, R188, c[0x0][0x1fc], !P0 ;  /* 0x00007f00bc007a0c */ /* 0x000fd20004706670 */
[----:B------:R1:W-:Y:S04]  /*1d40*/  LDGSTS.E.BYPASS.LTC128B.128 [R10+0x15080], [R20.64], !P6 ;  /* 0x15080000140a7fae */ /* 0x0003e8000f101d50 */
[----:B------:R1:W-:Y:S01]  /*1d50*/  LDGSTS.E.BYPASS.LTC128B.128 [R10+0x16080], [R20.64+0x40], !P5 ;  /* 0x16080040140a7fae */ /* 0x0003e2000e901d50 */
[----:B------:R-:W-:-:S03]  /*1d60*/  IADD3 R4, P5, R4, UR15, RZ ;  /* 0x0000000f04047c10 */ /* 0x000fc6000ffbe0ff */
[----:B------:R1:W-:Y:S01]  /*1d70*/  LDGSTS.E.BYPASS.LTC128B.128 [R10+0x17080], [R20.64+0x80], !P0 ;  /* 0x17080080140a7fae */ /* 0x0003e2000c101d50 */
[----:B------:R-:W-:Y:S02]  /*1d80*/  LEA R16, P0, R4, c[0x0][0x280], 0x2 ;  /* 0x0000a00004107a11 */ /* 0x000fe400078010ff */
[----:B------:R-:W-:-:S04]  /*1d90*/  LEA.HI.X.SX32 R5, R5, R2, 0x1, P5 ;  /* 0x0000000205057211 */ /* 0x000fc800028f0eff */
[----:B------:R-:W-:Y:S01]  /*1da0*/  LEA.HI.X R17, R4, c[0x0][0x284], R5, 0x2, P0 ;  /* 0x0000a10004117a11 */ /* 0x000fe200000f1405 */
[----:B------:R-:W-:Y:S05]  /*1db0*/  @P1 BRA `(.L_x_823) ;  /* 0x0000002000001947 */ /* 0x000fea0003800000 */
[----:B------:R-:W-:-:S05]  /*1dc0*/  SHF.L.U32 R2, R8, 0x4, RZ ;  /* 0x0000000408027819 */ /* 0x000fca00000006ff */
[----:B------:R2:W-:Y:S02]  /*1dd0*/  LDGSTS.E.BYPASS.LTC128B.128 [R2+0x18380], [R16.64] ;  /* 0x1838000010027fae */ /* 0x0005e4000b901d50 */
.L_x_823:
[----:B------:R-:W-:Y:S05]  /*1de0*/  BSYNC B0 ;  /* 0x0000000000007941 */ /* 0x000fea0003800000 */
.L_x_822:
[----:B---3--:R-:W-:Y:S01]  /*1df0*/  SHF.R.S32.HI R5, RZ, 0x1f, R0 ;  /* 0x0000001fff057819 */ /* 0x008fe20000011400 */
[----:B------:R-:W0:Y:S01]  /*1e00*/  LDGDEPBAR ;  /* 0x00000000000079af */ /* 0x000e220000000000 */
[----:B------:R-:W-:Y:S01]  /*1e10*/  LOP3.LUT R13, R13, 0x7ffffffc, RZ, 0xc0, !PT ;  /* 0x7ffffffc0d0d7812 */ /* 0x000fe200078ec0ff */
[----:B--2---:R-:W-:Y:S01]  /*1e20*/  IMAD R2, R6, c[0x0][0x238], RZ ;  /* 0x00008e0006027a24 */ /* 0x004fe200078e02ff */
[----:B------:R-:W-:Y:S01]  /*1e30*/  LEA.HI R5, R5, R0, RZ, 0x2 ;  /* 0x0000000005057211 */ /* 0x000fe200078f10ff */
[----:B------:R-:W-:Y:S01]  /*1e40*/  UMOV UR27, 0x1 ;  /* 0x00000001001b7882 */ /* 0x000fe20000000000 */
[----:B------:R-:W-:Y:S01]  /*1e50*/  SHF.R.S32.HI R9, RZ, 0x1f, R8 ;  /* 0x0000001fff097819 */ /* 0x000fe20000011408 */
[----:B------:R-:W-:Y:S01]  /*1e60*/  IMAD.IADD R13, R14, 0x1, -R13 ;  /* 0x000000010e0d7824 */ /* 0x000fe200078e0a0d */
[----:B------:R-:W-:Y:S01]  /*1e70*/  LOP3.LUT R5, R5, 0x1ffffffc, RZ, 0xc0, !PT ;  /* 0x1ffffffc05057812 */ /* 0x000fe200078ec0ff */
[----:B------:R-:W-:Y:S01]  /*1e80*/  ULDC UR25, c[0x0][0x198] ;  /* 0x0000660000197ab9 */ /* 0x000fe20000000800 */
[----:B------:R-:W-:Y:S01]  /*1e90*/  LOP3.LUT P0, RZ, R15, 0x4, RZ, 0xc0, !PT ;  /* 0x000000040fff7812 */ /* 0x000fe2000780c0ff */
[----:B------:R-:W-:Y:S01]  /*1ea0*/  UIADD3 UR25, -UR11, UR25, UR27 ;  /* 0x000000190b197290 */ /* 0x000fe2000fffe11b */
[C---:B------:R-:W-:Y:S01]  /*1eb0*/  IMAD R2, R7.reuse, c[0x0][0x23c], R2 ;  /* 0x00008f0007027a24 */ /* 0x040fe200078e0202 */
[----:B------:R-:W-:Y:S01]  /*1ec0*/  ULDC.64 UR4, c[0x0][0x240] ;  /* 0x0000900000047ab9 */ /* 0x000fe20000000a00 */
[----:B------:R-:W-:Y:S01]  /*1ed0*/  IMAD.IADD R0, R0, 0x1, -R5 ;  /* 0x0000000100007824 */ /* 0x000fe200078e0a05 */
[----:B------:R-:W-:Y:S01]  /*1ee0*/  UIMAD UR4, UR14, UR4, URZ ;  /* 0x000000040e0472a4 */ /* 0x000fe2000f8e023f */
[----:B------:R-:W-:Y:S01]  /*1ef0*/  IMAD.WIDE.U32 R8, R7, c[0x0][0x238], R8 ;  /* 0x00008e0007087a25 */ /* 0x000fe200078e0008 */
[----:B------:R-:W-:Y:S01]  /*1f00*/  LEA R177, R177, 0x1c480, 0x1 ;  /* 0x0001c480b1b17811 */ /* 0x000fe200078e08ff */
[----:B------:R-:W-:Y:S01]  /*1f10*/  ULDC UR24, c[0x0][0x2a0] ;  /* 0x0000a80000187ab9 */ /* 0x000fe20000000800 */
[----:B------:R-:W-:Y:S01]  /*1f20*/  MOV R208, UR25 ;  /* 0x0000001900d07c02 */ /* 0x000fe20008000f00 */
[----:B------:R-:W-:Y:S01]  /*1f30*/  IMAD R205, R0, 0x4, R13 ;  /* 0x0000000400cd7824 */ /* 0x000fe200078e020d */
[----:B------:R-:W-:Y:S01]  /*1f40*/  UIMAD UR15, UR9, UR5, UR4 ;  /* 0x00000005090f72a4 */ /* 0x000fe2000f8e0204 */
[----:B------:R-:W-:Y:S01]  /*1f50*/  IMAD.IADD R9, R9, 0x1, R2 ;  /* 0x0000000109097824 */ /* 0x000fe200078e0202 */
[----:B------:R-:W-:Y:S01]  /*1f60*/  ULOP3.LUT UR24, URZ, UR24, URZ, 0x33, !UPT ;  /* 0x000000183f187292 */ /* 0x000fe2000f8e333f */
[----:B------:R-:W-:Y:S01]  /*1f70*/  IMAD.U32 R206, RZ, RZ, UR9 ;  /* 0x00000009ffce7e24 */ /* 0x000fe2000f8e00ff */
[----:B------:R-:W-:Y:S01]  /*1f80*/  SHF.L.U32 R180, R180, 0x1, RZ ;  /* 0x00000001b4b47819 */ /* 0x000fe200000006ff */
[----:B------:R-:W-:Y:S01]  /*1f90*/  IMAD.SHL.U32 R205, R205, 0x2, RZ ;  /* 0x00000002cdcd7824 */ /* 0x000fe200078e00ff */
[----:B------:R-:W-:Y:S01]  /*1fa0*/  IADD3 R204, R201, 0x184c0, RZ ;  /* 0x000184c0c9cc7810 */ /* 0x000fe20007ffe0ff */
[----:B------:R-:W-:Y:S01]  /*1fb0*/  IMAD.WIDE.U32 R206, R206, c[0x0][0x240], R8 ;  /* 0x00009000cece7a25 */ /* 0x000fe200078e0008 */
[----:B------:R-:W-:Y:S01]  /*1fc0*/  @P0 IADD3 R204, R3, -0x40, RZ ;  /* 0xffffffc003cc0810 */ /* 0x000fe20007ffe0ff */
[----:B------:R-:W-:Y:S01]  /*1fd0*/  ULDC UR23, c[0x0][0x278] ;  /* 0x00009e0000177ab9 */ /* 0x000fe20000000800 */
[----:B------:R-:W-:Y:S01]  /*1fe0*/  IADD3 R208, R208, -c[0x0][0x168], -R205 ;  /* 0x80005a00d0d07a10 */ /* 0x000fe20007ffe8cd */
[--C-:B------:R-:W-:Y:S01]  /*1ff0*/  IMAD R176, R174, 0x2, R177.reuse ;  /* 0x00000002aeb07824 */ /* 0x100fe200078e02b1 */
[----:B------:R-:W-:Y:S01]  /*2000*/  LEA R178, R178, 0x80, 0x1 ;  /* 0x00000080b2b27811 */ /* 0x000fe200078e08ff */
[C---:B------:R-:W-:Y:S01]  /*2010*/  IMAD R175, R172.reuse, 0x2, R177 ;  /* 0x00000002acaf7824 */ /* 0x040fe200078e02b1 */
        /* <DEDUP_REMOVED lines=53> */
[----:B------:R-:W-:Y:S01]  /*2370*/  IMAD.IADD R0, R184, 0x1, R181 ;  /* 0x00000001b8007824 */ /* 0x000fe200078e02b5 */
[C---:B------:R-:W-:Y:S01]  /*2380*/  IADD3 R211, R208.reuse, UR24, RZ ;  /* 0x00000018d0d37c10 */ /* 0x040fe2000fffe0ff */
[----:B------:R-:W-:Y:S01]  /*2390*/  ULDC UR26, c[0x0][0x2a8] ;  /* 0x0000aa00001a7ab9 */ /* 0x000fe20000000800 */
[----:B------:R-:W-:Y:S01]  /*23a0*/  IADD3 R209, R208, c[0x0][0x2a4], RZ ;  /* 0x0000a900d0d17a10 */ /* 0x000fe20007ffe0ff */
[----:B------:R-:W-:Y:S01]  /*23b0*/  ULDC UR22, c[0x0][0x2a0] ;  /* 0x0000a80000167ab9 */ /* 0x000fe20000000800 */
[----:B------:R-:W-:Y:S01]  /*23c0*/  IADD3 R212, -R205, UR18, RZ ;  /* 0x00000012cdd47c10 */ /* 0x000fe2000fffe1ff */
[----:B------:R-:W-:-:S02]  /*23d0*/  ULDC UR21, c[0x0][0x2a0] ;  /* 0x0000a80000157ab9 */ /* 0x000fc40000000800 */
[----:B------:R-:W-:Y:S02]  /*23e0*/  ULDC UR14, c[0x0][0x290] ;  /* 0x0000a400000e7ab9 */ /* 0x000fe40000000800 */
[----:B------:R-:W-:Y:S02]  /*23f0*/  UIMAD UR11, UR9, UR23, URZ ;  /* 0x00000017090b72a4 */ /* 0x000fe4000f8e023f */
[----:B------:R-:W-:Y:S02]  /*2400*/  UMOV UR4, URZ ;  /* 0x0000003f00047c82 */ /* 0x000fe40008000000 */
[----:B------:R-:W-:Y:S02]  /*2410*/  UMOV UR20, 0x1 ;  /* 0x0000000100147882 */ /* 0x000fe40000000000 */
[----:B------:R-:W-:Y:S02]  /*2420*/  UMOV UR19, URZ ;  /* 0x0000003f00137c82 */ /* 0x000fe40008000000 */
[----:B------:R-:W-:-:S02]  /*2430*/  USHF.L.U32 UR5, UR8, 0x7, URZ ;  /* 0x0000000708057899 */ /* 0x000fc4000800063f */
[----:B------:R-:W-:Y:S02]  /*2440*/  ULDC UR13, c[0x0][0x168] ;  /* 0x00005a00000d7ab9 */ /* 0x000fe40000000800 */
[----:B------:R-:W-:Y:S02]  /*2450*/  UISETP.GT.AND UP5, UPT, UR8, -0x1, UPT ;  /* 0xffffffff0800788c */ /* 0x000fe4000bfa4270 */
[----:B------:R-:W-:Y:S02]  /*2460*/  UISETP.LE.AND UP4, UPT, UR27, UR26, UPT ;  /* 0x0000001a1b00728c */ /* 0x000fe4000bf83270 */
[----:B------:R-:W-:Y:S02]  /*2470*/  ULOP3.LUT UR22, URZ, UR22, URZ, 0x33, !UPT ;  /* 0x000000163f167292 */ /* 0x000fe4000f8e333f */
[----:B------:R-:W-:Y:S02]  /*2480*/  ULOP3.LUT UR21, URZ, UR21, URZ, 0x33, !UPT ;  /* 0x000000153f157292 */ /* 0x000fe4000f8e333f */
[----:B------:R-:W-:-:S02]  /*2490*/  UIMAD UR9, UR9, UR14, URZ ;  /* 0x0000000e090972a4 */ /* 0x000fc4000f8e023f */
[----:B------:R-:W-:Y:S02]  /*24a0*/  ULDC UR18, c[0x0][0x168] ;  /* 0x00005a0000127ab9 */ /* 0x000fe40000000800 */
.L_x_842:
[----:B------:R-:W-:Y:S04]  /*24b0*/  DEPBAR.LE SB0, 0x1 ;  /* 0x000080400000791a */ /* 0x000fe80000000000 */
[----:B------:R-:W-:Y:S01]  /*24c0*/  BAR.SYNC.DEFER_BLOCKING 0x0 ;  /* 0x0000000000007b1d */ /* 0x000fe20000010000 */
[----:B------:R-:W-:Y:S02]  /*24d0*/  MOV R3, UR4 ;  /* 0x0000000400037c02 */ /* 0x000fe40008000f00 */
[----:B------:R-:W-:Y:S02]  /*24e0*/  MOV R2, UR4 ;  /* 0x0000000400027c02 */ /* 0x000fe40008000f00 */
[----:B------:R-:W-:Y:S01]  /*24f0*/  MOV R157, UR4 ;  /* 0x00000004009d7c02 */ /* 0x000fe20008000f00 */
[----:B------:R-:W-:Y:S01]  /*2500*/  IMAD R3, R3, 0x1800, R184 ;  /* 0x0000180003037824 */ /* 0x000fe200078e02b8 */
[----:B------:R-:W-:Y:S01]  /*2510*/  MOV R243, UR4 ;  /* 0x0000000400f37c02 */ /* 0x000fe20008000f00 */
[----:B------:R-:W-:Y:S01]  /*2520*/  IMAD R141, R2, 0x1800, R181 ;  /* 0x00001800028d7824 */ /* 0x000fe200078e02b5 */
[----:B------:R-:W-:Y:S01]  /*2530*/  PLOP3.LUT P0, PT, PT, PT, UP4, 0x80, 0x0 ;  /* 0x000000000000781c */ /* 0x000fe20003f0f048 */
[----:B------:R-:W-:Y:S01]  /*2540*/  IMAD R157, R157, 0x1800, R0 ;  /* 0x000018009d9d7824 */ /* 0x000fe200078e0200 */
[----:B------:R-:W-:Y:S02]  /*2550*/  SHF.L.U32 R185, R3, 0x1, RZ ;  /* 0x0000000103b97819 */ /* 0x000fe400000006ff */
[----:B------:R-:W-:Y:S02]  /*2560*/  IADD3 R2, R184, R141, RZ ;  /* 0x0000008db8027210 */ /* 0x000fe40007ffe0ff */
[----:B------:R-:W-:Y:S02]  /*2570*/  SHF.L.U32 R186, R157, 0x1, RZ ;  /* 0x000000019dba7819 */ /* 0x000fe400000006ff */
[----:B------:R-:W-:Y:S02]  /*2580*/  SHF.L.U32 R183, R2, 0x1, RZ ;  /* 0x0000000102b77819 */ /* 0x000fe400000006ff */
[-C--:B------:R-:W-:Y:S02]  /*2590*/  LEA R241, R243, R190.reuse, 0x6 ;  /* 0x000000bef3f17211 */ /* 0x080fe400078e30ff */
[----:B------:R-:W-:Y:S01]  /*25a0*/  MOV R251, UR10 ;  /* 0x0000000a00fb7c02 */ /* 0x000fe20008000f00 */
[----:B------:R-:W-:Y:S08]  /*25b0*/  LDSM.16.M88.4 R136, [R180+0x80] ;  /* 0x00008000b488783b */ /* 0x000ff00000000200 */
[----:B------:R-:W2:Y:S08]  /*25c0*/  LDSM.16.M88.4 R132, [R185+0xc080] ;  /* 0x00c08000b984783b */ /* 0x000eb00000000200 */
[----:B------:R-:W3:Y:S08]  /*25d0*/  LDSM.16.M88.4 R140, [R185+0xc880] ;  /* 0x00c88000b98c783b */ /* 0x000ef00000000200 */
[----:B------:R-:W4:Y:S08]  /*25e0*/  LDSM.16.M88.4 R144, [R180+0x1080] ;  /* 0x00108000b490783b */ /* 0x000f300000000200 */
[----:B------:R-:W-:Y:S08]  /*25f0*/  LDSM.16.M88.4 R152, [R173+0x80] ;  /* 0x00008000ad98783b */ /* 0x000ff00000000200 */
[----:B------:R-:W5:Y:S01]  /*2600*/  LDSM.16.M88.4 R148, [R183+0xc080] ;  /* 0x00c08000b794783b */ /* 0x000f620000000200 */
[-C--:B--2---:R-:W-:Y:S07]  /*2610*/  HMMA.16816.F32.BF16 R4, R132, R136.reuse, RZ ;  /* 0x000000888404723c */ /* 0x084fee00000418ff */
[----:B------:R-:W2:Y:S01]  /*2620*/  LDSM.16.M88.4 R156, [R186+0xc880] ;  /* 0x00c88000ba9c783b */ /* 0x000ea20000000200 */
[C---:B-1-3--:R-:W-:Y:S07]  /*2630*/  HMMA.16816.F32.BF16 R8, R140.reuse, R136, RZ ;  /* 0x000000888c08723c */ /* 0x04afee00000418ff */
[----:B------:R-:W1:Y:S01]  /*2640*/  LDSM.16.M88.4 R160, [R173+0x1080] ;  /* 0x00108000ada0783b */ /* 0x000e620000000200 */
[-C--:B------:R-:W-:Y:S07]  /*2650*/  HMMA.16816.F32.BF16 R12, R140, R138.reuse, RZ ;  /* 0x0000008a8c0c723c */ /* 0x080fee00000418ff */
[----:B------:R-:W-:Y:S01]  /*2660*/  LDSM.16.M88.4 R168, [R180+0x2080] ;  /* 0x00208000b4a8783b */ /* 0x000fe20000000200 */
[C---:B------:R-:W-:Y:S07]  /*2670*/  HMMA.16816.F32.BF16 R16, R132.reuse, R138, RZ ;  /* 0x0000008a8410723c */ /* 0x040fee00000418ff */
[----:B------:R-:W3:Y:S01]  /*2680*/  LDSM.16.M88.4 R164, [R185+0xd080] ;  /* 0x00d08000b9a4783b */ /* 0x000ee20000000200 */
[-C--:B----4-:R-:W-:Y:S07]  /*2690*/  HMMA.16816.F32.BF16 R20, R132, R144.reuse, RZ ;  /* 0x000000908414723c */ /* 0x090fee00000418ff */
[----:B------:R-:W-:Y:S01]  /*26a0*/  LDSM.16.M88.4 R136, [R180+0x3080] ;  /* 0x00308000b488783b */ /* 0x000fe20000000200 */
[C---:B------:R-:W-:Y:S07]  /*26b0*/  HMMA.16816.F32.BF16 R24, R140.reuse, R144, RZ ;  /* 0x000000908c18723c */ /* 0x040fee00000418ff */
[----:B------:R-:W-:Y:S04]  /*26c0*/  LDS R249, [R241.X4+0x18080] ;  /* 0x01808000f1f97984 */ /* 0x000fe80000004800 */
[----:B------:R-:W-:Y:S01]  /*26d0*/  LDS R248, [R241.X4+0x180a0] ;  /* 0x0180a000f1f87984 */ /* 0x000fe20000004800 */
[-C--:B------:R-:W-:Y:S03]  /*26e0*/  HMMA.16816.F32.BF16 R28, R140, R146.reuse, RZ ;  /* 0x000000928c1c723c */ /* 0x080fe600000418ff */
[----:B------:R-:W-:Y:S05]  /*26f0*/  LDSM.16.M88.4 R140, [R186+0xd080] ;  /* 0x00d08000ba8c783b */ /* 0x000fea0000000200 */
[----:B------:R-:W-:Y:S03]  /*2700*/  HMMA.16816.F32.BF16 R32, R132, R146, RZ ;  /* 0x000000928420723c */ /* 0x000fe600000418ff */
[----:B------:R-:W4:Y:S05]  /*2710*/  LDSM.16.M88.4 R132, [R185+0xd880] ;  /* 0x00d88000b984783b */ /* 0x000f2a0000000200 */
[-C--:B-----5:R-:W-:Y:S03]  /*2720*/  HMMA.16816.F32.BF16 R4, R148, R152.reuse, R4 ;  /* 0x000000989404723c */ /* 0x0a0fe60000041804 */
[----:B------:R-:W5:Y:S05]  /*2730*/  LDSM.16.M88.4 R144, [R173+0x2080] ;  /* 0x00208000ad90783b */ /* 0x000f6a0000000200 */
[C---:B--2---:R-:W-:Y:S03]  /*2740*/  HMMA.16816.F32.BF16 R8, R156.reuse, R152, R8 ;  /* 0x000000989c08723c */ /* 0x044fe60000041808 */
[----:B------:R-:W-:Y:S04]  /*2750*/  LDS R247, [R241.X4+0x18100] ;  /* 0x01810000f1f77984 */ /* 0x000fe80000004800 */
[----:B------:R-:W-:Y:S01]  /*2760*/  LDS R243, [R241.X4+0x18120] ;  /* 0x01812000f1f37984 */ /* 0x000fe20000004800 */
        /* <DEDUP_REMOVED lines=9> */
[-C--:B---3--:R-:W-:Y:S01]  /*2800*/  HMMA.16816.F32.BF16 R4, R164, R168.reuse, R4 ;  /* 0x000000a8a404723c */ /* 0x088fe20000041804 */
[----:B------:R-:W2:Y:S07]  /*2810*/  LDSM.16.M88.4 R160, [R180+0x4080] ;  /* 0x00408000b4a0783b */ /* 0x000eae0000000200 */
[C---:B----4-:R-:W-:Y:S08]  /*2820*/  HMMA.16816.F32.BF16 R8, R132.reuse, R168, R8 ;  /* 0x000000a88408723c */ /* 0x050ff00000041808 */
        /* <DEDUP_REMOVED lines=9> */
[-C--:B-----5:R-:W-:Y:S01]  /*28c0*/  HMMA.16816.F32.BF16 R4, R140, R144.reuse, R4 ;  /* 0x000000908c04723c */ /* 0x0a0fe20000041804 */
[----:B------:R-:W5:Y:S07]  /*28d0*/  LDSM.16.M88.4 R164, [R186+0xe080] ;  /* 0x00e08000baa4783b */ /* 0x000f6e0000000200 */
[C---:B-1----:R-:W-:Y:S07]  /*28e0*/  HMMA.16816.F32.BF16 R8, R148.reuse, R144, R8 ;  /* 0x000000909408723c */ /* 0x042fee0000041808 */
[----:B------:R-:W-:Y:S01]  /*28f0*/  LEA R145, R251, R190, 0x6 ;  /* 0x000000befb917211 */ /* 0x000fe200078e30ff */
[-C--:B------:R-:W-:Y:S04]  /*2900*/  HMMA.16816.F32.BF16 R12, R148, R146.reuse, R12 ;  /* 0x00000092940c723c */ /* 0x080fe8000004180c */
[C---:B------:R-:W-:Y:S02]  /*2910*/  IADD3 R252, R145.reuse, R209, RZ ;  /* 0x000000d191fc7210 */ /* 0x040fe40007ffe0ff */
[----:B------:R-:W-:Y:S02]  /*2920*/  IADD3 R251, R145, R211, RZ ;  /* 0x000000d391fb7210 */ /* 0x000fe40007ffe0ff */
[C---:B------:R-:W-:Y:S04]  /*2930*/  HMMA.16816.F32.BF16 R16, R140.reuse, R146, R16 ;  /* 0x000000928c10723c */ /* 0x040fe80000041810 */
[----:B------:R-:W-:Y:S04]  /*2940*/  IMNMX R252, R212, R252, PT ;  /* 0x000000fcd4fc7217 */ /* 0x000fe80003800200 */
[-C--:B------:R-:W-:Y:S08]  /*2950*/  HMMA.16816.F32.BF16 R20, R140, R152.reuse, R20 ;  /* 0x000000988c14723c */ /* 0x080ff00000041814 */
[C---:B------:R-:W-:Y:S08]  /*2960*/  HMMA.16816.F32.BF16 R24, R148.reuse, R152, R24 ;  /* 0x000000989418723c */ /* 0x040ff00000041818 */
[-C--:B------:R-:W-:Y:S08]  /*2970*/  HMMA.16816.F32.BF16 R28, R148, R154.reuse, R28 ;  /* 0x0000009a941c723c */ /* 0x080ff0000004181c */
[----:B------:R-:W-:Y:S01]  /*2980*/  HMMA.16816.F32.BF16 R32, R140, R154, R32 ;  /* 0x0000009a8c20723c */ /* 0x000fe20000041820 */
[----:B------:R-:W1:Y:S07]  /*2990*/  LDSM.16.M88.4 R140, [R186+0xe880] ;  /* 0x00e88000ba8c783b */ /* 0x000e6e0000000200 */
[-C--:B--2---:R-:W-:Y:S08]  /*29a0*/  HMMA.16816.F32.BF16 R4, R156, R160.reuse, R4 ;  /* 0x000000a09c04723c */ /* 0x084ff00000041804 */
[C---:B---3--:R-:W-:Y:S08]  /*29b0*/  HMMA.16816.F32.BF16 R8, R132.reuse, R160, R8 ;  /* 0x000000a08408723c */ /* 0x048ff00000041808 */
[-C--:B------:R-:W-:Y:S08]  /*29c0*/  HMMA.16816.F32.BF16 R12, R132, R162.reuse, R12 ;  /* 0x000000a2840c723c */ /* 0x080ff0000004180c */
[C---:B------:R-:W-:Y:S08]  /*29d0*/  HMMA.16816.F32.BF16 R16, R156.reuse, R162, R16 ;  /* 0x000000a29c10723c */ /* 0x040ff00000041810 */
[-C--:B----4-:R-:W-:Y:S08]  /*29e0*/  HMMA.16816.F32.BF16 R20, R156, R136.reuse, R20 ;  /* 0x000000889c14723c */ /* 0x090ff00000041814 */
[C---:B------:R-:W-:Y:S08]  /*29f0*/  HMMA.16816.F32.BF16 R24, R132.reuse, R136, R24 ;  /* 0x000000888418723c */ /* 0x040ff00000041818 */
[-C--:B------:R-:W-:Y:S01]  /*2a00*/  HMMA.16816.F32.BF16 R28, R132, R138.reuse, R28 ;  /* 0x0000008a841c723c */ /* 0x080fe2000004181c */
[----:B------:R-:W2:Y:S07]  /*2a10*/  LDSM.16.M88.4 R132, [R173+0x5080] ;  /* 0x00508000ad84783b */ /* 0x000eae0000000200 */
[----:B------:R-:W-:Y:S08]  /*2a20*/  HMMA.16816.F32.BF16 R32, R156, R138, R32 ;  /* 0x0000008a9c20723c */ /* 0x000ff00000041820 */
[-C--:B-----5:R-:W-:Y:S08]  /*2a30*/  HMMA.16816.F32.BF16 R4, R164, R168.reuse, R4 ;  /* 0x000000a8a404723c */ /* 0x0a0ff00000041804 */
[C---:B-1----:R-:W-:Y:S08]  /*2a40*/  HMMA.16816.F32.BF16 R8, R140.reuse, R168, R8 ;  /* 0x000000a88c08723c */ /* 0x042ff00000041808 */
[-C--:B------:R-:W-:Y:S08]  /*2a50*/  HMMA.16816.F32.BF16 R12, R140, R170.reuse, R12 ;  /* 0x000000aa8c0c723c */ /* 0x080ff0000004180c */
[----:B------:R-:W-:Y:S01]  /*2a60*/  FMUL.FTZ R216, R4, c[0x0][0x2b4] ;  /* 0x0000ad0004d87a20 */ /* 0x000fe20000410000 */
[C---:B------:R-:W-:Y:S04]  /*2a70*/  HMMA.16816.F32.BF16 R16, R164.reuse, R170, R16 ;  /* 0x000000aaa410723c */ /* 0x040fe80000041810 */
[----:B------:R-:W-:Y:S01]  /*2a80*/  FMUL.FTZ R217, R5, c[0x0][0x2b4] ;  /* 0x0000ad0005d97a20 */ /* 0x000fe20000410000 */
[----:B------:R-:W1:Y:S01]  /*2a90*/  MUFU.TANH R216, R216 ;  /* 0x000000d800d87308 */ /* 0x000e620000002400 */
[----:B------:R-:W-:Y:S02]  /*2aa0*/  FMUL.FTZ R213, R6, c[0x0][0x2b4] ;  /* 0x0000ad0006d57a20 */ /* 0x000fe40000410000 */
[-C--:B--2---:R-:W-:Y:S04]  /*2ab0*/  HMMA.16816.F32.BF16 R20, R164, R132.reuse, R20 ;  /* 0x00000084a414723c */ /* 0x084fe80000041814 */
[----:B------:R-:W-:Y:S02]  /*2ac0*/  FMUL.FTZ R214, R7, c[0x0][0x2b4] ;  /* 0x0000ad0007d67a20 */ /* 0x000fe40000410000 */
[----:B------:R-:W-:Y:S01]  /*2ad0*/  FMUL.FTZ R215, R8, c[0x0][0x2b4] ;  /* 0x0000ad0008d77a20 */ /* 0x000fe20000410000 */
[----:B------:R-:W2:Y:S01]  /*2ae0*/  MUFU.TANH R217, R217 ;  /* 0x000000d900d97308 */ /* 0x000ea20000002400 */
[C---:B------:R-:W-:Y:S04]  /*2af0*/  HMMA.16816.F32.BF16 R24, R140.reuse, R132, R24 ;  /* 0x000000848c18723c */ /* 0x040fe80000041818 */
[----:B------:R-:W-:Y:S02]  /*2b00*/  FMUL.FTZ R218, R9, c[0x0][0x2b4] ;  /* 0x0000ad0009da7a20 */ /* 0x000fe40000410000 */
[----:B------:R-:W-:Y:S02]  /*2b10*/  FMUL.FTZ R219, R10, c[0x0][0x2b4] ;  /* 0x0000ad000adb7a20 */ /* 0x000fe40000410000 */
[-C--:B------:R-:W-:Y:S01]  /*2b20*/  HMMA.16816.F32.BF16 R28, R140, R134.reuse, R28 ;  /* 0x000000868c1c723c */ /* 0x080fe2000004181c */
[----:B------:R-:W3:Y:S03]  /*2b30*/  MUFU.TANH R213, R213 ;  /* 0x000000d500d57308 */ /* 0x000ee60000002400 */
[----:B------:R-:W-:Y:S02]  /*2b40*/  FMUL.FTZ R220, R11, c[0x0][0x2b4] ;  /* 0x0000ad000bdc7a20 */ /* 0x000fe40000410000 */
[----:B------:R-:W-:Y:S02]  /*2b50*/  FMUL.FTZ R221, R12, c[0x0][0x2b4] ;  /* 0x0000ad000cdd7a20 */ /* 0x000fe40000410000 */
[----:B------:R-:W-:Y:S03]  /*2b60*/  HMMA.16816.F32.BF16 R32, R164, R134, R32 ;  /* 0x00000086a420723c */ /* 0x000fe60000041820 */
[----:B------:R-:W4:Y:S01]  /*2b70*/  MUFU.TANH R214, R214 ;  /* 0x000000d600d67308 */ /* 0x000f220000002400 */
[----:B------:R-:W-:Y:S02]  /*2b80*/  FMUL.FTZ R222, R13, c[0x0][0x2b4] ;  /* 0x0000ad000dde7a20 */ /* 0x000fe40000410000 */
[----:B------:R-:W-:Y:S02]  /*2b90*/  FMUL.FTZ R223, R14, c[0x0][0x2b4] ;  /* 0x0000ad000edf7a20 */ /* 0x000fe40000410000 */
[----:B------:R-:W-:Y:S04]  /*2ba0*/  FMUL.FTZ R224, R15, c[0x0][0x2b4] ;  /* 0x0000ad000fe07a20 */ /* 0x000fe80000410000 */
[----:B------:R-:W-:Y:S01]  /*2bb0*/  FMUL.FTZ R225, R16, c[0x0][0x2b4] ;  /* 0x0000ad0010e17a20 */ /* 0x000fe20000410000 */
[----:B------:R-:W5:Y:S01]  /*2bc0*/  MUFU.TANH R215, R215 ;  /* 0x000000d700d77308 */ /* 0x000f620000002400 */
        /* <DEDUP_REMOVED lines=21> */
[----:B------:R-:W-:Y:S03]  /*2d20*/  FMUL.FTZ R246, R35, c[0x0][0x2b4] ;  /* 0x0000ad0023f67a20 */ /* 0x000fe60000410000 */
        /* <DEDUP_REMOVED lines=24> */
[----:B------:R-:W-:-:S05]  /*2eb0*/  @!P0 BRA `(.L_x_824) ;  /* 0x000001d000008947 */ /* 0x000fca0003800000 */
[----:B--2345:R-:W-:Y:S01]  /*2ec0*/  IMAD.MOV.U32 R4, RZ, RZ, c[0x0][0x168] ;  /* 0x00005a00ff047624 */ /* 0x03cfe200078e00ff */
        /* <DEDUP_REMOVED lines=13> */
.L_x_826:
[----:B------:R-:W-:Y:S04]  /*2fa0*/  MOV R4, 0x1 ;  /* 0x0000000100047802 */ /* 0x000fe80000000f00 */
[----:B------:R-:W-:Y:S11]  /*2fb0*/  ISETP.NE.AND P5, PT, R4, c[0x0][0x2a8], PT ;  /* 0x0000aa0004007a0c */ /* 0x000ff60003fa5270 */
[----:B------:R-:W-:Y:S02]  /*2fc0*/  @!UPT UIADD3 URZ, URZ, URZ, URZ ;  /* 0x0000003f3f3ff290 */ /* 0x000fe4000fffe03f */
[----:B------:R-:W-:Y:S05]  /*2fd0*/  @P5 IMAD.HI.U32 R4, R5, c[0x0][0x2ac], RZ ;  /* 0x0000ab0005045a27 */ /* 0x000fea00078e00ff */
[----:B------:R-:W-:Y:S02]  /*2fe0*/  @P5 SHF.R.U32.HI R5, RZ, c[0x0][0x2b0], R4 ;  /* 0x0000ac00ff055a19 */ /* 0x000fe40000011604 */
.L_x_827:
[----:B------:R-:W-:Y:S05]  /*2ff0*/  BSYNC B0 ;  /* 0x0000000000007941 */ /* 0x000fea0003800000 */
.L_x_825:
[----:B------:R-:W-:Y:S04]  /*3000*/  IMAD.MOV.U32 R4, RZ, RZ, c[0x0][0x2a8] ;  /* 0x0000aa00ff047624 */ /* 0x000fe800078e00ff */
[----:B------:R-:W-:Y:S01]  /*3010*/  IMAD R4, R5, R4, -UR5 ;  /* 0x8000000505047e24 */ /* 0x000fe2000f8e0204 */
[C-C-:B------:R-:W-:Y:S03]  /*3020*/  IADD3 R5, R145.reuse, c[0x0][0x2a4], R208.reuse ;  /* 0x0000a90091057a10 */ /* 0x140fe60007ffe0d0 */
[----:B------:R-:W-:Y:S01]  /*3030*/  IMAD.IADD R251, R4, 0x1, -R205 ;  /* 0x0000000104fb7824 */ /* 0x000fe200078e0acd */
[----:B------:R-:W-:Y:S02]  /*3040*/  IADD3 R4, R145, UR22, R208 ;  /* 0x0000001691047c10 */ /* 0x000fe4000fffe0d0 */
[----:B------:R-:W-:Y:S02]  /*3050*/  IMNMX R5, R212, R5, PT ;  /* 0x00000005d4057217 */ /* 0x000fe40003800200 */
[----:B------:R-:W-:Y:S02]  /*3060*/  IADD3 R252, R251, c[0x0][0x2a8], RZ ;  /* 0x0000aa00fbfc7a10 */ /* 0x000fe40007ffe0ff */
[----:B------:R-:W-:Y:S02]  /*3070*/  IMNMX R251, R4, R251, !PT ;  /* 0x000000fb04fb7217 */ /* 0x000fe40007800200 */
[----:B------:R-:W-:Y:S02]  /*3080*/  IMNMX R252, R5, R252, PT ;  /* 0x000000fc05fc7217 */ /* 0x000fe40003800200 */
.L_x_824:
[----:B--2345:R-:W-:Y:S04]  /*3090*/  IADD3 R7, R145, 0x8, RZ ;  /* 0x0000000891077810 */ /* 0x03cfe80007ffe0ff */
        /* <DEDUP_REMOVED lines=18> */
.L_x_830:
[----:B------:R-:W-:Y:S04]  /*31c0*/  MOV R4, 0x1 ;  /* 0x0000000100047802 */ /* 0x000fe80000000f00 */
[----:B------:R-:W-:Y:S11]  /*31d0*/  ISETP.NE.AND P5, PT, R4, c[0x0][0x2a8], PT ;  /* 0x0000aa0004007a0c */ /* 0x000ff60003fa5270 */
[----:B------:R-:W-:Y:S02]  /*31e0*/  @!UPT UIADD3 URZ, URZ, URZ, URZ ;  /* 0x0000003f3f3ff290 */ /* 0x000fe4000fffe03f */
[----:B------:R-:W-:Y:S05]  /*31f0*/  @P5 IMAD.HI.U32 R4, R5, c[0x0][0x2ac], RZ ;  /* 0x0000ab0005045a27 */ /* 0x000fea00078e00ff */
[----:B------:R-:W-:Y:S02]  /*3200*/  @P5 SHF.R.U32.HI R5, RZ, c[0x0][0x2b0], R4 ;  /* 0x0000ac00ff055a19 */ /* 0x000fe40000011604 */
.L_x_831:
[----:B------:R-:W-:Y:S05]  /*3210*/  BSYNC B0 ;  /* 0x0000000000007941 */ /* 0x000fea0003800000 */
.L_x_829:
[----:B------:R-:W-:Y:S04]  /*3220*/  IMAD.MOV.U32 R4, RZ, RZ, c[0x0][0x2a8] ;  /* 0x0000aa00ff047624 */ /* 0x000fe800078e00ff */
[----:B------:R-:W-:Y:S04]  /*3230*/  IMAD R4, R5, R4, -UR5 ;  /* 0x8000000505047e24 */ /* 0x000fe8000f8e0204 */
[----:B------:R-:W-:Y:S05]  /*3240*/  IMAD.IADD R7, R4, 0x1, -R205 ;  /* 0x0000000104077824 */ /* 0x000fea00078e0acd */
[----:B------:R-:W-:Y:S02]  /*3250*/  IADD3 R5, R7, c[0x0][0x2a8], RZ ;  /* 0x0000aa0007057a10 */ /* 0x000fe40007ffe0ff */
[----:B------:R-:W-:Y:S02]  /*3260*/  IMNMX R250, R250, R7, !PT ;  /* 0x00000007fafa7217 */ /* 0x000fe40007800200 */
[----:B------:R-:W-:Y:S02]  /*3270*/  IMNMX R186, R186, R5, PT ;  /* 0x00000005baba7217 */ /* 0x000fe40003800200 */
.L_x_828:
        /* <DEDUP_REMOVED lines=19> */
.L_x_834:
[----:B------:R-:W-:Y:S04]  /*33b0*/  MOV R4, 0x1 ;  /* 0x0000000100047802 */ /* 0x000fe80000000f00 */
[----:B------:R-:W-:Y:S11]  /*33c0*/  ISETP.NE.AND P5, PT, R4, c[0x0][0x2a8], PT ;  /* 0x0000aa0004007a0c */ /* 0x000ff60003fa5270 */
[----:B------:R-:W-:Y:S02]  /*33d0*/  @!UPT UIADD3 URZ, URZ, URZ, URZ ;  /* 0x0000003f3f3ff290 */ /* 0x000fe4000fffe03f */
[----:B------:R-:W-:Y:S05]  /*33e0*/  @P5 IMAD.HI.U32 R4, R5, c[0x0][0x2ac], RZ ;  /* 0x0000ab0005045a27 */ /* 0x000fea00078e00ff */
[----:B------:R-:W-:Y:S02]  /*33f0*/  @P5 SHF.R.U32.HI R5, RZ, c[0x0][0x2b0], R4 ;  /* 0x0000ac00ff055a19 */ /* 0x000fe40000011604 */
.L_x_835:
[----:B------:R-:W-:Y:S05]  /*3400*/  BSYNC B0 ;  /* 0x0000000000007941 */ /* 0x000fea0003800000 */
.L_x_833:
[----:B------:R-:W-:Y:S04]  /*3410*/  IMAD.MOV.U32 R4, RZ, RZ, c[0x0][0x2a8] ;  /* 0x0000aa00ff047624 */ /* 0x000fe800078e00ff */
[----:B------:R-:W-:Y:S04]  /*3420*/  IMAD R4, R5, R4, -UR5 ;  /* 0x8000000505047e24 */ /* 0x000fe8000f8e0204 */
[----:B------:R-:W-:Y:S05]  /*3430*/  IMAD.IADD R5, R4, 0x1, -R205 ;  /* 0x0000000104057824 */ /* 0x000fea00078e0acd */
[----:B------:R-:W-:Y:S02]  /*3440*/  IADD3 R4, R5, c[0x0][0x2a8], RZ ;  /* 0x0000aa0005047a10 */ /* 0x000fe40007ffe0ff */
[----:B------:R-:W-:Y:S02]  /*3450*/  IMNMX R170, R170, R5, !PT ;  /* 0x00000005aaaa7217 */ /* 0x000fe40007800200 */
[----:B------:R-:W-:Y:S02]  /*3460*/  IMNMX R171, R171, R4, PT ;  /* 0x00000004abab7217 */ /* 0x000fe40003800200 */
.L_x_832:
        /* <DEDUP_REMOVED lines=19> */
.L_x_838:
[----:B------:R-:W-:Y:S04]  /*35a0*/  MOV R4, 0x1 ;  /* 0x0000000100047802 */ /* 0x000fe80000000f00 */
[----:B------:R-:W-:Y:S11]  /*35b0*/  ISETP.NE.AND P0, PT, R4, c[0x0][0x2a8], PT ;  /* 0x0000aa0004007a0c */ /* 0x000ff60003f05270 */
[----:B------:R-:W-:Y:S02]  /*35c0*/  @!UPT UIADD3 URZ, URZ, URZ, URZ ;  /* 0x0000003f3f3ff290 */ /* 0x000fe4000fffe03f */
[----:B------:R-:W-:Y:S05]  /*35d0*/  @P0 IMAD.HI.U32 R4, R5, c[0x0][0x2ac], RZ ;  /* 0x0000ab0005040a27 */ /* 0x000fea00078e00ff */
[----:B------:R-:W-:Y:S02]  /*35e0*/  @P0 SHF.R.U32.HI R5, RZ, c[0x0][0x2b0], R4 ;  /* 0x0000ac00ff050a19 */ /* 0x000fe40000011604 */
.L_x_839:
[----:B------:R-:W-:Y:S05]  /*35f0*/  BSYNC B0 ;  /* 0x0000000000007941 */ /* 0x000fea0003800000 */
.L_x_837:
[----:B------:R-:W-:Y:S04]  /*3600*/  IMAD.MOV.U32 R4, RZ, RZ, c[0x0][0x2a8] ;  /* 0x0000aa00ff047624 */ /* 0x000fe800078e00ff */
[----:B------:R-:W-:Y:S04]  /*3610*/  IMAD R4, R5, R4, -UR5 ;  /* 0x8000000505047e24 */ /* 0x000fe8000f8e0204 */
[----:B------:R-:W-:Y:S05]  /*3620*/  IMAD.IADD R5, R4, 0x1, -R205 ;  /* 0x0000000104057824 */ /* 0x000fea00078e0acd */
[----:B------:R-:W-:Y:S02]  /*3630*/  IADD3 R4, R5, c[0x0][0x2a8], RZ ;  /* 0x0000aa0005047a10 */ /* 0x000fe40007ffe0ff */
[----:B------:R-:W-:Y:S02]  /*3640*/  IMNMX R168, R168, R5, !PT ;  /* 0x00000005a8a87217 */ /* 0x000fe40007800200 */
[----:B------:R-:W-:Y:S02]  /*3650*/  IMNMX R169, R169, R4, PT ;  /* 0x00000004a9a97217 */ /* 0x000fe40003800200 */
.L_x_836:
[----:B------:R-:W-:Y:S04]  /*3660*/  DEPBAR.LE SB0, 0x1 ;  /* 0x000080400000791a */ /* 0x000fe80000000000 */
[----:B------:R-:W-:Y:S01]  /*3670*/  BAR.SYNC.DEFER_BLOCKING 0x0 ;  /* 0x0000000000007b1d */ /* 0x000fe20000010000 */
[----:B------:R-:W-:Y:S01]  /*3680*/  UIADD3 UR24, UR10, 0x1, URZ ;  /* 0x000000010a187890 */ /* 0x000fe2000fffe03f */
[----:B------:R-:W-:Y:S02]  /*3690*/  LEA R3, R3, 0x12080, 0x1 ;  /* 0x0001208003037811 */ /* 0x000fe400078e08ff */
[----:B------:R-:W-:Y:S01]  /*36a0*/  LEA R2, R2, 0x12080, 0x1 ;  /* 0x0001208002027811 */ /* 0x000fe200078e08ff */
[----:B------:R-:W-:Y:S06]  /*36b0*/  UISETP.GE.AND UP0, UPT, UR24, UR12, UPT ;  /* 0x0000000c1800728c */ /* 0x000fec000bf06270 */
[----:B------:R-:W-:Y:S01]  /*36c0*/  PLOP3.LUT P0, PT, PT, PT, UP0, 0x80, 0x0 ;  /* 0x000000000000781c */ /* 0x000fe20003f0f008 */
[----:B------:R2:W3:Y:S04]  /*36d0*/  LDSM.16.M88.4 R132, [R185+0x12080] ;  /* 0x01208000b984783b */ /* 0x0004e80000000200 */
[----:B------:R2:W4:Y:S04]  /*36e0*/  LDSM.16.M88.4 R28, [R185+0x12880] ;  /* 0x01288000b91c783b */ /* 0x0005280000000200 */
[----:B------:R2:W5:Y:S04]  /*36f0*/  LDSM.16.M88.4 R140, [R183+0x12080] ;  /* 0x01208000b78c783b */ /* 0x0005680000000200 */
[----:B------:R2:W1:Y:S04]  /*3700*/  LDSM.16.M88.4 R148, [R183+0x12880] ;  /* 0x01288000b794783b */ /* 0x0004680000000200 */
[----:B------:R2:W1:Y:S04]  /*3710*/  LDSM.16.M88.4 R136, [R180+0x6080] ;  /* 0x00608000b488783b */ /* 0x0004680000000200 */
[----:B------:R2:W1:Y:S04]  /*3720*/  LDSM.16.M88.4 R32, [R180+0x7080] ;  /* 0x00708000b420783b */ /* 0x0004680000000200 */
[----:B------:R2:W1:Y:S04]  /*3730*/  LDSM.16.M88.4 R144, [R173+0x6080] ;  /* 0x00608000ad90783b */ /* 0x0004680000000200 */
[----:B------:R2:W1:Y:S01]  /*3740*/  LDSM.16.M88.4 R152, [R173+0x7080] ;  /* 0x00708000ad98783b */ /* 0x0004620000000200 */
[----:B------:R-:W-:-:S05]  /*3750*/  @P0 BRA `(.L_x_840) ;  /* 0x000002d000000947 */ /* 0x000fca0003800000 */
[----:B------:R-:W2:Y:S01]  /*3760*/  @!P1 S2R R5, SR_CTAID.Y ;  /* 0x0000000000059919 */ /* 0x000ea20000002600 */
[----:B------:R-:W-:Y:S01]  /*3770*/  USHF.R.S32.HI UR23, URZ, 0x1f, UR24 ;  /* 0x0000001f3f177899 */ /* 0x000fe20008011418 */
[----:B------:R-:W-:Y:S01]  /*3780*/  IMAD.U32 R9, RZ, RZ, UR10 ;  /* 0x0000000aff097e24 */ /* 0x000fe2000f8e00ff */
[----:B------:R-:W-:Y:S02]  /*3790*/  ULDC.64 UR14, c[0x0][0x178] ;  /* 0x00005e00000e7ab9 */ /* 0x000fe40000000a00 */
[----:B------:R-:W-:Y:S02]  /*37a0*/  UIMAD.WIDE.U32 UR26, UR24, UR14, URZ ;  /* 0x0000000e181a72a5 */ /* 0x000fe4000f8e003f */
[----:B------:R-:W-:Y:S01]  /*37b0*/  @!P1 LEA R9, R9, 0x40, 0x6 ;  /* 0x0000004009099811 */ /* 0x000fe200078e30ff */
[----:B------:R-:W-:Y:S03]  /*37c0*/  UIMAD UR23, UR23, UR14, URZ ;  /* 0x0000000e171772a4 */ /* 0x000fe6000f8e023f */
[----:B------:R-:W-:Y:S01]  /*37d0*/  IMAD.U32 R7, RZ, RZ, UR26 ;  /* 0x0000001aff077e24 */ /* 0x000fe2000f8e00ff */
[----:B------:R-:W-:Y:S02]  /*37e0*/  UIMAD UR23, UR24, UR15, UR23 ;  /* 0x0000000f181772a4 */ /* 0x000fe4000f8e0217 */
[----:B------:R-:W-:Y:S02]  /*37f0*/  UIMAD UR24, UR24, -0x40, UR13 ;  /* 0xffffffc0181878a4 */ /* 0x000fe4000f8e020d */
[----:B------:R-:W-:Y:S01]  /*3800*/  LEA R7, P6, R7, R198, 0x6 ;  /* 0x000000c607077211 */ /* 0x000fe200078c30ff */
[----:B------:R-:W-:Y:S06]  /*3810*/  UIADD3 UR23, UR27, UR23, URZ ;  /* 0x000000171b177290 */ /* 0x000fec000fffe03f */
[----:B------:R-:W-:Y:S01]  /*3820*/  IMAD.U32 R4, RZ, RZ, UR23 ;  /* 0x00000017ff047e24 */ /* 0x000fe2000f8e00ff */
[----:B--2---:R-:W-:Y:S01]  /*3830*/  @!P1 SHF.R.S32.HI R6, RZ, 0x1f, R5 ;  /* 0x0000001fff069819 */ /* 0x004fe20000011405 */
[----:B------:R-:W-:Y:S04]  /*3840*/  @!P1 IMAD.WIDE.U32 R10, R5, c[0x0][0x270], R202 ;  /* 0x00009c00050a9a25 */ /* 0x000fe800078e00ca */
[----:B------:R-:W-:Y:S01]  /*3850*/  @!P1 IMAD R6, R6, c[0x0][0x270], RZ ;  /* 0x00009c0006069a24 */ /* 0x000fe200078e02ff */
[----:B------:R-:W-:Y:S02]  /*3860*/  @!P1 IADD3 R8, P5, P0, R9, UR11, R10 ;  /* 0x0000000b09089c10 */ /* 0x000fe4000f8be00a */
[----:B------:R-:W-:Y:S01]  /*3870*/  @!P1 SHF.R.S32.HI R9, RZ, 0x1f, R9 ;  /* 0x0000001fff099819 */ /* 0x000fe20000011409 */
[----:B------:R-:W-:Y:S02]  /*3880*/  @!P1 IMAD R6, R5, c[0x0][0x274], R6 ;  /* 0x00009d0005069a24 */ /* 0x000fe400078e0206 */
[----:B------:R-:W-:Y:S02]  /*3890*/  IMAD.U32 R5, RZ, RZ, UR26 ;  /* 0x0000001aff057e24 */ /* 0x000fe4000f8e00ff */
[----:B------:R-:W-:Y:S03]  /*38a0*/  @!P1 IMAD.IADD R6, R11, 0x1, R6 ;  /* 0x000000010b069824 */ /* 0x000fe600078e0206 */
[----:B------:R-:W-:Y:S01]  /*38b0*/  LEA.HI.X R4, R5, R187, R4, 0x6, P6 ;  /* 0x000000bb05047211 */ /* 0x000fe200030f3404 */
[----:B------:R-:W-:Y:S01]  /*38c0*/  IMAD.U32 R5, RZ, RZ, UR20 ;  /* 0x00000014ff057e24 */ /* 0x000fe2000f8e00ff */
[----:B------:R-:W-:Y:S02]  /*38d0*/  @!P1 IADD3.X R9, R9, UR7, R6, P5, P0 ;  /* 0x0000000709099c10 */ /* 0x000fe4000afe0406 */
[----:B------:R-:W-:Y:S01]  /*38e0*/  LOP3.LUT P5, RZ, R189, 0x1, RZ, 0xc0, !PT ;  /* 0x00000001bdff7812 */ /* 0x000fe200078ac0ff */
[----:B------:R-:W-:Y:S01]  /*38f0*/  @!P1 IMAD R5, R5, 0x40, R202 ;  /* 0x0000004005059824 */ /* 0x000fe200078e02ca */
[----:B------:R-:W-:Y:S02]  /*3900*/  @!P1 LEA R12, P0, R8, c[0x0][0x258], 0x2 ;  /* 0x00009600080c9a11 */ /* 0x000fe400078010ff */
[----:B------:R-:W-:Y:S02]  /*3910*/  LEA R10, P6, R7, c[0x0][0x160], 0x1 ;  /* 0x00005800070a7a11 */ /* 0x000fe400078c08ff */
[----:B------:R-:W-:Y:S02]  /*3920*/  ISETP.GE.OR P5, PT, R194, UR24, !P5 ;  /* 0x00000018c2007c0c */ /* 0x000fe4000efa6670 */
[----:B------:R-:W-:Y:S02]  /*3930*/  @!P1 LEA.HI.X R13, R8, c[0x0][0x25c], R9, 0x2, P0 ;  /* 0x00009700080d9a11 */ /* 0x000fe400000f1409 */
[----:B------:R-:W-:Y:S02]  /*3940*/  LOP3.LUT P0, RZ, R189, 0x2, RZ, 0xc0, !PT ;  /* 0x00000002bdff7812 */ /* 0x000fe4000780c0ff */
[----:B------:R-:W-:Y:S01]  /*3950*/  LEA.HI.X R11, R7, c[0x0][0x164], R4, 0x1, P6 ;  /* 0x00005900070b7a11 */ /* 0x000fe200030f0c04 */
[----:B------:R-:W-:Y:S01]  /*3960*/  IMAD.U32 R7, RZ, RZ, UR20 ;  /* 0x00000014ff077e24 */ /* 0x000fe2000f8e00ff */
[C---:B------:R-:W-:Y:S01]  /*3970*/  ISETP.GE.OR P0, PT, R194.reuse, UR24, !P0 ;  /* 0x00000018c2007c0c */ /* 0x040fe2000c706670 */
[----:B------:R-:W-:Y:S01]  /*3980*/  @!P1 IMAD.SHL.U32 R4, R5, 0x4, RZ ;  /* 0x0000000405049824 */ /* 0x000fe200078e00ff */
[----:B------:R-:W-:Y:S01]  /*3990*/  ISETP.LT.AND P6, PT, R194, UR24, PT ;  /* 0x00000018c2007c0c */ /* 0x000fe2000bfc1270 */
[----:B------:R-:W-:Y:S03]  /*39a0*/  IMAD R9, R7, 0x3000, R200 ;  /* 0x0000300007097824 */ /* 0x000fe600078e02c8 */
[----:B------:R-:W-:Y:S02]  /*39b0*/  ISETP.GE.OR P6, PT, R188, c[0x0][0x16c], !P6 ;  /* 0x00005b00bc007a0c */ /* 0x000fe400077c6670 */
[----:B------:R-:W-:Y:S01]  /*39c0*/  @!PT LDS RZ, [RZ] ;  /* 0x00000000fffff984 */ /* 0x000fe20000000800 */
[----:B------:R-:W-:Y:S01]  /*39d0*/  @!PT LDS RZ, [RZ] ;  /* 0x00000000fffff984 */ /* 0x000fe20000000800 */
[----:B------:R-:W-:Y:S01]  /*39e0*/  @!PT LDS RZ, [RZ] ;  /* 0x00000000fffff984 */ /* 0x000fe20000000800 */
[----:B------:R2:W-:Y:S06]  /*39f0*/  LDGSTS.E.BYPASS.LTC128B.128 [R9], [R10.64], !P5 ;  /* 0x000000000a097fae */ /* 0x0005ec000e901d50 */
[----:B------:R2:W-:Y:S06]  /*3a00*/  LDGSTS.E.BYPASS.LTC128B.128 [R9+0x1000], [R10.64+0x40], !P0 ;  /* 0x010000400a097fae */ /* 0x0005ec000c101d50 */
[----:B------:R2:W-:Y:S06]  /*3a10*/  LDGSTS.E.BYPASS.LTC128B.128 [R9+0x2000], [R10.64+0x80], !P6 ;  /* 0x020000800a097fae */ /* 0x0005ec000f101d50 */
[----:B------:R2:W-:Y:S02]  /*3a20*/  @!P1 LDGSTS.E.BYPASS.LTC128B.128 [R4+0x18080], [R12.64] ;  /* 0x180800000c049fae */ /* 0x0005e4000b901d50 */
.L_x_840:
[-C--:B-123--:R-:W-:Y:S01]  /*3a30*/  HMMA.16816.F32.BF16 R4, R132, R136.reuse, RZ ;  /* 0x000000888404723c */ /* 0x08efe200000418ff */
[----:B------:R-:W-:Y:S01]  /*3a40*/  LDSM.16.M88.4 R156, [R180+0x8080] ;  /* 0x00808000b49c783b */ /* 0x000fe20000000200 */
[----:B------:R-:W-:Y:S01]  /*3a50*/  PLOP3.LUT P0, PT, PT, PT, UP5, 0x80, 0x0 ;  /* 0x000000000000781c */ /* 0x000fe20003f0f058 */
[----:B------:R-:W-:Y:S03]  /*3a60*/  UIADD3 UR23, UR10, 0x2, URZ ;  /* 0x000000020a177890 */ /* 0x000fe6000fffe03f */
[C---:B------:R-:W-:Y:S01]  /*3a70*/  ISETP.GT.AND P5, PT, R251.reuse, RZ, P0 ;  /* 0x000000fffb00720c */ /* 0x040fe200007a4270 */
[----:B------:R-:W-:Y:S01]  /*3a80*/  UISETP.GE.AND UP0, UPT, UR23, UR12, UPT ;  /* 0x0000000c1700728c */ /* 0x000fe2000bf06270 */
[C---:B----4-:R-:W-:Y:S01]  /*3a90*/  HMMA.16816.F32.BF16 R8, R28.reuse, R136, RZ ;  /* 0x000000881c08723c */ /* 0x050fe200000418ff */
[----:B------:R-:W-:Y:S01]  /*3aa0*/  LDSM.16.M88.4 R160, [R3+0x1800] ;  /* 0x0018000003a0783b */ /* 0x000fe20000000200 */
[C---:B------:R-:W-:Y:S02]  /*3ab0*/  ISETP.LT.OR P5, PT, R252.reuse, 0x1, P5 ;  /* 0x00000001fc00780c */ /* 0x040fe40002fa1670 */
[C---:B------:R-:W-:Y:S04]  /*3ac0*/  ISETP.GT.AND P6, PT, R251.reuse, 0x21, P0 ;  /* 0x00000021fb00780c */ /* 0x040fe800007c4270 */
[-C--:B------:R-:W-:Y:S01]  /*3ad0*/  HMMA.16816.F32.BF16 R12, R28, R138.reuse, RZ ;  /* 0x0000008a1c0c723c */ /* 0x080fe200000418ff */
[----:B------:R-:W-:Y:S01]  /*3ae0*/  LDSM.16.M88.4 R164, [R2+0x1800] ;  /* 0x0018000002a4783b */ /* 0x000fe20000000200 */
[----:B------:R-:W-:Y:S06]  /*3af0*/  ISETP.LT.OR P6, PT, R252, 0x22, P6 ;  /* 0x00000022fc00780c */ /* 0x000fec00037c1670 */
[C---:B------:R-:W-:Y:S01]  /*3b00*/  HMMA.16816.F32.BF16 R16, R132.reuse, R138, RZ ;  /* 0x0000008a8410723c */ /* 0x040fe200000418ff */
[----:B------:R-:W1:Y:S07]  /*3b10*/  LDSM.16.M88.4 R136, [R3+0x1000] ;  /* 0x001000000388783b */ /* 0x000e6e0000000200 */
[-C--:B------:R-:W-:Y:S01]  /*3b20*/  HMMA.16816.F32.BF16 R20, R132, R32.reuse, RZ ;  /* 0x000000208414723c */ /* 0x080fe200000418ff */
[----:B------:R-:W0:Y:S07]  /*3b30*/  LDGDEPBAR ;  /* 0x00000000000079af */ /* 0x000e2e0000000000 */
[C---:B------:R-:W-:Y:S08]  /*3b40*/  HMMA.16816.F32.BF16 R24, R28.reuse, R32, RZ ;  /* 0x000000201c18723c */ /* 0x040ff000000418ff */
[-C--:B------:R-:W-:Y:S08]  /*3b50*/  HMMA.16816.F32.BF16 R28, R28, R34.reuse, RZ ;  /* 0x000000221c1c723c */ /* 0x080ff000000418ff */
[----:B------:R-:W-:Y:S01]  /*3b60*/  HMMA.16816.F32.BF16 R32, R132, R34, RZ ;  /* 0x000000228420723c */ /* 0x000fe200000418ff */
[----:B------:R-:W2:Y:S07]  /*3b70*/  LDSM.16.M88.4 R132, [R180+0x9080] ;  /* 0x00908000b484783b */ /* 0x000eae0000000200 */
[-C--:B-----5:R-:W-:Y:S08]  /*3b80*/  HMMA.16816.F32.BF16 R4, R140, R144.reuse, R4 ;  /* 0x000000908c04723c */ /* 0x0a0ff00000041804 */
        /* <DEDUP_REMOVED lines=13> */
[C---:B------:R-:W-:Y:S08]  /*3c60*/  HMMA.16816.F32.BF16 R16, R136.reuse, R158, R16 ;  /* 0x0000009e8810723c */ /* 0x040ff00000041810 */
[-C--:B--2---:R-:W-:Y:S08]  /*3c70*/  HMMA.16816.F32.BF16 R20, R136, R132.reuse, R20 ;  /* 0x000000848814723c */ /* 0x084ff00000041814 */
[C---:B------:R-:W-:Y:S08]  /*3c80*/  HMMA.16816.F32.BF16 R24, R160.reuse, R132, R24 ;  /* 0x00000084a018723c */ /* 0x040ff00000041818 */
[-C--:B------:R-:W-:Y:S08]  /*3c90*/  HMMA.16816.F32.BF16 R28, R160, R134.reuse, R28 ;  /* 0x00000086a01c723c */ /* 0x080ff0000004181c */
[----:B------:R-:W-:Y:S01]  /*3ca0*/  HMMA.16816.F32.BF16 R32, R136, R134, R32 ;  /* 0x000000868820723c */ /* 0x000fe20000041820 */
[----:B------:R-:W-:Y:S07]  /*3cb0*/  LDSM.16.M88.4 R132, [R3+0x2000] ;  /* 0x002000000384783b */ /* 0x000fee0000000200 */
[-C--:B---3--:R-:W-:Y:S01]  /*3cc0*/  HMMA.16816.F32.BF16 R4, R144, R148.reuse, R4 ;  /* 0x000000949004723c */ /* 0x088fe20000041804 */
[----:B------:R-:W1:Y:S07]  /*3cd0*/  LDSM.16.M88.4 R136, [R180+0xa080] ;  /* 0x00a08000b488783b */ /* 0x000e6e0000000200 */
[C---:B------:R-:W-:Y:S08]  /*3ce0*/  HMMA.16816.F32.BF16 R8, R164.reuse, R148, R8 ;  /* 0x00000094a408723c */ /* 0x040ff00000041808 */
[-C--:B------:R-:W-:Y:S08]  /*3cf0*/  HMMA.16816.F32.BF16 R12, R164, R150.reuse, R12 ;  /* 0x00000096a40c723c */ /* 0x080ff0000004180c */
[C---:B------:R-:W-:Y:S01]  /*3d00*/  HMMA.16816.F32.BF16 R16, R144.reuse, R150, R16 ;  /* 0x000000969010723c */ /* 0x040fe20000041810 */
[----:B------:R2:W3:Y:S07]  /*3d10*/  LDSM.16.M88.4 R148, [R3+0x2800] ;  /* 0x002800000394783b */ /* 0x0004ee0000000200 */
[-C--:B----4-:R-:W-:Y:S08]  /*3d20*/  HMMA.16816.F32.BF16 R20, R144, R140.reuse, R20 ;  /* 0x0000008c9014723c */ /* 0x090ff00000041814 */
[C---:B------:R-:W-:Y:S07]  /*3d30*/  HMMA.16816.F32.BF16 R24, R164.reuse, R140, R24 ;  /* 0x0000008ca418723c */ /* 0x040fee0000041818 */
[----:B------:R-:W-:Y:S01]  /*3d40*/  FSEL R140, R216, -INF , !P5 ;  /* 0xff800000d88c7808 */ /* 0x000fe20006800000 */
[-C--:B------:R-:W-:Y:S03]  /*3d50*/  HMMA.16816.F32.BF16 R28, R164, R142.reuse, R28 ;  /* 0x0000008ea41c723c */ /* 0x080fe6000004181c */
[----:B------:R-:W-:Y:S01]  /*3d60*/  ISETP.GT.AND P5, PT, R251, 0x1, P0 ;  /* 0x00000001fb00780c */ /* 0x000fe200007a4270 */
[--C-:B------:R-:W-:Y:S02]  /*3d70*/  FFMA.FTZ R156, R140, c[0x0][0x29c], -R249.reuse ;  /* 0x0000a7008c9c7a23 */ /* 0x100fe400000108f9 */
[----:B------:R-:W-:Y:S01]  /*3d80*/  FFMA.FTZ R216, -R216, R216, 1 ;  /* 0x3f800000d8d87423 */ /* 0x000fe200000101d8 */
[C---:B------:R-:W-:Y:S01]  /*3d90*/  ISETP.LT.OR P5, PT, R252.reuse, 0x2, P5 ;  /* 0x00000002fc00780c */ /* 0x040fe20002fa1670 */
[----:B------:R-:W-:Y:S02]  /*3da0*/  HMMA.16816.F32.BF16 R32, R144, R142, R32 ;  /* 0x0000008e9020723c */ /* 0x000fe40000041820 */
[----:B------:R-:W4:Y:S02]  /*3db0*/  MUFU.EX2 R156, R156 ;  /* 0x0000009c009c7308 */ /* 0x000f240000000800 */
[C---:B------:R-:W-:Y:S01]  /*3dc0*/  FSEL R140, R217.reuse, -INF , !P5 ;  /* 0xff800000d98c7808 */ /* 0x040fe20006800000 */
[----:B------:R-:W-:Y:S01]  /*3dd0*/  FFMA.FTZ R217, -R217, R217, 1 ;  /* 0x3f800000d9d97423 */ /* 0x000fe200000101d9 */
[----:B------:R-:W-:Y:S02]  /*3de0*/  ISETP.GT.AND P5, PT, R251, 0x20, P0 ;  /* 0x00000020fb00780c */ /* 0x000fe400007a4270 */
[-C--:B-1----:R-:W-:Y:S05]  /*3df0*/  HMMA.16816.F32.BF16 R4, R132, R136.reuse, R4 ;  /* 0x000000888404723c */ /* 0x082fea0000041804 */
[----:B------:R-:W-:Y:S01]  /*3e00*/  ISETP.LT.OR P5, PT, R252, 0x21, P5 ;  /* 0x00000021fc00780c */ /* 0x000fe20002fa1670 */
[--C-:B--2---:R-:W-:Y:S02]  /*3e10*/  FFMA.FTZ R3, R140, c[0x0][0x29c], -R249.reuse ;  /* 0x0000a7008c037a23 */ /* 0x104fe400000108f9 */
[C---:B---3--:R-:W-:Y:S01]  /*3e20*/  HMMA.16816.F32.BF16 R8, R148.reuse, R136, R8 ;  /* 0x000000889408723c */ /* 0x048fe20000041808 */
[----:B------:R-:W1:Y:S03]  /*3e30*/  LDSM.16.M88.4 R140, [R180+0xb080] ;  /* 0x00b08000b48c783b */ /* 0x000e660000000200 */
[----:B------:R-:W-:Y:S01]  /*3e40*/  FSEL R144, R225, -INF , !P5 ;  /* 0xff800000e1907808 */ /* 0x000fe20006800000 */
[----:B------:R-:W2:Y:S01]  /*3e50*/  MUFU.EX2 R3, R3 ;  /* 0x0000000300037308 */ /* 0x000ea20000000800 */
[----:B------:R-:W-:Y:S01]  /*3e60*/  ISETP.GT.AND P5, PT, R251, 0x40, P0 ;  /* 0x00000040fb00780c */ /* 0x000fe200007a4270 */
[----:B------:R-:W-:Y:S01]  /*3e70*/  FFMA.FTZ R225, -R225, R225, 1 ;  /* 0x3f800000e1e17423 */ /* 0x000fe200000101e1 */
[-C--:B------:R-:W-:Y:S03]  /*3e80*/  HMMA.16816.F32.BF16 R12, R148, R138.reuse, R12 ;  /* 0x0000008a940c723c */ /* 0x080fe6000004180c */
[----:B------:R-:W-:Y:S01]  /*3e90*/  ISETP.LT.OR P5, PT, R252, 0x41, P5 ;  /* 0x00000041fc00780c */ /* 0x000fe20002fa1670 */
[--C-:B------:R-:W-:Y:S01]  /*3ea0*/  FFMA.FTZ R157, R144, c[0x0][0x29c], -R249.reuse ;  /* 0x0000a700909d7a23 */ /* 0x100fe200000108f9 */
[C---:B------:R-:W-:Y:S01]  /*3eb0*/  FSEL R144, R226.reuse, -INF , !P6 ;  /* 0xff800000e2907808 */ /* 0x040fe20007000000 */
[----:B------:R-:W-:Y:S01]  /*3ec0*/  FFMA.FTZ R226, -R226, R226, 1 ;  /* 0x3f800000e2e27423 */ /* 0x000fe200000101e2 */
[----:B------:R-:W-:Y:S01]  /*3ed0*/  FSEL R146, R229, -INF , !P5 ;  /* 0xff800000e5927808 */ /* 0x000fe20006800000 */
[C---:B------:R-:W-:Y:S01]  /*3ee0*/  HMMA.16816.F32.BF16 R16, R132.reuse, R138, R16 ;  /* 0x0000008a8410723c */ /* 0x040fe20000041810 */
[----:B------:R-:W-:Y:S01]  /*3ef0*/  LDSM.16.M88.4 R136, [R2+0x2000] ;  /* 0x002000000288783b */ /* 0x000fe20000000200 */
[----:B------:R-:W-:Y:S02]  /*3f00*/  MUFU.EX2 R157, R157 ;  /* 0x0000009d009d7308 */ /* 0x000fe40000000800 */
[--C-:B------:R-:W-:Y:S01]  /*3f10*/  FFMA.FTZ R146, R146, c[0x0][0x29c], -R249.reuse ;  /* 0x0000a70092927a23 */ /* 0x100fe200000108f9 */
[C---:B------:R-:W-:Y:S01]  /*3f20*/  ISETP.GT.AND P6, PT, R251.reuse, 0x41, P0 ;  /* 0x00000041fb00780c */ /* 0x040fe200007c4270 */
[--C-:B------:R-:W-:Y:S01]  /*3f30*/  FFMA.FTZ R158, R144, c[0x0][0x29c], -R249.reuse ;  /* 0x0000a700909e7a23 */ /* 0x100fe200000108f9 */
[----:B------:R-:W-:Y:S01]  /*3f40*/  ISETP.GT.AND P5, PT, R251, 0x60, P0 ;  /* 0x00000060fb00780c */ /* 0x000fe200007a4270 */
[----:B------:R-:W-:Y:S01]  /*3f50*/  FFMA.FTZ R229, -R229, R229, 1 ;  /* 0x3f800000e5e57423 */ /* 0x000fe200000101e5 */
[C---:B------:R-:W-:Y:S02]  /*3f60*/  ISETP.LT.OR P6, PT, R252.reuse, 0x42, P6 ;  /* 0x00000042fc00780c */ /* 0x040fe400037c1670 */
[----:B------:R-:W-:Y:S01]  /*3f70*/  ISETP.LT.OR P5, PT, R252, 0x61, P5 ;  /* 0x00000061fc00780c */ /* 0x000fe20002fa1670 */
[----:B------:R3:W5:Y:S01]  /*3f80*/  MUFU.EX2 R159, R146 ;  /* 0x00000092009f7308 */ /* 0x0007620000000800 */
[C---:B------:R-:W-:Y:S01]  /*3f90*/  FSEL R144, R230.reuse, -INF , !P6 ;  /* 0xff800000e6907808 */ /* 0x040fe20007000000 */
[----:B------:R-:W-:Y:S01]  /*3fa0*/  FFMA.FTZ R230, -R230, R230, 1 ;  /* 0x3f800000e6e67423 */ /* 0x000fe200000101e6 */
[C---:B------:R-:W-:Y:S01]  /*3fb0*/  FSEL R152, R242.reuse, -INF , !P5 ;  /* 0xff800000f2987808 */ /* 0x040fe20006800000 */
[----:B------:R-:W-:Y:S01]  /*3fc0*/  FFMA.FTZ R242, -R242, R242, 1 ;  /* 0x3f800000f2f27423 */ /* 0x000fe200000101f2 */
[----:B------:R-:W-:Y:S01]  /*3fd0*/  ISETP.GT.AND P5, PT, R250, RZ, P0 ;  /* 0x000000fffa00720c */ /* 0x000fe200007a4270 */
[--C-:B------:R-:W-:Y:S01]  /*3fe0*/  FFMA.FTZ R160, R144, c[0x0][0x29c], -R249.reuse ;  /* 0x0000a70090a07a23 */ /* 0x100fe200000108f9 */
[----:B------:R-:W-:Y:S01]  /*3ff0*/  ISETP.GT.AND P6, PT, R251, 0x61, P0 ;  /* 0x00000061fb00780c */ /* 0x000fe200007c4270 */
[--C-:B------:R-:W-:Y:S01]  /*4000*/  FFMA.FTZ R164, R152, c[0x0][0x29c], -R249.reuse ;  /* 0x0000a70098a47a23 */ /* 0x100fe200000108f9 */
[----:B------:R-:W-:Y:S01]  /*4010*/  ISETP.LT.OR P5, PT, R186, 0x1, P5 ;  /* 0x00000001ba00780c */ /* 0x000fe20002fa1670 */
[----:B------:R2:W-:Y:S01]  /*4020*/  LDSM.16.M88.4 R152, [R2+0x2800] ;  /* 0x002800000298783b */ /* 0x0005e20000000200 */
[----:B------:R-:W-:Y:S01]  /*4030*/  MUFU.EX2 R158, R158 ;  /* 0x0000009e009e7308 */ /* 0x000fe20000000800 */
[----:B------:R-:W-:Y:S01]  /*4040*/  ISETP.LT.OR P6, PT, R252, 0x62, P6 ;  /* 0x00000062fc00780c */ /* 0x000fe200037c1670 */
[-C--:B-1----:R-:W-:Y:S03]  /*4050*/  HMMA.16816.F32.BF16 R20, R132, R140.reuse, R20 ;  /* 0x0000008c8414723c */ /* 0x082fe60000041814 */
[----:B------:R-:W-:Y:S02]  /*4060*/  FSEL R162, R244, -INF , !P6 ;  /* 0xff800000f4a27808 */ /* 0x000fe40007000000 */
[----:B------:R-:W-:Y:S02]  /*4070*/  ISETP.GT.AND P6, PT, R250, 0x1, P0 ;  /* 0x00000001fa00780c */ /* 0x000fe400007c4270 */
[----:B------:R-:W-:Y:S01]  /*4080*/  FSEL R183, R213, -INF , !P5 ;  /* 0xff800000d5b77808 */ /* 0x000fe20006800000 */
[C---:B------:R-:W-:Y:S01]  /*4090*/  HMMA.16816.F32.BF16 R24, R148.reuse, R140, R24 ;  /* 0x0000008c9418723c */ /* 0x040fe20000041818 */
[----:B------:R-:W1:Y:S01]  /*40a0*/  MUFU.EX2 R160, R160 ;  /* 0x000000a000a07308 */ /* 0x000e620000000800 */
[----:B---3--:R-:W3:Y:S02]  /*40b0*/  LDSM.16.M88.4 R144, [R173+0xa080] ;  /* 0x00a08000ad90783b */ /* 0x008ee40000000200 */
[----:B------:R-:W-:Y:S01]  /*40c0*/  FFMA.FTZ R249, R162, c[0x0][0x29c], -R249 ;  /* 0x0000a700a2f97a23 */ /* 0x000fe200000108f9 */
[----:B------:R-:W-:Y:S02]  /*40d0*/  ISETP.LT.OR P6, PT, R186, 0x2, P6 ;  /* 0x00000002ba00780c */ /* 0x000fe400037c1670 */
[----:B------:R-:W-:Y:S01]  /*40e0*/  ISETP.GT.AND P5, PT, R250, 0x20, P0 ;  /* 0x00000020fa00780c */ /* 0x000fe200007a4270 */
[-C--:B------:R-:W-:Y:S03]  /*40f0*/  HMMA.16816.F32.BF16 R28, R148, R142.reuse, R28 ;  /* 0x0000008e941c723c */ /* 0x080fe6000004181c */
[----:B------:R1:W-:Y:S01]  /*4100*/  MUFU.EX2 R140, R164 ;  /* 0x000000a4008c7308 */ /* 0x0003e20000000800 */
[----:B------:R-:W-:Y:S01]  /*4110*/  FSEL R167, R214, -INF , !P6 ;  /* 0xff800000d6a77808 */ /* 0x000fe20007000000 */
[--C-:B--2---:R-:W-:Y:S01]  /*4120*/  FFMA.FTZ R2, R183, c[0x0][0x29c], -R248.reuse ;  /* 0x0000a700b7027a23 */ /* 0x104fe200000108f8 */
[----:B------:R-:W-:Y:S02]  /*4130*/  ISETP.GT.AND P6, PT, R250, 0x21, P0 ;  /* 0x00000021fa00780c */ /* 0x000fe400007c4270 */
[----:B------:R-:W-:Y:S01]  /*4140*/  HMMA.16816.F32.BF16 R32, R132, R142, R32 ;  /* 0x0000008e8420723c */ /* 0x000fe20000041820 */
[----:B------:R-:W2:Y:S03]  /*4150*/  LDSM.16.M88.4 R132, [R173+0xb080] ;  /* 0x00b08000ad84783b */ /* 0x000ea60000000200 */
[C---:B------:R-:W-:Y:S01]  /*4160*/  ISETP.LT.OR P5, PT, R186.reuse, 0x21, P5 ;  /* 0x00000021ba00780c */ /* 0x040fe20002fa1670 */
[----:B------:R-:W1:Y:S01]  /*4170*/  MUFU.EX2 R2, R2 ;  /* 0x0000000200027308 */ /* 0x000e620000000800 */
[----:B------:R-:W-:Y:S01]  /*4180*/  ISETP.LT.OR P6, PT, R186, 0x22, P6 ;  /* 0x00000022ba00780c */ /* 0x000fe200037c1670 */
[--C-:B------:R-:W-:Y:S01]  /*4190*/  FFMA.FTZ R143, R167, c[0x0][0x29c], -R248.reuse ;  /* 0x0000a700a78f7a23 */ /* 0x100fe200000108f8 */
[----:B------:R-:W-:Y:S02]  /*41a0*/  FSEL R163, R227, -INF , !P5 ;  /* 0xff800000e3a37808 */ /* 0x000fe40006800000 */
[----:B------:R-:W-:Y:S02]  /*41b0*/  ISETP.GT.AND P5, PT, R250, 0x40, P0 ;  /* 0x00000040fa00780c */ /* 0x000fe400007a4270 */
[----:B------:R-:W-:Y:S01]  /*41c0*/  FSEL R165, R228, -INF , !P6 ;  /* 0xff800000e4a57808 */ /* 0x000fe20007000000 */
[--C-:B------:R-:W-:Y:S01]  /*41d0*/  FFMA.FTZ R150, R163, c[0x0][0x29c], -R248.reuse ;  /* 0x0000a700a3967a23 */ /* 0x100fe200000108f8 */
[----:B------:R-:W-:Y:S01]  /*41e0*/  ISETP.GT.AND P6, PT, R250, 0x41, P0 ;  /* 0x00000041fa00780c */ /* 0x000fe200007c4270 */
[----:B------:R-:W1:Y:S01]  /*41f0*/  MUFU.EX2 R143, R143 ;  /* 0x0000008f008f7308 */ /* 0x000e620000000800 */
[C---:B------:R-:W-:Y:S02]  /*4200*/  ISETP.LT.OR P5, PT, R186.reuse, 0x41, P5 ;  /* 0x00000041ba00780c */ /* 0x040fe40002fa1670 */
[----:B------:R-:W-:Y:S02]  /*4210*/  ISETP.LT.OR P6, PT, R186, 0x42, P6 ;  /* 0x00000042ba00780c */ /* 0x000fe400037c1670 */
[C---:B------:R-:W-:Y:S01]  /*4220*/  FSEL R161, R231.reuse, -INF , !P5 ;  /* 0xff800000e7a17808 */ /* 0x040fe20006800000 */
[----:B------:R-:W-:Y:S01]  /*4230*/  FFMA.FTZ R231, -R231, R231, 1 ;  /* 0x3f800000e7e77423 */ /* 0x000fe200000101e7 */
[C---:B------:R-:W-:Y:S01]  /*4240*/  FSEL R141, R232.reuse, -INF , !P6 ;  /* 0xff800000e88d7808 */ /* 0x040fe20007000000 */
[----:B------:R-:W-:Y:S01]  /*4250*/  FFMA.FTZ R232, -R232, R232, 1 ;  /* 0x3f800000e8e87423 */ /* 0x000fe200000101e8 */
[C---:B------:R-:W-:Y:S01]  /*4260*/  ISETP.GT.AND P6, PT, R250.reuse, 0x61, P0 ;  /* 0x00000061fa00780c */ /* 0x040fe200007c4270 */
[----:B------:R-:W1:Y:S01]  /*4270*/  MUFU.EX2 R150, R150 ;  /* 0x0000009600967308 */ /* 0x000e620000000800 */
[--C-:B------:R-:W-:Y:S01]  /*4280*/  FFMA.FTZ R163, R161, c[0x0][0x29c], -R248.reuse ;  /* 0x0000a700a1a37a23 */ /* 0x100fe200000108f8 */
[-C--:B---3--:R-:W-:Y:S05]  /*4290*/  HMMA.16816.F32.BF16 R4, R136, R144.reuse, R4 ;  /* 0x000000908804723c */ /* 0x088fea0000041804 */
[--C-:B------:R-:W-:Y:S01]  /*42a0*/  FFMA.FTZ R252, R141, c[0x0][0x29c], -R248.reuse ;  /* 0x0000a7008dfc7a23 */ /* 0x100fe200000108f8 */
[----:B------:R-:W-:Y:S02]  /*42b0*/  ISETP.GT.AND P5, PT, R250, 0x60, P0 ;  /* 0x00000060fa00780c */ /* 0x000fe400007a4270 */
[C---:B------:R-:W-:Y:S01]  /*42c0*/  HMMA.16816.F32.BF16 R8, R152.reuse, R144, R8 ;  /* 0x000000909808723c */ /* 0x040fe20000041808 */
[----:B------:R-:W-:Y:S03]  /*42d0*/  MUFU.EX2 R249, R249 ;  /* 0x000000f900f97308 */ /* 0x000fe60000000800 */
[C---:B------:R-:W-:Y:S02]  /*42e0*/  ISETP.LT.OR P6, PT, R186.reuse, 0x62, P6 ;  /* 0x00000062ba00780c */ /* 0x040fe400037c1670 */
[----:B------:R-:W-:Y:S01]  /*42f0*/  ISETP.LT.OR P5, PT, R186, 0x61, P5 ;  /* 0x00000061ba00780c */ /* 0x000fe20002fa1670 */
[--C-:B------:R-:W-:Y:S01]  /*4300*/  FFMA.FTZ R145, R165, c[0x0][0x29c], -R248.reuse ;  /* 0x0000a700a5917a23 */ /* 0x100fe200000108f8 */
[-C--:B------:R-:W-:Y:S03]  /*4310*/  HMMA.16816.F32.BF16 R12, R152, R146.reuse, R12 ;  /* 0x00000092980c723c */ /* 0x080fe6000004180c */
[----:B------:R-:W-:Y:S01]  /*4320*/  MUFU.EX2 R252, R252 ;  /* 0x000000fc00fc7308 */ /* 0x000fe20000000800 */
[C---:B------:R-:W-:Y:S01]  /*4330*/  FSEL R151, R246.reuse, -INF , !P6 ;  /* 0xff800000f6977808 */ /* 0x040fe20007000000 */
[----:B------:R-:W-:Y:S01]  /*4340*/  FFMA.FTZ R246, -R246, R246, 1 ;  /* 0x3f800000f6f67423 */ /* 0x000fe200000101f6 */
[C---:B------:R-:W-:Y:S01]  /*4350*/  FSEL R149, R245.reuse, -INF , !P5 ;  /* 0xff800000f5957808 */ /* 0x040fe20006800000 */
[----:B------:R-:W-:Y:S01]  /*4360*/  FFMA.FTZ R245, -R245, R245, 1 ;  /* 0x3f800000f5f57423 */ /* 0x000fe200000101f5 */
[C---:B------:R-:W-:Y:S01]  /*4370*/  HMMA.16816.F32.BF16 R16, R136.reuse, R146, R16 ;  /* 0x000000928810723c */ /* 0x040fe20000041810 */
[----:B------:R-:W3:Y:S03]  /*4380*/  LDS R146, [R241.X4+0x18280] ;  /* 0x01828000f1927984 */ /* 0x000ee60000004800 */
[--C-:B------:R-:W-:Y:S01]  /*4390*/  FFMA.FTZ R149, R149, c[0x0][0x29c], -R248.reuse ;  /* 0x0000a70095957a23 */ /* 0x100fe200000108f8 */
[----:B------:R-:W1:Y:S01]  /*43a0*/  MUFU.EX2 R145, R145 ;  /* 0x0000009100917308 */ /* 0x000e620000000800 */
[----:B------:R-:W-:Y:S01]  /*43b0*/  FFMA.FTZ R248, R151, c[0x0][0x29c], -R248 ;  /* 0x0000a70097f87a23 */ /* 0x000fe200000108f8 */
[C---:B------:R-:W-:Y:S01]  /*43c0*/  ISETP.GT.AND P6, PT, R170.reuse, 0x1, P0 ;  /* 0x00000001aa00780c */ /* 0x040fe200007c4270 */
[-C--:B--2---:R-:W-:Y:S03]  /*43d0*/  HMMA.16816.F32.BF16 R20, R136, R132.reuse, R20 ;  /* 0x000000848814723c */ /* 0x084fe60000041814 */
[C---:B------:R-:W-:Y:S02]  /*43e0*/  ISETP.LT.OR P6, PT, R171.reuse, 0x2, P6 ;  /* 0x00000002ab00780c */ /* 0x040fe400037c1670 */
[----:B------:R-:W-:Y:S02]  /*43f0*/  ISETP.GT.AND P5, PT, R170, RZ, P0 ;  /* 0x000000ffaa00720c */ /* 0x000fe400007a4270 */
[----:B------:R-:W2:Y:S01]  /*4400*/  MUFU.EX2 R147, R163 ;  /* 0x000000a300937308 */ /* 0x000ea20000000800 */
[C---:B------:R-:W-:Y:S04]  /*4410*/  HMMA.16816.F32.BF16 R24, R152.reuse, R132, R24 ;  /* 0x000000849818723c */ /* 0x040fe80000041818 */
[----:B------:R-:W-:Y:S02]  /*4420*/  FSEL R142, R218, -INF , !P6 ;  /* 0xff800000da8e7808 */ /* 0x000fe40007000000 */
[----:B------:R-:W-:Y:S02]  /*4430*/  ISETP.LT.OR P5, PT, R171, 0x1, P5 ;  /* 0x00000001ab00780c */ /* 0x000fe40002fa1670 */
[-C--:B------:R-:W-:Y:S01]  /*4440*/  HMMA.16816.F32.BF16 R28, R152, R134.reuse, R28 ;  /* 0x00000086981c723c */ /* 0x080fe2000004181c */
[----:B------:R-:W-:Y:S02]  /*4450*/  MUFU.EX2 R149, R149 ;  /* 0x0000009500957308 */ /* 0x000fe40000000800 */
[----:B------:R-:W-:Y:S01]  /*4460*/  ISETP.GT.AND P6, PT, R170, 0x21, P0 ;  /* 0x00000021aa00780c */ /* 0x000fe200007c4270 */
[--C-:B------:R-:W-:Y:S01]  /*4470*/  FFMA.FTZ R142, R142, c[0x0][0x29c], -R247.reuse ;  /* 0x0000a7008e8e7a23 */ /* 0x100fe200000108f7 */
[----:B------:R-:W-:Y:S02]  /*4480*/  FSEL R148, R215, -INF , !P5 ;  /* 0xff800000d7947808 */ /* 0x000fe40006800000 */
[----:B------:R-:W-:Y:S01]  /*4490*/  FFMA.FTZ R155, -R244, R244, 1 ;  /* 0x3f800000f49b7423 */ /* 0x000fe200000101f4 */
[----:B------:R-:W-:Y:S01]  /*44a0*/  HMMA.16816.F32.BF16 R32, R136, R134, R32 ;  /* 0x000000868820723c */ /* 0x000fe20000041820 */
[----:B------:R-:W2:Y:S02]  /*44b0*/  LDS R138, [R241.X4+0x182a0] ;  /* 0x0182a000f18a7984 */ /* 0x000ea40000004800 */
[----:B------:R5:W-:Y:S01]  /*44c0*/  MUFU.EX2 R139, R142 ;  /* 0x0000008e008b7308 */ /* 0x000be20000000800 */
[----:B------:R-:W-:Y:S01]  /*44d0*/  ISETP.GT.AND P5, PT, R170, 0x20, P0 ;  /* 0x00000020aa00780c */ /* 0x000fe200007a4270 */
[--C-:B------:R-:W-:Y:S01]  /*44e0*/  FFMA.FTZ R148, R148, c[0x0][0x29c], -R247.reuse ;  /* 0x0000a70094947a23 */ /* 0x100fe200000108f7 */
[C---:B------:R-:W-:Y:S02]  /*44f0*/  ISETP.LT.OR P6, PT, R171.reuse, 0x22, P6 ;  /* 0x00000022ab00780c */ /* 0x040fe400037c1670 */
[----:B------:R-:W-:Y:S01]  /*4500*/  ISETP.LT.OR P5, PT, R171, 0x21, P5 ;  /* 0x00000021ab00780c */ /* 0x000fe20002fa1670 */
[--C-:B---3--:R-:W-:Y:S03]  /*4510*/  FADD.FTZ R151, R4, -R146.reuse ;  /* 0x8000009204977221 */ /* 0x108fe60000010000 */
[--C-:B------:R-:W-:Y:S01]  /*4520*/  FADD.FTZ R152, R5, -R146.reuse ;  /* 0x8000009205987221 */ /* 0x100fe20000010000 */
[----:B------:R-:W-:Y:S01]  /*4530*/  FSEL R162, R221, -INF , !P5 ;  /* 0xff800000dda27808 */ /* 0x000fe20006800000 */
[----:B----4-:R-:W-:Y:S01]  /*4540*/  FMUL.FTZ R151, R156, R151 ;  /* 0x000000979c977220 */ /* 0x010fe20000410000 */
[----:B------:R-:W-:Y:S01]  /*4550*/  ISETP.GT.AND P5, PT, R170, 0x40, P0 ;  /* 0x00000040aa00780c */ /* 0x000fe200007a4270 */
[----:B------:R-:W-:Y:S01]  /*4560*/  FMUL.FTZ R152, R3, R152 ;  /* 0x0000009803987220 */ /* 0x000fe20000410000 */
[----:B-1----:R-:W-:Y:S01]  /*4570*/  FSEL R164, R222, -INF , !P6 ;  /* 0xff800000dea47808 */ /* 0x002fe20007000000 */
[----:B------:R-:W-:Y:S01]  /*4580*/  FMUL.FTZ R151, R151, R216 ;  /* 0x000000d897977220 */ /* 0x000fe20000410000 */
[----:B------:R-:W-:Y:S01]  /*4590*/  ISETP.GT.AND P6, PT, R170, 0x41, P0 ;  /* 0x00000041aa00780c */ /* 0x000fe200007c4270 */
[----:B------:R-:W-:Y:S01]  /*45a0*/  FMUL.FTZ R152, R152, R217 ;  /* 0x000000d998987220 */ /* 0x000fe20000410000 */
[C---:B------:R-:W-:Y:S01]  /*45b0*/  ISETP.LT.OR P5, PT, R171.reuse, 0x41, P5 ;  /* 0x00000041ab00780c */ /* 0x040fe20002fa1670 */
[--C-:B------:R-:W-:Y:S01]  /*45c0*/  FADD.FTZ R20, R20, -R146.reuse ;  /* 0x8000009214147221 */ /* 0x100fe20000010000 */
[----:B------:R-:W-:Y:S01]  /*45d0*/  ISETP.LT.OR P6, PT, R171, 0x42, P6 ;  /* 0x00000042ab00780c */ /* 0x000fe200037c1670 */
[--C-:B------:R-:W-:Y:S01]  /*45e0*/  FADD.FTZ R16, R16, -R146.reuse ;  /* 0x8000009210107221 */ /* 0x100fe20000010000 */
[----:B------:R-:W-:Y:S01]  /*45f0*/  F2FP.BF16.PACK_AB R152, R152, R151 ;  /* 0x000000979898723e */ /* 0x000fe200000010ff */
[----:B-----5:R-:W-:Y:S01]  /*4600*/  FMUL.FTZ R20, R159, R20 ;  /* 0x000000149f147220 */ /* 0x020fe20000410000 */
[----:B------:R-:W-:Y:S01]  /*4610*/  F2FP.BF16.PACK_AB R142, R160, R159 ;  /* 0x0000009fa08e723e */ /* 0x000fe200000010ff */
[--C-:B------:R-:W-:Y:S01]  /*4620*/  FADD.FTZ R151, R32, -R146.reuse ;  /* 0x8000009220977221 */ /* 0x100fe20000010000 */
[----:B------:R-:W-:Y:S01]  /*4630*/  FSEL R144, R233, -INF , !P5 ;  /* 0xff800000e9907808 */ /* 0x000fe20006800000 */
[--C-:B------:R-:W-:Y:S01]  /*4640*/  FADD.FTZ R17, R17, -R146.reuse ;  /* 0x8000009211117221 */ /* 0x100fe20000010000 */
[----:B------:R-:W-:Y:S01]  /*4650*/  ISETP.GT.AND P5, PT, R170, 0x60, P0 ;  /* 0x00000060aa00780c */ /* 0x000fe200007a4270 */
[----:B------:R-:W-:Y:S01]  /*4660*/  FADD.FTZ R21, R21, -R146 ;  /* 0x8000009215157221 */ /* 0x000fe20000010000 */
[----:B------:R-:W-:Y:S01]  /*4670*/  FSEL R166, R234, -INF , !P6 ;  /* 0xff800000eaa67808 */ /* 0x000fe20007000000 */
[--C-:B------:R-:W-:Y:S01]  /*4680*/  FFMA.FTZ R162, R162, c[0x0][0x29c], -R247.reuse ;  /* 0x0000a700a2a27a23 */ /* 0x100fe200000108f7 */
[----:B------:R-:W-:Y:S01]  /*4690*/  ISETP.GT.AND P6, PT, R170, 0x61, P0 ;  /* 0x00000061aa00780c */ /* 0x000fe200007c4270 */
[--C-:B------:R-:W-:Y:S01]  /*46a0*/  FFMA.FTZ R164, R164, c[0x0][0x29c], -R247.reuse ;  /* 0x0000a700a4a47a23 */ /* 0x100fe200000108f7 */
[----:B------:R-:W-:Y:S01]  /*46b0*/  ISETP.LT.OR P5, PT, R171, 0x61, P5 ;  /* 0x00000061ab00780c */ /* 0x000fe20002fa1670 */
[----:B------:R-:W-:Y:S01]  /*46c0*/  FMUL.FTZ R16, R157, R16 ;  /* 0x000000109d107220 */ /* 0x000fe20000410000 */
[----:B------:R-:W-:Y:S01]  /*46d0*/  ISETP.LT.OR P6, PT, R171, 0x62, P6 ;  /* 0x00000062ab00780c */ /* 0x000fe200037c1670 */
[----:B------:R-:W-:Y:S01]  /*46e0*/  FMUL.FTZ R21, R160, R21 ;  /* 0x00000015a0157220 */ /* 0x000fe20000410000 */
[----:B------:R-:W-:Y:S01]  /*46f0*/  FSEL R170, R237, -INF , !P5 ;  /* 0xff800000edaa7808 */ /* 0x000fe20006800000 */
[--C-:B--2---:R-:W-:Y:S01]  /*4700*/  FADD.FTZ R159, R6, -R138.reuse ;  /* 0x8000008a069f7221 */ /* 0x104fe20000010000 */
[----:B------:R-:W-:Y:S01]  /*4710*/  ISETP.GT.AND P5, PT, R168, RZ, P0 ;  /* 0x000000ffa800720c */ /* 0x000fe200007a4270 */
[--C-:B------:R-:W-:Y:S01]  /*4720*/  FADD.FTZ R32, R7, -R138.reuse ;  /* 0x8000008a07207221 */ /* 0x100fe20000010000 */
[----:B------:R-:W-:Y:S01]  /*4730*/  FSEL R161, R238, -INF , !P6 ;  /* 0xff800000eea17808 */ /* 0x000fe20007000000 */
[----:B------:R-:W-:Y:S01]  /*4740*/  FMUL.FTZ R159, R2, R159 ;  /* 0x0000009f029f7220 */ /* 0x000fe20000410000 */
[C---:B------:R-:W-:Y:S01]  /*4750*/  F2FP.BF16.PACK_AB R2, R143.reuse, R2 ;  /* 0x000000028f02723e */ /* 0x040fe200000010ff */
[----:B------:R-:W-:Y:S01]  /*4760*/  FMUL.FTZ R32, R143, R32 ;  /* 0x000000208f207220 */ /* 0x000fe20000410000 */
[----:B------:R-:W-:Y:S01]  /*4770*/  ISETP.GT.AND P6, PT, R168, 0x1, P0 ;  /* 0x00000001a800780c */ /* 0x000fe200007c4270 */
[----:B------:R-:W1:Y:S01]  /*4780*/  LDS R143, [R241.X4+0x18300] ;  /* 0x01830000f18f7984 */ /* 0x000e620000004800 */
[----:B------:R-:W-:Y:S01]  /*4790*/  FMUL.FTZ R17, R158, R17 ;  /* 0x000000119e117220 */ /* 0x000fe20000410000 */
[----:B------:R-:W-:Y:S01]  /*47a0*/  F2FP.BF16.PACK_AB R156, R3, R156 ;  /* 0x0000009c039c723e */ /* 0x000fe200000010ff */
[----:B------:R-:W-:Y:S01]  /*47b0*/  MUFU.EX2 R248, R248 ;  /* 0x000000f800f87308 */ /* 0x000fe20000000800 */
[C---:B------:R-:W-:Y:S01]  /*47c0*/  ISETP.LT.OR P5, PT, R169.reuse, 0x1, P5 ;  /* 0x00000001a900780c */ /* 0x040fe20002fa1670 */
[----:B------:R-:W-:Y:S01]  /*47d0*/  FMUL.FTZ R16, R16, R225 ;  /* 0x000000e110107220 */ /* 0x000fe20000410000 */
[----:B------:R-:W-:Y:S01]  /*47e0*/  ISETP.LT.OR P6, PT, R169, 0x2, P6 ;  /* 0x00000002a900780c */ /* 0x000fe200037c1670 */
[----:B------:R-:W-:Y:S01]  /*47f0*/  FMUL.FTZ R17, R17, R226 ;  /* 0x000000e211117220 */ /* 0x000fe20000410000 */
[----:B------:R-:W-:Y:S01]  /*4800*/  FSEL R186, R219, -INF , !P5 ;  /* 0xff800000dbba7808 */ /* 0x000fe20006800000 */
[----:B------:R-:W-:Y:S01]  /*4810*/  FMUL.FTZ R20, R20, R229 ;  /* 0x000000e514147220 */ /* 0x000fe20000410000 */
[----:B------:R-:W-:Y:S01]  /*4820*/  ISETP.GT.AND P5, PT, R168, 0x20, P0 ;  /* 0x00000020a800780c */ /* 0x000fe200007a4270 */
[----:B------:R-:W-:Y:S01]  /*4830*/  FMUL.FTZ R21, R21, R230 ;  /* 0x000000e615157220 */ /* 0x000fe20000410000 */
[----:B------:R-:W-:Y:S01]  /*4840*/  FSEL R250, R220, -INF , !P6 ;  /* 0xff800000dcfa7808 */ /* 0x000fe20007000000 */
[----:B------:R-:W-:Y:S01]  /*4850*/  MUFU.EX2 R162, R162 ;  /* 0x000000a200a27308 */ /* 0x000fe20000000800 */
[--C-:B------:R-:W-:Y:S01]  /*4860*/  FFMA.FTZ R144, R144, c[0x0][0x29c], -R247.reuse ;  /* 0x0000a70090907a23 */ /* 0x100fe200000108f7 */
[----:B------:R-:W-:Y:S01]  /*4870*/  ISETP.GT.AND P6, PT, R168, 0x21, P0 ;  /* 0x00000021a800780c */ /* 0x000fe200007c4270 */
[--C-:B------:R-:W-:Y:S01]  /*4880*/  FFMA.FTZ R166, R166, c[0x0][0x29c], -R247.reuse ;  /* 0x0000a700a6a67a23 */ /* 0x100fe200000108f7 */
[----:B------:R-:W-:Y:S01]  /*4890*/  F2FP.BF16.PACK_AB R17, R17, R16 ;  /* 0x000000101111723e */ /* 0x000fe200000010ff */
[--C-:B------:R-:W-:Y:S01]  /*48a0*/  FADD.FTZ R16, R19, -R138.reuse ;  /* 0x8000008a13107221 */ /* 0x100fe20000010000 */
[----:B------:R-:W-:Y:S01]  /*48b0*/  F2FP.BF16.PACK_AB R20, R21, R20 ;  /* 0x000000141514723e */ /* 0x000fe200000010ff */
[----:B------:R-:W-:Y:S01]  /*48c0*/  FADD.FTZ R21, R18, -R138 ;  /* 0x8000008a12157221 */ /* 0x000fe20000010000 */
[----:B------:R-:W-:Y:S01]  /*48d0*/  ISETP.LT.OR P5, PT, R169, 0x21, P5 ;  /* 0x00000021a900780c */ /* 0x000fe20002fa1670 */
[----:B------:R-:W-:Y:S01]  /*48e0*/  FFMA.FTZ R170, R170, c[0x0][0x29c], -R247 ;  /* 0x0000a700aaaa7a23 */ /* 0x000fe200000108f7 */
[----:B------:R-:W2:Y:S01]  /*48f0*/  MUFU.EX2 R3, R164 ;  /* 0x000000a400037308 */ /* 0x000ea20000000800 */
[----:B------:R-:W-:Y:S01]  /*4900*/  FADD.FTZ R146, R33, -R146 ;  /* 0x8000009221927221 */ /* 0x000fe20000010000 */
[----:B------:R-:W-:Y:S01]  /*4910*/  ISETP.LT.OR P6, PT, R169, 0x22, P6 ;  /* 0x00000022a900780c */ /* 0x000fe200037c1670 */
[----:B------:R-:W-:Y:S01]  /*4920*/  FMUL.FTZ R21, R150, R21 ;  /* 0x0000001596157220 */ /* 0x000fe20000410000 */
[C---:B------:R-:W-:Y:S01]  /*4930*/  F2FP.BF16.PACK_AB R19, R145.reuse, R150 ;  /* 0x000000969113723e */ /* 0x040fe200000010ff */
[----:B------:R-:W-:Y:S01]  /*4940*/  FMUL.FTZ R16, R145, R16 ;  /* 0x0000001091107220 */ /* 0x000fe20000410000 */
[----:B------:R-:W-:Y:S01]  /*4950*/  FSEL R141, R223, -INF , !P5 ;  /* 0xff800000df8d7808 */ /* 0x000fe20006800000 */
[----:B------:R-:W-:Y:S01]  /*4960*/  FFMA.FTZ R18, -R227, R227, 1 ;  /* 0x3f800000e3127423 */ /* 0x000fe200000101e3 */
[----:B------:R-:W-:Y:S01]  /*4970*/  ISETP.GT.AND P5, PT, R168, 0x40, P0 ;  /* 0x00000040a800780c */ /* 0x000fe200007a4270 */
[----:B------:R-:W-:Y:S01]  /*4980*/  FFMA.FTZ R145, -R228, R228, 1 ;  /* 0x3f800000e4917423 */ /* 0x000fe200000101e4 */
[----:B------:R-:W-:Y:S01]  /*4990*/  MUFU.EX2 R153, R166 ;  /* 0x000000a600997308 */ /* 0x000fe20000000800 */
[--C-:B------:R-:W-:Y:S01]  /*49a0*/  FADD.FTZ R22, R22, -R138.reuse ;  /* 0x8000008a16167221 */ /* 0x100fe20000010000 */
[----:B------:R-:W-:Y:S01]  /*49b0*/  FSEL R165, R224, -INF , !P6 ;  /* 0xff800000e0a57808 */ /* 0x000fe20007000000 */
[--C-:B------:R-:W-:Y:S01]  /*49c0*/  FADD.FTZ R23, R23, -R138.reuse ;  /* 0x8000008a17177221 */ /* 0x100fe20000010000 */
[----:B------:R-:W-:Y:S01]  /*49d0*/  ISETP.LT.OR P5, PT, R169, 0x41, P5 ;  /* 0x00000041a900780c */ /* 0x000fe20002fa1670 */
[--C-:B------:R-:W-:Y:S01]  /*49e0*/  FFMA.FTZ R186, R186, c[0x0][0x29c], -R243.reuse ;  /* 0x0000a700baba7a23 */ /* 0x100fe200000108f3 */
[----:B------:R-:W-:Y:S01]  /*49f0*/  ISETP.GT.AND P6, PT, R168, 0x41, P0 ;  /* 0x00000041a800780c */ /* 0x000fe200007c4270 */
[----:B------:R-:W-:Y:S01]  /*4a00*/  FMUL.FTZ R146, R249, R146 ;  /* 0x00000092f9927220 */ /* 0x000fe20000410000 */
[----:B------:R-:W-:Y:S01]  /*4a10*/  FSEL R163, R235, -INF , !P5 ;  /* 0xff800000eba37808 */ /* 0x000fe20006800000 */
[--C-:B------:R-:W-:Y:S01]  /*4a20*/  FFMA.FTZ R250, R250, c[0x0][0x29c], -R243.reuse ;  /* 0x0000a700fafa7a23 */ /* 0x100fe200000108f3 */
[----:B------:R-:W3:Y:S01]  /*4a30*/  MUFU.EX2 R148, R148 ;  /* 0x0000009400947308 */ /* 0x000ee20000000800 */
[----:B------:R-:W-:Y:S01]  /*4a40*/  FMUL.FTZ R18, R21, R18 ;  /* 0x0000001215127220 */ /* 0x000fe20000410000 */
[----:B------:R-:W-:Y:S01]  /*4a50*/  ISETP.LT.OR P6, PT, R169, 0x42, P6 ;  /* 0x00000042a900780c */ /* 0x000fe200037c1670 */
[----:B------:R-:W-:Y:S01]  /*4a60*/  FMUL.FTZ R145, R16, R145 ;  /* 0x0000009110917220 */ /* 0x000fe20000410000 */
[C---:B------:R-:W-:Y:S01]  /*4a70*/  ISETP.GT.AND P5, PT, R168.reuse, 0x60, P0 ;  /* 0x00000060a800780c */ /* 0x040fe200007a4270 */
[--C-:B------:R-:W-:Y:S01]  /*4a80*/  FFMA.FTZ R141, R141, c[0x0][0x29c], -R243.reuse ;  /* 0x0000a7008d8d7a23 */ /* 0x100fe200000108f3 */
[----:B------:R-:W-:Y:S01]  /*4a90*/  ISETP.GT.AND P0, PT, R168, 0x61, P0 ;  /* 0x00000061a800780c */ /* 0x000fe20000704270 */
[----:B------:R-:W-:Y:S01]  /*4aa0*/  FMUL.FTZ R22, R147, R22 ;  /* 0x0000001693167220 */ /* 0x000fe20000410000 */
[----:B------:R-:W-:Y:S01]  /*4ab0*/  F2FP.BF16.PACK_AB R145, R145, R18 ;  /* 0x000000129191723e */ /* 0x000fe200000010ff */
[----:B------:R-:W-:Y:S01]  /*4ac0*/  FMUL.FTZ R23, R252, R23 ;  /* 0x00000017fc177220 */ /* 0x000fe20000410000 */
[----:B------:R-:W4:Y:S01]  /*4ad0*/  MUFU.EX2 R144, R144 ;  /* 0x0000009000907308 */ /* 0x000f220000000800 */
[----:B------:R-:W-:Y:S01]  /*4ae0*/  FMUL.FTZ R146, R146, R155 ;  /* 0x0000009b92927220 */ /* 0x000fe20000410000 */
[----:B------:R-:W5:Y:S01]  /*4af0*/  LDS R241, [R241.X4+0x18320] ;  /* 0x01832000f1f17984 */ /* 0x000f620000004800 */
[----:B------:R-:W-:Y:S01]  /*4b00*/  FFMA.FTZ R155, -R214, R214, 1 ;  /* 0x3f800000d69b7423 */ /* 0x000fe200000101d6 */
[----:B------:R-:W-:Y:S01]  /*4b10*/  FSEL R216, R236, -INF , !P6 ;  /* 0xff800000ecd87808 */ /* 0x000fe20007000000 */
[----:B------:R-:W-:Y:S01]  /*4b20*/  FFMA.FTZ R165, R165, c[0x0][0x29c], -R243 ;  /* 0x0000a700a5a57a23 */ /* 0x000fe200000108f3 */
[C---:B------:R-:W-:Y:S01]  /*4b30*/  ISETP.LT.OR P5, PT, R169.reuse, 0x61, P5 ;  /* 0x00000061a900780c */ /* 0x040fe20002fa1670 */
[----:B------:R-:W-:Y:S01]  /*4b40*/  FMUL.FTZ R22, R22, R231 ;  /* 0x000000e716167220 */ /* 0x000fe20000410000 */
[----:B------:R-:W-:Y:S01]  /*4b50*/  ISETP.LT.OR P0, PT, R169, 0x62, P0 ;  /* 0x00000062a900780c */ /* 0x000fe20000701670 */
[----:B------:R-:W-:Y:S01]  /*4b60*/  FMUL.FTZ R23, R23, R232 ;  /* 0x000000e817177220 */ /* 0x000fe20000410000 */
[----:B------:R-:W3:Y:S01]  /*4b70*/  MUFU.EX2 R170, R170 ;  /* 0x000000aa00aa7308 */ /* 0x000ee20000000800 */
[--C-:B------:R-:W-:Y:S01]  /*4b80*/  FADD.FTZ R34, R34, -R138.reuse ;  /* 0x8000008a22227221 */ /* 0x100fe20000010000 */
[----:B------:R-:W-:Y:S01]  /*4b90*/  FSEL R168, R239, -INF , !P5 ;  /* 0xff800000efa87808 */ /* 0x000fe20006800000 */
[----:B------:R-:W-:Y:S01]  /*4ba0*/  FADD.FTZ R35, R35, -R138 ;  /* 0x8000008a23237221 */ /* 0x000fe20000010000 */
[----:B------:R-:W-:Y:S01]  /*4bb0*/  F2FP.BF16.PACK_AB R22, R23, R22 ;  /* 0x000000161716723e */ /* 0x000fe200000010ff */
[----:B------:R-:W-:Y:S01]  /*4bc0*/  FMUL.FTZ R155, R32, R155 ;  /* 0x0000009b209b7220 */ /* 0x000fe20000410000 */
[----:B------:R-:W-:Y:S01]  /*4bd0*/  F2FP.BF16.PACK_AB R32, R252, R147 ;  /* 0x00000093fc20723e */ /* 0x000fe200000010ff */
[--C-:B-1----:R-:W-:Y:S01]  /*4be0*/  FADD.FTZ R147, R8, -R143.reuse ;  /* 0x8000008f08937221 */ /* 0x102fe20000010000 */
[----:B------:R-:W-:Y:S01]  /*4bf0*/  FSEL R154, R240, -INF , !P0 ;  /* 0xff800000f09a7808 */ /* 0x000fe20004000000 */
[--C-:B------:R-:W-:Y:S01]  /*4c00*/  FADD.FTZ R16, R13, -R143.reuse ;  /* 0x8000008f0d107221 */ /* 0x100fe20000010000 */
[----:B------:R-:W-:Y:S01]  /*4c10*/  MUFU.EX2 R21, R250 ;  /* 0x000000fa00157308 */ /* 0x000fe20000000800 */
[----:B------:R-:W-:Y:S01]  /*4c20*/  FADD.FTZ R8, R9, -R143 ;  /* 0x8000008f09087221 */ /* 0x000fe20000010000 */
[----:B--2---:R-:W-:Y:S01]  /*4c30*/  F2FP.BF16.PACK_AB R13, R3, R162 ;  /* 0x000000a2030d723e */ /* 0x004fe200000010ff */
[----:B------:R-:W-:Y:S01]  /*4c40*/  FMUL.FTZ R34, R149, R34 ;  /* 0x0000002295227220 */ /* 0x000fe20000410000 */
[----:B------:R1:W-:Y:S01]  /*4c50*/  STS [R201+0x18880], R2 ;  /* 0x01888002c9007388 */ /* 0x0003e20000000800 */
[----:B------:R-:W-:Y:S01]  /*4c60*/  FMUL.FTZ R8, R139, R8 ;  /* 0x000000088b087220 */ /* 0x000fe20000410000 */
[----:B------:R-:W-:Y:S01]  /*4c70*/  F2FP.BF16.PACK_AB R157, R158, R157 ;  /* 0x0000009d9e9d723e */ /* 0x000fe200000010ff */
[----:B------:R-:W-:Y:S01]  /*4c80*/  FMUL.FTZ R16, R3, R16 ;  /* 0x0000001003107220 */ /* 0x000fe20000410000 */
[----:B------:R-:W-:Y:S01]  /*4c90*/  STS [R201+0x18480], R156 ;  /* 0x0184809cc9007388 */ /* 0x000fe20000000800 */
[----:B------:R-:W-:Y:S01]  /*4ca0*/  FFMA.FTZ R23, -R222, R222, 1 ;  /* 0x3f800000de177423 */ /* 0x000fe200000101de */
[----:B------:R-:W2:Y:S01]  /*4cb0*/  MUFU.EX2 R186, R186 ;  /* 0x000000ba00ba7308 */ /* 0x000ea20000000800 */
[----:B------:R-:W-:Y:S01]  /*4cc0*/  FMUL.FTZ R35, R248, R35 ;  /* 0x00000023f8237220 */ /* 0x000fe20000410000 */
[----:B------:R-:W-:Y:S01]  /*4cd0*/  STS [R204], R157 ;  /* 0x0000009dcc007388 */ /* 0x000fe20000000800 */
[----:B------:R-:W-:Y:S01]  /*4ce0*/  FFMA.FTZ R3, -R218, R218, 1 ;  /* 0x3f800000da037423 */ /* 0x000fe200000101da */
[----:B------:R-:W-:Y:S01]  /*4cf0*/  F2FP.BF16.PACK_AB R33, R249, R140 ;  /* 0x0000008cf921723e */ /* 0x000fe200000010ff */
[--C-:B------:R-:W-:Y:S01]  /*4d00*/  FFMA.FTZ R163, R163, c[0x0][0x29c], -R243.reuse ;  /* 0x0000a700a3a37a23 */ /* 0x100fe200000108f3 */
[----:B------:R-:W-:Y:S01]  /*4d10*/  STS [R204+0x400], R19 ;  /* 0x00040013cc007388 */ /* 0x000fe20000000800 */
[----:B------:R-:W-:Y:S01]  /*4d20*/  FFMA.FTZ R216, R216, c[0x0][0x29c], -R243 ;  /* 0x0000a700d8d87a23 */ /* 0x000fe200000108f3 */
[----:B------:R-:W-:Y:S01]  /*4d30*/  F2FP.BF16.PACK_AB R149, R248, R149 ;  /* 0x00000095f895723e */ /* 0x000fe200000010ff */
[----:B------:R-:W-:Y:S01]  /*4d40*/  FMUL.FTZ R16, R16, R23 ;  /* 0x0000001710107220 */ /* 0x000fe20000410000 */
[----:B------:R-:W-:Y:S01]  /*4d50*/  MUFU.EX2 R18, R165 ;  /* 0x000000a500127308 */ /* 0x000fe20000000800 */
[----:B------:R-:W-:Y:S01]  /*4d60*/  FMUL.FTZ R34, R34, R245 ;  /* 0x000000f522227220 */ /* 0x000fe20000410000 */
[----:B------:R-:W-:Y:S01]  /*4d70*/  PLOP3.LUT P0, PT, PT, PT, UP0, 0x80, 0x0 ;  /* 0x000000000000781c */ /* 0x000fe20003f0f008 */
[----:B------:R-:W-:Y:S02]  /*4d80*/  FMUL.FTZ R35, R35, R246 ;  /* 0x000000f623237220 */ /* 0x000fe40000410000 */
[----:B------:R-:W-:Y:S02]  /*4d90*/  FMUL.FTZ R3, R8, R3 ;  /* 0x0000000308037220 */ /* 0x000fe40000410000 */
[--C-:B------:R-:W-:Y:S01]  /*4da0*/  FADD.FTZ R8, R25, -R143.reuse ;  /* 0x8000008f19087221 */ /* 0x100fe20000010000 */
[----:B------:R-:W-:Y:S01]  /*4db0*/  F2FP.BF16.PACK_AB R35, R35, R34 ;  /* 0x000000222323723e */ /* 0x000fe200000010ff */
[--C-:B------:R-:W-:Y:S01]  /*4dc0*/  FADD.FTZ R23, R24, -R143.reuse ;  /* 0x8000008f18177221 */ /* 0x100fe20000010000 */
[----:B------:R-:W1:Y:S01]  /*4dd0*/  MUFU.EX2 R141, R141 ;  /* 0x0000008d008d7308 */ /* 0x000e620000000800 */
[----:B------:R-:W-:Y:S02]  /*4de0*/  FADD.FTZ R9, R12, -R143 ;  /* 0x8000008f0c097221 */ /* 0x000fe40000010000 */
[----:B------:R-:W-:Y:S02]  /*4df0*/  FFMA.FTZ R247, R161, c[0x0][0x29c], -R247 ;  /* 0x0000a700a1f77a23 */ /* 0x000fe400000108f7 */
[--C-:B------:R-:W-:Y:S02]  /*4e00*/  FFMA.FTZ R168, R168, c[0x0][0x29c], -R243.reuse ;  /* 0x0000a700a8a87a23 */ /* 0x100fe400000108f3 */
[----:B------:R-:W-:Y:S02]  /*4e10*/  FFMA.FTZ R243, R154, c[0x0][0x29c], -R243 ;  /* 0x0000a7009af37a23 */ /* 0x000fe400000108f3 */
[----:B---3--:R-:W-:Y:S01]  /*4e20*/  FMUL.FTZ R147, R148, R147 ;  /* 0x0000009394937220 */ /* 0x008fe20000410000 */
[----:B------:R-:W-:Y:S01]  /*4e30*/  F2FP.BF16.PACK_AB R148, R139, R148 ;  /* 0x000000948b94723e */ /* 0x000fe200000010ff */
[----:B------:R-:W-:Y:S01]  /*4e40*/  FMUL.FTZ R8, R153, R8 ;  /* 0x0000000899087220 */ /* 0x000fe20000410000 */
[----:B------:R-:W-:Y:S01]  /*4e50*/  MUFU.EX2 R163, R163 ;  /* 0x000000a300a37308 */ /* 0x000fe20000000800 */
[----:B------:R-:W-:Y:S02]  /*4e60*/  FFMA.FTZ R139, -R234, R234, 1 ;  /* 0x3f800000ea8b7423 */ /* 0x000fe400000101ea */
[--C-:B------:R-:W-:Y:S01]  /*4e70*/  FADD.FTZ R25, R28, -R143.reuse ;  /* 0x8000008f1c197221 */ /* 0x100fe20000010000 */
[----:B------:R-:W-:Y:S01]  /*4e80*/  STS [R201+0x19480], R148 ;  /* 0x01948094c9007388 */ /* 0x000fe20000000800 */
[----:B------:R-:W-:Y:S02]  /*4e90*/  FFMA.FTZ R28, -R233, R233, 1 ;  /* 0x3f800000e91c7423 */ /* 0x000fe400000101e9 */
[----:B----4-:R-:W-:Y:S01]  /*4ea0*/  FMUL.FTZ R23, R144, R23 ;  /* 0x0000001790177220 */ /* 0x010fe20000410000 */
[----:B------:R-:W-:Y:S01]  /*4eb0*/  F2FP.BF16.PACK_AB R144, R153, R144 ;  /* 0x000000909990723e */ /* 0x000fe200000010ff */
[----:B------:R-:W-:Y:S01]  /*4ec0*/  FMUL.FTZ R9, R162, R9 ;  /* 0x00000009a2097220 */ /* 0x000fe20000410000 */
[----:B------:R-:W3:Y:S01]  /*4ed0*/  MUFU.EX2 R216, R216 ;  /* 0x000000d800d87308 */ /* 0x000ee20000000800 */
[----:B------:R-:W-:Y:S02]  /*4ee0*/  FFMA.FTZ R34, -R221, R221, 1 ;  /* 0x3f800000dd227423 */ /* 0x000fe400000101dd */
[----:B------:R-:W-:Y:S02]  /*4ef0*/  FMUL.FTZ R23, R23, R28 ;  /* 0x0000001c17177220 */ /* 0x000fe40000410000 */
[----:B------:R-:W-:Y:S02]  /*4f00*/  FMUL.FTZ R8, R8, R139 ;  /* 0x0000008b08087220 */ /* 0x000fe40000410000 */
[----:B------:R-:W-:Y:S02]  /*4f10*/  FFMA.FTZ R12, -R215, R215, 1 ;  /* 0x3f800000d70c7423 */ /* 0x000fe400000101d7 */
[----:B------:R-:W-:Y:S01]  /*4f20*/  FMUL.FTZ R9, R9, R34 ;  /* 0x0000002209097220 */ /* 0x000fe20000410000 */
[----:B------:R-:W4:Y:S01]  /*4f30*/  MUFU.EX2 R247, R247 ;  /* 0x000000f700f77308 */ /* 0x000f220000000800 */
[----:B------:R-:W-:Y:S02]  /*4f40*/  FMUL.FTZ R25, R170, R25 ;  /* 0x00000019aa197220 */ /* 0x000fe40000410000 */
[----:B------:R-:W-:Y:S01]  /*4f50*/  FFMA.FTZ R34, -R237, R237, 1 ;  /* 0x3f800000ed227423 */ /* 0x000fe200000101ed */
[----:B------:R-:W-:Y:S01]  /*4f60*/  F2FP.BF16.PACK_AB R9, R16, R9 ;  /* 0x000000091009723e */ /* 0x000fe200000010ff */
[----:B------:R-:W-:Y:S02]  /*4f70*/  FMUL.FTZ R12, R147, R12 ;  /* 0x0000000c930c7220 */ /* 0x000fe40000410000 */
[----:B------:R-:W-:Y:S01]  /*4f80*/  FMUL.FTZ R25, R25, R34 ;  /* 0x0000002219197220 */ /* 0x000fe20000410000 */
[----:B------:R-:W-:Y:S01]  /*4f90*/  F2FP.BF16.PACK_AB R34, R8, R23 ;  /* 0x000000170822723e */ /* 0x000fe200000010ff */
[----:B------:R-:W-:Y:S01]  /*4fa0*/  FADD.FTZ R24, R29, -R143 ;  /* 0x8000008f1d187221 */ /* 0x000fe20000010000 */
[----:B------:R-:W-:Y:S01]  /*4fb0*/  MUFU.EX2 R168, R168 ;  /* 0x000000a800a87308 */ /* 0x000fe20000000800 */
[----:B--2---:R-:W-:Y:S01]  /*4fc0*/  F2FP.BF16.PACK_AB R8, R21, R186 ;  /* 0x000000ba1508723e */ /* 0x004fe200000010ff */
[--C-:B-----5:R-:W-:Y:S01]  /*4fd0*/  FADD.FTZ R23, R10, -R241.reuse ;  /* 0x800000f10a177221 */ /* 0x120fe20000010000 */
[----:B------:R-:W-:Y:S01]  /*4fe0*/  F2FP.BF16.PACK_AB R12, R3, R12 ;  /* 0x0000000c030c723e */ /* 0x000fe200000010ff */
[--C-:B------:R-:W-:Y:S01]  /*4ff0*/  FADD.FTZ R10, R11, -R241.reuse ;  /* 0x800000f10b0a7221 */ /* 0x100fe20000010000 */
[----:B-1----:R-:W-:Y:S01]  /*5000*/  F2FP.BF16.PACK_AB R3, R18, R141 ;  /* 0x0000008d1203723e */ /* 0x002fe200000010ff */
[----:B------:R1:W-:Y:S01]  /*5010*/  STS [R201+0x19880], R8 ;  /* 0x01988008c9007388 */ /* 0x0003e20000000800 */
[----:B---3--:R-:W-:Y:S01]  /*5020*/  F2FP.BF16.PACK_AB R2, R216, R163 ;  /* 0x000000a3d802723e */ /* 0x008fe200000010ff */
[----:B------:R-:W-:Y:S02]  /*5030*/  FMUL.FTZ R151, R140, R151 ;  /* 0x000000978c977220 */ /* 0x000fe40000410000 */
[----:B------:R-:W2:Y:S01]  /*5040*/  MUFU.EX2 R243, R243 ;  /* 0x000000f300f37308 */ /* 0x000ea20000000800 */
[----:B------:R-:W-:Y:S01]  /*5050*/  STS [R204+0x1000], R13 ;  /* 0x0010000dcc007388 */ /* 0x000fe20000000800 */
[----:B------:R-:W-:Y:S01]  /*5060*/  FFMA.FTZ R140, -R213, R213, 1 ;  /* 0x3f800000d58c7423 */ /* 0x000fe200000101d5 */
[----:B----4-:R-:W-:Y:S02]  /*5070*/  F2FP.BF16.PACK_AB R29, R247, R170 ;  /* 0x000000aaf71d723e */ /* 0x010fe400000010ff */
[----:B------:R3:W-:Y:S01]  /*5080*/  STS [R204+0x1400], R3 ;  /* 0x00140003cc007388 */ /* 0x0007e20000000800 */
[----:B------:R-:W-:Y:S02]  /*5090*/  FMUL.FTZ R140, R159, R140 ;  /* 0x0000008c9f8c7220 */ /* 0x000fe40000410000 */
[----:B------:R-:W-:Y:S01]  /*50a0*/  FMUL.FTZ R23, R186, R23 ;  /* 0x00000017ba177220 */ /* 0x000fe20000410000 */
[----:B------:R-:W-:Y:S01]  /*50b0*/  STS [R201+0x1a480], R142 ;  /* 0x01a4808ec9007388 */ /* 0x000fe20000000800 */
[----:B------:R-:W-:Y:S01]  /*50c0*/  FMUL.FTZ R10, R21, R10 ;  /* 0x0000000a150a7220 */ /* 0x000fe20000410000 */
[----:B------:R-:W-:Y:S01]  /*50d0*/  F2FP.BF16.PACK_AB R140, R155, R140 ;  /* 0x0000008c9b8c723e */ /* 0x000fe200000010ff */
[--C-:B------:R-:W-:Y:S01]  /*50e0*/  FADD.FTZ R15, R15, -R241.reuse ;  /* 0x800000f10f0f7221 */ /* 0x100fe20000010000 */
[----:B------:R-:W-:Y:S01]  /*50f0*/  STS [R201+0x1a880], R32 ;  /* 0x01a88020c9007388 */ /* 0x000fe20000000800 */
[--C-:B------:R-:W-:Y:S02]  /*5100*/  FADD.FTZ R14, R14, -R241.reuse ;  /* 0x800000f10e0e7221 */ /* 0x100fe40000010000 */
[----:B------:R-:W-:Y:S01]  /*5110*/  FMUL.FTZ R15, R18, R15 ;  /* 0x0000000f120f7220 */ /* 0x000fe20000410000 */
[----:B------:R-:W-:Y:S01]  /*5120*/  STS [R204+0x2000], R33 ;  /* 0x00200021cc007388 */ /* 0x000fe20000000800 */
[----:B------:R-:W-:Y:S02]  /*5130*/  FMUL.FTZ R14, R141, R14 ;  /* 0x0000000e8d0e7220 */ /* 0x000fe40000410000 */
[----:B------:R-:W-:Y:S01]  /*5140*/  FFMA.FTZ R223, -R223, R223, 1 ;  /* 0x3f800000dfdf7423 */ /* 0x000fe200000101df */
[----:B------:R-:W-:Y:S01]  /*5150*/  STS [R204+0x2400], R149 ;  /* 0x00240095cc007388 */ /* 0x000fe20000000800 */
[----:B-1----:R-:W-:Y:S01]  /*5160*/  FFMA.FTZ R8, -R219, R219, 1 ;  /* 0x3f800000db087423 */ /* 0x002fe200000101db */
[----:B--2---:R-:W-:Y:S02]  /*5170*/  F2FP.BF16.PACK_AB R11, R243, R168 ;  /* 0x000000a8f30b723e */ /* 0x004fe400000010ff */
[----:B------:R-:W-:Y:S01]  /*5180*/  STS [R201+0x1b480], R144 ;  /* 0x01b48090c9007388 */ /* 0x000fe20000000800 */
[----:B------:R-:W-:Y:S02]  /*5190*/  FMUL.FTZ R8, R23, R8 ;  /* 0x0000000817087220 */ /* 0x000fe40000410000 */
[----:B------:R-:W-:Y:S01]  /*51a0*/  FFMA.FTZ R224, -R224, R224, 1 ;  /* 0x3f800000e0e07423 */ /* 0x000fe200000101e0 */
[----:B------:R1:W-:Y:S01]  /*51b0*/  STS [R201+0x1b880], R2 ;  /* 0x01b88002c9007388 */ /* 0x0003e20000000800 */
[----:B---3--:R-:W-:Y:S02]  /*51c0*/  FFMA.FTZ R3, -R220, R220, 1 ;  /* 0x3f800000dc037423 */ /* 0x008fe400000101dc */
[----:B------:R-:W-:Y:S01]  /*51d0*/  FMUL.FTZ R14, R14, R223 ;  /* 0x000000df0e0e7220 */ /* 0x000fe20000410000 */
[----:B------:R-:W-:Y:S01]  /*51e0*/  STS [R204+0x3000], R29 ;  /* 0x0030001dcc007388 */ /* 0x000fe20000000800 */
[----:B------:R-:W-:Y:S02]  /*51f0*/  FMUL.FTZ R3, R10, R3 ;  /* 0x000000030a037220 */ /* 0x000fe40000410000 */
[----:B------:R-:W-:Y:S01]  /*5200*/  FMUL.FTZ R15, R15, R224 ;  /* 0x000000e00f0f7220 */ /* 0x000fe20000410000 */
[----:B------:R2:W-:Y:S01]  /*5210*/  STS [R204+0x3400], R11 ;  /* 0x0034000bcc007388 */ /* 0x0005e20000000800 */
[--C-:B------:R-:W-:Y:S01]  /*5220*/  FADD.FTZ R26, R26, -R241.reuse ;  /* 0x800000f11a1a7221 */ /* 0x100fe20000010000 */
[----:B------:R-:W-:Y:S01]  /*5230*/  F2FP.BF16.PACK_AB R8, R3, R8 ;  /* 0x000000080308723e */ /* 0x000fe200000010ff */
[--C-:B------:R-:W-:Y:S01]  /*5240*/  FADD.FTZ R27, R27, -R241.reuse ;  /* 0x800000f11b1b7221 */ /* 0x100fe20000010000 */
[----:B------:R-:W-:Y:S01]  /*5250*/  BAR.SYNC.DEFER_BLOCKING 0x0 ;  /* 0x0000000000007b1d */ /* 0x000fe20000010000 */
[----:B------:R-:W-:Y:S01]  /*5260*/  F2FP.BF16.PACK_AB R15, R15, R14 ;  /* 0x0000000e0f0f723e */ /* 0x000fe200000010ff */
[--C-:B------:R-:W-:Y:S02]  /*5270*/  FADD.FTZ R3, R30, -R241.reuse ;  /* 0x800000f11e037221 */ /* 0x100fe40000010000 */
[----:B------:R-:W-:Y:S02]  /*5280*/  FMUL.FTZ R151, R151, R242 ;  /* 0x000000f297977220 */ /* 0x000fe40000410000 */
[----:B------:R-:W-:Y:S02]  /*5290*/  FMUL.FTZ R26, R163, R26 ;  /* 0x0000001aa31a7220 */ /* 0x000fe40000410000 */
[----:B------:R-:W-:Y:S01]  /*52a0*/  FMUL.FTZ R27, R216, R27 ;  /* 0x0000001bd81b7220 */ /* 0x000fe20000410000 */
[----:B------:R-:W-:Y:S01]  /*52b0*/  F2FP.BF16.PACK_AB R151, R146, R151 ;  /* 0x000000979297723e */ /* 0x000fe200000010ff */
[----:B------:R-:W-:Y:S02]  /*52c0*/  FFMA.FTZ R235, -R235, R235, 1 ;  /* 0x3f800000ebeb7423 */ /* 0x000fe400000101eb */
[----:B------:R-:W-:Y:S02]  /*52d0*/  FFMA.FTZ R236, -R236, R236, 1 ;  /* 0x3f800000ecec7423 */ /* 0x000fe400000101ec */
[----:B-1----:R-:W-:Y:S02]  /*52e0*/  FADD.FTZ R2, R31, -R241 ;  /* 0x800000f11f027221 */ /* 0x002fe40000010000 */
[----:B------:R-:W-:Y:S02]  /*52f0*/  FMUL.FTZ R3, R168, R3 ;  /* 0x00000003a8037220 */ /* 0x000fe40000410000 */
[----:B------:R-:W-:Y:S02]  /*5300*/  FFMA.FTZ R10, -R239, R239, 1 ;  /* 0x3f800000ef0a7423 */ /* 0x000fe400000101ef */
[----:B------:R-:W-:Y:S02]  /*5310*/  FMUL.FTZ R26, R26, R235 ;  /* 0x000000eb1a1a7220 */ /* 0x000fe40000410000 */
[----:B------:R-:W-:Y:S01]  /*5320*/  FMUL.FTZ R27, R27, R236 ;  /* 0x000000ec1b1b7220 */ /* 0x000fe20000410000 */
[----:B------:R-:W-:Y:S01]  /*5330*/  STS [R201+0x1c480], R152 ;  /* 0x01c48098c9007388 */ /* 0x000fe20000000800 */
[----:B------:R-:W-:Y:S02]  /*5340*/  FMUL.FTZ R24, R247, R24 ;  /* 0x00000018f7187220 */ /* 0x000fe40000410000 */
[----:B------:R-:W-:Y:S01]  /*5350*/  FFMA.FTZ R143, -R238, R238, 1 ;  /* 0x3f800000ee8f7423 */ /* 0x000fe200000101ee */
[----:B------:R-:W-:Y:S01]  /*5360*/  STS [R201+0x1c880], R140 ;  /* 0x01c8808cc9007388 */ /* 0x000fe20000000800 */
[----:B------:R-:W-:Y:S02]  /*5370*/  FMUL.FTZ R2, R243, R2 ;  /* 0x00000002f3027220 */ /* 0x000fe40000410000 */
[----:B--2---:R-:W-:Y:S01]  /*5380*/  FFMA.FTZ R11, -R240, R240, 1 ;  /* 0x3f800000f00b7423 */ /* 0x004fe200000101f0 */
[----:B------:R-:W-:Y:S01]  /*5390*/  STS [R204+0x4000], R17 ;  /* 0x00400011cc007388 */ /* 0x000fe20000000800 */
[----:B------:R-:W-:Y:S01]  /*53a0*/  FMUL.FTZ R10, R3, R10 ;  /* 0x0000000a030a7220 */ /* 0x000fe20000410000 */
[----:B------:R-:W-:Y:S01]  /*53b0*/  MOV R3, UR4 ;  /* 0x0000000400037c02 */ /* 0x000fe20008000f00 */
[----:B------:R-:W-:Y:S01]  /*53c0*/  FMUL.FTZ R24, R24, R143 ;  /* 0x0000008f18187220 */ /* 0x000fe20000410000 */
[----:B------:R-:W-:Y:S01]  /*53d0*/  STS [R204+0x4400], R145 ;  /* 0x00440091cc007388 */ /* 0x000fe20000000800 */
[----:B------:R-:W-:Y:S01]  /*53e0*/  FMUL.FTZ R11, R2, R11 ;  /* 0x0000000b020b7220 */ /* 0x000fe20000410000 */
[----:B------:R-:W-:Y:S01]  /*53f0*/  F2FP.BF16.PACK_AB R2, R27, R26 ;  /* 0x0000001a1b02723e */ /* 0x000fe200000010ff */
[----:B------:R-:W-:Y:S01]  /*5400*/  IMAD R3, R3, 0x1800, R182 ;  /* 0x0000180003037824 */ /* 0x000fe200078e02b6 */
[----:B------:R-:W-:Y:S01]  /*5410*/  STS [R201+0x1d480], R12 ;  /* 0x01d4800cc9007388 */ /* 0x000fe20000000800 */
[----:B------:R-:W-:Y:S02]  /*5420*/  F2FP.BF16.PACK_AB R143, R24, R25 ;  /* 0x00000019188f723e */ /* 0x000fe400000010ff */
[----:B------:R-:W-:Y:S01]  /*5430*/  F2FP.BF16.PACK_AB R141, R11, R10 ;  /* 0x0000000a0b8d723e */ /* 0x000fe200000010ff */
[----:B------:R-:W-:Y:S01]  /*5440*/  STS [R201+0x1d880], R8 ;  /* 0x01d88008c9007388 */ /* 0x000fe20000000800 */
[----:B------:R-:W-:Y:S03]  /*5450*/  SHF.L.U32 R160, R3, 0x1, RZ ;  /* 0x0000000103a07819 */ /* 0x000fe600000006ff */
        /* <DEDUP_REMOVED lines=91> */
[----:B------:R-:W-:Y:S01]  /*5a10*/  USHF.R.S32.HI UR24, URZ, 0x1f, UR23 ;  /* 0x0000001f3f187899 */ /* 0x000fe20008011417 */
[----:B------:R-:W-:Y:S01]  /*5a20*/  IMAD.U32 R8, RZ, RZ, UR9 ;  /* 0x00000009ff087e24 */ /* 0x000fe2000f8e00ff */
[----:B------:R-:W-:Y:S02]  /*5a30*/  ULDC.64 UR14, c[0x0][0x208] ;  /* 0x00008200000e7ab9 */ /* 0x000fe40000000a00 */
[----:B------:R-:W-:Y:S02]  /*5a40*/  UIMAD UR24, UR24, UR14, URZ ;  /* 0x0000000e181872a4 */ /* 0x000fe4000f8e023f */
[----:B------:R-:W-:Y:S02]  /*5a50*/  UIMAD.WIDE.U32 UR26, UR23, UR14, URZ ;  /* 0x0000000e171a72a5 */ /* 0x000fe4000f8e003f */
[----:B------:R-:W-:Y:S02]  /*5a60*/  UIMAD UR24, UR23, UR15, UR24 ;  /* 0x0000000f171872a4 */ /* 0x000fe4000f8e0218 */
[----:B------:R-:W-:Y:S02]  /*5a70*/  USHF.L.U32 UR23, UR23, 0x6, URZ ;  /* 0x0000000617177899 */ /* 0x000fe4000800063f */
[----:B------:R-:W-:Y:S01]  /*5a80*/  IMAD.U32 R10, RZ, RZ, UR26 ;  /* 0x0000001aff0a7e24 */ /* 0x000fe2000f8e00ff */
[----:B------:R-:W-:Y:S01]  /*5a90*/  UIADD3 UR24, UR27, UR24, URZ ;  /* 0x000000181b187290 */ /* 0x000fe2000fffe03f */
[----:B------:R-:W-:Y:S01]  /*5aa0*/  IMAD.U32 R11, RZ, RZ, UR27 ;  /* 0x0000001bff0b7e24 */ /* 0x000fe2000f8e00ff */
[----:B------:R-:W-:Y:S02]  /*5ab0*/  USHF.R.S32.HI UR14, URZ, 0x1f, UR23 ;  /* 0x0000001f3f0e7899 */ /* 0x000fe40008011417 */
[----:B------:R-:W-:Y:S02]  /*5ac0*/  LEA R6, P6, R10, R196, 0x6 ;  /* 0x000000c40a067211 */ /* 0x000fe400078c30ff */
[----:B------:R-:W-:Y:S01]  /*5ad0*/  IMAD.U32 R5, RZ, RZ, UR24 ;  /* 0x00000018ff057e24 */ /* 0x000fe2000f8e00ff */
[----:B-1----:R-:W-:Y:S01]  /*5ae0*/  SHF.R.S32.HI R7, RZ, 0x1f, R4 ;  /* 0x0000001fff077819 */ /* 0x002fe20000011404 */
[----:B------:R-:W-:Y:S03]  /*5af0*/  IMAD.WIDE.U32 R12, R4, c[0x0][0x288], R202 ;  /* 0x0000a200040c7a25 */ /* 0x000fe600078e00ca */
[----:B------:R-:W-:Y:S01]  /*5b00*/  LEA.HI.X R5, R10, R193, R5, 0x6, P6 ;  /* 0x000000c10a057211 */ /* 0x000fe200030f3405 */
[----:B------:R-:W-:Y:S01]  /*5b10*/  IMAD R7, R7, c[0x0][0x288], RZ ;  /* 0x0000a20007077a24 */ /* 0x000fe200078e02ff */
[----:B------:R-:W-:Y:S01]  /*5b20*/  IADD3 R8, P5, P0, R12, UR23, R8 ;  /* 0x000000170c087c10 */ /* 0x000fe2000f8be008 */
[----:B------:R-:W-:Y:S02]  /*5b30*/  UIADD3 UR23, -UR23, UR18, URZ ;  /* 0x0000001217177290 */ /* 0x000fe4000fffe13f */
[----:B------:R-:W-:Y:S01]  /*5b40*/  IMAD R7, R4, c[0x0][0x28c], R7 ;  /* 0x0000a30004077a24 */ /* 0x000fe200078e0207 */
[----:B------:R-:W-:Y:S03]  /*5b50*/  MOV R4, UR14 ;  /* 0x0000000e00047c02 */ /* 0x000fe60008000f00 */
[----:B------:R-:W-:Y:S01]  /*5b60*/  IMAD.IADD R7, R13, 0x1, R7 ;  /* 0x000000010d077824 */ /* 0x000fe200078e0207 */
[----:B------:R-:W-:Y:S04]  /*5b70*/  ISETP.GE.OR P6, PT, R194, UR23, !P4 ;  /* 0x00000017c2007c0c */ /* 0x000fe8000e7c6670 */
[----:B------:R-:W-:Y:S01]  /*5b80*/  IADD3.X R7, R4, UR6, R7, P5, P0 ;  /* 0x0000000604077c10 */ /* 0x000fe2000afe0407 */
[----:B------:R-:W-:Y:S01]  /*5b90*/  IMAD.U32 R4, RZ, RZ, UR19 ;  /* 0x00000013ff047e24 */ /* 0x000fe2000f8e00ff */
[----:B------:R-:W-:Y:S02]  /*5ba0*/  LEA R12, P5, R6, c[0x0][0x1f0], 0x1 ;  /* 0x00007c00060c7a11 */ /* 0x000fe400078a08ff */
[----:B------:R-:W-:Y:S02]  /*5bb0*/  LEA R10, P0, R8, c[0x0][0x280], 0x2 ;  /* 0x0000a000080a7a11 */ /* 0x000fe400078010ff */
[----:B------:R-:W-:Y:S01]  /*5bc0*/  LEA.HI.X R13, R6, c[0x0][0x1f4], R5, 0x1, P5 ;  /* 0x00007d00060d7a11 */ /* 0x000fe200028f0c05 */
[----:B------:R-:W-:Y:S01]  /*5bd0*/  IMAD R6, R4, 0x3000, R191 ;  /* 0x0000300004067824 */ /* 0x000fe200078e02bf */
[----:B------:R-:W-:Y:S01]  /*5be0*/  ISETP.GE.OR P5, PT, R194, UR23, !P3 ;  /* 0x00000017c2007c0c */ /* 0x000fe2000dfa6670 */
[----:B------:R-:W-:Y:S01]  /*5bf0*/  IMAD.U32 R5, RZ, RZ, UR19 ;  /* 0x00000013ff057e24 */ /* 0x000fe2000f8e00ff */
[----:B------:R-:W-:Y:S02]  /*5c00*/  LEA.HI.X R11, R8, c[0x0][0x284], R7, 0x2, P0 ;  /* 0x0000a100080b7a11 */ /* 0x000fe400000f1407 */
[----:B------:R-:W-:Y:S01]  /*5c10*/  @!PT LDS RZ, [RZ] ;  /* 0x00000000fffff984 */ /* 0x000fe20000000800 */
[----:B------:R-:W-:Y:S01]  /*5c20*/  @!PT LDS RZ, [RZ] ;  /* 0x00000000fffff984 */ /* 0x000fe20000000800 */
[----:B------:R-:W-:Y:S01]  /*5c30*/  @!PT LDS RZ, [RZ] ;  /* 0x00000000fffff984 */ /* 0x000fe20000000800 */
[----:B------:R1:W-:Y:S01]  /*5c40*/  LDGSTS.E.BYPASS.LTC128B.128 [R6], [R12.64], !P6 ;  /* 0x000000000c067fae */ /* 0x0003e2000f101d50 */
[----:B------:R-:W-:Y:S02]  /*5c50*/  ISETP.GE.OR P0, PT, R194, UR23, !P2 ;  /* 0x00000017c2007c0c */ /* 0x000fe4000d706670 */
[----:B------:R-:W-:Y:S05]  /*5c60*/  @!P1 LEA R5, R5, R202, 0x6 ;  /* 0x000000ca05059211 */ /* 0x000fea00078e30ff */
[----:B------:R-:W-:Y:S01]  /*5c70*/  @!P1 IMAD.SHL.U32 R7, R5, 0x4, RZ ;  /* 0x0000000405079824 */ /* 0x000fe200078e00ff */
[----:B------:R1:W-:Y:S06]  /*5c80*/  LDGSTS.E.BYPASS.LTC128B.128 [R6+0x1000], [R12.64+0x40], !P5 ;  /* 0x010000400c067fae */ /* 0x0003ec000e901d50 */
[----:B------:R1:W-:Y:S06]  /*5c90*/  LDGSTS.E.BYPASS.LTC128B.128 [R6+0x2000], [R12.64+0x80], !P0 ;  /* 0x020000800c067fae */ /* 0x0003ec000c101d50 */
[----:B------:R1:W-:Y:S02]  /*5ca0*/  @!P1 LDGSTS.E.BYPASS.LTC128B.128 [R7+0x18280], [R10.64] ;  /* 0x182800000a079fae */ /* 0x0003e4000b901d50 */
.L_x_841:
        /* <DEDUP_REMOVED lines=239> */
.L_x_821:
[----:B------:R-:W1:Y:S01]  /*6ba0*/  S2R R0, SR_TID.X ;  /* 0x0000000000007919 */ /* 0x000e620000002100 */
[----:B------:R-:W-:Y:S01]  /*6bb0*/  USHF.L.U32 UR5, UR8, 0x7, URZ ;  /* 0x0000000708057899 */ /* 0x000fe2000800063f */
[----:B------:R-:W-:Y:S05]  /*6bc0*/  @P1 BRA `(.L_x_843) ;  /* 0x0000105000001947 */ /* 0x000fea0003800000 */
[----:B-1----:R-:W-:Y:S01]  /*6bd0*/  SHF.R.S32.HI R3, RZ, 0x1f, R0 ;  /* 0x0000001fff037819 */ /* 0x002fe20000011400 */
[----:B------:R-:W-:Y:S01]  /*6be0*/  BAR.SYNC.DEFER_BLOCKING 0x1, 0x100 ;  /* 0x0044000000007b1d */ /* 0x000fe20000010000 */
[----:B------:R-:W-:-:S02]  /*6bf0*/  F2FP.BF16.PACK_AB R36, R37, R36 ;  /* 0x000000242524723e */ /* 0x000fc400000010ff */
[CC--:B------:R-:W-:Y:S02]  /*6c00*/  LEA.HI R2, R3.reuse, R0.reuse, RZ, 0x2 ;  /* 0x0000000003027211 */ /* 0x0c0fe400078f10ff */
[----:B------:R-:W-:Y:S01]  /*6c10*/  LEA.HI R9, R3, R0, RZ, 0x7 ;  /* 0x0000000003097211 */ /* 0x000fe200078f38ff */
[----:B------:R-:W-:Y:S01]  /*6c20*/  ULDC UR4, c[0x0][0x2f0] ;  /* 0x0000bc0000047ab9 */ /* 0x000fe20000000800 */
[--C-:B------:R-:W-:Y:S01]  /*6c30*/  SHF.R.S32.HI R6, RZ, 0x2, R2.reuse ;  /* 0x00000002ff067819 */ /* 0x100fe20000011402 */
[----:B------:R-:W-:Y:S01]  /*6c40*/  UIADD3 UR4, -UR5, UR4, URZ ;  /* 0x0000000405047290 */ /* 0x000fe2000fffe13f */
[----:B------:R-:W-:Y:S01]  /*6c50*/  SHF.R.S32.HI R4, RZ, 0x1f, R2 ;  /* 0x0000001fff047819 */ /* 0x000fe20000011402 */
[----:B------:R-:W-:Y:S01]  /*6c60*/  BSSY B0, `(.L_x_844) ;  /* 0x00000b9000007945 */ /* 0x000fe20003800000 */
[----:B------:R-:W-:Y:S01]  /*6c70*/  LOP3.LUT R11, R2, 0xfffffffc, RZ, 0xc0, !PT ;  /* 0xfffffffc020b7812 */ /* 0x000fe200078ec0ff */
[----:B------:R-:W-:Y:S01]  /*6c80*/  UISETP.LT.AND UP0, UPT, UR4, 0x80, UPT ;  /* 0x000000800400788c */ /* 0x000fe2000bf01270 */
[----:B------:R-:W-:-:S02]  /*6c90*/  LEA.HI R4, R4, R6, RZ, 0x3 ;  /* 0x0000000604047211 */ /* 0x000fc400078f18ff */
[----:B------:R-:W-:Y:S01]  /*6ca0*/  SHF.R.U32.HI R9, RZ, 0x4, R9 ;  /* 0x00000004ff097819 */ /* 0x000fe20000011609 */
[----:B------:R-:W-:Y:S01]  /*6cb0*/  USEL UR4, UR4, 0x80, UP0 ;  /* 0x0000008004047887 */ /* 0x000fe20008000000 */
[----:B------:R-:W-:Y:S02]  /*6cc0*/  LOP3.LUT R7, R4, 0xfffffff8, RZ, 0xc0, !PT ;  /* 0xfffffff804077812 */ /* 0x000fe400078ec0ff */
[----:B------:R-:W-:Y:S02]  /*6cd0*/  LEA.HI R4, R3, R0, RZ, 0x5 ;  /* 0x0000000003047211 */ /* 0x000fe400078f28ff */
[----:B------:R-:W-:Y:S01]  /*6ce0*/  LEA.HI R2, R2, R6, RZ, 0x1 ;  /* 0x0000000602027211 */ /* 0x000fe200078f08ff */
[----:B------:R-:W-:Y:S01]  /*6cf0*/  IMAD.IADD R7, R6, 0x1, -R7 ;  /* 0x0000000106077824 */ /* 0x000fe200078e0a07 */
[--C-:B------:R-:W-:Y:S02]  /*6d00*/  SHF.R.S32.HI R5, RZ, 0x5, R4.reuse ;  /* 0x00000005ff057819 */ /* 0x100fe40000011404 */
[----:B------:R-:W-:-:S02]  /*6d10*/  SHF.R.S32.HI R8, RZ, 0x1f, R4 ;  /* 0x0000001fff087819 */ /* 0x000fc40000011404 */
[----:B------:R-:W-:Y:S02]  /*6d20*/  LEA.HI R4, R7, R7, RZ, 0x1 ;  /* 0x0000000707047211 */ /* 0x000fe400078f08ff */
[----:B------:R-:W-:Y:S02]  /*6d30*/  LEA.HI R8, R8, R5, RZ, 0x2 ;  /* 0x0000000508087211 */ /* 0x000fe400078f10ff */
[----:B------:R-:W-:Y:S02]  /*6d40*/  SHF.R.S32.HI R12, RZ, 0x1, R4 ;  /* 0x00000001ff0c7819 */ /* 0x000fe40000011404 */
[----:B------:R-:W-:Y:S01]  /*6d50*/  LOP3.LUT R10, R8, 0x7ffffc, RZ, 0xc0, !PT ;  /* 0x007ffffc080a7812 */ /* 0x000fe200078ec0ff */
[----:B------:R-:W-:Y:S01]  /*6d60*/  IMAD.IADD R8, R0, 0x1, -R11 ;  /* 0x0000000100087824 */ /* 0x000fe200078e0a0b */
[----:B------:R-:W-:Y:S01]  /*6d70*/  LOP3.LUT R4, R4, 0x3fffffe, RZ, 0xc0, !PT ;  /* 0x03fffffe04047812 */ /* 0x000fe200078ec0ff */
[C---:B------:R-:W-:Y:S01]  /*6d80*/  IMAD.SHL.U32 R11, R12.reuse, 0x40, RZ ;  /* 0x000000400c0b7824 */ /* 0x040fe200078e00ff */
[----:B------:R-:W-:Y:S01]  /*6d90*/  LEA.HI R0, R3, R0, RZ, 0x3 ;  /* 0x0000000003007211 */ /* 0x000fe200078f18ff */
[----:B------:R-:W-:Y:S01]  /*6da0*/  IMAD.IADD R13, R5, 0x1, -R10 ;  /* 0x00000001050d7824 */ /* 0x000fe200078e0a0a */
[----:B------:R-:W-:Y:S01]  /*6db0*/  LOP3.LUT P0, RZ, R12, 0x2, RZ, 0xc0, !PT ;  /* 0x000000020cff7812 */ /* 0x000fe2000780c0ff */
[----:B------:R-:W-:Y:S01]  /*6dc0*/  IMAD.IADD R4, R7, 0x1, -R4 ;  /* 0x0000000107047824 */ /* 0x000fe200078e0a04 */
[----:B------:R-:W-:Y:S01]  /*6dd0*/  LOP3.LUT R10, R11, 0xc0, RZ, 0xc0, !PT ;  /* 0x000000c00b0a7812 */ /* 0x000fe200078ec0ff */
[----:B------:R-:W-:Y:S01]  /*6de0*/  IMAD R13, R13, 0x100, R8 ;  /* 0x000001000d0d7824 */ /* 0x000fe200078e0208 */
[----:B------:R-:W-:Y:S01]  /*6df0*/  LOP3.LUT R3, R2, 0x3fffffe, RZ, 0xc0, !PT ;  /* 0x03fffffe02037812 */ /* 0x000fe200078ec0ff */
[----:B------:R-:W-:Y:S01]  /*6e00*/  IMAD.SHL.U32 R0, R0, 0x8, RZ ;  /* 0x0000000800007824 */ /* 0x000fe200078e00ff */
[----:B------:R-:W-:Y:S01]  /*6e10*/  LOP3.LUT R9, R10, 0x8, R9, 0xf8, !PT ;  /* 0x000000080a097812 */ /* 0x000fe200078ef809 */
[----:B------:R-:W-:Y:S01]  /*6e20*/  IMAD R4, R4, 0x10, R13 ;  /* 0x0000001004047824 */ /* 0x000fe200078e020d */
[----:B------:R-:W-:-:S02]  /*6e30*/  SHF.R.U32.HI R10, RZ, 0x3, R10 ;  /* 0x00000003ff0a7819 */ /* 0x000fc4000001160a */
[----:B------:R-:W-:Y:S02]  /*6e40*/  F2FP.BF16.PACK_AB R38, R39, R38 ;  /* 0x000000262726723e */ /* 0x000fe400000010ff */
[----:B------:R-:W-:Y:S01]  /*6e50*/  LOP3.LUT R9, R9, R10, RZ, 0x3c, !PT ;  /* 0x0000000a09097212 */ /* 0x000fe200078e3cff */
[----:B------:R-:W-:Y:S01]  /*6e60*/  IMAD.SHL.U32 R10, R8, 0x8, RZ ;  /* 0x00000008080a7824 */ /* 0x000fe200078e00ff */
[----:B------:R-:W-:Y:S01]  /*6e70*/  F2FP.BF16.PACK_AB R48, R49, R48 ;  /* 0x000000303130723e */ /* 0x000fe200000010ff */
[----:B------:R-:W-:Y:S01]  /*6e80*/  IMAD.IADD R8, R6, 0x1, -R3 ;  /* 0x0000000106087824 */ /* 0x000fe200078e0a03 */
[----:B------:R-:W-:Y:S01]  /*6e90*/  F2FP.BF16.PACK_AB R50, R51, R50 ;  /* 0x000000323332723e */ /* 0x000fe200000010ff */
[----:B------:R-:W-:Y:S01]  /*6ea0*/  IMAD.U32 R4, R4, 0x2, R9 ;  /* 0x0000000204047824 */ /* 0x000fe200078e0009 */
[----:B------:R-:W-:Y:S01]  /*6eb0*/  F2FP.BF16.PACK_AB R40, R41, R40 ;  /* 0x000000282928723e */ /* 0x000fe200000010ff */
[----:B------:R-:W-:Y:S01]  /*6ec0*/  IMAD R8, R5, 0x8, R8 ;  /* 0x0000000805087824 */ /* 0x000fe200078e0208 */
[----:B------:R-:W-:Y:S01]  /*6ed0*/  F2FP.BF16.PACK_AB R42, R43, R42 ;  /* 0x0000002a2b2a723e */ /* 0x000fe200000010ff */
[----:B------:R-:W-:Y:S01]  /*6ee0*/  IMAD.SHL.U32 R3, R4, 0x2, RZ ;  /* 0x0000000204037824 */ /* 0x000fe200078e00ff */
[----:B------:R-:W-:Y:S01]  /*6ef0*/  F2FP.BF16.PACK_AB R44, R45, R44 ;  /* 0x0000002c2d2c723e */ /* 0x000fe200000010ff */
[----:B------:R-:W1:Y:S01]  /*6f00*/  S2R R5, SR_CTAID.Y ;  /* 0x0000000000057919 */ /* 0x000e620000002600 */
        /* <DEDUP_REMOVED lines=44> */
[----:B------:R3:W-:Y:S01]  /*71d0*/  STS [R9+0x9080], R60 ;  /* 0x0090803c09007388 */ /* 0x0007e20000000800 */
        /* <DEDUP_REMOVED lines=19> */
[----:B------:R-:W-:Y:S01]  /*7310*/  LOP3.LUT R0, R0, 0xc0, RZ, 0xc0, !PT ;  /* 0x000000c000007812 */ /* 0x000fe200078ec0ff */
[----:B------:R-:W-:Y:S01]  /*7320*/  STS [R3+0xb280], R74 ;  /* 0x00b2804a03007388 */ /* 0x000fe20000000800 */
[----:B-1----:R-:W-:Y:S02]  /*7330*/  SHF.R.S32.HI R4, RZ, 0x1f, R5 ;  /* 0x0000001fff047819 */ /* 0x002fe40000011405 */
[----:B------:R-:W-:Y:S01]  /*7340*/  SHF.R.U32.HI R2, RZ, 0x3, R0 ;  /* 0x00000003ff027819 */ /* 0x000fe20000011600 */
[----:B------:R-:W-:Y:S01]  /*7350*/  STS [R9+0xb080], R76 ;  /* 0x00b0804c09007388 */ /* 0x000fe20000000800 */
[--C-:B------:R-:W-:Y:S01]  /*7360*/  LOP3.LUT R7, R0, 0x18, R10.reuse, 0xf8, !PT ;  /* 0x0000001800077812 */ /* 0x100fe200078ef80a */
[----:B------:R-:W-:Y:S01]  /*7370*/  IMAD R0, R4, c[0x0][0x338], RZ ;  /* 0x0000ce0004007a24 */ /* 0x000fe200078e02ff */
[----:B------:R-:W-:Y:S01]  /*7380*/  SHF.R.S32.HI R11, RZ, 0x1f, R10 ;  /* 0x0000001fff0b7819 */ /* 0x000fe2000001140a */
[----:B------:R-:W-:Y:S01]  /*7390*/  STS [R9+0xb280], R78 ;  /* 0x00b2804e09007388 */ /* 0x000fe20000000800 */
[----:B------:R-:W-:Y:S01]  /*73a0*/  LOP3.LUT R7, R7, R2, RZ, 0x3c, !PT ;  /* 0x0000000207077212 */ /* 0x000fe200078e3cff */
[C---:B------:R-:W-:Y:S01]  /*73b0*/  IMAD R0, R5.reuse, c[0x0][0x33c], R0 ;  /* 0x0000cf0005007a24 */ /* 0x040fe200078e0200 */
[----:B------:R-:W-:Y:S01]  /*73c0*/  ISETP.GE.AND P5, PT, R6, UR4, PT ;  /* 0x0000000406007c0c */ /* 0x000fe2000bfa6270 */
[----:B------:R-:W-:Y:S01]  /*73d0*/  STS [R3+0x80], R84 ;  /* 0x0000805403007388 */ /* 0x000fe20000000800 */
[----:B--2---:R-:W-:-:S03]  /*73e0*/  IMAD.WIDE.U32 R64, R5, c[0x0][0x338], R10 ;  /* 0x0000ce0005407a25 */ /* 0x004fc600078e000a */
[----:B------:R-:W-:Y:S01]  /*73f0*/  STS [R3+0x280], R86 ;  /* 0x0002805603007388 */ /* 0x000fe20000000800 */
[----:B------:R-:W-:Y:S02]  /*7400*/  IMAD.U32 R7, R8, 0x20, R7 ;  /* 0x0000002008077824 */ /* 0x000fe400078e0007 */
[----:B------:R-:W-:Y:S01]  /*7410*/  IMAD.IADD R65, R65, 0x1, R0 ;  /* 0x0000000141417824 */ /* 0x000fe200078e0200 */
[----:B------:R-:W-:Y:S01]  /*7420*/  STS [R9+0x80], R96 ;  /* 0x0000806009007388 */ /* 0x000fe20000000800 */
[----:B---3--:R-:W-:Y:S01]  /*7430*/  IMAD.SHL.U32 R60, R7, 0x2, RZ ;  /* 0x00000002073c7824 */ /* 0x008fe200078e00ff */
[----:B------:R-:W-:Y:S02]  /*7440*/  SHF.R.S32.HI R7, RZ, 0x1f, R6 ;  /* 0x0000001fff077819 */ /* 0x000fe40000011406 */
        /* <DEDUP_REMOVED lines=22> */
[----:B------:R-:W3:Y:S01]  /*75b0*/  S2R R8, SR_CTAID.Z ;  /* 0x0000000000087919 */ /* 0x000ee20000002700 */
[----:B-1----:R-:W-:-:S04]  /*75c0*/  IMAD.U32 R3, RZ, RZ, UR8 ;  /* 0x00000008ff037e24 */ /* 0x002fc8000f8e00ff */
[----:B------:R-:W-:Y:S01]  /*75d0*/  IMAD.WIDE R62, R3, 0x80, R6 ;  /* 0x00000080033e7825 */ /* 0x000fe200078e0206 */
[----:B------:R-:W-:Y:S01]  /*75e0*/  IADD3 R3, R10, 0x20, RZ ;  /* 0x000000200a037810 */ /* 0x000fe20007ffe0ff */
[----:B------:R1:W4:Y:S04]  /*75f0*/  LDS.128 R56, [R60+0x7080] ;  /* 0x007080003c387984 */ /* 0x0003280000000c00 */
[----:B------:R1:W5:Y:S01]  /*7600*/  LDS.128 R52, [R60+0x9080] ;  /* 0x009080003c347984 */ /* 0x0003620000000c00 */
[----:B---3--:R-:W-:Y:S01]  /*7610*/  SHF.R.S32.HI R2, RZ, 0x1f, R8 ;  /* 0x0000001fff027819 */ /* 0x008fe20000011408 */
[----:B------:R-:W-:Y:S02]  /*7620*/  IMAD.WIDE.U32 R64, R8, c[0x0][0x340], R64 ;  /* 0x0000d00008407a25 */ /* 0x000fe400078e0040 */
[----:B------:R1:W3:Y:S02]  /*7630*/  LDS.128 R48, [R60+0xb080] ;  /* 0x00b080003c307984 */ /* 0x0002e40000000c00 */
[----:B--2---:R-:W-:-:S02]  /*7640*/  IMAD R9, R2, c[0x0][0x340], RZ ;  /* 0x0000d00002097a24 */ /* 0x004fc400078e02ff */
[----:B------:R1:W2:Y:S02]  /*7650*/  LDS.128 R44, [R60+0x80] ;  /* 0x000080003c2c7984 */ /* 0x0002a40000000c00 */
[----:B------:R-:W-:Y:S02]  /*7660*/  IMAD R0, R8, c[0x0][0x344], R9 ;  /* 0x0000d10008007a24 */ /* 0x000fe400078e0209 */
[----:B------:R1:W1:Y:S02]  /*7670*/  LDS.128 R40, [R60+0x2080] ;  /* 0x002080003c287984 */ /* 0x0002640000000c00 */
[----:B------:R-:W-:Y:S02]  /*7680*/  IMAD.IADD R61, R65, 0x1, R0 ;  /* 0x00000001413d7824 */ /* 0x000fe400078e0200 */
[----:B------:R1:W1:Y:S04]  /*7690*/  LDS.128 R36, [R60+0x4080] ;  /* 0x004080003c247984 */ /* 0x0002680000000c00 */
[----:B------:R1:W1:Y:S04]  /*76a0*/  LDS.128 R32, [R60+0x1080] ;  /* 0x001080003c207984 */ /* 0x0002680000000c00 */
[----:B------:R1:W1:Y:S04]  /*76b0*/  LDS.128 R28, [R60+0x3080] ;  /* 0x003080003c1c7984 */ /* 0x0002680000000c00 */
[----:B------:R1:W1:Y:S01]  /*76c0*/  LDS.128 R24, [R60+0x5080] ;  /* 0x005080003c187984 */ /* 0x0002620000000c00 */
[----:B------:R-:W-:Y:S05]  /*76d0*/  @P5 BRA `(.L_x_845) ;  /* 0x0000011000005947 */ /* 0x000fea0003800000 */
[C---:B------:R-:W-:Y:S01]  /*76e0*/  ISETP.GE.AND P3, PT, R10.reuse, c[0x0][0x324], PT ;  /* 0x0000c9000a007a0c */ /* 0x040fe20003f66270 */
[----:B------:R-:W5:Y:S01]  /*76f0*/  LDS.128 R20, [R60+0x8080] ;  /* 0x008080003c147984 */ /* 0x000f620000000c00 */
[----:B------:R-:W-:Y:S01]  /*7700*/  IMAD R9, R63, c[0x0][0x330], RZ ;  /* 0x0000cc003f097a24 */ /* 0x000fe200078e02ff */
[----:B------:R-:W-:-:S02]  /*7710*/  IADD3 R0, R10, 0x40, RZ ;  /* 0x000000400a007810 */ /* 0x000fc40007ffe0ff */
[----:B------:R-:W-:Y:S01]  /*7720*/  LDS.128 R16, [R60+0xa080] ;  /* 0x00a080003c107984 */ /* 0x000fe20000000c00 */
[----:B------:R-:W-:Y:S01]  /*7730*/  IMAD R9, R62, c[0x0][0x334], R9 ;  /* 0x0000cd003e097a24 */ /* 0x000fe200078e0209 */
[----:B------:R-:W-:Y:S02]  /*7740*/  ISETP.GE.AND P2, PT, R3, c[0x0][0x324], PT ;  /* 0x0000c90003007a0c */ /* 0x000fe40003f46270 */
[----:B------:R-:W-:-:S04]  /*7750*/  ISETP.GE.AND P1, PT, R0, c[0x0][0x324], PT ;  /* 0x0000c90000007a0c */ /* 0x000fc80003f26270 */
[----:B------:R4:W3:Y:S02]  /*7760*/  @!P3 LDS.128 R12, [R60+0x6080] ;  /* 0x006080003c0cb984 */ /* 0x0008e40000000c00 */
[----:B-1--4-:R-:W-:-:S04]  /*7770*/  IMAD.MOV.U32 R60, RZ, RZ, R64 ;  /* 0x000000ffff3c7224 */ /* 0x012fc800078e0040 */
[----:B------:R-:W-:-:S04]  /*7780*/  IMAD.WIDE.U32 R66, R62, c[0x0][0x330], R60 ;  /* 0x0000cc003e427a25 */ /* 0x000fc800078e003c */
[----:B------:R-:W-:Y:S01]  /*7790*/  IMAD.IADD R9, R67, 0x1, R9 ;  /* 0x0000000143097824 */ /* 0x000fe200078e0209 */
[----:B------:R-:W-:-:S04]  /*77a0*/  LEA R68, P0, R66, c[0x0][0x318], 0x1 ;  /* 0x0000c60042447a11 */ /* 0x000fc800078008ff */
[----:B------:R-:W-:-:S05]  /*77b0*/  LEA.HI.X R69, R66, c[0x0][0x31c], R9, 0x1, P0 ;  /* 0x0000c70042457a11 */ /* 0x000fca00000f0c09 */
[----:B-----5:R1:W-:Y:S04]  /*77c0*/  @!P2 STG.E.128 [R68.64+0x40], R20 ;  /* 0x000040144400a986 */ /* 0x0203e8000c101d10 */
[----:B---3--:R1:W-:Y:S04]  /*77d0*/  @!P3 STG.E.128 [R68.64], R12 ;  /* 0x0000000c4400b986 */ /* 0x0083e8000c101d10 */
[----:B------:R1:W-:Y:S02]  /*77e0*/  @!P1 STG.E.128 [R68.64+0x80], R16 ;  /* 0x0000801044009986 */ /* 0x0003e4000c101d10 */
.L_x_845:
[----:B------:R-:W-:Y:S05]  /*77f0*/  BSYNC B0 ;  /* 0x0000000000007941 */ /* 0x000fea0003800000 */
.L_x_844:
[----:B------:R-:W-:Y:S01]  /*7800*/  IADD3 R6, R6, 0x40, RZ ;  /* 0x0000004006067810 */ /* 0x000fe20007ffe0ff */
[----:B------:R-:W-:Y:S03]  /*7810*/  BSSY B0, `(.L_x_846) ;  /* 0x0000014000007945 */ /* 0x000fe60003800000 */
[----:B------:R-:W-:-:S13]  /*7820*/  ISETP.GE.AND P4, PT, R6, UR4, PT ;  /* 0x0000000406007c0c */ /* 0x000fda000bf86270 */
[----:B------:R-:W-:Y:S05]  /*7830*/  @P4 BRA `(.L_x_847) ;  /* 0x0000011000004947 */ /* 0x000fea0003800000 */
[----:B------:R-:W-:Y:S01]  /*7840*/  IADD3 R7, P0, R62, 0x40, RZ ;  /* 0x000000403e077810 */ /* 0x000fe20007f1e0ff */
[----:B-1----:R-:W-:Y:S01]  /*7850*/  IMAD.MOV.U32 R12, RZ, RZ, R64 ;  /* 0x000000ffff0c7224 */ /* 0x002fe200078e0040 */
        /* <DEDUP_REMOVED lines=12> */
[----:B----4-:R1:W-:Y:S04]  /*7920*/  @!P2 STG.E.128 [R14.64], R56 ;  /* 0x000000380e00a986 */ /* 0x0103e8000c101d10 */
[----:B-----5:R1:W-:Y:S04]  /*7930*/  @!P1 STG.E.128 [R14.64+0x40], R52 ;  /* 0x000040340e009986 */ /* 0x0203e8000c101d10 */
[----:B---3--:R1:W-:Y:S02]  /*7940*/  @!P0 STG.E.128 [R14.64+0x80], R48 ;  /* 0x000080300e008986 */ /* 0x0083e4000c101d10 */
.L_x_847:
[----:B------:R-:W-:Y:S05]  /*7950*/  BSYNC B0 ;  /* 0x0000000000007941 */ /* 0x000fea0003800000 */
.L_x_846:
        /* <DEDUP_REMOVED lines=16> */
[----:B-1----:R-:W-:Y:S01]  /*7a60*/  IMAD.WIDE.U32 R12, R62, c[0x0][0x300], R6 ;  /* 0x0000c0003e0c7a25 */ /* 0x002fe200078e0006 */
[----:B------:R-:W-:-:S03]  /*7a70*/  ISETP.GE.AND P2, PT, R3, c[0x0][0x2f4], PT ;  /* 0x0000bd0003007a0c */ /* 0x000fc60003f46270 */
[----:B------:R-:W-:Y:S01]  /*7a80*/  IMAD.IADD R2, R13, 0x1, R2 ;  /* 0x000000010d027824 */ /* 0x000fe200078e0202 */
[----:B------:R-:W-:-:S04]  /*7a90*/  LEA R4, P0, R12, c[0x0][0x2e8], 0x1 ;  /* 0x0000ba000c047a11 */ /* 0x000fc800078008ff */
[----:B------:R-:W-:-:S05]  /*7aa0*/  LEA.HI.X R5, R12, c[0x0][0x2ec], R2, 0x1, P0 ;  /* 0x0000bb000c057a11 */ /* 0x000fca00000f0c02 */
[----:B--2---:R1:W-:Y:S04]  /*7ab0*/  @!P3 STG.E.128 [R4.64], R44 ;  /* 0x0000002c0400b986 */ /* 0x0043e8000c101d10 */
[----:B------:R1:W-:Y:S04]  /*7ac0*/  @!P2 STG.E.128 [R4.64+0x40], R40 ;  /* 0x000040280400a986 */ /* 0x0003e8000c101d10 */
[----:B------:R1:W-:Y:S02]  /*7ad0*/  @!P1 STG.E.128 [R4.64+0x80], R36 ;  /* 0x0000802404009986 */ /* 0x0003e4000c101d10 */
.L_x_849:
[----:B------:R-:W-:Y:S05]  /*7ae0*/  BSYNC B0 ;  /* 0x0000000000007941 */ /* 0x000fea0003800000 */
.L_x_848:
        /* <DEDUP_REMOVED lines=8> */
[----:B-1----:R-:W-:Y:S01]  /*7b70*/  IMAD R5, R62, c[0x0][0x300], RZ ;  /* 0x0000c0003e057a24 */ /* 0x002fe200078e02ff */
        /* <DEDUP_REMOVED lines=10> */
.L_x_843:
[----:B------:R-:W2:Y:S01]  /*7c20*/  S2R R2, SR_CTAID.Y ;  /* 0x0000000000027919 */ /* 0x000ea20000002600 */
[----:B-1----:R-:W-:Y:S01]  /*7c30*/  SHF.R.S32.HI R3, RZ, 0x1f, R0 ;  /* 0x0000001fff037819 */ /* 0x002fe20000011400 */
[----:B------:R-:W-:Y:S01]  /*7c40*/  ULDC UR4, c[0x0][0x2f0] ;  /* 0x0000bc0000047ab9 */ /* 0x000fe20000000800 */
[----:B------:R-:W-:Y:S01]  /*7c50*/  IMAD.U32 R11, RZ, RZ, UR8 ;  /* 0x00000008ff0b7e24 */ /* 0x000fe2000f8e00ff */
[----:B------:R-:W-:Y:S01]  /*7c60*/  UIADD3 UR4, -UR5, UR4, URZ ;  /* 0x0000000405047290 */ /* 0x000fe2000fffe13f */
[----:B------:R-:W-:Y:S01]  /*7c70*/  LEA.HI R18, R3, R0, RZ, 0x2 ;  /* 0x0000000003127211 */ /* 0x000fe200078f10ff */
[----:B------:R-:W-:Y:S01]  /*7c80*/  BSSY B0, `(.L_x_850) ;  /* 0x0000025000007945 */ /* 0x000fe20003800000 */
[----:B------:R-:W1:Y:S02]  /*7c90*/  S2R R3, SR_CTAID.Z ;  /* 0x0000000000037919 */ /* 0x000e640000002700 */
[----:B------:R-:W-:-:S02]  /*7ca0*/  LOP3.LUT R5, R18, 0x1ffffffc, RZ, 0xc0, !PT ;  /* 0x1ffffffc12057812 */ /* 0x000fc400078ec0ff */
[----:B------:R-:W-:-:S03]  /*7cb0*/  SHF.R.S32.HI R18, RZ, 0x2, R18 ;  /* 0x00000002ff127819 */ /* 0x000fc60000011412 */
[----:B------:R-:W-:Y:S01]  /*7cc0*/  IMAD.IADD R0, R0, 0x1, -R5 ;  /* 0x0000000100007824 */ /* 0x000fe200078e0a05 */
[----:B------:R-:W-:Y:S02]  /*7cd0*/  ISETP.GE.AND P5, PT, R18, UR4, PT ;  /* 0x0000000412007c0c */ /* 0x000fe4000bfa6270 */
[----:B------:R-:W-:Y:S01]  /*7ce0*/  SHF.R.S32.HI R19, RZ, 0x1f, R18 ;  /* 0x0000001fff137819 */ /* 0x000fe20000011412 */
[----:B------:R-:W-:-:S04]  /*7cf0*/  IMAD.SHL.U32 R16, R0, 0x8, RZ ;  /* 0x0000000800107824 */ /* 0x000fc800078e00ff */
[----:B------:R-:W-:Y:S01]  /*7d00*/  IMAD.WIDE R10, R11, 0x80, R18 ;  /* 0x000000800b0a7825 */ /* 0x000fe200078e0212 */
[----:B------:R-:W-:Y:S02]  /*7d10*/  SHF.R.S32.HI R17, RZ, 0x1f, R16 ;  /* 0x0000001fff117819 */ /* 0x000fe40000011410 */
[----:B--2---:R-:W-:Y:S02]  /*7d20*/  SHF.R.S32.HI R6, RZ, 0x1f, R2 ;  /* 0x0000001fff067819 */ /* 0x004fe40000011402 */
[----:B------:R-:W-:Y:S01]  /*7d30*/  IADD3 R7, R16, 0x40, RZ ;  /* 0x0000004010077810 */ /* 0x000fe20007ffe0ff */
[----:B------:R-:W-:Y:S01]  /*7d40*/  IMAD.WIDE.U32 R8, R2, c[0x0][0x308], R16 ;  /* 0x0000c20002087a25 */ /* 0x000fe200078e0010 */
[----:B-1----:R-:W-:-:S03]  /*7d50*/  SHF.R.S32.HI R4, RZ, 0x1f, R3 ;  /* 0x0000001fff047819 */ /* 0x002fc60000011403 */
[----:B------:R-:W-:-:S04]  /*7d60*/  IMAD R5, R6, c[0x0][0x308], RZ ;  /* 0x0000c20006057a24 */ /* 0x000fc800078e02ff */
[----:B------:R-:W-:Y:S02]  /*7d70*/  IMAD R14, R2, c[0x0][0x30c], R5 ;  /* 0x0000c300020e7a24 */ /* 0x000fe400078e0205 */
[----:B------:R-:W-:Y:S02]  /*7d80*/  IMAD R0, R4, c[0x0][0x310], RZ ;  /* 0x0000c40004007a24 */ /* 0x000fe400078e02ff */
[----:B------:R-:W-:Y:S01]  /*7d90*/  IMAD.IADD R15, R14, 0x1, R9 ;  /* 0x000000010e0f7824 */ /* 0x000fe200078e0209 */
[----:B------:R-:W-:Y:S01]  /*7da0*/  MOV R14, R8 ;  /* 0x00000008000e7202 */ /* 0x000fe20000000f00 */
[----:B------:R-:W-:Y:S01]  /*7db0*/  IMAD R13, R3, c[0x0][0x314], R0 ;  /* 0x0000c500030d7a24 */ /* 0x000fe200078e0200 */
[----:B------:R-:W-:-:S03]  /*7dc0*/  IADD3 R8, R16, 0x20, RZ ;  /* 0x0000002010087810 */ /* 0x000fc60007ffe0ff */
        /* <DEDUP_REMOVED lines=16> */
.L_x_851:
[----:B------:R-:W-:Y:S05]  /*7ed0*/  BSYNC B0 ;  /* 0x0000000000007941 */ /* 0x000fea0003800000 */
.L_x_850:
[----:B------:R-:W-:Y:S01]  /*7ee0*/  IADD3 R0, R18, 0x40, RZ ;  /* 0x0000004012007810 */ /* 0x000fe20007ffe0ff */
[----:B------:R-:W-:Y:S03]  /*7ef0*/  BSSY B0, `(.L_x_852) ;  /* 0x0000012000007945 */ /* 0x000fe60003800000 */
[----:B------:R-:W-:-:S13]  /*7f00*/  ISETP.GE.AND P4, PT, R0, UR4, PT ;  /* 0x0000000400007c0c */ /* 0x000fda000bf86270 */
        /* <DEDUP_REMOVED lines=16> */
.L_x_853:
[----:B------:R-:W-:Y:S05]  /*8010*/  BSYNC B0 ;  /* 0x0000000000007941 */ /* 0x000fea0003800000 */
.L_x_852:
        /* <DEDUP_REMOVED lines=23> */
.L_x_855:
[----:B------:R-:W-:Y:S05]  /*8190*/  BSYNC B0 ;  /* 0x0000000000007941 */ /* 0x000fea0003800000 */
.L_x_854:
[----:B------:R-:W-:Y:S05]  /*81a0*/  @P4 EXIT ;  /* 0x000000000000494d */ /* 0x000fea0003800000 */
[----:B------:R-:W-:Y:S01]  /*81b0*/  IADD3 R0, P0, R10, 0x40, RZ ;  /* 0x000000400a007810 */ /* 0x000fe20007f1e0ff */
[----:B------:R-:W-:Y:S01]  /*81c0*/  IMAD.MOV.U32 R4, RZ, RZ, R12 ;  /* 0x000000ffff047224 */ /* 0x000fe200078e000c */
[----:B------:R-:W-:-:S03]  /*81d0*/  ISETP.GE.AND P1, PT, R16, c[0x0][0x324], PT ;  /* 0x0000c90010007a0c */ /* 0x000fc60003f26270 */
[----:B--2---:R-:W-:Y:S01]  /*81e0*/  IMAD.X R3, RZ, RZ, R11, P0 ;  /* 0x000000ffff037224 */ /* 0x004fe200000e060b */
        /* <DEDUP_REMOVED lines=13> */
.L_x_856:
        /* <DEDUP_REMOVED lines=12> */
.L_x_1421:


//--------------------- .text._ZN7cutlass13device_kernelIN5flash19enable_sm80_to_sm89INS1_16FlashAttnBwdSm80INS1_25CollectiveMainloopBwdSm80ILi2ELi2EN4cute5tupleIJNS5_1CILi64EEENS7_ILi128EEENS7_ILi96EEEEEENS_10bfloat16_tEfNS_4arch4Sm80ELb0ELb1ELb1ELb0ELb1ELb0ELb0ELb0ELi2ELi2ELi4ELi2ELb0EEENS1_21CollectiveEpilogueBwdISB_SC_SE_Li256ELb0ELb0ELi2EEENS1_19SingleTileSchedulerILb0ELb0ELb0ELi128EEEEEEEEEvNT_6ParamsE --------------------------
	.section	.text._ZN7cutlass13device_kernelIN5flash19enable_sm80_to_sm89INS1_16FlashAttnBwdSm80INS1_25CollectiveMainloopBwdSm80ILi2ELi2EN4cute5tupleIJNS5_1CILi64EEENS7_ILi128EEENS7_ILi96EEEEEENS_10bfloat16_tEfNS_4arch4Sm80ELb0ELb1ELb1ELb0ELb1ELb0ELb0ELb0ELi2ELi2ELi4ELi2ELb0EEENS1_21CollectiveEpilogueBwdISB_SC_SE_Li256ELb0ELb0ELi2EEENS1_19SingleTileSchedulerILb0ELb0ELb0ELi128EEEEEEEEEvNT_6ParamsE,"ax",@progbits
	.sectioninfo	@"SHI_REGISTERS=255"
	.align	128
.text._ZN7cutlass13device_kernelIN5flash19enable_sm80_to_sm89INS1_16FlashAttnBwdSm80INS1_25CollectiveMainloopBwdSm80ILi2ELi2EN4cute5tupleIJNS5_1CILi64EEENS7_ILi128EEENS7_ILi96EEEEEENS_10bfloat16_tEfNS_4arch4Sm80ELb0ELb1ELb1ELb0ELb1ELb0ELb0ELb0ELi2ELi2ELi4ELi2ELb0EEENS1_21CollectiveEpilogueBwdISB_SC_SE_Li256ELb0ELb0ELi2EEENS1_19SingleTileSchedulerILb0ELb0ELb0ELi128EEEEEEEEEvNT_6ParamsE:
        .type           _ZN7cutlass13device_kernelIN5flash19enable_sm80_to_sm89INS1_16FlashAttnBwdSm80INS1_25CollectiveMainloopBwdSm80ILi2ELi2EN4cute5tupleIJNS5_1CILi64EEENS7_ILi128EEENS7_ILi96EEEEEENS_10bfloat16_tEfNS_4arch4Sm80ELb0ELb1ELb1ELb0ELb1ELb0ELb0ELb0ELi2ELi2ELi4ELi2ELb0EEENS1_21CollectiveEpilogueBwdISB_SC_SE_Li256ELb0ELb0ELi2EEENS1_19SingleTileSchedulerILb0ELb0ELb0ELi128EEEEEEEEEvNT_6ParamsE,@function
        .size           _ZN7cutlass13device_kernelIN5flash19enable_sm80_to_sm89INS1_16FlashAttnBwdSm80INS1_25CollectiveMainloopBwdSm80ILi2ELi2EN4cute5tupleIJNS5_1CILi64EEENS7_ILi128EEENS7_ILi96EEEEEENS_10bfloat16_tEfNS_4arch4Sm80ELb0ELb1ELb1ELb0ELb1ELb0ELb0ELb0ELi2ELi2ELi4ELi2ELb0EEENS1_21CollectiveEpilogueBwdISB_SC_SE_Li256ELb0ELb0ELi2EEENS1_19SingleTileSchedulerILb0ELb0ELb0ELi128EEEEEEEEEvNT_6ParamsE,(.L_x_1422 - _ZN7cutlass13device_kernelIN5flash19enable_sm80_to_sm89INS1_16FlashAttnBwdSm80INS1_25CollectiveMainloopBwdSm80ILi2ELi2EN4cute5tupleIJNS5_1CILi64EEENS7_ILi128EEENS7_ILi96EEEEEENS_10bfloat16_tEfNS_4arch4Sm80ELb0ELb1ELb1ELb0ELb1ELb0ELb0ELb0ELi2ELi2ELi4ELi2ELb0EEENS1_21CollectiveEpilogueBwdISB_SC_SE_Li256ELb0ELb0ELi2EEENS1_19SingleTileSchedulerILb0ELb0ELb0ELi128EEEEEEEEEvNT_6ParamsE)
        .other          _ZN7cutlass13device_kernelIN5flash19enable_sm80_to_sm89INS1_16FlashAttnBwdSm80INS1_25CollectiveMainloopBwdSm80ILi2ELi2EN4cute5tupleIJNS5_1CILi64EEENS7_ILi128EEENS7_ILi96EEEEEENS_10bfloat16_tEfNS_4arch4Sm80ELb0ELb1ELb1ELb0ELb1ELb0ELb0ELb0ELi2ELi2ELi4ELi2ELb0EEENS1_21CollectiveEpilogueBwdISB_SC_SE_Li256ELb0ELb0ELi2EEENS1_19SingleTileSchedulerILb0ELb0ELb0ELi128EEEEEEEEEvNT_6ParamsE,@"STO_CUDA_ENTRY STV_DEFAULT"
_ZN7cutlass13device_kernelIN5flash19enable_sm80_to_sm89INS1_16FlashAttnBwdSm80INS1_25CollectiveMainloopBwdSm80ILi2ELi2EN4cute5tupleIJNS5_1CILi64EEENS7_ILi128EEENS7_ILi96EEEEEENS_10bfloat16_tEfNS_4arch4Sm80ELb0ELb1ELb1ELb0ELb1ELb0ELb0ELb0ELi2ELi2ELi4ELi2ELb0EEENS1_21CollectiveEpilogueBwdISB_SC_SE_Li256ELb0ELb0ELi2EEENS1_19SingleTileSchedulerILb0ELb0ELb0ELi128EEEEEEEEEvNT_6ParamsE:
        /* <DEDUP_REMOVED lines=26> */
.L_x_857:
        /* <DEDUP_REMOVED lines=452> */
.L_x_860:
[----:B------:R-:W-:Y:S05]  /*1de0*/  BSYNC B0 ;  /* 0x0000000000007941 */ /* 0x000fea0003800000 */
.L_x_859:
        /* <DEDUP_REMOVED lines=108> */
.L_x_879:
        /* <DEDUP_REMOVED lines=175> */
.L_x_863:
[----:B------:R-:W-:Y:S04]  /*2fa0*/  MOV R4, 0x1 ;  /* 0x0000000100047802 */ /* 0x000fe80000000f00 */
[----:B------:R-:W-:Y:S11]  /*2fb0*/  ISETP.NE.AND P5, PT, R4, c[0x0][0x2a8], PT ;  /* 0x0000aa0004007a0c */ /* 0x000ff60003fa5270 */
[----:B------:R-:W-:Y:S02]  /*2fc0*/  @!UPT UIADD3 URZ, URZ, URZ, URZ ;  /* 0x0000003f3f3ff290 */ /* 0x000fe4000fffe03f */
[----:B------:R-:W-:Y:S05]  /*2fd0*/  @P5 IMAD.HI.U32 R4, R5, c[0x0][0x2ac], RZ ;  /* 0x0000ab0005045a27 */ /* 0x000fea00078e00ff */
[----:B------:R-:W-:Y:S02]  /*2fe0*/  @P5 SHF.R.U32.HI R5, RZ, c[0x0][0x2b0], R4 ;  /* 0x0000ac00ff055a19 */ /* 0x000fe40000011604 */
.L_x_864:
[----:B------:R-:W-:Y:S05]  /*2ff0*/  BSYNC B0 ;  /* 0x0000000000007941 */ /* 0x000fea0003800000 */
.L_x_862:
        /* <DEDUP_REMOVED lines=9> */
.L_x_861:
        /* <DEDUP_REMOVED lines=19> */
.L_x_867:
[----:B------:R-:W-:Y:S04]  /*31c0*/  MOV R4, 0x1 ;  /* 0x0000000100047802 */ /* 0x000fe80000000f00 */
[----:B------:R-:W-:Y:S11]  /*31d0*/  ISETP.NE.AND P5, PT, R4, c[0x0][0x2a8], PT ;  /* 0x0000aa0004007a0c */ /* 0x000ff60003fa5270 */
[----:B------:R-:W-:Y:S02]  /*31e0*/  @!UPT UIADD3 URZ, URZ, URZ, URZ ;  /* 0x0000003f3f3ff290 */ /* 0x000fe4000fffe03f */
[----:B------:R-:W-:Y:S05]  /*31f0*/  @P5 IMAD.HI.U32 R4, R5, c[0x0][0x2ac], RZ ;  /* 0x0000ab0005045a27 */ /* 0x000fea00078e00ff */
[----:B------:R-:W-:Y:S02]  /*3200*/  @P5 SHF.R.U32.HI R5, RZ, c[0x0][0x2b0], R4 ;  /* 0x0000ac00ff055a19 */ /* 0x000fe40000011604 */
.L_x_868:
[----:B------:R-:W-:Y:S05]  /*3210*/  BSYNC B0 ;  /* 0x0000000000007941 */ /* 0x000fea0003800000 */
.L_x_866:
[----:B------:R-:W-:Y:S04]  /*3220*/  IMAD.MOV.U32 R4, RZ, RZ, c[0x0][0x2a8] ;  /* 0x0000aa00ff047624 */ /* 0x000fe800078e00ff */
[----:B------:R-:W-:Y:S04]  /*3230*/  IMAD R4, R5, R4, -UR5 ;  /* 0x8000000505047e24 */ /* 0x000fe8000f8e0204 */
[----:B------:R-:W-:Y:S05]  /*3240*/  IMAD.IADD R7, R4, 0x1, -R205 ;  /* 0x0000000104077824 */ /* 0x000fea00078e0acd */
[----:B------:R-:W-:Y:S02]  /*3250*/  IADD3 R5, R7, c[0x0][0x2a8], RZ ;  /* 0x0000aa0007057a10 */ /* 0x000fe40007ffe0ff */
[----:B------:R-:W-:Y:S02]  /*3260*/  IMNMX R250, R250, R7, !PT ;  /* 0x00000007fafa7217 */ /* 0x000fe40007800200 */
[----:B------:R-:W-:Y:S02]  /*3270*/  IMNMX R186, R186, R5, PT ;  /* 0x00000005baba7217 */ /* 0x000fe40003800200 */
.L_x_865:
        /* <DEDUP_REMOVED lines=19> */
.L_x_871:
[----:B------:R-:W-:Y:S04]  /*33b0*/  MOV R4, 0x1 ;  /* 0x0000000100047802 */ /* 0x000fe80000000f00 */
[----:B------:R-:W-:Y:S11]  /*33c0*/  ISETP.NE.AND P5, PT, R4, c[0x0][0x2a8], PT ;  /* 0x0000aa0004007a0c */ /* 0x000ff60003fa5270 */
[----:B------:R-:W-:Y:S02]  /*33d0*/  @!UPT UIADD3 URZ, URZ, URZ, URZ ;  /* 0x0000003f3f3ff290 */ /* 0x000fe4000fffe03f */
[----:B------:R-:W-:Y:S05]  /*33e0*/  @P5 IMAD.HI.U32 R4, R5, c[0x0][0x2ac], RZ ;  /* 0x0000ab0005045a27 */ /* 0x000fea00078e00ff */
[----:B------:R-:W-:Y:S02]  /*33f0*/  @P5 SHF.R.U32.HI R5, RZ, c[0x0][0x2b0], R4 ;  /* 0x0000ac00ff055a19 */ /* 0x000fe40000011604 */
.L_x_872:
[----:B------:R-:W-:Y:S05]  /*3400*/  BSYNC B0 ;  /* 0x0000000000007941 */ /* 0x000fea0003800000 */
.L_x_870:
[----:B------:R-:W-:Y:S04]  /*3410*/  IMAD.MOV.U32 R4, RZ, RZ, c[0x0][0x2a8] ;  /* 0x0000aa00ff047624 */ /* 0x000fe800078e00ff */
[----:B------:R-:W-:Y:S04]  /*3420*/  IMAD R4, R5, R4, -UR5 ;  /* 0x8000000505047e24 */ /* 0x000fe8000f8e0204 */
[----:B------:R-:W-:Y:S05]  /*3430*/  IMAD.IADD R5, R4, 0x1, -R205 ;  /* 0x0000000104057824 */ /* 0x000fea00078e0acd */
[----:B------:R-:W-:Y:S02]  /*3440*/  IADD3 R4, R5, c[0x0][0x2a8], RZ ;  /* 0x0000aa0005047a10 */ /* 0x000fe40007ffe0ff */
[----:B------:R-:W-:Y:S02]  /*3450*/  IMNMX R170, R170, R5, !PT ;  /* 0x00000005aaaa7217 */ /* 0x000fe40007800200 */
[----:B------:R-:W-:Y:S02]  /*3460*/  IMNMX R171, R171, R4, PT ;  /* 0x00000004abab7217 */ /* 0x000fe40003800200 */
.L_x_869:
        /* <DEDUP_REMOVED lines=19> */
.L_x_875:
[----:B------:R-:W-:Y:S04]  /*35a0*/  MOV R4, 0x1 ;  /* 0x0000000100047802 */ /* 0x000fe80000000f00 */
[----:B------:R-:W-:Y:S11]  /*35b0*/  ISETP.NE.AND P0, PT, R4, c[0x0][0x2a8], PT ;  /* 0x0000aa0004007a0c */ /* 0x000ff60003f05270 */
[----:B------:R-:W-:Y:S02]  /*35c0*/  @!UPT UIADD3 URZ, URZ, URZ, URZ ;  /* 0x0000003f3f3ff290 */ /* 0x000fe4000fffe03f */
[----:B------:R-:W-:Y:S05]  /*35d0*/  @P0 IMAD.HI.U32 R4, R5, c[0x0][0x2ac], RZ ;  /* 0x0000ab0005040a27 */ /* 0x000fea00078e00ff */
[----:B------:R-:W-:Y:S02]  /*35e0*/  @P0 SHF.R.U32.HI R5, RZ, c[0x0][0x2b0], R4 ;  /* 0x0000ac00ff050a19 */ /* 0x000fe40000011604 */
.L_x_876:
[----:B------:R-:W-:Y:S05]  /*35f0*/  BSYNC B0 ;  /* 0x0000000000007941 */ /* 0x000fea0003800000 */
.L_x_874:
[----:B------:R-:W-:Y:S04]  /*3600*/  IMAD.MOV.U32 R4, RZ, RZ, c[0x0][0x2a8] ;  /* 0x0000aa00ff047624 */ /* 0x000fe800078e00ff */
[----:B------:R-:W-:Y:S04]  /*3610*/  IMAD R4, R5, R4, -UR5 ;  /* 0x8000000505047e24 */ /* 0x000fe8000f8e0204 */
[----:B------:R-:W-:Y:S05]  /*3620*/  IMAD.IADD R5, R4, 0x1, -R205 ;  /* 0x0000000104057824 */ /* 0x000fea00078e0acd */
[----:B------:R-:W-:Y:S02]  /*3630*/  IADD3 R4, R5, c[0x0][0x2a8], RZ ;  /* 0x0000aa0005047a10 */ /* 0x000fe40007ffe0ff */
[----:B------:R-:W-:Y:S02]  /*3640*/  IMNMX R168, R168, R5, !PT ;  /* 0x00000005a8a87217 */ /* 0x000fe40007800200 */
[----:B------:R-:W-:Y:S02]  /*3650*/  IMNMX R169, R169, R4, PT ;  /* 0x00000004a9a97217 */ /* 0x000fe40003800200 */
.L_x_873:
        /* <DEDUP_REMOVED lines=61> */
.L_x_877:
        /* <DEDUP_REMOVED lines=552> */
.L_x_878:
        /* <DEDUP_REMOVED lines=239> */
.L_x_858:
        /* <DEDUP_REMOVED lines=197> */
.L_x_882:
[----:B------:R-:W-:Y:S05]  /*77f0*/  BSYNC B0 ;  /* 0x0000000000007941 */ /* 0x000fea0003800000 */
.L_x_881:
        /* <DEDUP_REMOVED lines=21> */
.L_x_884:
[----:B------:R-:W-:Y:S05]  /*7950*/  BSYNC B0 ;  /* 0x0000000000007941 */ /* 0x000fea0003800000 */
.L_x_883:
        /* <DEDUP_REMOVED lines=24> */
.L_x_886:
[----:B------:R-:W-:Y:S05]  /*7ae0*/  BSYNC B0 ;  /* 0x0000000000007941 */ /* 0x000fea0003800000 */
.L_x_885:
        /* <DEDUP_REMOVED lines=19> */
.L_x_880:
        /* <DEDUP_REMOVED lines=43> */
.L_x_888:
[----:B------:R-:W-:Y:S05]  /*7ed0*/  BSYNC B0 ;  /* 0x0000000000007941 */ /* 0x000fea0003800000 */
.L_x_887:
        /* <DEDUP_REMOVED lines=19> */
.L_x_890:
[----:B------:R-:W-:Y:S05]  /*8010*/  BSYNC B0 ;  /* 0x0000000000007941 */ /* 0x000fea0003800000 */
.L_x_889:
        /* <DEDUP_REMOVED lines=23> */
.L_x_892:
[----:B------:R-:W-:Y:S05]  /*8190*/  BSYNC B0 ;  /* 0x0000000000007941 */ /* 0x000fea0003800000 */
.L_x_891:
        /* <DEDUP_REMOVED lines=18> */
.L_x_893:
        /* <DEDUP_REMOVED lines=12> */
.L_x_1422:


//--------------------- .text._ZN7cutlass13device_kernelIN5flash19enable_sm80_to_sm89INS1_16FlashAttnBwdSm80INS1_25CollectiveMainloopBwdSm80ILi2ELi2EN4cute5tupleIJNS5_1CILi64EEENS7_ILi128EEENS7_ILi96EEEEEENS_10bfloat16_tEfNS_4arch4Sm80ELb0ELb1ELb1ELb0ELb0ELb0ELb0ELb0ELi2ELi2ELi4ELi2ELb0EEENS1_24CollectiveEpilogueBwdGQAISB_fSE_Li256ELb0ELb0EEENS1_19SingleTileSchedulerILb0ELb0ELb0ELi128EEEEEEEEEvNT_6ParamsE --------------------------
	.section	.text._ZN7cutlass13device_kernelIN5flash19enable_sm80_to_sm89INS1_16FlashAttnBwdSm80INS1_25CollectiveMainloopBwdSm80ILi2ELi2EN4cute5tupleIJNS5_1CILi64EEENS7_ILi128EEENS7_ILi96EEEEEENS_10bfloat16_tEfNS_4arch4Sm80ELb0ELb1ELb1ELb0ELb0ELb0ELb0ELb0ELi2ELi2ELi4ELi2ELb0EEENS1_24CollectiveEpilogueBwdGQAISB_fSE_Li256ELb0ELb0EEENS1_19SingleTileSchedulerILb0ELb0ELb0ELi128EEEEEEEEEvNT_6ParamsE,"ax",@progbits
	.sectioninfo	@"SHI_REGISTERS=255"
	.align	128
.text._ZN7cutlass13device_kernelIN5flash19enable_sm80_to_sm89INS1_16FlashAttnBwdSm80INS1_25CollectiveMainloopBwdSm80ILi2ELi2EN4cute5tupleIJNS5_1CILi64EEENS7_ILi128EEENS7_ILi96EEEEEENS_10bfloat16_tEfNS_4arch4Sm80ELb0ELb1ELb1ELb0ELb0ELb0ELb0ELb0ELi2ELi2ELi4ELi2ELb0EEENS1_24CollectiveEpilogueBwdGQAISB_fSE_Li256ELb0ELb0EEENS1_19SingleTileSchedulerILb0ELb0ELb0ELi128EEEEEEEEEvNT_6ParamsE:
        .type           _ZN7cutlass13device_kernelIN5flash19enable_sm80_to_sm89INS1_16FlashAttnBwdSm80INS1_25CollectiveMainloopBwdSm80ILi2ELi2EN4cute5tupleIJNS5_1CILi64EEENS7_ILi128EEENS7_ILi96EEEEEENS_10bfloat16_tEfNS_4arch4Sm80ELb0ELb1ELb1ELb0ELb0ELb0ELb0ELb0ELi2ELi2ELi4ELi2ELb0EEENS1_24CollectiveEpilogueBwdGQAISB_fSE_Li256ELb0ELb0EEENS1_19SingleTileSchedulerILb0ELb0ELb0ELi128EEEEEEEEEvNT_6ParamsE,@function
        .size           _ZN7cutlass13device_kernelIN5flash19enable_sm80_to_sm89INS1_16FlashAttnBwdSm80INS1_25CollectiveMainloopBwdSm80ILi2ELi2EN4cute5tupleIJNS5_1CILi64EEENS7_ILi128EEENS7_ILi96EEEEEENS_10bfloat16_tEfNS_4arch4Sm80ELb0ELb1ELb1ELb0ELb0ELb0ELb0ELb0ELi2ELi2ELi4ELi2ELb0EEENS1_24CollectiveEpilogueBwdGQAISB_fSE_Li256ELb0ELb0EEENS1_19SingleTileSchedulerILb0ELb0ELb0ELi128EEEEEEEEEvNT_6ParamsE,(.L_x_1423 - _ZN7cutlass13device_kernelIN5flash19enable_sm80_to_sm89INS1_16FlashAttnBwdSm80INS1_25CollectiveMainloopBwdSm80ILi2ELi2EN4cute5tupleIJNS5_1CILi64EEENS7_ILi128EEENS7_ILi96EEEEEENS_10bfloat16_tEfNS_4arch4Sm80ELb0ELb1ELb1ELb0ELb0ELb0ELb0ELb0ELi2ELi2ELi4ELi2ELb0EEENS1_24CollectiveEpilogueBwdGQAISB_fSE_Li256ELb0ELb0EEENS1_19SingleTileSchedulerILb0ELb0ELb0ELi128EEEEEEEEEvNT_6ParamsE)
        .other          _ZN7cutlass13device_kernelIN5flash19enable_sm80_to_sm89INS1_16FlashAttnBwdSm80INS1_25CollectiveMainloopBwdSm80ILi2ELi2EN4cute5tupleIJNS5_1CILi64EEENS7_ILi128EEENS7_ILi96EEEEEENS_10bfloat16_tEfNS_4arch4Sm80ELb0ELb1ELb1ELb0ELb0ELb0ELb0ELb0ELi2ELi2ELi4ELi2ELb0EEENS1_24CollectiveEpilogueBwdGQAISB_fSE_Li256ELb0ELb0EEENS1_19SingleTileSchedulerILb0ELb0ELb0ELi128EEEEEEEEEvNT_6ParamsE,@"STO_CUDA_ENTRY STV_DEFAULT"
_ZN7cutlass13device_kernelIN5flash19enable_sm80_to_sm89INS1_16FlashAttnBwdSm80INS1_25CollectiveMainloopBwdSm80ILi2ELi2EN4cute5tupleIJNS5_1CILi64EEENS7_ILi128EEENS7_ILi96EEEEEENS_10bfloat16_tEfNS_4arch4Sm80ELb0ELb1ELb1ELb0ELb0ELb0ELb0ELb0ELi2ELi2ELi4ELi2ELb0EEENS1_24CollectiveEpilogueBwdGQAISB_fSE_Li256ELb0ELb0EEENS1_19SingleTileSchedulerILb0ELb0ELb0ELi128EEEEEEEEEvNT_6ParamsE:
        /* <DEDUP_REMOVED lines=26> */
.L_x_894:
        /* <DEDUP_REMOVED lines=122> */
[----:B------:R-:W-:Y:S01]  /*0940*/  LEA R34, P0, R10, c[0x0][0x258], 0x2 ;  /* 0x000096000a227a11 */ /* 0x000fe200078010ff */
[----:B------:R-:W-:Y:S01]  /*0950*/  UIMAD UR18, UR9, UR5, UR4 ;  /* 0x00000005091272a4 */ /* 0x000fe2000f8e0204 */
[----:B------:R-:W-:Y:S01]  /*0960*/  SHF.R.S32.HI R0, RZ, 0x1f, R3 ;  /* 0x0000001fff007819 */ /* 0x000fe20000011403 */
[----:B------:R-:W-:Y:S01]  /*0970*/  IMAD R42, R6, c[0x0][0x210], RZ ;  /* 0x00008400062a7a24 */ /* 0x000fe200078e02ff */
[----:B------:R-:W-:Y:S01]  /*0980*/  SHF.R.S32.HI R193, RZ, 0x1f, R192 ;  /* 0x0000001fffc17819 */ /* 0x000fe200000114c0 */
[----:B------:R-:W-:Y:S01]  /*0990*/  ULDC.64 UR4, c[0x0][0x1b8] ;  /* 0x00006e0000047ab9 */ /* 0x000fe20000000a00 */
[----:B------:R-:W-:Y:S01]  /*09a0*/  LEA.HI.X R35, R10, c[0x0][0x25c], R5, 0x2, P0 ;  /* 0x000097000a237a11 */ /* 0x000fe200000f1405 */
[----:B------:R-:W-:Y:S01]  /*09b0*/  IMAD.U32 R10, R11, 0x20, R12 ;  /* 0x000000200b0a7824 */ /* 0x000fe200078e000c */
[----:B------:R-:W-:Y:S01]  /*09c0*/  SHF.R.S32.HI R17, RZ, 0x1f, R16 ;  /* 0x0000001fff117819 */ /* 0x000fe20000011410 */
[C---:B------:R-:W-:Y:S01]  /*09d0*/  IMAD R12, R0.reuse, c[0x0][0x1e0], RZ ;  /* 0x00007800000c7a24 */ /* 0x040fe200078e02ff */
[----:B------:R-:W-:Y:S01]  /*09e0*/  UIMAD UR4, UR14, UR4, URZ ;  /* 0x000000040e0472a4 */ /* 0x000fe2000f8e023f */
[----:B------:R-:W-:Y:S01]  /*09f0*/  IMAD R5, R193, c[0x0][0x208], RZ ;  /* 0x00008200c1057a24 */ /* 0x000fe200078e02ff */
[----:B------:R-:W-:Y:S01]  /*0a00*/  USHF.R.S32.HI UR19, URZ, 0x1f, UR10 ;  /* 0x0000001f3f137899 */ /* 0x000fe2000801140a */
[----:B------:R-:W-:Y:S01]  /*0a10*/  IMAD R0, R0, c[0x0][0x1b0], RZ ;  /* 0x00006c0000007a24 */ /* 0x000fe200078e02ff */
[----:B------:R-:W-:Y:S01]  /*0a20*/  UIMAD UR4, UR9, UR5, UR4 ;  /* 0x00000005090472a4 */ /* 0x000fe2000f8e0204 */
[C---:B------:R-:W-:Y:S01]  /*0a30*/  IMAD R12, R3.reuse, c[0x0][0x1e4], R12 ;  /* 0x00007900030c7a24 */ /* 0x040fe200078e020c */
[----:B------:R-:W-:Y:S01]  /*0a40*/  IADD3 R187, R16, 0x40, RZ ;  /* 0x0000004010bb7810 */ /* 0x000fe20007ffe0ff */
[----:B------:R-:W-:Y:S01]  /*0a50*/  IMAD.WIDE.U32 R36, R3, c[0x0][0x1e0], R16 ;  /* 0x0000780003247a25 */ /* 0x000fe200078e0010 */
[----:B------:R-:W-:-:S02]  /*0a60*/  LEA.HI R15, R27, R8, RZ, 0x4 ;  /* 0x000000081b0f7211 */ /* 0x000fc400078f20ff */
[----:B------:R-:W-:Y:S01]  /*0a70*/  SHF.R.S32.HI R23, RZ, 0x1f, R23 ;  /* 0x0000001fff177819 */ /* 0x000fe20000011417 */
[C---:B------:R-:W-:Y:S01]  /*0a80*/  IMAD R5, R192.reuse, c[0x0][0x20c], R5 ;  /* 0x00008300c0057a24 */ /* 0x040fe200078e0205 */
[----:B------:R-:W-:Y:S01]  /*0a90*/  SHF.R.S32.HI R14, RZ, 0x4, R15 ;  /* 0x00000004ff0e7819 */ /* 0x000fe2000001140f */
[----:B------:R-:W-:-:S03]  /*0aa0*/  IMAD.WIDE.U32 R40, R192, c[0x0][0x208], R16 ;  /* 0x00008200c0287a25 */ /* 0x000fc600078e0010 */
[----:B------:R-:W-:Y:S01]  /*0ab0*/  LEA.HI R19, R15, R14, RZ, 0x1 ;  /* 0x0000000e0f137211 */ /* 0x000fe200078f08ff */
[----:B------:R-:W-:Y:S01]  /*0ac0*/  IMAD R0, R3, c[0x0][0x1b4], R0 ;  /* 0x00006d0003007a24 */ /* 0x000fe200078e0200 */
[----:B------:R-:W-:Y:S01]  /*0ad0*/  LOP3.LUT R15, R15, 0xfffffff0, RZ, 0xc0, !PT ;  /* 0xfffffff00f0f7812 */ /* 0x000fe200078ec0ff */
[----:B------:R-:W-:Y:S01]  /*0ae0*/  IMAD.WIDE.U32 R32, R3, c[0x0][0x1b0], R16 ;  /* 0x00006c0003207a25 */ /* 0x000fe200078e0010 */
[----:B------:R-:W-:-:S03]  /*0af0*/  LOP3.LUT R19, R19, 0xfffffffe, RZ, 0xc0, !PT ;  /* 0xfffffffe13137812 */ /* 0x000fc600078ec0ff */
[----:B------:R-:W-:Y:S02]  /*0b00*/  IMAD R11, R193, c[0x0][0x178], RZ ;  /* 0x00005e00c10b7a24 */ /* 0x000fe400078e02ff */
[----:B------:R-:W-:Y:S02]  /*0b10*/  IMAD.IADD R13, R37, 0x1, R12 ;  /* 0x00000001250d7824 */ /* 0x000fe400078e020c */
[----:B------:R-:W-:Y:S02]  /*0b20*/  IMAD.MOV.U32 R12, RZ, RZ, R36 ;  /* 0x000000ffff0c7224 */ /* 0x000fe400078e0024 */
[----:B------:R-:W-:Y:S02]  /*0b30*/  IMAD.IADD R37, R41, 0x1, R5 ;  /* 0x0000000129257824 */ /* 0x000fe400078e0205 */
[----:B------:R-:W-:Y:S02]  /*0b40*/  IMAD.IADD R41, R33, 0x1, R0 ;  /* 0x0000000121297824 */ /* 0x000fe400078e0200 */
[----:B------:R-:W-:-:S02]  /*0b50*/  IMAD.MOV.U32 R36, RZ, RZ, R40 ;  /* 0x000000ffff247224 */ /* 0x000fc400078e0028 */
[C---:B------:R-:W-:Y:S02]  /*0b60*/  IMAD R11, R192.reuse, c[0x0][0x17c], R11 ;  /* 0x00005f00c00b7a24 */ /* 0x040fe400078e020b */
[----:B------:R-:W-:-:S04]  /*0b70*/  IMAD.WIDE.U32 R24, R192, c[0x0][0x178], R16 ;  /* 0x00005e00c0187a25 */ /* 0x000fc800078e0010 */
[----:B------:R-:W-:Y:S02]  /*0b80*/  IMAD.U32 R3, RZ, RZ, UR9 ;  /* 0x00000009ff037e24 */ /* 0x000fe4000f8e00ff */
[----:B------:R-:W-:Y:S02]  /*0b90*/  IMAD.U32 R0, RZ, RZ, UR9 ;  /* 0x00000009ff007e24 */ /* 0x000fe4000f8e00ff */
[----:B------:R-:W-:Y:S02]  /*0ba0*/  IMAD.MOV.U32 R40, RZ, RZ, R32 ;  /* 0x000000ffff287224 */ /* 0x000fe400078e0020 */
[----:B------:R-:W-:Y:S02]  /*0bb0*/  IMAD.IADD R25, R25, 0x1, R11 ;  /* 0x0000000119197824 */ /* 0x000fe400078e020b */
[----:B------:R-:W-:-:S04]  /*0bc0*/  IMAD.WIDE.U32 R44, R3, c[0x0][0x1e8], R12 ;  /* 0x00007a00032c7a25 */ /* 0x000fc800078e000c */
[----:B------:R-:W-:Y:S01]  /*0bd0*/  IMAD.WIDE.U32 R40, R0, c[0x0][0x1b8], R40 ;  /* 0x00006e0000287a25 */ /* 0x000fe200078e0028 */
[----:B------:R-:W-:-:S03]  /*0be0*/  IADD3 R33, R45, UR18, RZ ;  /* 0x000000122d217c10 */ /* 0x000fc6000fffe0ff */
        /* <DEDUP_REMOVED lines=17> */
[----:B------:R-:W-:Y:S01]  /*0d00*/  IMAD.MOV.U32 R42, RZ, RZ, R36 ;  /* 0x000000ffff2a7224 */ /* 0x000fe200078e0024 */
[----:B------:R-:W-:Y:S01]  /*0d10*/  UIMAD UR4, UR9, UR5, UR4 ;  /* 0x00000005090472a4 */ /* 0x000fe2000f8e0204 */
[C---:B------:R-:W-:Y:S02]  /*0d20*/  IMAD R3, R38.reuse, c[0x0][0x1dc], R3 ;  /* 0x0000770026037a24 */ /* 0x040fe400078e0203 */
[----:B------:R-:W-:-:S04]  /*0d30*/  IMAD.WIDE.U32 R36, R38, c[0x0][0x1d8], R32 ;  /* 0x0000760026247a25 */ /* 0x000fc800078e0020 */
[----:B------:R-:W-:Y:S01]  /*0d40*/  IMAD.IADD R13, R47, 0x1, R12 ;  /* 0x000000012f0d7824 */ /* 0x000fe200078e020c */
[----:B------:R-:W-:Y:S01]  /*0d50*/  LEA R32, P0, R36, c[0x0][0x1c0], 0x1 ;  /* 0x0000700024207a11 */ /* 0x000fe200078008ff */
[----:B------:R-:W-:Y:S02]  /*0d60*/  IMAD.MOV.U32 R12, RZ, RZ, R46 ;  /* 0x000000ffff0c7224 */ /* 0x000fe400078e002e */
[----:B------:R-:W-:Y:S02]  /*0d70*/  IMAD.U32 R196, RZ, RZ, UR9 ;  /* 0x00000009ffc47e24 */ /* 0x000fe4000f8e00ff */
[----:B------:R-:W-:Y:S02]  /*0d80*/  IMAD R5, R39, c[0x0][0x1a8], RZ ;  /* 0x00006a0027057a24 */ /* 0x000fe400078e02ff */
[----:B------:R-:W-:Y:S02]  /*0d90*/  IMAD.MOV.U32 R24, RZ, RZ, R40 ;  /* 0x000000ffff187224 */ /* 0x000fe400078e0028 */
[----:B------:R-:W-:-:S02]  /*0da0*/  IMAD.IADD R3, R37, 0x1, R3 ;  /* 0x0000000125037824 */ /* 0x000fc400078e0203 */
[----:B------:R-:W-:-:S03]  /*0db0*/  IMAD.WIDE.U32 R196, R196, c[0x0][0x188], R12 ;  /* 0x00006200c4c47a25 */ /* 0x000fc600078e000c */
[----:B------:R-:W-:Y:S01]  /*0dc0*/  LEA.HI.X R33, R36, c[0x0][0x1c4], R3, 0x1, P0 ;  /* 0x0000710024217a11 */ /* 0x000fe200000f0c03 */
[C---:B------:R-:W-:Y:S01]  /*0dd0*/  IMAD R0, R38.reuse, c[0x0][0x1ac], R5 ;  /* 0x00006b0026007a24 */ /* 0x040fe200078e0205 */
[----:B------:R-:W-:Y:S01]  /*0de0*/  IADD3 R186, R197, UR4, RZ ;  /* 0x00000004c5ba7c10 */ /* 0x000fe2000fffe0ff */
[----:B------:R-:W-:Y:S01]  /*0df0*/  IMAD.MOV.U32 R12, RZ, RZ, c[0x0][0x1d8] ;  /* 0x00007600ff0c7624 */ /* 0x000fe200078e00ff */
[----:B------:R-:W-:Y:S01]  /*0e00*/  ULDC.64 UR4, c[0x0][0x208] ;  /* 0x0000820000047ab9 */ /* 0x000fe20000000a00 */
[----:B------:R-:W-:-:S03]  /*0e10*/  IMAD.WIDE.U32 R38, R38, c[0x0][0x1a8], R24 ;  /* 0x00006a0026267a25 */ /* 0x000fc600078e0018 */
[----:B------:R-:W-:Y:S01]  /*0e20*/  LEA R24, P2, R12, R32, 0x7 ;  /* 0x000000200c187211 */ /* 0x000fe200078438ff */
[----:B------:R-:W-:Y:S01]  /*0e30*/  IMAD.U32 R36, RZ, RZ, UR20 ;  /* 0x00000014ff247e24 */ /* 0x000fe2000f8e00ff */
[----:B------:R-:W-:Y:S01]  /*0e40*/  LEA R40, P1, R38, c[0x0][0x190], 0x1 ;  /* 0x0000640026287a11 */ /* 0x000fe200078208ff */
[----:B------:R-:W-:Y:S01]  /*0e50*/  IMAD.MOV.U32 R3, RZ, RZ, c[0x0][0x1dc] ;  /* 0x00007700ff037624 */ /* 0x000fe200078e00ff */
[----:B------:R-:W-:Y:S01]  /*0e60*/  UMOV UR20, 0x6 ;  /* 0x0000000600147882 */ /* 0x000fe20000000000 */
[----:B------:R-:W-:Y:S01]  /*0e70*/  IMAD.IADD R0, R39, 0x1, R0 ;  /* 0x0000000127007824 */ /* 0x000fe200078e0200 */
[----:B------:R-:W-:Y:S01]  /*0e80*/  LEA R11, P0, R36, R196, 0x6 ;  /* 0x000000c4240b7211 */ /* 0x000fe200078030ff */
[----:B------:R-:W-:Y:S01]  /*0e90*/  IMAD.MOV.U32 R5, RZ, RZ, c[0x0][0x1a8] ;  /* 0x00006a00ff057624 */ /* 0x000fe200078e00ff */
[----:B------:R-:W-:Y:S01]  /*0ea0*/  LEA.HI.X R25, R12, R33, R3, 0x7, P2 ;  /* 0x000000210c197211 */ /* 0x000fe200010f3c03 */
[----:B------:R-:W-:Y:S01]  /*0eb0*/  IMAD.U32 R13, RZ, RZ, UR18 ;  /* 0x00000012ff0d7e24 */ /* 0x000fe2000f8e00ff */
[----:B------:R-:W-:Y:S01]  /*0ec0*/  ULDC UR18, c[0x0][0x198] ;  /* 0x0000660000127ab9 */ /* 0x000fe20000000800 */
[----:B------:R-:W-:Y:S01]  /*0ed0*/  LEA.HI.X R41, R38, c[0x0][0x194], R0, 0x1, P1 ;  /* 0x0000650026297a11 */ /* 0x000fe200008f0c00 */
[----:B------:R-:W-:Y:S01]  /*0ee0*/  IMAD.MOV.U32 R3, RZ, RZ, c[0x0][0x1ac] ;  /* 0x00006b00ff037624 */ /* 0x000fe200078e00ff */
[----:B------:R-:W-:Y:S01]  /*0ef0*/  UIADD3 UR18, -UR11, UR18, URZ ;  /* 0x000000120b127290 */ /* 0x000fe2000fffe13f */
[----:B------:R-:W-:Y:S01]  /*0f00*/  LEA R38, P1, R5, R40, 0x7 ;  /* 0x0000002805267211 */ /* 0x000fe200078238ff */
[----:B------:R-:W-:Y:S01]  /*0f10*/  IMAD.U32 R37, RZ, RZ, UR21 ;  /* 0x00000015ff257e24 */ /* 0x000fe2000f8e00ff */
[----:B------:R-:W-:Y:S01]  /*0f20*/  LEA.HI.X R0, R36, R186, R13, 0x6, P0 ;  /* 0x000000ba24007211 */ /* 0x000fe200000f340d */
[----:B------:R-:W-:Y:S01]  /*0f30*/  USHF.L.U64.HI UR20, UR4, UR20, UR5 ;  /* 0x0000001404147299 */ /* 0x000fe20008010205 */
[----:B------:R-:W-:Y:S01]  /*0f40*/  LEA R36, P0, R11, c[0x0][0x160], 0x1 ;  /* 0x000058000b247a11 */ /* 0x000fe200078008ff */
[----:B------:R-:W-:Y:S01]  /*0f50*/  USHF.L.U32 UR21, UR4, 0x6, URZ ;  /* 0x0000000604157899 */ /* 0x000fe2000800063f */
[----:B------:R-:W-:Y:S01]  /*0f60*/  IADD3 R12, R16, 0x20, RZ ;  /* 0x00000020100c7810 */ /* 0x000fe20007ffe0ff */
[----:B------:R-:W-:Y:S01]  /*0f70*/  IMAD.U32 R194, RZ, RZ, UR9 ;  /* 0x00000009ffc27e24 */ /* 0x000fe2000f8e00ff */
[----:B------:R-:W-:Y:S01]  /*0f80*/  LEA.HI.X R39, R5, R41, R3, 0x7, P1 ;  /* 0x0000002905277211 */ /* 0x000fe200008f3c03 */
[----:B------:R-:W-:Y:S01]  /*0f90*/  ULDC.64 UR4, c[0x0][0x218] ;  /* 0x0000860000047ab9 */ /* 0x000fe20000000a00 */
[----:B------:R-:W-:Y:S01]  /*0fa0*/  IADD3 R3, -R192, UR18, RZ ;  /* 0x00000012c0037c10 */ /* 0x000fe2000fffe1ff */
[----:B------:R-:W-:Y:S01]  /*0fb0*/  UIMAD UR4, UR14, UR4, URZ ;  /* 0x000000040e0472a4 */ /* 0x000fe2000f8e023f */
[----:B------:R-:W-:Y:S01]  /*0fc0*/  ISETP.GE.AND P2, PT, R16, c[0x0][0x1cc], PT ;  /* 0x0000730010007a0c */ /* 0x000fe20003f46270 */
[----:B------:R-:W-:Y:S01]  /*0fd0*/  IMAD.SHL.U32 R10, R10, 0x2, RZ ;  /* 0x000000020a0a7824 */ /* 0x000fe200078e00ff */
[----:B------:R-:W-:Y:S01]  /*0fe0*/  LEA.HI.X R37, R11, c[0x0][0x164], R0, 0x1, P0 ;  /* 0x000059000b257a11 */ /* 0x000fe200000f0c00 */
[----:B------:R-:W-:Y:S01]  /*0ff0*/  UIMAD UR5, UR9, UR5, UR4 ;  /* 0x00000005090572a4 */ /* 0x000fe2000f8e0204 */
[----:B------:R-:W-:Y:S01]  /*1000*/  ISETP.GE.AND P1, PT, R12, c[0x0][0x1cc], PT ;  /* 0x000073000c007a0c */ /* 0x000fe20003f26270 */
[----:B------:R-:W-:Y:S01]  /*1010*/  IMAD.WIDE.U32 R194, R194, c[0x0][0x218], R42 ;  /* 0x00008600c2c27a25 */ /* 0x000fe200078e002a */
[----:B------:R-:W-:Y:S01]  /*1020*/  ISETP.GE.AND P0, PT, R187, c[0x0][0x1cc], PT ;  /* 0x00007300bb007a0c */ /* 0x000fe20003f06270 */
        /* <DEDUP_REMOVED lines=9> */
[C---:B------:R-:W-:Y:S01]  /*10c0*/  ISETP.LT.OR P1, PT, R3.reuse, 0x41, P1 ;  /* 0x000000410300780c */ /* 0x040fe20000f21670 */
[----:B------:R-:W-:Y:S01]  /*10d0*/  IMAD.IADD R15, R8, 0x1, -R15 ;  /* 0x00000001080f7824 */ /* 0x000fe200078e0a0f */
[----:B------:R-:W-:Y:S01]  /*10e0*/  ISETP.LT.OR P0, PT, R3, 0x41, P0 ;  /* 0x000000410300780c */ /* 0x000fe20000701670 */
[----:B------:R-:W-:Y:S01]  /*10f0*/  IMAD.SHL.U32 R31, R19, 0x10, RZ ;  /* 0x00000010131f7824 */ /* 0x000fe200078e00ff */
        /* <DEDUP_REMOVED lines=22> */
[----:B------:R-:W-:Y:S01]  /*1260*/  ISETP.LT.OR P6, PT, R3, 0x1, P2 ;  /* 0x000000010300780c */ /* 0x000fe200017c1670 */
[----:B------:R2:W-:Y:S01]  /*1270*/  LDGSTS.E.BYPASS.LTC128B.128 [R10+0xb080], [R24.64+0x80], !P0 ;  /* 0x0b080080180a7fae */ /* 0x0005e2000c101d50 */
[----:B------:R-:W-:Y:S02]  /*1280*/  ISETP.GE.AND P0, PT, R187, c[0x0][0x16c], PT ;  /* 0x00005b00bb007a0c */ /* 0x000fe40003f06270 */
[C---:B------:R-:W-:Y:S02]  /*1290*/  ISETP.LT.OR P3, PT, R3.reuse, 0x1, P1 ;  /* 0x000000010300780c */ /* 0x040fe40000f61670 */
[----:B------:R-:W-:Y:S02]  /*12a0*/  SEL R29, RZ, 0x4, P0 ;  /* 0x00000004ff1d7807 */ /* 0x000fe40000000000 */
[C---:B------:R-:W-:Y:S02]  /*12b0*/  ISETP.LT.OR P2, PT, R3.reuse, 0x41, P2 ;  /* 0x000000410300780c */ /* 0x040fe40001741670 */
[----:B------:R-:W-:-:S02]  /*12c0*/  ISETP.LT.OR P4, PT, R3, 0x41, P4 ;  /* 0x000000410300780c */ /* 0x000fc40002781670 */
[----:B------:R-:W-:Y:S01]  /*12d0*/  ISETP.LT.OR P1, PT, R3, 0x41, P1 ;  /* 0x000000410300780c */ /* 0x000fe20000f21670 */
[----:B------:R3:W-:Y:S01]  /*12e0*/  LDGSTS.E.BYPASS.LTC128B.128 [R10+0x80], [R40.64], !P6 ;  /* 0x00080000280a7fae */ /* 0x0007e2000f101d50 */
[----:B------:R-:W-:Y:S02]  /*12f0*/  LEA.HI R18, R20, R20, RZ, 0x1 ;  /* 0x0000001414127211 */ /* 0x000fe400078f08ff */
[----:B------:R-:W-:Y:S01]  /*1300*/  LEA.HI R5, R21, R28, RZ, 0x1 ;  /* 0x0000001c15057211 */ /* 0x000fe200078f08ff */
        /* <DEDUP_REMOVED lines=18> */
[----:B-1----:R-:W-:Y:S01]  /*1430*/  LEA R32, P0, R24, c[0x0][0x1f0], 0x1 ;  /* 0x00007c0018207a11 */ /* 0x002fe200078008ff */
        /* <DEDUP_REMOVED lines=9> */
[----:B------:R-:W-:-:S02]  /*14d0*/  SHF.R.S32.HI R0, RZ, 0x6, R0 ;  /* 0x00000006ff007819 */ /* 0x000fc40000011400 */
[----:B------:R-:W-:Y:S02]  /*14e0*/  LEA.HI.X R25, R14, c[0x0][0x284], R3, 0x2, P0 ;  /* 0x0000a1000e197a11 */ /* 0x000fe400000f1403 */
[----:B------:R-:W-:Y:S01]  /*14f0*/  LEA.HI R3, R15, R15, RZ, 0x1 ;  /* 0x0000000f0f037211 */ /* 0x000fe200078f08ff */
[----:B------:R-:W-:Y:S01]  /*1500*/  IMAD R180, R19, 0x4, R0 ;  /* 0x0000000413b47824 */ /* 0x000fe200078e0200 */
[----:B------:R-:W-:Y:S02]  /*1510*/  LOP3.LUT R14, R26, 0xfffffff8, RZ, 0xc0, !PT ;  /* 0xfffffff81a0e7812 */ /* 0x000fe400078ec0ff */
[----:B------:R-:W-:Y:S01]  /*1520*/  LOP3.LUT R42, R3, 0x7fffffe, RZ, 0xc0, !PT ;  /* 0x07fffffe032a7812 */ /* 0x000fe200078ec0ff */
[----:B------:R-:W-:Y:S01]  /*1530*/  IMAD R180, R180, 0x8, R13 ;  /* 0x00000008b4b47824 */ /* 0x000fe200078e020d */
[----:B------:R-:W-:Y:S01]  /*1540*/  ISETP.GE.AND P0, PT, R12, c[0x0][0x16c], PT ;  /* 0x00005b000c007a0c */ /* 0x000fe20003f06270 */
[C---:B------:R-:W-:Y:S01]  /*1550*/  IMAD.IADD R14, R15.reuse, 0x1, -R14 ;  /* 0x000000010f0e7824 */ /* 0x040fe200078e0a0e */
[----:B------:R-:W-:Y:S01]  /*1560*/  SHF.R.S32.HI R26, RZ, 0x3, R26 ;  /* 0x00000003ff1a7819 */ /* 0x000fe2000001141a */
[----:B------:R-:W-:Y:S01]  /*1570*/  IMAD.IADD R13, R15, 0x1, -R42 ;  /* 0x000000010f0d7824 */ /* 0x000fe200078e0a2a */
[----:B------:R-:W-:Y:S01]  /*1580*/  LOP3.LUT R184, R184, 0x8, RZ, 0xc0, !PT ;  /* 0x00000008b8b87812 */ /* 0x000fe200078ec0ff */
[----:B------:R-:W-:Y:S01]  /*1590*/  IMAD.SHL.U32 R15, R28, 0x10, RZ ;  /* 0x000000101c0f7824 */ /* 0x000fe200078e00ff */
[----:B------:R-:W-:Y:S01]  /*15a0*/  SEL R28, RZ, 0x2, P0 ;  /* 0x00000002ff1c7807 */ /* 0x000fe20000000000 */
[----:B------:R-:W-:Y:S01]  /*15b0*/  IMAD R178, R26, 0x8, R13 ;  /* 0x000000081ab27824 */ /* 0x000fe200078e020d */
[----:B------:R-:W-:Y:S01]  /*15c0*/  LOP3.LUT R31, R31, 0x10, RZ, 0xc0, !PT ;  /* 0x000000101f1f7812 */ /* 0x000fe200078ec0ff */
[----:B------:R-:W-:Y:S01]  /*15d0*/  IMAD R13, R30, 0x2, R177 ;  /* 0x000000021e0d7824 */ /* 0x000fe200078e02b1 */
[----:B------:R-:W-:Y:S01]  /*15e0*/  LOP3.LUT R15, R20, 0x30, R15, 0xf8, !PT ;  /* 0x00000030140f7812 */ /* 0x000fe200078ef80f */
[----:B------:R-:W-:Y:S01]  /*15f0*/  IMAD R177, R26, 0x200, R177 ;  /* 0x000002001ab17824 */ /* 0x000fe200078e02b1 */
[----:B------:R-:W-:Y:S01]  /*1600*/  IADD3 R28, R29, R28, R188 ;  /* 0x0000001c1d1c7210 */ /* 0x000fe20007ffe0bc */
[----:B----4-:R-:W-:Y:S01]  /*1610*/  @!P1 IMAD.SHL.U32 R39, R8, 0x10, RZ ;  /* 0x0000001008279824 */ /* 0x010fe200078e00ff */
[--C-:B------:R-:W-:Y:S01]  /*1620*/  SHF.R.S32.HI R30, RZ, 0x1, R3.reuse ;  /* 0x00000001ff1e7819 */ /* 0x100fe20000011403 */
[----:B------:R-:W-:Y:S01]  /*1630*/  IMAD.SHL.U32 R178, R178, 0x20, RZ ;  /* 0x00000020b2b27824 */ /* 0x000fe200078e00ff */
[----:B------:R-:W-:-:S02]  /*1640*/  SHF.R.S32.HI R29, RZ, 0x1f, R3 ;  /* 0x0000001fff1d7819 */ /* 0x000fc40000011403 */
[----:B------:R-:W-:Y:S02]  /*1650*/  SHF.R.U32.HI R20, RZ, 0x3, R20 ;  /* 0x00000003ff147819 */ /* 0x000fe40000011614 */
[----:B------:R-:W-:Y:S02]  /*1660*/  LOP3.LUT R15, R15, 0x8, R22, 0xf8, !PT ;  /* 0x000000080f0f7812 */ /* 0x000fe400078ef816 */
[----:B------:R-:W-:Y:S02]  /*1670*/  SEL R3, RZ, 0xffffffff, P3 ;  /* 0xffffffffff037807 */ /* 0x000fe40001800000 */
[----:B------:R-:W-:Y:S02]  /*1680*/  ISETP.GE.AND P3, PT, R187, c[0x0][0x1fc], PT ;  /* 0x00007f00bb007a0c */ /* 0x000fe40003f66270 */
[----:B------:R-:W-:Y:S01]  /*1690*/  LOP3.LUT R20, R15, R20, RZ, 0x3c, !PT ;  /* 0x000000140f147212 */ /* 0x000fe200078e3cff */
[----:B------:R-:W-:Y:S01]  /*16a0*/  IMAD.SHL.U32 R3, R3, 0x2, RZ ;  /* 0x0000000203037824 */ /* 0x000fe200078e00ff */
[----:B------:R-:W-:-:S02]  /*16b0*/  SEL R15, RZ, 0x4, P3 ;  /* 0x00000004ff0f7807 */ /* 0x000fc40001800000 */
[C---:B------:R-:W-:Y:S01]  /*16c0*/  LOP3.LUT P3, RZ, R28.reuse, 0x1, RZ, 0xc0, !PT ;  /* 0x000000011cff7812 */ /* 0x040fe2000786c0ff */
[----:B------:R-:W-:Y:S01]  /*16d0*/  IMAD R179, R19, 0x200, R20 ;  /* 0x0000020013b37824 */ /* 0x000fe200078e0214 */
        /* <DEDUP_REMOVED lines=23> */
[----:B------:R-:W-:-:S02]  /*1850*/  LEA.HI R26, R27, R8, RZ, 0x7 ;  /* 0x000000081b1a7211 */ /* 0x000fc400078f38ff */
[----:B------:R-:W-:Y:S01]  /*1860*/  LOP3.LUT R15, R15, 0xfffffff8, RZ, 0xc0, !PT ;  /* 0xfffffff80f0f7812 */ /* 0x000fe200078ec0ff */
[----:B------:R-:W0:Y:S01]  /*1870*/  LDGDEPBAR ;  /* 0x00000000000079af */ /* 0x000e220000000000 */
[----:B------:R-:W-:Y:S02]  /*1880*/  SEL R27, RZ, 0xffffffff, P0 ;  /* 0xffffffffff1b7807 */ /* 0x000fe40000000000 */
[----:B------:R-:W-:Y:S01]  /*1890*/  LOP3.LUT P0, RZ, R18, 0x2, RZ, 0xc0, !PT ;  /* 0x0000000212ff7812 */ /* 0x000fe2000780c0ff */
[----:B------:R3:W-:Y:S01]  /*18a0*/  LDGSTS.E.BYPASS.LTC128B.128 [R10+0x12080], [R32.64], !P6 ;  /* 0x12080000200a7fae */ /* 0x0007e2000f101d50 */
[----:B------:R-:W-:Y:S01]  /*18b0*/  IMAD.IADD R15, R192, 0x1, -R15 ;  /* 0x00000001c00f7824 */ /* 0x000fe200078e0a0f */
[----:B------:R-:W-:Y:S01]  /*18c0*/  LOP3.LUT P6, RZ, R14, 0x4, RZ, 0xc0, !PT ;  /* 0x000000040eff7812 */ /* 0x000fe200078cc0ff */
[----:B------:R-:W-:Y:S01]  /*18d0*/  IMAD.SHL.U32 R27, R27, 0x2, RZ ;  /* 0x000000021b1b7824 */ /* 0x000fe200078e00ff */
[----:B------:R3:W-:Y:S01]  /*18e0*/  LDGSTS.E.BYPASS.LTC128B.128 [R10+0x13080], [R32.64+0x40], !P5 ;  /* 0x13080040200a7fae */ /* 0x0007e2000e901d50 */
[----:B------:R-:W-:Y:S01]  /*18f0*/  ISETP.GE.OR P5, PT, R192, UR4, !P2 ;  /* 0x00000004c0007c0c */ /* 0x000fe2000d7a6670 */
[----:B------:R-:W-:Y:S01]  /*1900*/  IMAD.SHL.U32 R23, R15, 0x40, RZ ;  /* 0x000000400f177824 */ /* 0x000fe200078e00ff */
[----:B------:R-:W-:Y:S01]  /*1910*/  LOP3.LUT R18, R28, 0x18, RZ, 0xc0, !PT ;  /* 0x000000181c127812 */ /* 0x000fe200078ec0ff */
[----:B------:R-:W-:Y:S01]  /*1920*/  UIADD3 UR4, UR10, 0x1, URZ ;  /* 0x000000010a047890 */ /* 0x000fe2000fffe03f */
[----:B------:R-:W-:-:S02]  /*1930*/  LOP3.LUT R29, R29, 0xc0, RZ, 0xc0, !PT ;  /* 0x000000c01d1d7812 */ /* 0x000fc400078ec0ff */
[----:B------:R-:W-:Y:S01]  /*1940*/  LOP3.LUT R23, R23, 0x1c0, RZ, 0xc0, !PT ;  /* 0x000001c017177812 */ /* 0x000fe200078ec0ff */
[----:B------:R-:W-:Y:S01]  /*1950*/  UISETP.GE.AND UP0, UPT, UR4, UR12, UPT ;  /* 0x0000000c0400728c */ /* 0x000fe2000bf06270 */
[----:B------:R-:W-:Y:S02]  /*1960*/  SHF.R.U32.HI R26, RZ, 0x4, R26 ;  /* 0x00000004ff1a7819 */ /* 0x000fe4000001161a */
[----:B------:R-:W-:Y:S02]  /*1970*/  SHF.R.U32.HI R28, RZ, 0x3, R23 ;  /* 0x00000003ff1c7819 */ /* 0x000fe40000011617 */
[----:B------:R-:W-:Y:S01]  /*1980*/  LOP3.LUT R30, R29, 0x8, R22, 0xf8, !PT ;  /* 0x000000081d1e7812 */ /* 0x000fe200078ef816 */
[----:B------:R3:W-:Y:S01]  /*1990*/  LDGSTS.E.BYPASS.LTC128B.128 [R10+0x14080], [R32.64+0x80], !P5 ;  /* 0x14080080200a7fae */ /* 0x0007e2000e901d50 */
[C---:B------:R-:W-:Y:S01]  /*19a0*/  LOP3.LUT P5, RZ, R14.reuse, 0x2, RZ, 0xc0, !PT ;  /* 0x000000020eff7812 */ /* 0x040fe200078ac0ff */
[----:B------:R-:W-:Y:S01]  /*19b0*/  IMAD.SHL.U32 R14, R14, 0x40, RZ ;  /* 0x000000400e0e7824 */ /* 0x000fe200078e00ff */
[----:B------:R-:W-:Y:S01]  /*19c0*/  LOP3.LUT R28, R28, R23, R18, 0x1e, !PT ;  /* 0x000000171c1c7212 */ /* 0x000fe200078e1e12 */
[----:B------:R-:W-:Y:S01]  /*19d0*/  @!P1 IMAD.SHL.U32 R23, R8, 0x10, RZ ;  /* 0x0000001008179824 */ /* 0x000fe200078e00ff */
[----:B------:R-:W-:-:S02]  /*19e0*/  SEL R174, R181, 0xfffffff0, !P5 ;  /* 0xfffffff0b5ae7807 */ /* 0x000fc40006800000 */
[----:B------:R-:W-:Y:S01]  /*19f0*/  LOP3.LUT R19, R14, 0x1c0, RZ, 0xc0, !PT ;  /* 0x000001c00e137812 */ /* 0x000fe200078ec0ff */
[----:B------:R-:W-:Y:S01]  /*1a00*/  IMAD.IADD R14, R8, 0x1, -R21 ;  /* 0x00000001080e7824 */ /* 0x000fe200078e0a15 */
[----:B------:R-:W-:Y:S01]  /*1a10*/  PLOP3.LUT P5, PT, PT, PT, UP0, 0x80, 0x0 ;  /* 0x000000000000781c */ /* 0x000fe20003faf008 */
[----:B------:R-:W-:Y:S01]  /*1a20*/  IMAD.IADD R200, R13, 0x1, R28 ;  /* 0x000000010dc87824 */ /* 0x000fe200078e021c */
[----:B------:R-:W-:Y:S01]  /*1a30*/  SHF.R.U32.HI R20, RZ, 0x3, R19 ;  /* 0x00000003ff147819 */ /* 0x000fe20000011613 */
[----:B------:R3:W-:Y:S01]  /*1a40*/  @!P1 LDGSTS.E.BYPASS.LTC128B.128 [R23+0x18280], [R24.64] ;  /* 0x1828000018179fae */ /* 0x0007e2000b901d50 */
[----:B------:R-:W-:Y:S01]  /*1a50*/  SHF.R.S32.HI R13, RZ, 0x1f, R14 ;  /* 0x0000001fff0d7819 */ /* 0x000fe2000001140e */
[----:B------:R-:W-:Y:S01]  /*1a60*/  IMAD.SHL.U32 R200, R200, 0x2, RZ ;  /* 0x00000002c8c87824 */ /* 0x000fe200078e00ff */
[----:B------:R-:W-:Y:S01]  /*1a70*/  LOP3.LUT R20, R20, R19, R184, 0x1e, !PT ;  /* 0x0000001314147212 */ /* 0x000fe200078e1eb8 */
[----:B------:R-:W-:Y:S01]  /*1a80*/  IMAD.SHL.U32 R19, R3, 0x40, RZ ;  /* 0x0000004003137824 */ /* 0x000fe200078e00ff */
[----:B------:R-:W-:Y:S01]  /*1a90*/  LEA.HI R13, R13, R14, RZ, 0x2 ;  /* 0x0000000e0d0d7211 */ /* 0x000fe200078f10ff */
[----:B------:R-:W0:Y:S01]  /*1aa0*/  LDGDEPBAR ;  /* 0x00000000000079af */ /* 0x000e220000000000 */
[----:B------:R-:W-:Y:S01]  /*1ab0*/  LOP3.LUT R22, R31, 0x8, R26, 0xf8, !PT ;  /* 0x000000081f167812 */ /* 0x000fe200078ef81a */
[----:B------:R-:W-:Y:S01]  /*1ac0*/  IMAD.IADD R177, R177, 0x1, R20 ;  /* 0x00000001b1b17824 */ /* 0x000fe200078e0214 */
[----:B------:R-:W-:Y:S01]  /*1ad0*/  LOP3.LUT R19, R19, 0xc0, RZ, 0xc0, !PT ;  /* 0x000000c013137812 */ /* 0x000fe200078ec0ff */
        /* <DEDUP_REMOVED lines=49> */
.L_x_897:
[----:B------:R-:W-:Y:S05]  /*1df0*/  BSYNC B0 ;  /* 0x0000000000007941 */ /* 0x000fea0003800000 */
.L_x_896:
        /* <DEDUP_REMOVED lines=30> */
[----:B------:R-:W-:Y:S01]  /*1fe0*/  CS2R R130, SRZ ;  /* 0x0000000000827805 */ /* 0x000fe2000001ff00 */
        /* <DEDUP_REMOVED lines=64> */
[----:B------:R-:W-:Y:S02]  /*23f0*/  UMOV UR4, URZ ;  /* 0x0000003f00047c82 */ /* 0x000fe40008000000 */
[----:B------:R-:W-:Y:S02]  /*2400*/  UMOV UR23, 0x1 ;  /* 0x0000000100177882 */ /* 0x000fe40000000000 */
[----:B------:R-:W-:Y:S02]  /*2410*/  UMOV UR22, URZ ;  /* 0x0000003f00167c82 */ /* 0x000fe40008000000 */
[----:B------:R-:W-:Y:S02]  /*2420*/  USHF.L.U32 UR19, UR8, 0x7, URZ ;  /* 0x0000000708137899 */ /* 0x000fe4000800063f */
[----:B------:R-:W-:-:S02]  /*2430*/  ULDC UR20, c[0x0][0x168] ;  /* 0x00005a0000147ab9 */ /* 0x000fc40000000800 */
[----:B------:R-:W-:Y:S02]  /*2440*/  UISETP.GT.AND UP5, UPT, UR8, -0x1, UPT ;  /* 0xffffffff0800788c */ /* 0x000fe4000bfa4270 */
[----:B------:R-:W-:Y:S02]  /*2450*/  UISETP.LE.AND UP4, UPT, UR26, UR25, UPT ;  /* 0x000000191a00728c */ /* 0x000fe4000bf83270 */
[----:B------:R-:W-:Y:S02]  /*2460*/  ULOP3.LUT UR21, URZ, UR21, URZ, 0x33, !UPT ;  /* 0x000000153f157292 */ /* 0x000fe4000f8e333f */
[----:B------:R-:W-:Y:S02]  /*2470*/  UIMAD UR13, UR9, UR13, URZ ;  /* 0x0000000d090d72a4 */ /* 0x000fe4000f8e023f */
[----:B------:R-:W-:Y:S02]  /*2480*/  UIMAD UR5, UR9, UR5, URZ ;  /* 0x00000005090572a4 */ /* 0x000fe4000f8e023f */
[----:B------:R-:W-:-:S02]  /*2490*/  ULDC UR18, c[0x0][0x168] ;  /* 0x00005a0000127ab9 */ /* 0x000fc40000000800 */
.L_x_916:
        /* <DEDUP_REMOVED lines=15> */
[----:B------:R-:W-:Y:S02]  /*2590*/  MOV R252, UR10 ;  /* 0x0000000a00fc7c02 */ /* 0x000fe40008000f00 */
[----:B------:R-:W-:Y:S01]  /*25a0*/  SHF.L.U32 R240, R242, 0x2, RZ ;  /* 0x00000002f2f07819 */ /* 0x000fe200000006ff */
[----:B------:R-:W-:Y:S01]  /*25b0*/  LDSM.16.M88.4 R136, [R180+0x80] ;  /* 0x00008000b488783b */ /* 0x000fe20000000200 */
[----:B------:R-:W-:Y:S04]  /*25c0*/  LEA R252, R252, R189, 0x6 ;  /* 0x000000bdfcfc7211 */ /* 0x000fe800078e30ff */
[C---:B------:R-:W-:Y:S02]  /*25d0*/  IADD3 R251, R252.reuse, R208, RZ ;  /* 0x000000d0fcfb7210 */ /* 0x040fe40007ffe0ff */
[----:B------:R-:W-:Y:S01]  /*25e0*/  IADD3 R250, R252, R210, RZ ;  /* 0x000000d2fcfa7210 */ /* 0x000fe20007ffe0ff */
[----:B------:R-:W2:Y:S01]  /*25f0*/  LDSM.16.M88.4 R132, [R183+0xc080] ;  /* 0x00c08000b784783b */ /* 0x000ea20000000200 */
[----:B------:R-:W-:Y:S07]  /*2600*/  IMNMX R251, R211, R251, PT ;  /* 0x000000fbd3fb7217 */ /* 0x000fee0003800200 */
        /* <DEDUP_REMOVED lines=15> */
[----:B------:R-:W-:Y:S04]  /*2700*/  LDS R248, [R240+0x18080] ;  /* 0x01808000f0f87984 */ /* 0x000fe80000000800 */
[----:B------:R-:W-:Y:S01]  /*2710*/  LDS R247, [R240+0x180a0] ;  /* 0x0180a000f0f77984 */ /* 0x000fe20000000800 */
[-C--:B------:R-:W-:Y:S03]  /*2720*/  HMMA.16816.F32.BF16 R28, R140, R146.reuse, RZ ;  /* 0x000000928c1c723c */ /* 0x080fe600000418ff */
[----:B------:R-:W-:Y:S05]  /*2730*/  LDSM.16.M88.4 R140, [R185+0xd080] ;  /* 0x00d08000b98c783b */ /* 0x000fea0000000200 */
[----:B------:R-:W-:Y:S03]  /*2740*/  HMMA.16816.F32.BF16 R32, R132, R146, RZ ;  /* 0x000000928420723c */ /* 0x000fe600000418ff */
[----:B------:R-:W4:Y:S05]  /*2750*/  LDSM.16.M88.4 R132, [R183+0xd880] ;  /* 0x00d88000b784783b */ /* 0x000f2a0000000200 */
[-C--:B-----5:R-:W-:Y:S03]  /*2760*/  HMMA.16816.F32.BF16 R4, R148, R152.reuse, R4 ;  /* 0x000000989404723c */ /* 0x0a0fe60000041804 */
[----:B------:R-:W5:Y:S05]  /*2770*/  LDSM.16.M88.4 R144, [R173+0x2080] ;  /* 0x00208000ad90783b */ /* 0x000f6a0000000200 */
[C---:B--2---:R-:W-:Y:S03]  /*2780*/  HMMA.16816.F32.BF16 R8, R156.reuse, R152, R8 ;  /* 0x000000989c08723c */ /* 0x044fe60000041808 */
[----:B------:R-:W-:Y:S04]  /*2790*/  LDS R246, [R240+0x18100] ;  /* 0x01810000f0f67984 */ /* 0x000fe80000000800 */
[----:B------:R-:W-:Y:S01]  /*27a0*/  LDS R242, [R240+0x18120] ;  /* 0x01812000f0f27984 */ /* 0x000fe20000000800 */
        /* <DEDUP_REMOVED lines=23> */
[C---:B-1----:R-:W-:Y:S08]  /*2920*/  HMMA.16816.F32.BF16 R8, R148.reuse, R144, R8 ;  /* 0x000000909408723c */ /* 0x042ff00000041808 */
[-C--:B------:R-:W-:Y:S08]  /*2930*/  HMMA.16816.F32.BF16 R12, R148, R146.reuse, R12 ;  /* 0x00000092940c723c */ /* 0x080ff0000004180c */
[C---:B------:R-:W-:Y:S08]  /*2940*/  HMMA.16816.F32.BF16 R16, R140.reuse, R146, R16 ;  /* 0x000000928c10723c */ /* 0x040ff00000041810 */
        /* <DEDUP_REMOVED lines=101> */
.L_x_900:
[----:B------:R-:W-:Y:S04]  /*2fa0*/  MOV R4, 0x1 ;  /* 0x0000000100047802 */ /* 0x000fe80000000f00 */
[----:B------:R-:W-:Y:S11]  /*2fb0*/  ISETP.NE.AND P5, PT, R4, c[0x0][0x2a8], PT ;  /* 0x0000aa0004007a0c */ /* 0x000ff60003fa5270 */
[----:B------:R-:W-:Y:S02]  /*2fc0*/  @!UPT UIADD3 URZ, URZ, URZ, URZ ;  /* 0x0000003f3f3ff290 */ /* 0x000fe4000fffe03f */
[----:B------:R-:W-:Y:S05]  /*2fd0*/  @P5 IMAD.HI.U32 R4, R5, c[0x0][0x2ac], RZ ;  /* 0x0000ab0005045a27 */ /* 0x000fea00078e00ff */
[----:B------:R-:W-:Y:S02]  /*2fe0*/  @P5 SHF.R.U32.HI R5, RZ, c[0x0][0x2b0], R4 ;  /* 0x0000ac00ff055a19 */ /* 0x000fe40000011604 */
.L_x_901:
[----:B------:R-:W-:Y:S05]  /*2ff0*/  BSYNC B0 ;  /* 0x0000000000007941 */ /* 0x000fea0003800000 */
.L_x_899:
        /* <DEDUP_REMOVED lines=9> */
.L_x_898:
[----:B--2345:R-:W-:Y:S04]  /*3090*/  IADD3 R4, R252, 0x8, RZ ;  /* 0x00000008fc047810 */ /* 0x03cfe80007ffe0ff */
[----:B------:R-:W-:Y:S01]  /*30a0*/  IADD3 R6, R4, c[0x0][0x2a4], R205 ;  /* 0x0000a90004067a10 */ /* 0x000fe20007ffe0cd */
        /* <DEDUP_REMOVED lines=17> */
.L_x_904:
[----:B------:R-:W-:Y:S04]  /*31c0*/  MOV R4, 0x1 ;  /* 0x0000000100047802 */ /* 0x000fe80000000f00 */
[----:B------:R-:W-:Y:S11]  /*31d0*/  ISETP.NE.AND P5, PT, R4, c[0x0][0x2a8], PT ;  /* 0x0000aa0004007a0c */ /* 0x000ff60003fa5270 */
[----:B------:R-:W-:Y:S02]  /*31e0*/  @!UPT UIADD3 URZ, URZ, URZ, URZ ;  /* 0x0000003f3f3ff290 */ /* 0x000fe4000fffe03f */
[----:B------:R-:W-:Y:S05]  /*31f0*/  @P5 IMAD.HI.U32 R4, R5, c[0x0][0x2ac], RZ ;  /* 0x0000ab0005045a27 */ /* 0x000fea00078e00ff */
[----:B------:R-:W-:Y:S02]  /*3200*/  @P5 SHF.R.U32.HI R5, RZ, c[0x0][0x2b0], R4 ;  /* 0x0000ac00ff055a19 */ /* 0x000fe40000011604 */
.L_x_905:
[----:B------:R-:W-:Y:S05]  /*3210*/  BSYNC B0 ;  /* 0x0000000000007941 */ /* 0x000fea0003800000 */
.L_x_903:
[----:B------:R-:W-:Y:S04]  /*3220*/  IMAD.MOV.U32 R4, RZ, RZ, c[0x0][0x2a8] ;  /* 0x0000aa00ff047624 */ /* 0x000fe800078e00ff */
[----:B------:R-:W-:Y:S04]  /*3230*/  IMAD R5, R5, R4, -UR19 ;  /* 0x8000001305057e24 */ /* 0x000fe8000f8e0204 */
[----:B------:R-:W-:Y:S05]  /*3240*/  IMAD.IADD R6, R5, 0x1, -R204 ;  /* 0x0000000105067824 */ /* 0x000fea00078e0acc */
[----:B------:R-:W-:Y:S02]  /*3250*/  IADD3 R4, R6, c[0x0][0x2a8], RZ ;  /* 0x0000aa0006047a10 */ /* 0x000fe40007ffe0ff */
[----:B------:R-:W-:Y:S02]  /*3260*/  IMNMX R249, R249, R6, !PT ;  /* 0x00000006f9f97217 */ /* 0x000fe40007800200 */
[----:B------:R-:W-:Y:S02]  /*3270*/  IMNMX R185, R185, R4, PT ;  /* 0x00000004b9b97217 */ /* 0x000fe40003800200 */
.L_x_902:
[----:B------:R-:W-:Y:S04]  /*3280*/  IADD3 R4, R252, 0x20, RZ ;  /* 0x00000020fc047810 */ /* 0x000fe80007ffe0ff */
        /* <DEDUP_REMOVED lines=18> */
.L_x_908:
[----:B------:R-:W-:Y:S04]  /*33b0*/  MOV R4, 0x1 ;  /* 0x0000000100047802 */ /* 0x000fe80000000f00 */
[----:B------:R-:W-:Y:S11]  /*33c0*/  ISETP.NE.AND P5, PT, R4, c[0x0][0x2a8], PT ;  /* 0x0000aa0004007a0c */ /* 0x000ff60003fa5270 */
[----:B------:R-:W-:Y:S02]  /*33d0*/  @!UPT UIADD3 URZ, URZ, URZ, URZ ;  /* 0x0000003f3f3ff290 */ /* 0x000fe4000fffe03f */
[----:B------:R-:W-:Y:S05]  /*33e0*/  @P5 IMAD.HI.U32 R4, R5, c[0x0][0x2ac], RZ ;  /* 0x0000ab0005045a27 */ /* 0x000fea00078e00ff */
[----:B------:R-:W-:Y:S02]  /*33f0*/  @P5 SHF.R.U32.HI R5, RZ, c[0x0][0x2b0], R4 ;  /* 0x0000ac00ff055a19 */ /* 0x000fe40000011604 */
.L_x_909:
[----:B------:R-:W-:Y:S05]  /*3400*/  BSYNC B0 ;  /* 0x0000000000007941 */ /* 0x000fea0003800000 */
.L_x_907:
[----:B------:R-:W-:Y:S04]  /*3410*/  IMAD.MOV.U32 R4, RZ, RZ, c[0x0][0x2a8] ;  /* 0x0000aa00ff047624 */ /* 0x000fe800078e00ff */
[----:B------:R-:W-:Y:S04]  /*3420*/  IMAD R5, R5, R4, -UR19 ;  /* 0x8000001305057e24 */ /* 0x000fe8000f8e0204 */
[----:B------:R-:W-:Y:S05]  /*3430*/  IMAD.IADD R5, R5, 0x1, -R204 ;  /* 0x0000000105057824 */ /* 0x000fea00078e0acc */
[----:B------:R-:W-:Y:S02]  /*3440*/  IADD3 R4, R5, c[0x0][0x2a8], RZ ;  /* 0x0000aa0005047a10 */ /* 0x000fe40007ffe0ff */
[----:B------:R-:W-:Y:S02]  /*3450*/  IMNMX R170, R170, R5, !PT ;  /* 0x00000005aaaa7217 */ /* 0x000fe40007800200 */
[----:B------:R-:W-:Y:S02]  /*3460*/  IMNMX R171, R171, R4, PT ;  /* 0x00000004abab7217 */ /* 0x000fe40003800200 */
.L_x_906:
        /* <DEDUP_REMOVED lines=19> */
.L_x_912:
[----:B------:R-:W-:Y:S04]  /*35a0*/  MOV R4, 0x1 ;  /* 0x0000000100047802 */ /* 0x000fe80000000f00 */
[----:B------:R-:W-:Y:S11]  /*35b0*/  ISETP.NE.AND P0, PT, R4, c[0x0][0x2a8], PT ;  /* 0x0000aa0004007a0c */ /* 0x000ff60003f05270 */
[----:B------:R-:W-:Y:S02]  /*35c0*/  @!UPT UIADD3 URZ, URZ, URZ, URZ ;  /* 0x0000003f3f3ff290 */ /* 0x000fe4000fffe03f */
[----:B------:R-:W-:Y:S05]  /*35d0*/  @P0 IMAD.HI.U32 R4, R5, c[0x0][0x2ac], RZ ;  /* 0x0000ab0005040a27 */ /* 0x000fea00078e00ff */
[----:B------:R-:W-:Y:S02]  /*35e0*/  @P0 SHF.R.U32.HI R5, RZ, c[0x0][0x2b0], R4 ;  /* 0x0000ac00ff050a19 */ /* 0x000fe40000011604 */
.L_x_913:
[----:B------:R-:W-:Y:S05]  /*35f0*/  BSYNC B0 ;  /* 0x0000000000007941 */ /* 0x000fea0003800000 */
.L_x_911:
[----:B------:R-:W-:Y:S04]  /*3600*/  IMAD.MOV.U32 R4, RZ, RZ, c[0x0][0x2a8] ;  /* 0x0000aa00ff047624 */ /* 0x000fe800078e00ff */
[----:B------:R-:W-:Y:S04]  /*3610*/  IMAD R5, R5, R4, -UR19 ;  /* 0x8000001305057e24 */ /* 0x000fe8000f8e0204 */
[----:B------:R-:W-:Y:S05]  /*3620*/  IMAD.IADD R5, R5, 0x1, -R204 ;  /* 0x0000000105057824 */ /* 0x000fea00078e0acc */
[----:B------:R-:W-:Y:S02]  /*3630*/  IADD3 R4, R5, c[0x0][0x2a8], RZ ;  /* 0x0000aa0005047a10 */ /* 0x000fe40007ffe0ff */
[----:B------:R-:W-:Y:S02]  /*3640*/  IMNMX R168, R168, R5, !PT ;  /* 0x00000005a8a87217 */ /* 0x000fe40007800200 */
[----:B------:R-:W-:Y:S02]  /*3650*/  IMNMX R169, R169, R4, PT ;  /* 0x00000004a9a97217 */ /* 0x000fe40003800200 */
.L_x_910:
[----:B------:R-:W-:Y:S04]  /*3660*/  DEPBAR.LE SB0, 0x1 ;  /* 0x000080400000791a */ /* 0x000fe80000000000 */
[----:B------:R-:W-:Y:S01]  /*3670*/  BAR.SYNC.DEFER_BLOCKING 0x0 ;  /* 0x0000000000007b1d */ /* 0x000fe20000010000 */
[----:B------:R-:W-:Y:S01]  /*3680*/  UIADD3 UR25, UR10, 0x1, URZ ;  /* 0x000000010a197890 */ /* 0x000fe2000fffe03f */
[----:B------:R-:W-:Y:S03]  /*3690*/  LEA R3, R3, 0x12080, 0x1 ;  /* 0x0001208003037811 */ /* 0x000fe600078e08ff */
        /* <DEDUP_REMOVED lines=19> */
[----:B------:R-:W-:Y:S01]  /*37d0*/  UIMAD UR24, UR25, UR15, UR24 ;  /* 0x0000000f191872a4 */ /* 0x000fe2000f8e0218 */
[----:B------:R-:W-:Y:S01]  /*37e0*/  IMAD.U32 R4, RZ, RZ, UR26 ;  /* 0x0000001aff047e24 */ /* 0x000fe2000f8e00ff */
[----:B------:R-:W-:Y:S02]  /*37f0*/  UIMAD UR25, UR25, -0x40, UR20 ;  /* 0xffffffc0191978a4 */ /* 0x000fe4000f8e0214 */
[----:B------:R-:W-:Y:S01]  /*3800*/  LEA R7, P6, R7, R196, 0x6 ;  /* 0x000000c407077211 */ /* 0x000fe200078c30ff */
[----:B------:R-:W-:Y:S01]  /*3810*/  UIADD3 UR24, UR27, UR24, URZ ;  /* 0x000000181b187290 */ /* 0x000fe2000fffe03f */
        /* <DEDUP_REMOVED lines=14> */
[----:B------:R-:W-:Y:S01]  /*3900*/  LEA R10, P6, R7, c[0x0][0x160], 0x1 ;  /* 0x00005800070a7a11 */ /* 0x000fe200078c08ff */
[----:B------:R-:W-:Y:S01]  /*3910*/  @!P1 IMAD.SHL.U32 R6, R5, 0x4, RZ ;  /* 0x0000000405069824 */ /* 0x000fe200078e00ff */
[----:B------:R-:W-:Y:S02]  /*3920*/  ISETP.GE.OR P5, PT, R192, UR25, !P5 ;  /* 0x00000019c0007c0c */ /* 0x000fe4000efa6670 */
[----:B------:R-:W-:Y:S02]  /*3930*/  @!P1 LEA.HI.X R13, R8, c[0x0][0x25c], R9, 0x2, P0 ;  /* 0x00009700080d9a11 */ /* 0x000fe400000f1409 */
[----:B------:R-:W-:Y:S02]  /*3940*/  LOP3.LUT P0, RZ, R188, 0x2, RZ, 0xc0, !PT ;  /* 0x00000002bcff7812 */ /* 0x000fe4000780c0ff */
[----:B------:R-:W-:Y:S01]  /*3950*/  LEA.HI.X R11, R7, c[0x0][0x164], R4, 0x1, P6 ;  /* 0x00005900070b7a11 */ /* 0x000fe200030f0c04 */
[----:B------:R-:W-:Y:S01]  /*3960*/  IMAD.U32 R4, RZ, RZ, UR23 ;  /* 0x00000017ff047e24 */ /* 0x000fe2000f8e00ff */
[C---:B------:R-:W-:Y:S02]  /*3970*/  ISETP.GE.OR P0, PT, R192.reuse, UR25, !P0 ;  /* 0x00000019c0007c0c */ /* 0x040fe4000c706670 */
        /* <DEDUP_REMOVED lines=10> */
.L_x_914:
[-C--:B--23-5:R-:W-:Y:S01]  /*3a20*/  HMMA.16816.F32.BF16 R4, R132, R136.reuse, RZ ;  /* 0x000000888404723c */ /* 0x0acfe200000418ff */
        /* <DEDUP_REMOVED lines=13> */
[----:B------:R-:W2:Y:S07]  /*3b00*/  LDSM.16.M88.4 R136, [R3+0x1000] ;  /* 0x001000000388783b */ /* 0x000eae0000000200 */
[-C--:B-1----:R-:W-:Y:S01]  /*3b10*/  HMMA.16816.F32.BF16 R20, R132, R32.reuse, RZ ;  /* 0x000000208414723c */ /* 0x082fe200000418ff */
[----:B------:R-:W0:Y:S07]  /*3b20*/  LDGDEPBAR ;  /* 0x00000000000079af */ /* 0x000e2e0000000000 */
[C---:B------:R-:W-:Y:S08]  /*3b30*/  HMMA.16816.F32.BF16 R24, R28.reuse, R32, RZ ;  /* 0x000000201c18723c */ /* 0x040ff000000418ff */
[-C--:B------:R-:W-:Y:S08]  /*3b40*/  HMMA.16816.F32.BF16 R28, R28, R34.reuse, RZ ;  /* 0x000000221c1c723c */ /* 0x080ff000000418ff */
[----:B------:R-:W-:Y:S01]  /*3b50*/  HMMA.16816.F32.BF16 R32, R132, R34, RZ ;  /* 0x000000228420723c */ /* 0x000fe200000418ff */
[----:B------:R-:W1:Y:S07]  /*3b60*/  LDSM.16.M88.4 R132, [R180+0x9080] ;  /* 0x00908000b484783b */ /* 0x000e6e0000000200 */
[-C--:B------:R-:W-:Y:S08]  /*3b70*/  HMMA.16816.F32.BF16 R4, R140, R144.reuse, R4 ;  /* 0x000000908c04723c */ /* 0x080ff00000041804 */
        /* <DEDUP_REMOVED lines=10> */
[-C--:B--2---:R-:W-:Y:S08]  /*3c20*/  HMMA.16816.F32.BF16 R4, R136, R156.reuse, R4 ;  /* 0x0000009c8804723c */ /* 0x084ff00000041804 */
[C---:B------:R-:W-:Y:S08]  /*3c30*/  HMMA.16816.F32.BF16 R8, R160.reuse, R156, R8 ;  /* 0x0000009ca008723c */ /* 0x040ff00000041808 */
[-C--:B------:R-:W-:Y:S08]  /*3c40*/  HMMA.16816.F32.BF16 R12, R160, R158.reuse, R12 ;  /* 0x0000009ea00c723c */ /* 0x080ff0000004180c */
[C---:B------:R-:W-:Y:S08]  /*3c50*/  HMMA.16816.F32.BF16 R16, R136.reuse, R158, R16 ;  /* 0x0000009e8810723c */ /* 0x040ff00000041810 */
[-C--:B-1----:R-:W-:Y:S08]  /*3c60*/  HMMA.16816.F32.BF16 R20, R136, R132.reuse, R20 ;  /* 0x000000848814723c */ /* 0x082ff00000041814 */
        /* <DEDUP_REMOVED lines=30> */
[----:B------:R-:W-:Y:S02]  /*3e50*/  ISETP.GT.AND P5, PT, R250, 0x40, P0 ;  /* 0x00000040fa00780c */ /* 0x000fe400007a4270 */
[-C--:B------:R-:W-:Y:S03]  /*3e60*/  HMMA.16816.F32.BF16 R12, R148, R138.reuse, R12 ;  /* 0x0000008a940c723c */ /* 0x080fe6000004180c */
[----:B------:R-:W-:Y:S01]  /*3e70*/  ISETP.LT.OR P5, PT, R251, 0x41, P5 ;  /* 0x00000041fb00780c */ /* 0x000fe20002fa1670 */
[--C-:B------:R-:W-:Y:S01]  /*3e80*/  FFMA.FTZ R157, R145, c[0x0][0x29c], -R248.reuse ;  /* 0x0000a700919d7a23 */ /* 0x100fe200000108f8 */
[----:B------:R-:W-:Y:S02]  /*3e90*/  FSEL R145, R225, -INF , !P6 ;  /* 0xff800000e1917808 */ /* 0x000fe40007000000 */
[----:B------:R-:W-:Y:S01]  /*3ea0*/  FSEL R147, R228, -INF , !P5 ;  /* 0xff800000e4937808 */ /* 0x000fe20006800000 */
[C---:B------:R-:W-:Y:S01]  /*3eb0*/  HMMA.16816.F32.BF16 R16, R132.reuse, R138, R16 ;  /* 0x0000008a8410723c */ /* 0x040fe20000041810 */
[----:B------:R-:W-:Y:S01]  /*3ec0*/  LDSM.16.M88.4 R136, [R2+0x14080] ;  /* 0x014080000288783b */ /* 0x000fe20000000200 */
[----:B------:R-:W3:Y:S02]  /*3ed0*/  MUFU.EX2 R157, R157 ;  /* 0x0000009d009d7308 */ /* 0x000ee40000000800 */
[--C-:B------:R-:W-:Y:S01]  /*3ee0*/  FFMA.FTZ R147, R147, c[0x0][0x29c], -R248.reuse ;  /* 0x0000a70093937a23 */ /* 0x100fe200000108f8 */
[C---:B------:R-:W-:Y:S01]  /*3ef0*/  ISETP.GT.AND P6, PT, R250.reuse, 0x41, P0 ;  /* 0x00000041fa00780c */ /* 0x040fe200007c4270 */
[--C-:B------:R-:W-:Y:S01]  /*3f00*/  FFMA.FTZ R158, R145, c[0x0][0x29c], -R248.reuse ;  /* 0x0000a700919e7a23 */ /* 0x100fe200000108f8 */
[C---:B------:R-:W-:Y:S02]  /*3f10*/  ISETP.GT.AND P5, PT, R250.reuse, 0x60, P0 ;  /* 0x00000060fa00780c */ /* 0x040fe400007a4270 */
[C---:B------:R-:W-:Y:S02]  /*3f20*/  ISETP.LT.OR P6, PT, R251.reuse, 0x42, P6 ;  /* 0x00000042fb00780c */ /* 0x040fe400037c1670 */
[----:B------:R-:W-:Y:S01]  /*3f30*/  ISETP.LT.OR P5, PT, R251, 0x61, P5 ;  /* 0x00000061fb00780c */ /* 0x000fe20002fa1670 */
[----:B------:R5:W2:Y:S01]  /*3f40*/  MUFU.EX2 R159, R147 ;  /* 0x00000093009f7308 */ /* 0x000aa20000000800 */
[----:B------:R-:W-:Y:S02]  /*3f50*/  FSEL R145, R229, -INF , !P6 ;  /* 0xff800000e5917808 */ /* 0x000fe40007000000 */
[----:B------:R-:W-:Y:S02]  /*3f60*/  FSEL R153, R241, -INF , !P5 ;  /* 0xff800000f1997808 */ /* 0x000fe40006800000 */
[----:B------:R-:W-:Y:S01]  /*3f70*/  ISETP.GT.AND P6, PT, R250, 0x61, P0 ;  /* 0x00000061fa00780c */ /* 0x000fe200007c4270 */
[--C-:B------:R-:W-:Y:S01]  /*3f80*/  FFMA.FTZ R160, R145, c[0x0][0x29c], -R248.reuse ;  /* 0x0000a70091a07a23 */ /* 0x100fe200000108f8 */
[----:B------:R-:W-:Y:S01]  /*3f90*/  ISETP.GT.AND P5, PT, R249, RZ, P0 ;  /* 0x000000fff900720c */ /* 0x000fe200007a4270 */
[--C-:B------:R-:W-:Y:S01]  /*3fa0*/  FFMA.FTZ R165, R153, c[0x0][0x29c], -R248.reuse ;  /* 0x0000a70099a57a23 */ /* 0x100fe200000108f8 */
[----:B------:R-:W-:Y:S01]  /*3fb0*/  ISETP.LT.OR P6, PT, R251, 0x62, P6 ;  /* 0x00000062fb00780c */ /* 0x000fe200037c1670 */
[----:B------:R2:W-:Y:S01]  /*3fc0*/  LDSM.16.M88.4 R152, [R2+0x14880] ;  /* 0x014880000298783b */ /* 0x0005e20000000200 */
[----:B------:R-:W3:Y:S01]  /*3fd0*/  MUFU.EX2 R158, R158 ;  /* 0x0000009e009e7308 */ /* 0x000ee20000000800 */
[----:B------:R-:W-:Y:S01]  /*3fe0*/  ISETP.LT.OR P5, PT, R185, 0x1, P5 ;  /* 0x00000001b900780c */ /* 0x000fe20002fa1670 */
[-C--:B-1----:R-:W-:Y:S03]  /*3ff0*/  HMMA.16816.F32.BF16 R20, R132, R140.reuse, R20 ;  /* 0x0000008c8414723c */ /* 0x082fe60000041814 */
[C---:B------:R-:W-:Y:S01]  /*4000*/  FSEL R161, R212.reuse, -INF , !P5 ;  /* 0xff800000d4a17808 */ /* 0x040fe20006800000 */
[----:B------:R-:W-:Y:S01]  /*4010*/  FFMA.FTZ R212, -R212, R212, 1 ;  /* 0x3f800000d4d47423 */ /* 0x000fe200000101d4 */
[C---:B------:R-:W-:Y:S01]  /*4020*/  FSEL R163, R243.reuse, -INF , !P6 ;  /* 0xff800000f3a37808 */ /* 0x040fe20007000000 */
[----:B------:R-:W-:Y:S01]  /*4030*/  FFMA.FTZ R243, -R243, R243, 1 ;  /* 0x3f800000f3f37423 */ /* 0x000fe200000101f3 */
[----:B------:R-:W-:Y:S01]  /*4040*/  ISETP.GT.AND P6, PT, R249, 0x1, P0 ;  /* 0x00000001f900780c */ /* 0x000fe200007c4270 */
[C---:B------:R-:W-:Y:S01]  /*4050*/  HMMA.16816.F32.BF16 R24, R148.reuse, R140, R24 ;  /* 0x0000008c9418723c */ /* 0x040fe20000041818 */
[----:B------:R1:W-:Y:S01]  /*4060*/  MUFU.EX2 R140, R165 ;  /* 0x000000a5008c7308 */ /* 0x0003e20000000800 */
[----:B-----5:R-:W5:Y:S02]  /*4070*/  LDSM.16.M88.4 R144, [R173+0xa080] ;  /* 0x00a08000ad90783b */ /* 0x020f640000000200 */
[----:B------:R-:W-:Y:S01]  /*4080*/  ISETP.LT.OR P6, PT, R185, 0x2, P6 ;  /* 0x00000002b900780c */ /* 0x000fe200037c1670 */
[----:B------:R-:W-:Y:S01]  /*4090*/  FFMA.FTZ R248, R163, c[0x0][0x29c], -R248 ;  /* 0x0000a700a3f87a23 */ /* 0x000fe200000108f8 */
[----:B------:R-:W-:Y:S02]  /*40a0*/  ISETP.GT.AND P5, PT, R249, 0x20, P0 ;  /* 0x00000020f900780c */ /* 0x000fe400007a4270 */
[-C--:B------:R-:W-:Y:S03]  /*40b0*/  HMMA.16816.F32.BF16 R28, R148, R142.reuse, R28 ;  /* 0x0000008e941c723c */ /* 0x080fe6000004181c */
[----:B------:R-:W1:Y:S01]  /*40c0*/  MUFU.EX2 R160, R160 ;  /* 0x000000a000a07308 */ /* 0x000e620000000800 */
[--C-:B--2---:R-:W-:Y:S01]  /*40d0*/  FFMA.FTZ R2, R161, c[0x0][0x29c], -R247.reuse ;  /* 0x0000a700a1027a23 */ /* 0x104fe200000108f7 */
[----:B------:R-:W-:Y:S02]  /*40e0*/  ISETP.LT.OR P5, PT, R185, 0x21, P5 ;  /* 0x00000021b900780c */ /* 0x000fe40002fa1670 */
[C---:B------:R-:W-:Y:S01]  /*40f0*/  FSEL R252, R213.reuse, -INF , !P6 ;  /* 0xff800000d5fc7808 */ /* 0x040fe20007000000 */
[----:B------:R-:W-:Y:S01]  /*4100*/  HMMA.16816.F32.BF16 R32, R132, R142, R32 ;  /* 0x0000008e8420723c */ /* 0x000fe20000041820 */
[----:B------:R-:W2:Y:S03]  /*4110*/  LDSM.16.M88.4 R132, [R173+0xb080] ;  /* 0x00b08000ad84783b */ /* 0x000ea60000000200 */
[----:B------:R-:W-:Y:S01]  /*4120*/  FFMA.FTZ R213, -R213, R213, 1 ;  /* 0x3f800000d5d57423 */ /* 0x000fe200000101d5 */
[----:B------:R-:W-:Y:S01]  /*4130*/  MUFU.EX2 R2, R2 ;  /* 0x0000000200027308 */ /* 0x000fe20000000800 */
[----:B------:R-:W-:Y:S01]  /*4140*/  ISETP.GT.AND P6, PT, R249, 0x21, P0 ;  /* 0x00000021f900780c */ /* 0x000fe200007c4270 */
[--C-:B------:R-:W-:Y:S01]  /*4150*/  FFMA.FTZ R143, R252, c[0x0][0x29c], -R247.reuse ;  /* 0x0000a700fc8f7a23 */ /* 0x100fe200000108f7 */
[C---:B------:R-:W-:Y:S01]  /*4160*/  FSEL R166, R226.reuse, -INF , !P5 ;  /* 0xff800000e2a67808 */ /* 0x040fe20006800000 */
[----:B------:R-:W-:Y:S01]  /*4170*/  FFMA.FTZ R226, -R226, R226, 1 ;  /* 0x3f800000e2e27423 */ /* 0x000fe200000101e2 */
[----:B------:R-:W-:Y:S02]  /*4180*/  ISETP.LT.OR P6, PT, R185, 0x22, P6 ;  /* 0x00000022b900780c */ /* 0x000fe400037c1670 */
[----:B------:R-:W-:Y:S01]  /*4190*/  ISETP.GT.AND P5, PT, R249, 0x40, P0 ;  /* 0x00000040f900780c */ /* 0x000fe200007a4270 */
[--C-:B------:R-:W-:Y:S01]  /*41a0*/  FFMA.FTZ R142, R166, c[0x0][0x29c], -R247.reuse ;  /* 0x0000a700a68e7a23 */ /* 0x100fe200000108f7 */
[----:B------:R-:W-:Y:S01]  /*41b0*/  FSEL R250, R227, -INF , !P6 ;  /* 0xff800000e3fa7808 */ /* 0x000fe20007000000 */
[----:B------:R-:W1:Y:S01]  /*41c0*/  MUFU.EX2 R143, R143 ;  /* 0x0000008f008f7308 */ /* 0x000e620000000800 */
[----:B------:R-:W-:Y:S01]  /*41d0*/  ISETP.LT.OR P5, PT, R185, 0x41, P5 ;  /* 0x00000041b900780c */ /* 0x000fe20002fa1670 */
[----:B------:R-:W-:Y:S01]  /*41e0*/  FFMA.FTZ R227, -R227, R227, 1 ;  /* 0x3f800000e3e37423 */ /* 0x000fe200000101e3 */
[----:B------:R-:W-:Y:S02]  /*41f0*/  ISETP.GT.AND P6, PT, R249, 0x41, P0 ;  /* 0x00000041f900780c */ /* 0x000fe400007c4270 */
[C---:B------:R-:W-:Y:S01]  /*4200*/  FSEL R164, R230.reuse, -INF , !P5 ;  /* 0xff800000e6a47808 */ /* 0x040fe20006800000 */
[----:B------:R-:W-:Y:S01]  /*4210*/  FFMA.FTZ R230, -R230, R230, 1 ;  /* 0x3f800000e6e67423 */ /* 0x000fe200000101e6 */
[----:B------:R-:W-:Y:S02]  /*4220*/  ISETP.LT.OR P6, PT, R185, 0x42, P6 ;  /* 0x00000042b900780c */ /* 0x000fe400037c1670 */
[----:B------:R-:W-:Y:S01]  /*4230*/  ISETP.GT.AND P5, PT, R249, 0x60, P0 ;  /* 0x00000060f900780c */ /* 0x000fe200007a4270 */
[--C-:B------:R-:W-:Y:S01]  /*4240*/  FFMA.FTZ R164, R164, c[0x0][0x29c], -R247.reuse ;  /* 0x0000a700a4a47a23 */ /* 0x100fe200000108f7 */
[----:B------:R-:W-:Y:S01]  /*4250*/  MUFU.EX2 R142, R142 ;  /* 0x0000008e008e7308 */ /* 0x000fe20000000800 */
[-C--:B-----5:R-:W-:Y:S05]  /*4260*/  HMMA.16816.F32.BF16 R4, R136, R144.reuse, R4 ;  /* 0x000000908804723c */ /* 0x0a0fea0000041804 */
[----:B------:R-:W-:Y:S02]  /*4270*/  ISETP.LT.OR P5, PT, R185, 0x61, P5 ;  /* 0x00000061b900780c */ /* 0x000fe40002fa1670 */
[----:B------:R-:W-:Y:S01]  /*4280*/  FSEL R162, R231, -INF , !P6 ;  /* 0xff800000e7a27808 */ /* 0x000fe20007000000 */
[C---:B------:R-:W-:Y:S01]  /*4290*/  HMMA.16816.F32.BF16 R8, R152.reuse, R144, R8 ;  /* 0x000000909808723c */ /* 0x040fe20000041808 */
[----:B------:R-:W5:Y:S01]  /*42a0*/  LDS R144, [R240+0x18280] ;  /* 0x01828000f0907984 */ /* 0x000f620000000800 */
[----:B------:R-:W1:Y:S02]  /*42b0*/  MUFU.EX2 R141, R248 ;  /* 0x000000f8008d7308 */ /* 0x000e640000000800 */
[--C-:B------:R-:W-:Y:S01]  /*42c0*/  FFMA.FTZ R162, R162, c[0x0][0x29c], -R247.reuse ;  /* 0x0000a700a2a27a23 */ /* 0x100fe200000108f7 */
[----:B------:R-:W-:Y:S01]  /*42d0*/  ISETP.GT.AND P6, PT, R249, 0x61, P0 ;  /* 0x00000061f900780c */ /* 0x000fe200007c4270 */
[----:B------:R-:W-:Y:S01]  /*42e0*/  FFMA.FTZ R231, -R231, R231, 1 ;  /* 0x3f800000e7e77423 */ /* 0x000fe200000101e7 */
[----:B------:R-:W-:Y:S01]  /*42f0*/  FSEL R148, R244, -INF , !P5 ;  /* 0xff800000f4947808 */ /* 0x000fe20006800000 */
[-C--:B------:R-:W-:Y:S03]  /*4300*/  HMMA.16816.F32.BF16 R12, R152, R146.reuse, R12 ;  /* 0x00000092980c723c */ /* 0x080fe6000004180c */
[----:B------:R-:W-:Y:S01]  /*4310*/  ISETP.GT.AND P5, PT, R170, RZ, P0 ;  /* 0x000000ffaa00720c */ /* 0x000fe200007a4270 */
[--C-:B------:R-:W-:Y:S01]  /*4320*/  FFMA.FTZ R145, R250, c[0x0][0x29c], -R247.reuse ;  /* 0x0000a700fa917a23 */ /* 0x100fe200000108f7 */
[----:B------:R-:W-:Y:S01]  /*4330*/  ISETP.LT.OR P6, PT, R185, 0x62, P6 ;  /* 0x00000062b900780c */ /* 0x000fe200037c1670 */
[--C-:B------:R-:W-:Y:S01]  /*4340*/  FFMA.FTZ R148, R148, c[0x0][0x29c], -R247.reuse ;  /* 0x0000a70094947a23 */ /* 0x100fe200000108f7 */
[----:B------:R-:W-:Y:S01]  /*4350*/  MUFU.EX2 R185, R162 ;  /* 0x000000a200b97308 */ /* 0x000fe20000000800 */
[C---:B------:R-:W-:Y:S04]  /*4360*/  HMMA.16816.F32.BF16 R16, R136.reuse, R146, R16 ;  /* 0x000000928810723c */ /* 0x040fe80000041810 */
[----:B------:R-:W-:Y:S01]  /*4370*/  ISETP.LT.OR P5, PT, R171, 0x1, P5 ;  /* 0x00000001ab00780c */ /* 0x000fe20002fa1670 */
[----:B------:R-:W-:Y:S01]  /*4380*/  FFMA.FTZ R244, -R244, R244, 1 ;  /* 0x3f800000f4f47423 */ /* 0x000fe200000101f4 */
[C---:B------:R-:W-:Y:S01]  /*4390*/  FSEL R150, R245.reuse, -INF , !P6 ;  /* 0xff800000f5967808 */ /* 0x040fe20007000000 */
[----:B------:R-:W-:Y:S01]  /*43a0*/  FFMA.FTZ R245, -R245, R245, 1 ;  /* 0x3f800000f5f57423 */ /* 0x000fe200000101f5 */
[-C--:B--2---:R-:W-:Y:S01]  /*43b0*/  HMMA.16816.F32.BF16 R20, R136, R132.reuse, R20 ;  /* 0x000000848814723c */ /* 0x084fe20000041814 */
[----:B------:R2:W-:Y:S02]  /*43c0*/  MUFU.EX2 R146, R164 ;  /* 0x000000a400927308 */ /* 0x0005e40000000800 */
[----:B------:R-:W-:Y:S01]  /*43d0*/  ISETP.GT.AND P6, PT, R170, 0x1, P0 ;  /* 0x00000001aa00780c */ /* 0x000fe200007c4270 */
[----:B------:R-:W-:Y:S01]  /*43e0*/  FFMA.FTZ R247, R150, c[0x0][0x29c], -R247 ;  /* 0x0000a70096f77a23 */ /* 0x000fe200000108f7 */
[C---:B------:R-:W-:Y:S01]  /*43f0*/  FSEL R151, R214.reuse, -INF , !P5 ;  /* 0xff800000d6977808 */ /* 0x040fe20006800000 */
[----:B------:R-:W-:Y:S01]  /*4400*/  FFMA.FTZ R214, -R214, R214, 1 ;  /* 0x3f800000d6d67423 */ /* 0x000fe200000101d6 */
[----:B------:R-:W-:Y:S01]  /*4410*/  ISETP.GT.AND P5, PT, R170, 0x20, P0 ;  /* 0x00000020aa00780c */ /* 0x000fe200007a4270 */
[C---:B------:R-:W-:Y:S03]  /*4420*/  HMMA.16816.F32.BF16 R24, R152.reuse, R132, R24 ;  /* 0x000000849818723c */ /* 0x040fe60000041818 */
[----:B------:R-:W1:Y:S01]  /*4430*/  MUFU.EX2 R145, R145 ;  /* 0x0000009100917308 */ /* 0x000e620000000800 */
[----:B------:R-:W-:Y:S01]  /*4440*/  ISETP.LT.OR P6, PT, R171, 0x2, P6 ;  /* 0x00000002ab00780c */ /* 0x000fe200037c1670 */
[----:B------:R-:W-:Y:S01]  /*4450*/  FFMA.FTZ R150, R151, c[0x0][0x29c], -R246 ;  /* 0x0000a70097967a23 */ /* 0x000fe200000108f6 */
[----:B------:R-:W-:Y:S02]  /*4460*/  ISETP.LT.OR P5, PT, R171, 0x21, P5 ;  /* 0x00000021ab00780c */ /* 0x000fe40002fa1670 */
[-C--:B------:R-:W-:Y:S04]  /*4470*/  HMMA.16816.F32.BF16 R28, R152, R134.reuse, R28 ;  /* 0x00000086981c723c */ /* 0x080fe8000004181c */
[----:B------:R-:W-:Y:S01]  /*4480*/  FSEL R149, R217, -INF , !P6 ;  /* 0xff800000d9957808 */ /* 0x000fe20007000000 */
[----:B------:R-:W-:Y:S01]  /*4490*/  MUFU.EX2 R150, R150 ;  /* 0x0000009600967308 */ /* 0x000fe20000000800 */
[----:B------:R-:W-:Y:S01]  /*44a0*/  FSEL R161, R220, -INF , !P5 ;  /* 0xff800000dca17808 */ /* 0x000fe20006800000 */
[--C-:B-----5:R-:W-:Y:S01]  /*44b0*/  FADD.FTZ R151, R4, -R144.reuse ;  /* 0x8000009004977221 */ /* 0x120fe20000010000 */
[----:B------:R-:W-:Y:S01]  /*44c0*/  HMMA.16816.F32.BF16 R32, R136, R134, R32 ;  /* 0x000000868820723c */ /* 0x000fe20000041820 */
[----:B------:R-:W5:Y:S03]  /*44d0*/  LDS R138, [R240+0x182a0] ;  /* 0x0182a000f08a7984 */ /* 0x000f660000000800 */
[C---:B------:R-:W-:Y:S01]  /*44e0*/  ISETP.GT.AND P6, PT, R170.reuse, 0x21, P0 ;  /* 0x00000021aa00780c */ /* 0x040fe200007c4270 */
[--C-:B------:R-:W-:Y:S01]  /*44f0*/  FADD.FTZ R154, R5, -R144.reuse ;  /* 0x80000090059a7221 */ /* 0x100fe20000010000 */
[----:B------:R-:W-:Y:S01]  /*4500*/  ISETP.GT.AND P5, PT, R170, 0x40, P0 ;  /* 0x00000040aa00780c */ /* 0x000fe200007a4270 */
[----:B----4-:R-:W-:Y:S01]  /*4510*/  FMUL.FTZ R152, R156, R151 ;  /* 0x000000979c987220 */ /* 0x010fe20000410000 */
[----:B------:R-:W-:Y:S01]  /*4520*/  ISETP.LT.OR P6, PT, R171, 0x22, P6 ;  /* 0x00000022ab00780c */ /* 0x000fe200037c1670 */
[----:B------:R-:W-:Y:S01]  /*4530*/  FMUL.FTZ R151, R3, R154 ;  /* 0x0000009a03977220 */ /* 0x000fe20000410000 */
[----:B------:R-:W-:Y:S01]  /*4540*/  ISETP.LT.OR P5, PT, R171, 0x41, P5 ;  /* 0x00000041ab00780c */ /* 0x000fe20002fa1670 */
[----:B------:R-:W-:Y:S01]  /*4550*/  MUFU.EX2 R148, R148 ;  /* 0x0000009400947308 */ /* 0x000fe20000000800 */
[----:B-1----:R-:W-:Y:S01]  /*4560*/  FSEL R165, R221, -INF , !P6 ;  /* 0xff800000dda57808 */ /* 0x002fe20007000000 */
[--C-:B------:R-:W-:Y:S01]  /*4570*/  FADD.FTZ R16, R16, -R144.reuse ;  /* 0x8000009010107221 */ /* 0x100fe20000010000 */
[----:B------:R-:W-:Y:S01]  /*4580*/  FSEL R163, R232, -INF , !P5 ;  /* 0xff800000e8a37808 */ /* 0x000fe20006800000 */
[----:B------:R-:W-:Y:S01]  /*4590*/  FMUL.FTZ R152, R152, R215 ;  /* 0x000000d798987220 */ /* 0x000fe20000410000 */
[C---:B------:R-:W-:Y:S01]  /*45a0*/  ISETP.GT.AND P6, PT, R170.reuse, 0x41, P0 ;  /* 0x00000041aa00780c */ /* 0x040fe200007c4270 */
[----:B------:R-:W-:Y:S01]  /*45b0*/  FMUL.FTZ R151, R151, R216 ;  /* 0x000000d897977220 */ /* 0x000fe20000410000 */
[----:B------:R-:W-:Y:S01]  /*45c0*/  ISETP.GT.AND P5, PT, R170, 0x60, P0 ;  /* 0x00000060aa00780c */ /* 0x000fe200007a4270 */
[----:B---3--:R-:W-:Y:S01]  /*45d0*/  FMUL.FTZ R16, R157, R16 ;  /* 0x000000109d107220 */ /* 0x008fe20000410000 */
[C---:B------:R-:W-:Y:S01]  /*45e0*/  ISETP.LT.OR P6, PT, R171.reuse, 0x42, P6 ;  /* 0x00000042ab00780c */ /* 0x040fe200037c1670 */
[--C-:B------:R-:W-:Y:S01]  /*45f0*/  FADD.FTZ R20, R20, -R144.reuse ;  /* 0x8000009014147221 */ /* 0x100fe20000010000 */
[----:B------:R-:W-:Y:S01]  /*4600*/  ISETP.LT.OR P5, PT, R171, 0x61, P5 ;  /* 0x00000061ab00780c */ /* 0x000fe20002fa1670 */
[--C-:B------:R-:W-:Y:S01]  /*4610*/  FADD.FTZ R21, R21, -R144.reuse ;  /* 0x8000009015157221 */ /* 0x100fe20000010000 */
[----:B------:R-:W-:Y:S01]  /*4620*/  FSEL R167, R233, -INF , !P6 ;  /* 0xff800000e9a77808 */ /* 0x000fe20007000000 */
[----:B------:R-:W-:Y:S01]  /*4630*/  FMUL.FTZ R20, R159, R20 ;  /* 0x000000149f147220 */ /* 0x000fe20000410000 */
[----:B------:R-:W-:Y:S01]  /*4640*/  FSEL R183, R236, -INF , !P5 ;  /* 0xff800000ecb77808 */ /* 0x000fe20006800000 */
[----:B------:R-:W-:Y:S01]  /*4650*/  FADD.FTZ R17, R17, -R144 ;  /* 0x8000009011117221 */ /* 0x000fe20000010000 */
[----:B------:R-:W-:Y:S01]  /*4660*/  ISETP.GT.AND P6, PT, R170, 0x61, P0 ;  /* 0x00000061aa00780c */ /* 0x000fe200007c4270 */
[--C-:B------:R-:W-:Y:S01]  /*4670*/  FFMA.FTZ R149, R149, c[0x0][0x29c], -R246.reuse ;  /* 0x0000a70095957a23 */ /* 0x100fe200000108f6 */
[----:B------:R-:W-:Y:S01]  /*4680*/  ISETP.GT.AND P5, PT, R168, RZ, P0 ;  /* 0x000000ffa800720c */ /* 0x000fe200007a4270 */
[--C-:B------:R-:W-:Y:S01]  /*4690*/  FFMA.FTZ R161, R161, c[0x0][0x29c], -R246.reuse ;  /* 0x0000a700a1a17a23 */ /* 0x100fe200000108f6 */
[----:B------:R-:W-:Y:S01]  /*46a0*/  ISETP.LT.OR P6, PT, R171, 0x62, P6 ;  /* 0x00000062ab00780c */ /* 0x000fe200037c1670 */
[--C-:B------:R-:W-:Y:S01]  /*46b0*/  FFMA.FTZ R165, R165, c[0x0][0x29c], -R246.reuse ;  /* 0x0000a700a5a57a23 */ /* 0x100fe200000108f6 */
[----:B------:R-:W-:Y:S01]  /*46c0*/  ISETP.LT.OR P5, PT, R169, 0x1, P5 ;  /* 0x00000001a900780c */ /* 0x000fe20002fa1670 */
[----:B------:R-:W1:Y:S01]  /*46d0*/  MUFU.EX2 R149, R149 ;  /* 0x0000009500957308 */ /* 0x000e620000000800 */
[----:B------:R-:W-:Y:S01]  /*46e0*/  FSEL R249, R237, -INF , !P6 ;  /* 0xff800000edf97808 */ /* 0x000fe20007000000 */
[----:B------:R-:W-:Y:S01]  /*46f0*/  FMUL.FTZ R17, R158, R17 ;  /* 0x000000119e117220 */ /* 0x000fe20000410000 */
[----:B------:R-:W-:Y:S01]  /*4700*/  FSEL R147, R218, -INF , !P5 ;  /* 0xff800000da937808 */ /* 0x000fe20006800000 */
[----:B------:R-:W-:Y:S01]  /*4710*/  FMUL.FTZ R21, R160, R21 ;  /* 0x00000015a0157220 */ /* 0x000fe20000410000 */
[C---:B------:R-:W-:Y:S01]  /*4720*/  ISETP.GT.AND P6, PT, R168.reuse, 0x1, P0 ;  /* 0x00000001a800780c */ /* 0x040fe200007c4270 */
[----:B------:R-:W-:Y:S01]  /*4730*/  FFMA.FTZ R163, R163, c[0x0][0x29c], -R246 ;  /* 0x0000a700a3a37a23 */ /* 0x000fe200000108f6 */
[----:B------:R-:W-:Y:S01]  /*4740*/  ISETP.GT.AND P5, PT, R168, 0x20, P0 ;  /* 0x00000020a800780c */ /* 0x000fe200007a4270 */
[----:B------:R-:W-:Y:S01]  /*4750*/  FFMA.FTZ R147, R147, c[0x0][0x29c], -R242 ;  /* 0x0000a70093937a23 */ /* 0x000fe200000108f2 */
[C---:B------:R-:W-:Y:S01]  /*4760*/  ISETP.LT.OR P6, PT, R169.reuse, 0x2, P6 ;  /* 0x00000002a900780c */ /* 0x040fe200037c1670 */
[----:B------:R-:W3:Y:S01]  /*4770*/  MUFU.EX2 R161, R161 ;  /* 0x000000a100a17308 */ /* 0x000ee20000000800 */
[----:B------:R-:W-:Y:S01]  /*4780*/  ISETP.LT.OR P5, PT, R169, 0x21, P5 ;  /* 0x00000021a900780c */ /* 0x000fe20002fa1670 */
[--C-:B------:R-:W-:Y:S01]  /*4790*/  FFMA.FTZ R167, R167, c[0x0][0x29c], -R246.reuse ;  /* 0x0000a700a7a77a23 */ /* 0x100fe200000108f6 */
[----:B------:R-:W-:Y:S01]  /*47a0*/  FSEL R171, R219, -INF , !P6 ;  /* 0xff800000dbab7808 */ /* 0x000fe20007000000 */
[--C-:B------:R-:W-:Y:S01]  /*47b0*/  FFMA.FTZ R183, R183, c[0x0][0x29c], -R246.reuse ;  /* 0x0000a700b7b77a23 */ /* 0x100fe200000108f6 */
[----:B------:R-:W-:Y:S01]  /*47c0*/  FSEL R251, R222, -INF , !P5 ;  /* 0xff800000defb7808 */ /* 0x000fe20006800000 */
[----:B------:R-:W-:Y:S01]  /*47d0*/  FFMA.FTZ R246, R249, c[0x0][0x29c], -R246 ;  /* 0x0000a700f9f67a23 */ /* 0x000fe200000108f6 */
[C---:B------:R-:W-:Y:S01]  /*47e0*/  ISETP.GT.AND P6, PT, R168.reuse, 0x21, P0 ;  /* 0x00000021a800780c */ /* 0x040fe200007c4270 */
[--C-:B------:R-:W-:Y:S01]  /*47f0*/  FFMA.FTZ R171, R171, c[0x0][0x29c], -R242.reuse ;  /* 0x0000a700abab7a23 */ /* 0x100fe200000108f2 */
[----:B------:R-:W-:Y:S01]  /*4800*/  ISETP.GT.AND P5, PT, R168, 0x40, P0 ;  /* 0x00000040a800780c */ /* 0x000fe200007a4270 */
[--C-:B------:R-:W-:Y:S01]  /*4810*/  FFMA.FTZ R251, R251, c[0x0][0x29c], -R242.reuse ;  /* 0x0000a700fbfb7a23 */ /* 0x100fe200000108f2 */
[C---:B------:R-:W-:Y:S01]  /*4820*/  ISETP.LT.OR P6, PT, R169.reuse, 0x22, P6 ;  /* 0x00000022a900780c */ /* 0x040fe200037c1670 */
[----:B------:R-:W4:Y:S01]  /*4830*/  MUFU.EX2 R154, R165 ;  /* 0x000000a5009a7308 */ /* 0x000f220000000800 */
[----:B------:R-:W-:Y:S01]  /*4840*/  ISETP.LT.OR P5, PT, R169, 0x41, P5 ;  /* 0x00000041a900780c */ /* 0x000fe20002fa1670 */
[----:B------:R-:W-:Y:S01]  /*4850*/  FFMA.FTZ R217, -R217, R217, 1 ;  /* 0x3f800000d9d97423 */ /* 0x000fe200000101d9 */
[----:B--2---:R-:W-:Y:S02]  /*4860*/  FSEL R164, R223, -INF , !P6 ;  /* 0xff800000dfa47808 */ /* 0x004fe40007000000 */
[C---:B------:R-:W-:Y:S01]  /*4870*/  FSEL R162, R234.reuse, -INF , !P5 ;  /* 0xff800000eaa27808 */ /* 0x040fe20006800000 */
[----:B------:R-:W-:Y:S01]  /*4880*/  FFMA.FTZ R234, -R234, R234, 1 ;  /* 0x3f800000eaea7423 */ /* 0x000fe200000101ea */
[----:B------:R-:W-:Y:S01]  /*4890*/  ISETP.GT.AND P6, PT, R168, 0x41, P0 ;  /* 0x00000041a800780c */ /* 0x000fe200007c4270 */
[--C-:B------:R-:W-:Y:S01]  /*48a0*/  FFMA.FTZ R164, R164, c[0x0][0x29c], -R242.reuse ;  /* 0x0000a700a4a47a23 */ /* 0x100fe200000108f2 */
[----:B------:R-:W-:Y:S01]  /*48b0*/  ISETP.GT.AND P5, PT, R168, 0x60, P0 ;  /* 0x00000060a800780c */ /* 0x000fe200007a4270 */
[--C-:B------:R-:W-:Y:S01]  /*48c0*/  FFMA.FTZ R162, R162, c[0x0][0x29c], -R242.reuse ;  /* 0x0000a700a2a27a23 */ /* 0x100fe200000108f2 */
[----:B------:R-:W-:Y:S01]  /*48d0*/  ISETP.GT.AND P0, PT, R168, 0x61, P0 ;  /* 0x00000061a800780c */ /* 0x000fe20000704270 */
[----:B------:R-:W-:Y:S01]  /*48e0*/  MUFU.EX2 R147, R147 ;  /* 0x0000009300937308 */ /* 0x000fe20000000800 */
[C---:B------:R-:W-:Y:S02]  /*48f0*/  ISETP.LT.OR P6, PT, R169.reuse, 0x42, P6 ;  /* 0x00000042a900780c */ /* 0x040fe400037c1670 */
[C---:B------:R-:W-:Y:S02]  /*4900*/  ISETP.LT.OR P5, PT, R169.reuse, 0x61, P5 ;  /* 0x00000061a900780c */ /* 0x040fe40002fa1670 */
[----:B------:R-:W-:Y:S02]  /*4910*/  ISETP.LT.OR P0, PT, R169, 0x62, P0 ;  /* 0x00000062a900780c */ /* 0x000fe40000701670 */
[C---:B------:R-:W-:Y:S01]  /*4920*/  FSEL R155, R235.reuse, -INF , !P6 ;  /* 0xff800000eb9b7808 */ /* 0x040fe20007000000 */
[----:B------:R-:W-:Y:S01]  /*4930*/  FFMA.FTZ R235, -R235, R235, 1 ;  /* 0x3f800000ebeb7423 */ /* 0x000fe200000101eb */
[----:B------:R-:W-:Y:S01]  /*4940*/  FSEL R153, R238, -INF , !P5 ;  /* 0xff800000ee997808 */ /* 0x000fe20006800000 */
[----:B------:R-:W-:Y:S01]  /*4950*/  MUFU.EX2 R251, R251 ;  /* 0x000000fb00fb7308 */ /* 0x000fe20000000800 */
[----:B------:R-:W-:Y:S01]  /*4960*/  FSEL R139, R239, -INF , !P0 ;  /* 0xff800000ef8b7808 */ /* 0x000fe20004000000 */
[--C-:B------:R-:W-:Y:S01]  /*4970*/  FFMA.FTZ R155, R155, c[0x0][0x29c], -R242.reuse ;  /* 0x0000a7009b9b7a23 */ /* 0x100fe200000108f2 */
[----:B------:R-:W-:Y:S01]  /*4980*/  F2FP.BF16.PACK_AB R151, R151, R152 ;  /* 0x000000989797723e */ /* 0x000fe200000010ff */
[--C-:B------:R-:W-:Y:S01]  /*4990*/  FFMA.FTZ R153, R153, c[0x0][0x29c], -R242.reuse ;  /* 0x0000a70099997a23 */ /* 0x100fe200000108f2 */
[----:B------:R-:W-:Y:S01]  /*49a0*/  F2FP.BF16.PACK_AB R152, R158, R157 ;  /* 0x0000009d9e98723e */ /* 0x000fe200000010ff */
[----:B------:R-:W-:Y:S01]  /*49b0*/  FFMA.FTZ R242, R139, c[0x0][0x29c], -R242 ;  /* 0x0000a7008bf27a23 */ /* 0x000fe200000108f2 */
[----:B------:R-:W-:Y:S01]  /*49c0*/  F2FP.BF16.PACK_AB R3, R3, R156 ;  /* 0x0000009c0303723e */ /* 0x000fe200000010ff */
[----:B------:R-:W-:Y:S01]  /*49d0*/  FFMA.FTZ R139, -R224, R224, 1 ;  /* 0x3f800000e08b7423 */ /* 0x000fe200000101e0 */
[----:B------:R-:W-:Y:S01]  /*49e0*/  F2FP.BF16.PACK_AB R159, R160, R159 ;  /* 0x0000009fa09f723e */ /* 0x000fe200000010ff */
[--C-:B------:R-:W-:Y:S01]  /*49f0*/  FADD.FTZ R157, R32, -R144.reuse ;  /* 0x80000090209d7221 */ /* 0x100fe20000010000 */
[----:B------:R-:W-:Y:S01]  /*4a00*/  MUFU.EX2 R164, R164 ;  /* 0x000000a400a47308 */ /* 0x000fe20000000800 */
[----:B------:R-:W-:Y:S01]  /*4a10*/  FMUL.FTZ R16, R16, R139 ;  /* 0x0000008b10107220 */ /* 0x000fe20000410000 */
[----:B------:R-:W-:Y:S01]  /*4a20*/  PLOP3.LUT P0, PT, PT, PT, UP0, 0x80, 0x0 ;  /* 0x000000000000781c */ /* 0x000fe20003f0f008 */
[----:B------:R-:W-:Y:S02]  /*4a30*/  FFMA.FTZ R139, -R228, R228, 1 ;  /* 0x3f800000e48b7423 */ /* 0x000fe400000101e4 */
[----:B------:R-:W-:Y:S02]  /*4a40*/  FADD.FTZ R144, R33, -R144 ;  /* 0x8000009021907221 */ /* 0x000fe40000010000 */
[--C-:B-----5:R-:W-:Y:S02]  /*4a50*/  FADD.FTZ R33, R6, -R138.reuse ;  /* 0x8000008a06217221 */ /* 0x120fe40000010000 */
[----:B------:R-:W-:Y:S01]  /*4a60*/  FMUL.FTZ R20, R20, R139 ;  /* 0x0000008b14147220 */ /* 0x000fe20000410000 */
[----:B------:R-:W-:Y:S01]  /*4a70*/  F2FP.BF16.PACK_AB R139, R143, R2 ;  /* 0x000000028f8b723e */ /* 0x000fe200000010ff */
[----:B------:R-:W-:Y:S01]  /*4a80*/  FMUL.FTZ R33, R2, R33 ;  /* 0x0000002102217220 */ /* 0x000fe20000410000 */
[----:B------:R-:W-:Y:S01]  /*4a90*/  MUFU.EX2 R247, R247 ;  /* 0x000000f700f77308 */ /* 0x000fe20000000800 */
[----:B------:R-:W2:Y:S01]  /*4aa0*/  LDS R2, [R240+0x18300] ;  /* 0x01830000f0027984 */ /* 0x000ea20000000800 */
[----:B------:R-:W-:Y:S02]  /*4ab0*/  FFMA.FTZ R156, -R225, R225, 1 ;  /* 0x3f800000e19c7423 */ /* 0x000fe400000101e1 */
[----:B------:R-:W-:Y:S01]  /*4ac0*/  FMUL.FTZ R157, R140, R157 ;  /* 0x0000009d8c9d7220 */ /* 0x000fe20000410000 */
[----:B------:R-:W5:Y:S01]  /*4ad0*/  LDS R240, [R240+0x18320] ;  /* 0x01832000f0f07984 */ /* 0x000f620000000800 */
[----:B------:R-:W-:Y:S01]  /*4ae0*/  FMUL.FTZ R17, R17, R156 ;  /* 0x0000009c11117220 */ /* 0x000fe20000410000 */
[----:B------:R-:W-:Y:S01]  /*4af0*/  F2FP.BF16.PACK_AB R140, R141, R140 ;  /* 0x0000008c8d8c723e */ /* 0x000fe200000010ff */
[----:B------:R-:W-:Y:S01]  /*4b00*/  FFMA.FTZ R156, -R229, R229, 1 ;  /* 0x3f800000e59c7423 */ /* 0x000fe200000101e5 */
[----:B------:R1:W-:Y:S01]  /*4b10*/  STS [R200+0x18480], R3 ;  /* 0x01848003c8007388 */ /* 0x0003e20000000800 */
[--C-:B------:R-:W-:Y:S01]  /*4b20*/  FADD.FTZ R158, R7, -R138.reuse ;  /* 0x8000008a079e7221 */ /* 0x100fe20000010000 */
[----:B------:R-:W-:Y:S01]  /*4b30*/  F2FP.BF16.PACK_AB R16, R17, R16 ;  /* 0x000000101110723e */ /* 0x000fe200000010ff */
[----:B------:R-:W-:Y:S01]  /*4b40*/  FMUL.FTZ R21, R21, R156 ;  /* 0x0000009c15157220 */ /* 0x000fe20000410000 */
[----:B------:R-:W-:Y:S01]  /*4b50*/  STS [R200+0x18880], R139 ;  /* 0x0188808bc8007388 */ /* 0x000fe20000000800 */
[--C-:B------:R-:W-:Y:S01]  /*4b60*/  FADD.FTZ R17, R18, -R138.reuse ;  /* 0x8000008a12117221 */ /* 0x100fe20000010000 */
[----:B------:R-:W-:Y:S01]  /*4b70*/  MUFU.EX2 R163, R163 ;  /* 0x000000a300a37308 */ /* 0x000fe20000000800 */
[--C-:B------:R-:W-:Y:S01]  /*4b80*/  FADD.FTZ R18, R19, -R138.reuse ;  /* 0x8000008a13127221 */ /* 0x100fe20000010000 */
[----:B------:R-:W-:Y:S01]  /*4b90*/  F2FP.BF16.PACK_AB R21, R21, R20 ;  /* 0x000000141515723e */ /* 0x000fe200000010ff */
[--C-:B------:R-:W-:Y:S01]  /*4ba0*/  FADD.FTZ R19, R22, -R138.reuse ;  /* 0x8000008a16137221 */ /* 0x100fe20000010000 */
[----:B------:R-:W-:Y:S01]  /*4bb0*/  STS [R201], R152 ;  /* 0x00000098c9007388 */ /* 0x000fe20000000800 */
[C---:B------:R-:W-:Y:S02]  /*4bc0*/  FMUL.FTZ R18, R145.reuse, R18 ;  /* 0x0000001291127220 */ /* 0x040fe40000410000 */
[----:B------:R-:W-:Y:S01]  /*4bd0*/  FMUL.FTZ R17, R142, R17 ;  /* 0x000000118e117220 */ /* 0x000fe20000410000 */
[----:B------:R-:W-:Y:S01]  /*4be0*/  F2FP.BF16.PACK_AB R142, R145, R142 ;  /* 0x0000008e918e723e */ /* 0x000fe200000010ff */
[--C-:B------:R-:W-:Y:S01]  /*4bf0*/  FADD.FTZ R20, R23, -R138.reuse ;  /* 0x8000008a17147221 */ /* 0x100fe20000010000 */
[----:B------:R-:W3:Y:S01]  /*4c00*/  MUFU.EX2 R22, R171 ;  /* 0x000000ab00167308 */ /* 0x000ee20000000800 */
[----:B------:R-:W-:Y:S01]  /*4c10*/  FMUL.FTZ R17, R17, R226 ;  /* 0x000000e211117220 */ /* 0x000fe20000410000 */
[C---:B------:R-:W-:Y:S01]  /*4c20*/  F2FP.BF16.PACK_AB R23, R185.reuse, R146 ;  /* 0x00000092b917723e */ /* 0x040fe200000010ff */
[----:B------:R-:W-:Y:S01]  /*4c30*/  FMUL.FTZ R18, R18, R227 ;  /* 0x000000e312127220 */ /* 0x000fe20000410000 */
[----:B------:R-:W-:Y:S01]  /*4c40*/  STS [R201+0x400], R142 ;  /* 0x0004008ec9007388 */ /* 0x000fe20000000800 */
[----:B------:R-:W-:Y:S02]  /*4c50*/  FMUL.FTZ R19, R146, R19 ;  /* 0x0000001392137220 */ /* 0x000fe40000410000 */
[----:B------:R-:W-:Y:S01]  /*4c60*/  FMUL.FTZ R20, R185, R20 ;  /* 0x00000014b9147220 */ /* 0x000fe20000410000 */
[----:B------:R-:W-:Y:S01]  /*4c70*/  F2FP.BF16.PACK_AB R18, R18, R17 ;  /* 0x000000111212723e */ /* 0x000fe200000010ff */
[----:B------:R-:W-:Y:S01]  /*4c80*/  FMUL.FTZ R19, R19, R230 ;  /* 0x000000e613137220 */ /* 0x000fe20000410000 */
[----:B------:R-:W-:Y:S01]  /*4c90*/  MUFU.EX2 R156, R167 ;  /* 0x000000a7009c7308 */ /* 0x000fe20000000800 */
[----:B------:R-:W-:Y:S02]  /*4ca0*/  FMUL.FTZ R20, R20, R231 ;  /* 0x000000e714147220 */ /* 0x000fe40000410000 */
[----:B------:R-:W-:Y:S02]  /*4cb0*/  FMUL.FTZ R144, R141, R144 ;  /* 0x000000908d907220 */ /* 0x000fe40000410000 */
[----:B------:R-:W-:Y:S02]  /*4cc0*/  FADD.FTZ R141, R34, -R138 ;  /* 0x8000008a228d7221 */ /* 0x000fe40000010000 */
[--C-:B--2---:R-:W-:Y:S02]  /*4cd0*/  FADD.FTZ R17, R8, -R2.reuse ;  /* 0x8000000208117221 */ /* 0x104fe40000010000 */
[--C-:B------:R-:W-:Y:S01]  /*4ce0*/  FADD.FTZ R8, R9, -R2.reuse ;  /* 0x8000000209087221 */ /* 0x100fe20000010000 */
[----:B-1----:R-:W-:Y:S01]  /*4cf0*/  F2FP.BF16.PACK_AB R9, R149, R150 ;  /* 0x000000969509723e */ /* 0x002fe200000010ff */
[--C-:B------:R-:W-:Y:S01]  /*4d00*/  FADD.FTZ R12, R12, -R2.reuse ;  /* 0x800000020c0c7221 */ /* 0x100fe20000010000 */
[----:B------:R-:W-:Y:S01]  /*4d10*/  MUFU.EX2 R162, R162 ;  /* 0x000000a200a27308 */ /* 0x000fe20000000800 */
[----:B------:R-:W-:Y:S02]  /*4d20*/  FADD.FTZ R13, R13, -R2 ;  /* 0x800000020d0d7221 */ /* 0x000fe40000010000 */
[----:B------:R1:W-:Y:S01]  /*4d30*/  STS [R200+0x19480], R9 ;  /* 0x01948009c8007388 */ /* 0x0003e20000000800 */
[----:B------:R-:W-:Y:S01]  /*4d40*/  FADD.FTZ R138, R35, -R138 ;  /* 0x8000008a238a7221 */ /* 0x000fe20000010000 */
[----:B------:R-:W-:Y:S01]  /*4d50*/  F2FP.BF16.PACK_AB R35, R20, R19 ;  /* 0x000000131423723e */ /* 0x000fe200000010ff */
[----:B---3--:R-:W-:Y:S01]  /*4d60*/  FMUL.FTZ R12, R161, R12 ;  /* 0x0000000ca10c7220 */ /* 0x008fe20000410000 */
[C---:B----4-:R-:W-:Y:S01]  /*4d70*/  F2FP.BF16.PACK_AB R20, R154.reuse, R161 ;  /* 0x000000a19a14723e */ /* 0x050fe200000010ff */
[----:B------:R-:W-:Y:S02]  /*4d80*/  FMUL.FTZ R13, R154, R13 ;  /* 0x0000000d9a0d7220 */ /* 0x000fe40000410000 */
[----:B------:R-:W-:Y:S01]  /*4d90*/  FFMA.FTZ R19, -R220, R220, 1 ;  /* 0x3f800000dc137423 */ /* 0x000fe200000101dc */
[----:B------:R-:W2:Y:S01]  /*4da0*/  MUFU.EX2 R155, R155 ;  /* 0x0000009b009b7308 */ /* 0x000ea20000000800 */
[----:B------:R-:W-:Y:S02]  /*4db0*/  FFMA.FTZ R34, -R221, R221, 1 ;  /* 0x3f800000dd227423 */ /* 0x000fe400000101dd */
[----:B------:R-:W-:Y:S02]  /*4dc0*/  FMUL.FTZ R17, R150, R17 ;  /* 0x0000001196117220 */ /* 0x000fe40000410000 */
[----:B------:R-:W-:Y:S02]  /*4dd0*/  FMUL.FTZ R8, R149, R8 ;  /* 0x0000000895087220 */ /* 0x000fe40000410000 */
[----:B------:R-:W-:Y:S02]  /*4de0*/  FMUL.FTZ R12, R12, R19 ;  /* 0x000000130c0c7220 */ /* 0x000fe40000410000 */
[----:B------:R-:W-:Y:S01]  /*4df0*/  FMUL.FTZ R13, R13, R34 ;  /* 0x000000220d0d7220 */ /* 0x000fe20000410000 */
[----:B------:R-:W-:Y:S01]  /*4e00*/  MUFU.EX2 R153, R153 ;  /* 0x0000009900997308 */ /* 0x000fe20000000800 */
[----:B------:R-:W-:Y:S02]  /*4e10*/  FMUL.FTZ R17, R17, R214 ;  /* 0x000000d611117220 */ /* 0x000fe40000410000 */
[----:B------:R-:W-:Y:S01]  /*4e20*/  FMUL.FTZ R8, R8, R217 ;  /* 0x000000d908087220 */ /* 0x000fe20000410000 */
[----:B------:R-:W-:Y:S01]  /*4e30*/  F2FP.BF16.PACK_AB R12, R13, R12 ;  /* 0x0000000c0d0c723e */ /* 0x000fe200000010ff */
[----:B------:R-:W-:Y:S01]  /*4e40*/  FMUL.FTZ R141, R148, R141 ;  /* 0x0000008d948d7220 */ /* 0x000fe20000410000 */
[----:B------:R-:W-:Y:S01]  /*4e50*/  F2FP.BF16.PACK_AB R13, R22, R147 ;  /* 0x00000093160d723e */ /* 0x000fe200000010ff */
[----:B------:R-:W-:Y:S01]  /*4e60*/  FADD.FTZ R24, R24, -R2 ;  /* 0x8000000218187221 */ /* 0x000fe20000010000 */
[----:B------:R-:W-:Y:S01]  /*4e70*/  F2FP.BF16.PACK_AB R17, R8, R17 ;  /* 0x000000110811723e */ /* 0x000fe200000010ff */
[----:B-----5:R-:W-:Y:S01]  /*4e80*/  FADD.FTZ R10, R10, -R240 ;  /* 0x800000f00a0a7221 */ /* 0x020fe20000010000 */
[----:B------:R-:W-:Y:S01]  /*4e90*/  MUFU.EX2 R183, R183 ;  /* 0x000000b700b77308 */ /* 0x000fe20000000800 */
[----:B------:R-:W-:Y:S01]  /*4ea0*/  F2FP.BF16.PACK_AB R8, R164, R251 ;  /* 0x000000fba408723e */ /* 0x000fe200000010ff */
[----:B------:R-:W-:Y:S01]  /*4eb0*/  STS [R200+0x19880], R13 ;  /* 0x0198800dc8007388 */ /* 0x000fe20000000800 */
[----:B------:R-:W-:Y:S01]  /*4ec0*/  F2FP.BF16.PACK_AB R148, R247, R148 ;  /* 0x00000094f794723e */ /* 0x000fe200000010ff */
[----:B------:R-:W-:Y:S01]  /*4ed0*/  FMUL.FTZ R24, R163, R24 ;  /* 0x00000018a3187220 */ /* 0x000fe20000410000 */
[----:B--2---:R-:W-:Y:S01]  /*4ee0*/  F2FP.BF16.PACK_AB R3, R155, R162 ;  /* 0x000000a29b03723e */ /* 0x004fe200000010ff */
[----:B------:R-:W-:Y:S01]  /*4ef0*/  STS [R201+0x1000], R20 ;  /* 0x00100014c9007388 */ /* 0x000fe20000000800 */
[----:B------:R-:W-:Y:S01]  /*4f00*/  FMUL.FTZ R10, R147, R10 ;  /* 0x0000000a930a7220 */ /* 0x000fe20000410000 */
[----:B------:R-:W-:Y:S01]  /*4f10*/  F2FP.BF16.PACK_AB R163, R156, R163 ;  /* 0x000000a39ca3723e */ /* 0x000fe200000010ff */
[----:B-1----:R-:W-:Y:S01]  /*4f20*/  FFMA.FTZ R9, -R218, R218, 1 ;  /* 0x3f800000da097423 */ /* 0x002fe200000101da */
[----:B------:R-:W1:Y:S01]  /*4f30*/  MUFU.EX2 R246, R246 ;  /* 0x000000f600f67308 */ /* 0x000e620000000800 */
[----:B------:R2:W-:Y:S01]  /*4f40*/  STS [R201+0x1400], R8 ;  /* 0x00140008c9007388 */ /* 0x0005e20000000800 */
[--C-:B------:R-:W-:Y:S02]  /*4f50*/  FADD.FTZ R25, R25, -R2.reuse ;  /* 0x8000000219197221 */ /* 0x100fe40000010000 */
[--C-:B------:R-:W-:Y:S01]  /*4f60*/  FADD.FTZ R28, R28, -R2.reuse ;  /* 0x800000021c1c7221 */ /* 0x100fe20000010000 */
[----:B------:R-:W-:Y:S01]  /*4f70*/  STS [R200+0x1a480], R159 ;  /* 0x01a4809fc8007388 */ /* 0x000fe20000000800 */
[----:B------:R-:W-:Y:S02]  /*4f80*/  FADD.FTZ R29, R29, -R2 ;  /* 0x800000021d1d7221 */ /* 0x000fe40000010000 */
[----:B------:R-:W-:Y:S01]  /*4f90*/  FMUL.FTZ R9, R10, R9 ;  /* 0x000000090a097220 */ /* 0x000fe20000410000 */
[----:B------:R-:W-:Y:S01]  /*4fa0*/  STS [R200+0x1a880], R23 ;  /* 0x01a88017c8007388 */ /* 0x000fe20000000800 */
[----:B------:R-:W3:Y:S01]  /*4fb0*/  MUFU.EX2 R242, R242 ;  /* 0x000000f200f27308 */ /* 0x000ee20000000800 */
[----:B------:R-:W-:Y:S02]  /*4fc0*/  FMUL.FTZ R158, R143, R158 ;  /* 0x0000009e8f9e7220 */ /* 0x000fe40000410000 */
[----:B------:R-:W-:Y:S01]  /*4fd0*/  STS [R201+0x2000], R140 ;  /* 0x0020008cc9007388 */ /* 0x000fe20000000800 */
[----:B------:R-:W-:Y:S02]  /*4fe0*/  FMUL.FTZ R33, R33, R212 ;  /* 0x000000d421217220 */ /* 0x000fe40000410000 */
[----:B------:R-:W-:Y:S01]  /*4ff0*/  FMUL.FTZ R158, R158, R213 ;  /* 0x000000d59e9e7220 */ /* 0x000fe20000410000 */
[----:B------:R-:W-:Y:S01]  /*5000*/  STS [R201+0x2400], R148 ;  /* 0x00240094c9007388 */ /* 0x000fe20000000800 */
[--C-:B------:R-:W-:Y:S02]  /*5010*/  FADD.FTZ R11, R11, -R240.reuse ;  /* 0x800000f00b0b7221 */ /* 0x100fe40000010000 */
[--C-:B------:R-:W-:Y:S01]  /*5020*/  FADD.FTZ R14, R14, -R240.reuse ;  /* 0x800000f00e0e7221 */ /* 0x100fe20000010000 */
[----:B------:R-:W-:Y:S01]  /*5030*/  STS [R200+0x1b480], R163 ;  /* 0x01b480a3c8007388 */ /* 0x000fe20000000800 */
[--C-:B------:R-:W-:Y:S01]  /*5040*/  FADD.FTZ R15, R15, -R240.reuse ;  /* 0x800000f00f0f7221 */ /* 0x100fe20000010000 */
[----:B------:R-:W-:Y:S01]  /*5050*/  F2FP.BF16.PACK_AB R33, R158, R33 ;  /* 0x000000219e21723e */ /* 0x000fe200000010ff */
[----:B------:R-:W-:Y:S01]  /*5060*/  FMUL.FTZ R11, R22, R11 ;  /* 0x0000000b160b7220 */ /* 0x000fe20000410000 */
[----:B-1----:R-:W-:Y:S01]  /*5070*/  F2FP.BF16.PACK_AB R2, R246, R183 ;  /* 0x000000b7f602723e */ /* 0x002fe200000010ff */
[----:B------:R1:W-:Y:S01]  /*5080*/  STS [R200+0x1b880], R3 ;  /* 0x01b88003c8007388 */ /* 0x0003e20000000800 */
[----:B--2---:R-:W-:Y:S02]  /*5090*/  FFMA.FTZ R8, -R219, R219, 1 ;  /* 0x3f800000db087423 */ /* 0x004fe400000101db */
[----:B------:R-:W-:Y:S01]  /*50a0*/  FMUL.FTZ R14, R251, R14 ;  /* 0x0000000efb0e7220 */ /* 0x000fe20000410000 */
[----:B------:R2:W-:Y:S01]  /*50b0*/  STS [R201+0x3000], R2 ;  /* 0x00300002c9007388 */ /* 0x0005e20000000800 */
[----:B------:R-:W-:Y:S02]  /*50c0*/  FMUL.FTZ R15, R164, R15 ;  /* 0x0000000fa40f7220 */ /* 0x000fe40000410000 */
[----:B------:R-:W-:Y:S01]  /*50d0*/  FFMA.FTZ R20, -R223, R223, 1 ;  /* 0x3f800000df147423 */ /* 0x000fe200000101df */
[----:B---3--:R-:W-:Y:S01]  /*50e0*/  F2FP.BF16.PACK_AB R10, R242, R153 ;  /* 0x00000099f20a723e */ /* 0x008fe200000010ff */
[----:B------:R-:W-:Y:S02]  /*50f0*/  FMUL.FTZ R8, R11, R8 ;  /* 0x000000080b087220 */ /* 0x000fe40000410000 */
[----:B------:R-:W-:Y:S02]  /*5100*/  FMUL.FTZ R20, R15, R20 ;  /* 0x000000140f147220 */ /* 0x000fe40000410000 */
[----:B------:R-:W-:Y:S01]  /*5110*/  STS [R201+0x3400], R10 ;  /* 0x0034000ac9007388 */ /* 0x000fe20000000800 */
[----:B------:R-:W-:Y:S01]  /*5120*/  F2FP.BF16.PACK_AB R9, R8, R9 ;  /* 0x000000090809723e */ /* 0x000fe200000010ff */
[--C-:B------:R-:W-:Y:S02]  /*5130*/  FADD.FTZ R8, R27, -R240.reuse ;  /* 0x800000f01b087221 */ /* 0x100fe40000010000 */
[----:B------:R-:W-:Y:S01]  /*5140*/  BAR.SYNC.DEFER_BLOCKING 0x0 ;  /* 0x0000000000007b1d */ /* 0x000fe20000010000 */
[----:B------:R-:W-:Y:S02]  /*5150*/  FMUL.FTZ R138, R247, R138 ;  /* 0x0000008af78a7220 */ /* 0x000fe40000410000 */
[----:B------:R-:W-:Y:S02]  /*5160*/  FFMA.FTZ R32, -R241, R241, 1 ;  /* 0x3f800000f1207423 */ /* 0x000fe400000101f1 */
[----:B------:R-:W-:Y:S02]  /*5170*/  FMUL.FTZ R8, R155, R8 ;  /* 0x000000089b087220 */ /* 0x000fe40000410000 */
[----:B------:R-:W-:Y:S02]  /*5180*/  FMUL.FTZ R141, R141, R244 ;  /* 0x000000f48d8d7220 */ /* 0x000fe40000410000 */
[----:B-1----:R-:W-:Y:S02]  /*5190*/  FFMA.FTZ R3, -R222, R222, 1 ;  /* 0x3f800000de037423 */ /* 0x002fe400000101de */
[----:B------:R-:W-:Y:S02]  /*51a0*/  FMUL.FTZ R138, R138, R245 ;  /* 0x000000f58a8a7220 */ /* 0x000fe40000410000 */
[----:B------:R-:W-:Y:S02]  /*51b0*/  FMUL.FTZ R3, R14, R3 ;  /* 0x000000030e037220 */ /* 0x000fe40000410000 */
[----:B------:R-:W-:Y:S01]  /*51c0*/  FMUL.FTZ R25, R156, R25 ;  /* 0x000000199c197220 */ /* 0x000fe20000410000 */
[----:B------:R-:W-:Y:S01]  /*51d0*/  F2FP.BF16.PACK_AB R138, R138, R141 ;  /* 0x0000008d8a8a723e */ /* 0x000fe200000010ff */
[----:B------:R-:W-:Y:S01]  /*51e0*/  FMUL.FTZ R32, R157, R32 ;  /* 0x000000209d207220 */ /* 0x000fe20000410000 */
[----:B------:R-:W-:Y:S01]  /*51f0*/  F2FP.BF16.PACK_AB R20, R20, R3 ;  /* 0x000000031414723e */ /* 0x000fe200000010ff */
[--C-:B------:R-:W-:Y:S02]  /*5200*/  FADD.FTZ R3, R26, -R240.reuse ;  /* 0x800000f01a037221 */ /* 0x100fe40000010000 */
[----:B------:R-:W-:Y:S02]  /*5210*/  FMUL.FTZ R243, R144, R243 ;  /* 0x000000f390f37220 */ /* 0x000fe40000410000 */
[----:B------:R-:W-:Y:S01]  /*5220*/  FMUL.FTZ R3, R162, R3 ;  /* 0x00000003a2037220 */ /* 0x000fe20000410000 */
[----:B------:R-:W-:Y:S01]  /*5230*/  STS [R200+0x1c480], R151 ;  /* 0x01c48097c8007388 */ /* 0x000fe20000000800 */
[----:B------:R-:W-:Y:S01]  /*5240*/  FFMA.FTZ R19, -R232, R232, 1 ;  /* 0x3f800000e8137423 */ /* 0x000fe200000101e8 */
[----:B------:R-:W-:Y:S01]  /*5250*/  F2FP.BF16.PACK_AB R32, R243, R32 ;  /* 0x00000020f320723e */ /* 0x000fe200000010ff */
[----:B------:R-:W-:Y:S01]  /*5260*/  FFMA.FTZ R34, -R233, R233, 1 ;  /* 0x3f800000e9227423 */ /* 0x000fe200000101e9 */
[----:B------:R-:W-:Y:S01]  /*5270*/  STS [R200+0x1c880], R33 ;  /* 0x01c88021c8007388 */ /* 0x000fe20000000800 */
[--C-:B------:R-:W-:Y:S02]  /*5280*/  FADD.FTZ R30, R30, -R240.reuse ;  /* 0x800000f01e1e7221 */ /* 0x100fe40000010000 */
        /* <DEDUP_REMOVED lines=12> */
[----:B------:R-:W-:Y:S01]  /*5350*/  FMUL.FTZ R28, R183, R28 ;  /* 0x0000001cb71c7220 */ /* 0x000fe20000410000 */
[----:B------:R-:W-:Y:S01]  /*5360*/  MOV R3, UR4 ;  /* 0x0000000400037c02 */ /* 0x000fe20008000f00 */
[----:B------:R-:W-:Y:S01]  /*5370*/  FMUL.FTZ R29, R246, R29 ;  /* 0x0000001df61d7220 */ /* 0x000fe20000410000 */
[----:B------:R-:W-:Y:S01]  /*5380*/  STS [R201+0x5000], R12 ;  /* 0x0050000cc9007388 */ /* 0x000fe20000000800 */
[----:B------:R-:W-:Y:S02]  /*5390*/  FFMA.FTZ R141, -R236, R236, 1 ;  /* 0x3f800000ec8d7423 */ /* 0x000fe400000101ec */
[----:B------:R-:W-:Y:S01]  /*53a0*/  FFMA.FTZ R144, -R237, R237, 1 ;  /* 0x3f800000ed907423 */ /* 0x000fe200000101ed */
[----:B------:R-:W-:Y:S01]  /*53b0*/  STS [R201+0x5400], R20 ;  /* 0x00540014c9007388 */ /* 0x000fe20000000800 */
[----:B------:R-:W-:Y:S02]  /*53c0*/  FFMA.FTZ R11, -R238, R238, 1 ;  /* 0x3f800000ee0b7423 */ /* 0x000fe400000101ee */
[----:B--2---:R-:W-:Y:S01]  /*53d0*/  FFMA.FTZ R2, -R239, R239, 1 ;  /* 0x3f800000ef027423 */ /* 0x004fe200000101ef */
[----:B------:R-:W-:Y:S01]  /*53e0*/  STS [R200+0x1e480], R21 ;  /* 0x01e48015c8007388 */ /* 0x000fe20000000800 */
[----:B------:R-:W-:Y:S01]  /*53f0*/  FMUL.FTZ R28, R28, R141 ;  /* 0x0000008d1c1c7220 */ /* 0x000fe20000410000 */
[----:B------:R-:W-:Y:S01]  /*5400*/  F2FP.BF16.PACK_AB R141, R34, R19 ;  /* 0x00000013228d723e */ /* 0x000fe200000010ff */
[----:B------:R-:W-:Y:S01]  /*5410*/  FMUL.FTZ R29, R29, R144 ;  /* 0x000000901d1d7220 */ /* 0x000fe20000410000 */
[----:B------:R-:W-:Y:S01]  /*5420*/  STS [R200+0x1e880], R35 ;  /* 0x01e88023c8007388 */ /* 0x000fe20000000800 */
[----:B------:R-:W-:Y:S02]  /*5430*/  FMUL.FTZ R11, R30, R11 ;  /* 0x0000000b1e0b7220 */ /* 0x000fe40000410000 */
[----:B------:R-:W-:Y:S01]  /*5440*/  FMUL.FTZ R2, R31, R2 ;  /* 0x000000021f027220 */ /* 0x000fe20000410000 */
[----:B------:R-:W-:Y:S01]  /*5450*/  STS [R201+0x6000], R32 ;  /* 0x00600020c9007388 */ /* 0x000fe20000000800 */
[----:B------:R-:W-:Y:S01]  /*5460*/  IMAD R3, R3, 0x1800, R182 ;  /* 0x0000180003037824 */ /* 0x000fe200078e02b6 */
[----:B------:R-:W-:Y:S02]  /*5470*/  F2FP.BF16.PACK_AB R144, R29, R28 ;  /* 0x0000001c1d90723e */ /* 0x000fe400000010ff */
[----:B------:R-:W-:Y:S01]  /*5480*/  STS [R201+0x6400], R138 ;  /* 0x0064008ac9007388 */ /* 0x000fe20000000800 */
[----:B------:R-:W-:Y:S02]  /*5490*/  F2FP.BF16.PACK_AB R2, R2, R11 ;  /* 0x0000000b0202723e */ /* 0x000fe400000010ff */
[----:B------:R-:W-:Y:S01]  /*54a0*/  SHF.L.U32 R160, R3, 0x1, RZ ;  /* 0x0000000103a07819 */ /* 0x000fe200000006ff */
        /* <DEDUP_REMOVED lines=108> */
[----:B------:R-:W-:Y:S02]  /*5b70*/  IADD3.X R7, R4, UR6, R7, P5, P0 ;  /* 0x0000000604077c10 */ /* 0x000fe4000afe0407 */
[----:B------:R-:W-:Y:S02]  /*5b80*/  LEA R10, P0, R8, c[0x0][0x280], 0x2 ;  /* 0x0000a000080a7a11 */ /* 0x000fe400078010ff */
[----:B------:R-:W-:Y:S02]  /*5b90*/  LEA R12, P5, R6, c[0x0][0x1f0], 0x1 ;  /* 0x00007c00060c7a11 */ /* 0x000fe400078a08ff */
[----:B------:R-:W-:Y:S01]  /*5ba0*/  LEA.HI.X R11, R8, c[0x0][0x284], R7, 0x2, P0 ;  /* 0x0000a100080b7a11 */ /* 0x000fe200000f1407 */
[----:B------:R-:W-:Y:S01]  /*5bb0*/  IMAD.U32 R7, RZ, RZ, UR22 ;  /* 0x00000016ff077e24 */ /* 0x000fe2000f8e00ff */
[----:B------:R-:W-:Y:S01]  /*5bc0*/  LEA.HI.X R13, R6, c[0x0][0x1f4], R5, 0x1, P5 ;  /* 0x00007d00060d7a11 */ /* 0x000fe200028f0c05 */
[----:B------:R-:W-:Y:S01]  /*5bd0*/  IMAD.U32 R5, RZ, RZ, UR22 ;  /* 0x00000016ff057e24 */ /* 0x000fe2000f8e00ff */
[C---:B------:R-:W-:Y:S01]  /*5be0*/  ISETP.GE.OR P5, PT, R192.reuse, UR24, !P3 ;  /* 0x00000018c0007c0c */ /* 0x040fe2000dfa6670 */
[----:B------:R-:W-:Y:S01]  /*5bf0*/  IMAD R4, R7, 0x3000, R198 ;  /* 0x0000300007047824 */ /* 0x000fe200078e02c6 */
[----:B------:R-:W-:Y:S02]  /*5c00*/  ISETP.GE.OR P0, PT, R192, UR24, !P2 ;  /* 0x00000018c0007c0c */ /* 0x000fe4000d706670 */
[----:B------:R-:W-:Y:S02]  /*5c10*/  @!P1 LEA R5, R5, R202, 0x6 ;  /* 0x000000ca05059211 */ /* 0x000fe400078e30ff */
[----:B------:R-:W-:Y:S01]  /*5c20*/  @!PT LDS RZ, [RZ] ;  /* 0x00000000fffff984 */ /* 0x000fe20000000800 */
[----:B------:R-:W-:Y:S01]  /*5c30*/  @!PT LDS RZ, [RZ] ;  /* 0x00000000fffff984 */ /* 0x000fe20000000800 */
[----:B------:R-:W-:Y:S01]  /*5c40*/  @!PT LDS RZ, [RZ] ;  /* 0x00000000fffff984 */ /* 0x000fe20000000800 */
[----:B------:R1:W-:Y:S03]  /*5c50*/  LDGSTS.E.BYPASS.LTC128B.128 [R4], [R12.64], !P6 ;  /* 0x000000000c047fae */ /* 0x0003e6000f101d50 */
[----:B------:R-:W-:Y:S04]  /*5c60*/  @!P1 IMAD.SHL.U32 R9, R5, 0x4, RZ ;  /* 0x0000000405099824 */ /* 0x000fe800078e00ff */
[----:B------:R1:W-:Y:S06]  /*5c70*/  LDGSTS.E.BYPASS.LTC128B.128 [R4+0x1000], [R12.64+0x40], !P5 ;  /* 0x010000400c047fae */ /* 0x0003ec000e901d50 */
[----:B------:R1:W-:Y:S06]  /*5c80*/  LDGSTS.E.BYPASS.LTC128B.128 [R4+0x2000], [R12.64+0x80], !P0 ;  /* 0x020000800c047fae */ /* 0x0003ec000c101d50 */
[----:B------:R1:W-:Y:S02]  /*5c90*/  @!P1 LDGSTS.E.BYPASS.LTC128B.128 [R9+0x18280], [R10.64] ;  /* 0x182800000a099fae */ /* 0x0003e4000b901d50 */
.L_x_915:
        /* <DEDUP_REMOVED lines=83> */
[----:B------:R-:W-:Y:S01]  /*61d0*/  IADD3 R33, P0, R206, UR14, RZ ;  /* 0x0000000ece217c10 */ /* 0x000fe2000ff1e0ff */
[----:B------:R-:W-:Y:S01]  /*61e0*/  HMMA.16816.F32.BF16 R24, R152, R28, R24 ;  /* 0x0000001c9818723c */ /* 0x000fe20000041818 */
[----:B------:R-:W-:Y:S01]  /*61f0*/  IMAD.U32 R32, RZ, RZ, UR14 ;  /* 0x0000000eff207e24 */ /* 0x000fe2000f8e00ff */
[----:B------:R-:W-:Y:S04]  /*6200*/  UIADD3 UR14, UR22, 0x1, URZ ;  /* 0x00000001160e7890 */ /* 0x000fe8000fffe03f */
[----:B------:R-:W-:Y:S01]  /*6210*/  LEA.HI.X.SX32 R32, R32, R209, 0x1, P0 ;  /* 0x000000d120207211 */ /* 0x000fe200000f0eff */
[----:B------:R-:W-:Y:S01]  /*6220*/  USEL UR22, UR14, URZ, !UP1 ;  /* 0x0000003f0e167287 */ /* 0x000fe2000c800000 */
[-C--:B----4-:R-:W-:Y:S05]  /*6230*/  HMMA.16816.F32.BF16 R4, R132, R30.reuse, R4 ;  /* 0x0000001e8404723c */ /* 0x090fea0000041804 */
[C---:B------:R-:W-:Y:S03]  /*6240*/  LEA R140, P0, R33.reuse, c[0x0][0x220], 0x2 ;  /* 0x00008800218c7a11 */ /* 0x040fe600078010ff */
        /* <DEDUP_REMOVED lines=148> */
.L_x_895:
[----:B------:R-:W-:Y:S05]  /*6b90*/  @P1 EXIT ;  /* 0x000000000000194d */ /* 0x000fea0003800000 */
[----:B------:R-:W1:Y:S01]  /*6ba0*/  S2R R0, SR_CTAID.Y ;  /* 0x0000000000007919 */ /* 0x000e620000002600 */
[----:B------:R-:W-:Y:S01]  /*6bb0*/  MOV R2, 0x1 ;  /* 0x0000000100027802 */ /* 0x000fe20000000f00 */
[----:B------:R-:W-:Y:S02]  /*6bc0*/  UIMAD UR5, UR8, 0x3000, URZ ;  /* 0x00003000080578a4 */ /* 0x000fe4000f8e023f */
[----:B------:R-:W2:Y:S04]  /*6bd0*/  S2R R3, SR_TID.X ;  /* 0x0000000000037919 */ /* 0x000ea80000002100 */
[----:B------:R-:W-:Y:S01]  /*6be0*/  BAR.SYNC.DEFER_BLOCKING 0x1, 0x100 ;  /* 0x0044000000007b1d */ /* 0x000fe20000010000 */
[----:B------:R-:W-:Y:S01]  /*6bf0*/  ISETP.NE.AND P1, PT, R2, c[0x0][0x338], PT ;  /* 0x0000ce0002007a0c */ /* 0x000fe20003f25270 */
[----:B------:R-:W-:-:S04]  /*6c00*/  USHF.R.S32.HI UR4, URZ, 0x1f, UR5 ;  /* 0x0000001f3f047899 */ /* 0x000fc80008011405 */
[----:B------:R-:W3:Y:S08]  /*6c10*/  S2R R2, SR_CTAID.Z ;  /* 0x0000000000027919 */ /* 0x000ef00000002700 */
[----:B-1----:R-:W-:Y:S01]  /*6c20*/  @P1 IMAD.HI.U32 R4, R0, c[0x0][0x33c], RZ ;  /* 0x0000cf0000041a27 */ /* 0x002fe200078e00ff */
[----:B--2---:R-:W-:-:S04]  /*6c30*/  IADD3 R6, P0, R3, UR5, RZ ;  /* 0x0000000503067c10 */ /* 0x004fc8000ff1e0ff */
[----:B------:R-:W-:Y:S02]  /*6c40*/  @P1 SHF.R.U32.HI R0, RZ, c[0x0][0x340], R4 ;  /* 0x0000d000ff001a19 */ /* 0x000fe40000011604 */
[----:B------:R-:W-:Y:S02]  /*6c50*/  LEA.HI.X.SX32 R7, R3, UR4, 0x1, P0 ;  /* 0x0000000403077c11 */ /* 0x000fe400080f0eff */
[----:B------:R-:W-:-:S03]  /*6c60*/  SHF.R.S32.HI R3, RZ, 0x1f, R0 ;  /* 0x0000001fff037819 */ /* 0x000fc60000011400 */
[----:B------:R-:W-:-:S04]  /*6c70*/  IMAD.WIDE.U32 R8, R0, c[0x0][0x328], R6 ;  /* 0x0000ca0000087a25 */ /* 0x000fc800078e0006 */
[C---:B------:R-:W-:Y:S02]  /*6c80*/  IMAD R5, R3.reuse, c[0x0][0x328], RZ ;  /* 0x0000ca0003057a24 */ /* 0x040fe400078e02ff */
[----:B------:R-:W-:Y:S02]  /*6c90*/  IMAD R3, R3, c[0x0][0x300], RZ ;  /* 0x0000c00003037a24 */ /* 0x000fe400078e02ff */
        /* <DEDUP_REMOVED lines=115> */
.L_x_917:
        /* <DEDUP_REMOVED lines=11> */
.L_x_1423:


//--------------------- .text._ZN7cutlass13device_kernelIN5flash19enable_sm80_to_sm89INS1_16FlashAttnBwdSm80INS1_25CollectiveMainloopBwdSm80ILi2ELi2EN4cute5tupleIJNS5_1CILi64EEENS7_ILi128EEENS7_ILi96EEEEEENS_10bfloat16_tEfNS_4arch4Sm80ELb0ELb1ELb1ELb0ELb1ELb0ELb0ELb0ELi2ELi2ELi4ELi2ELb0EEENS1_24CollectiveEpilogueBwdGQAISB_fSE_Li256ELb0ELb1EEENS1_19SingleTileSchedulerILb0ELb0ELb0ELi128EEEEEEEEEvNT_6ParamsE --------------------------
	.section	.text._ZN7cutlass13device_kernelIN5flash19enable_sm80_to_sm89INS1_16FlashAttnBwdSm80INS1_25CollectiveMainloopBwdSm80ILi2ELi2EN4cute5tupleIJNS5_1CILi64EEENS7_ILi128EEENS7_ILi96EEEEEENS_10bfloat16_tEfNS_4arch4Sm80ELb0ELb1ELb1ELb0ELb1ELb0ELb0ELb0ELi2ELi2ELi4ELi2ELb0EEENS1_24CollectiveEpilogueBwdGQAISB_fSE_Li256ELb0ELb1EEENS1_19SingleTileSchedulerILb0ELb0ELb0ELi128EEEEEEEEEvNT_6ParamsE,"ax",@progbits
	.sectioninfo	@"SHI_REGISTERS=255"
	.align	128
.text._ZN7cutlass13device_kernelIN5flash19enable_sm80_to_sm89INS1_16FlashAttnBwdSm80INS1_25CollectiveMainloopBwdSm80ILi2ELi2EN4cute5tupleIJNS5_1CILi64EEENS7_ILi128EEENS7_ILi96EEEEEENS_10bfloat16_tEfNS_4arch4Sm80ELb0ELb1ELb1ELb0ELb1ELb0ELb0ELb0ELi2ELi2ELi4ELi2ELb0EEENS1_24CollectiveEpilogueBwdGQAISB_fSE_Li256ELb0ELb1EEENS1_19SingleTileSchedulerILb0ELb0ELb0ELi128EEEEEEEEEvNT_6ParamsE:
        .type           _ZN7cutlass13device_kernelIN5flash19enable_sm80_to_sm89INS1_16FlashAttnBwdSm80INS1_25CollectiveMainloopBwdSm80ILi2ELi2EN4cute5tupleIJNS5_1CILi64EEENS7_ILi128EEENS7_ILi96EEEEEENS_10bfloat16_tEfNS_4arch4Sm80ELb0ELb1ELb1ELb0ELb1ELb0ELb0ELb0ELi2ELi2ELi4ELi2ELb0EEENS1_24CollectiveEpilogueBwdGQAISB_fSE_Li256ELb0ELb1EEENS1_19SingleTileSchedulerILb0ELb0ELb0ELi128EEEEEEEEEvNT_6ParamsE,@function
        .size           _ZN7cutlass13device_kernelIN5flash19enable_sm80_to_sm89INS1_16FlashAttnBwdSm80INS1_25CollectiveMainloopBwdSm80ILi2ELi2EN4cute5tupleIJNS5_1CILi64EEENS7_ILi128EEENS7_ILi96EEEEEENS_10bfloat16_tEfNS_4arch4Sm80ELb0ELb1ELb1ELb0ELb1ELb0ELb0ELb0ELi2ELi2ELi4ELi2ELb0EEENS1_24CollectiveEpilogueBwdGQAISB_fSE_Li256ELb0ELb1EEENS1_19SingleTileSchedulerILb0ELb0ELb0ELi128EEEEEEEEEvNT_6ParamsE,(.L_x_1424 - _ZN7cutlass13device_kernelIN5flash19enable_sm80_to_sm89INS1_16FlashAttnBwdSm80INS1_25CollectiveMainloopBwdSm80ILi2ELi2EN4cute5tupleIJNS5_1CILi64EEENS7_ILi128EEENS7_ILi96EEEEEENS_10bfloat16_tEfNS_4arch4Sm80ELb0ELb1ELb1ELb0ELb1ELb0ELb0ELb0ELi2ELi2ELi4ELi2ELb0EEENS1_24CollectiveEpilogueBwdGQAISB_fSE_Li256ELb0ELb1EEENS1_19SingleTileSchedulerILb0ELb0ELb0ELi128EEEEEEEEEvNT_6ParamsE)
        .other          _ZN7cutlass13device_kernelIN5flash19enable_sm80_to_sm89INS1_16FlashAttnBwdSm80INS1_25CollectiveMainloopBwdSm80ILi2ELi2EN4cute5tupleIJNS5_1CILi64EEENS7_ILi128EEENS7_ILi96EEEEEENS_10bfloat16_tEfNS_4arch4Sm80ELb0ELb1ELb1ELb0ELb1ELb0ELb0ELb0ELi2ELi2ELi4ELi2ELb0EEENS1_24CollectiveEpilogueBwdGQAISB_fSE_Li256ELb0ELb1EEENS1_19SingleTileSchedulerILb0ELb0ELb0ELi128EEEEEEEEEvNT_6ParamsE,@"STO_CUDA_ENTRY STV_DEFAULT"
_ZN7cutlass13device_kernelIN5flash19enable_sm80_to_sm89INS1_16FlashAttnBwdSm80INS1_25CollectiveMainloopBwdSm80ILi2ELi2EN4cute5tupleIJNS5_1CILi64EEENS7_ILi128EEENS7_ILi96EEEEEENS_10bfloat16_tEfNS_4arch4Sm80ELb0ELb1ELb1ELb0ELb1ELb0ELb0ELb0ELi2ELi2ELi4ELi2ELb0EEENS1_24CollectiveEpilogueBwdGQAISB_fSE_Li256ELb0ELb1EEENS1_19SingleTileSchedulerILb0ELb0ELb0ELi128EEEEEEEEEvNT_6ParamsE:
        /* <DEDUP_REMOVED lines=26> */
.L_x_918:
        /* <DEDUP_REMOVED lines=14> */
[----:B------:R-:W-:Y:S01]  /*0280*/  ULDC.64 UR16, c[0x0][0x118] ;  /* 0x0000460000107ab9 */ /* 0x000fe20000000a00 */
        /* <DEDUP_REMOVED lines=436> */
.L_x_921:
[----:B------:R-:W-:Y:S05]  /*1dd0*/  BSYNC B0 ;  /* 0x0000000000007941 */ /* 0x000fea0003800000 */
.L_x_920:
        /* <DEDUP_REMOVED lines=95> */
[----:B------:R-:W-:Y:S02]  /*23d0*/  ULDC UR5, c[0x0][0x290] ;  /* 0x0000a40000057ab9 */ /* 0x000fe40000000800 */
        /* <DEDUP_REMOVED lines=10> */
[----:B------:R-:W-:Y:S02]  /*2480*/  UIMAD UR5, UR9, UR5, URZ ;  /* 0x00000005090572a4 */ /* 0x000fe4000f8e023f */
[----:B------:R-:W-:Y:S02]  /*2490*/  ULDC UR18, c[0x0][0x168] ;  /* 0x00005a0000127ab9 */ /* 0x000fe40000000800 */
.L_x_940:
        /* <DEDUP_REMOVED lines=161> */
[----:B--234-:R-:W-:Y:S01]  /*2eb0*/  IMAD.MOV.U32 R4, RZ, RZ, c[0x0][0x168] ;  /* 0x00005a00ff047624 */ /* 0x01cfe200078e00ff */
        /* <DEDUP_REMOVED lines=13> */
.L_x_924:
[----:B------:R-:W-:Y:S04]  /*2f90*/  MOV R4, 0x1 ;  /* 0x0000000100047802 */ /* 0x000fe80000000f00 */
[----:B------:R-:W-:Y:S11]  /*2fa0*/  ISETP.NE.AND P5, PT, R4, c[0x0][0x2a8], PT ;  /* 0x0000aa0004007a0c */ /* 0x000ff60003fa5270 */
[----:B------:R-:W-:Y:S02]  /*2fb0*/  @!UPT UIADD3 URZ, URZ, URZ, URZ ;  /* 0x0000003f3f3ff290 */ /* 0x000fe4000fffe03f */
[----:B------:R-:W-:Y:S05]  /*2fc0*/  @P5 IMAD.HI.U32 R4, R5, c[0x0][0x2ac], RZ ;  /* 0x0000ab0005045a27 */ /* 0x000fea00078e00ff */
[----:B------:R-:W-:Y:S02]  /*2fd0*/  @P5 SHF.R.U32.HI R5, RZ, c[0x0][0x2b0], R4 ;  /* 0x0000ac00ff055a19 */ /* 0x000fe40000011604 */
.L_x_925:
[----:B------:R-:W-:Y:S05]  /*2fe0*/  BSYNC B0 ;  /* 0x0000000000007941 */ /* 0x000fea0003800000 */
.L_x_923:
        /* <DEDUP_REMOVED lines=9> */
.L_x_922:
[----:B--234-:R-:W-:Y:S04]  /*3080*/  IADD3 R7, R145, 0x8, RZ ;  /* 0x0000000891077810 */ /* 0x01cfe80007ffe0ff */
        /* <DEDUP_REMOVED lines=18> */
.L_x_928:
[----:B------:R-:W-:Y:S04]  /*31b0*/  MOV R4, 0x1 ;  /* 0x0000000100047802 */ /* 0x000fe80000000f00 */
[----:B------:R-:W-:Y:S11]  /*31c0*/  ISETP.NE.AND P5, PT, R4, c[0x0][0x2a8], PT ;  /* 0x0000aa0004007a0c */ /* 0x000ff60003fa5270 */
[----:B------:R-:W-:Y:S02]  /*31d0*/  @!UPT UIADD3 URZ, URZ, URZ, URZ ;  /* 0x0000003f3f3ff290 */ /* 0x000fe4000fffe03f */
[----:B------:R-:W-:Y:S05]  /*31e0*/  @P5 IMAD.HI.U32 R4, R5, c[0x0][0x2ac], RZ ;  /* 0x0000ab0005045a27 */ /* 0x000fea00078e00ff */
[----:B------:R-:W-:Y:S02]  /*31f0*/  @P5 SHF.R.U32.HI R5, RZ, c[0x0][0x2b0], R4 ;  /* 0x0000ac00ff055a19 */ /* 0x000fe40000011604 */
.L_x_929:
[----:B------:R-:W-:Y:S05]  /*3200*/  BSYNC B0 ;  /* 0x0000000000007941 */ /* 0x000fea0003800000 */
.L_x_927:
[----:B------:R-:W-:Y:S04]  /*3210*/  IMAD.MOV.U32 R4, RZ, RZ, c[0x0][0x2a8] ;  /* 0x0000aa00ff047624 */ /* 0x000fe800078e00ff */
[----:B------:R-:W-:Y:S04]  /*3220*/  IMAD R4, R5, R4, -UR19 ;  /* 0x8000001305047e24 */ /* 0x000fe8000f8e0204 */
[----:B------:R-:W-:Y:S05]  /*3230*/  IMAD.IADD R7, R4, 0x1, -R205 ;  /* 0x0000000104077824 */ /* 0x000fea00078e0acd */
[----:B------:R-:W-:Y:S02]  /*3240*/  IADD3 R5, R7, c[0x0][0x2a8], RZ ;  /* 0x0000aa0007057a10 */ /* 0x000fe40007ffe0ff */
[----:B------:R-:W-:Y:S02]  /*3250*/  IMNMX R250, R250, R7, !PT ;  /* 0x00000007fafa7217 */ /* 0x000fe40007800200 */
[----:B------:R-:W-:Y:S02]  /*3260*/  IMNMX R186, R186, R5, PT ;  /* 0x00000005baba7217 */ /* 0x000fe40003800200 */
.L_x_926:
        /* <DEDUP_REMOVED lines=19> */
.L_x_932:
[----:B------:R-:W-:Y:S04]  /*33a0*/  MOV R4, 0x1 ;  /* 0x0000000100047802 */ /* 0x000fe80000000f00 */
[----:B------:R-:W-:Y:S11]  /*33b0*/  ISETP.NE.AND P5, PT, R4, c[0x0][0x2a8], PT ;  /* 0x0000aa0004007a0c */ /* 0x000ff60003fa5270 */
[----:B------:R-:W-:Y:S02]  /*33c0*/  @!UPT UIADD3 URZ, URZ, URZ, URZ ;  /* 0x0000003f3f3ff290 */ /* 0x000fe4000fffe03f */
[----:B------:R-:W-:Y:S05]  /*33d0*/  @P5 IMAD.HI.U32 R4, R5, c[0x0][0x2ac], RZ ;  /* 0x0000ab0005045a27 */ /* 0x000fea00078e00ff */
[----:B------:R-:W-:Y:S02]  /*33e0*/  @P5 SHF.R.U32.HI R5, RZ, c[0x0][0x2b0], R4 ;  /* 0x0000ac00ff055a19 */ /* 0x000fe40000011604 */
.L_x_933:
[----:B------:R-:W-:Y:S05]  /*33f0*/  BSYNC B0 ;  /* 0x0000000000007941 */ /* 0x000fea0003800000 */
.L_x_931:
[----:B------:R-:W-:Y:S04]  /*3400*/  IMAD.MOV.U32 R4, RZ, RZ, c[0x0][0x2a8] ;  /* 0x0000aa00ff047624 */ /* 0x000fe800078e00ff */
[----:B------:R-:W-:Y:S04]  /*3410*/  IMAD R4, R5, R4, -UR19 ;  /* 0x8000001305047e24 */ /* 0x000fe8000f8e0204 */
[----:B------:R-:W-:Y:S05]  /*3420*/  IMAD.IADD R5, R4, 0x1, -R205 ;  /* 0x0000000104057824 */ /* 0x000fea00078e0acd */
[----:B------:R-:W-:Y:S02]  /*3430*/  IADD3 R4, R5, c[0x0][0x2a8], RZ ;  /* 0x0000aa0005047a10 */ /* 0x000fe40007ffe0ff */
[----:B------:R-:W-:Y:S02]  /*3440*/  IMNMX R170, R170, R5, !PT ;  /* 0x00000005aaaa7217 */ /* 0x000fe40007800200 */
[----:B------:R-:W-:Y:S02]  /*3450*/  IMNMX R171, R171, R4, PT ;  /* 0x00000004abab7217 */ /* 0x000fe40003800200 */
.L_x_930:
        /* <DEDUP_REMOVED lines=19> */
.L_x_936:
[----:B------:R-:W-:Y:S04]  /*3590*/  MOV R4, 0x1 ;  /* 0x0000000100047802 */ /* 0x000fe80000000f00 */
[----:B------:R-:W-:Y:S11]  /*35a0*/  ISETP.NE.AND P0, PT, R4, c[0x0][0x2a8], PT ;  /* 0x0000aa0004007a0c */ /* 0x000ff60003f05270 */
[----:B------:R-:W-:Y:S02]  /*35b0*/  @!UPT UIADD3 URZ, URZ, URZ, URZ ;  /* 0x0000003f3f3ff290 */ /* 0x000fe4000fffe03f */
[----:B------:R-:W-:Y:S05]  /*35c0*/  @P0 IMAD.HI.U32 R4, R5, c[0x0][0x2ac], RZ ;  /* 0x0000ab0005040a27 */ /* 0x000fea00078e00ff */
[----:B------:R-:W-:Y:S02]  /*35d0*/  @P0 SHF.R.U32.HI R5, RZ, c[0x0][0x2b0], R4 ;  /* 0x0000ac00ff050a19 */ /* 0x000fe40000011604 */
.L_x_937:
[----:B------:R-:W-:Y:S05]  /*35e0*/  BSYNC B0 ;  /* 0x0000000000007941 */ /* 0x000fea0003800000 */
.L_x_935:
[----:B------:R-:W-:Y:S04]  /*35f0*/  IMAD.MOV.U32 R4, RZ, RZ, c[0x0][0x2a8] ;  /* 0x0000aa00ff047624 */ /* 0x000fe800078e00ff */
[----:B------:R-:W-:Y:S04]  /*3600*/  IMAD R4, R5, R4, -UR19 ;  /* 0x8000001305047e24 */ /* 0x000fe8000f8e0204 */
[----:B------:R-:W-:Y:S05]  /*3610*/  IMAD.IADD R5, R4, 0x1, -R205 ;  /* 0x0000000104057824 */ /* 0x000fea00078e0acd */
[----:B------:R-:W-:Y:S02]  /*3620*/  IADD3 R4, R5, c[0x0][0x2a8], RZ ;  /* 0x0000aa0005047a10 */ /* 0x000fe40007ffe0ff */
[----:B------:R-:W-:Y:S02]  /*3630*/  IMNMX R168, R168, R5, !PT ;  /* 0x00000005a8a87217 */ /* 0x000fe40007800200 */
[----:B------:R-:W-:Y:S02]  /*3640*/  IMNMX R169, R169, R4, PT ;  /* 0x00000004a9a97217 */ /* 0x000fe40003800200 */
.L_x_934:
        /* <DEDUP_REMOVED lines=9> */
[----:B------:R2:W1:Y:S04]  /*36e0*/  LDSM.16.M88.4 R140, [R183+0x12080] ;  /* 0x01208000b78c783b */ /* 0x0004680000000200 */
[----:B------:R2:W1:Y:S04]  /*36f0*/  LDSM.16.M88.4 R148, [R183+0x12880] ;  /* 0x01288000b794783b */ /* 0x0004680000000200 */
[----:B------:R2:W1:Y:S04]  /*3700*/  LDSM.16.M88.4 R136, [R180+0x6080] ;  /* 0x00608000b488783b */ /* 0x0004680000000200 */
[----:B------:R2:W1:Y:S04]  /*3710*/  LDSM.16.M88.4 R32, [R180+0x7080] ;  /* 0x00708000b420783b */ /* 0x0004680000000200 */
[----:B------:R2:W1:Y:S04]  /*3720*/  LDSM.16.M88.4 R144, [R173+0x6080] ;  /* 0x00608000ad90783b */ /* 0x0004680000000200 */
[----:B------:R2:W1:Y:S01]  /*3730*/  LDSM.16.M88.4 R152, [R173+0x7080] ;  /* 0x00708000ad98783b */ /* 0x0004620000000200 */
[----:B------:R-:W-:-:S05]  /*3740*/  @P0 BRA `(.L_x_938) ;  /* 0x000002d000000947 */ /* 0x000fca0003800000 */
[----:B------:R-:W5:Y:S01]  /*3750*/  @!P1 S2R R5, SR_CTAID.Y ;  /* 0x0000000000059919 */ /* 0x000f620000002600 */
        /* <DEDUP_REMOVED lines=12> */
[----:B-----5:R-:W-:Y:S01]  /*3820*/  @!P1 SHF.R.S32.HI R6, RZ, 0x1f, R5 ;  /* 0x0000001fff069819 */ /* 0x020fe20000011405 */
        /* <DEDUP_REMOVED lines=31> */
.L_x_938:
        /* <DEDUP_REMOVED lines=552> */
.L_x_939:
        /* <DEDUP_REMOVED lines=239> */
.L_x_919:
[----:B------:R-:W-:Y:S05]  /*6b90*/  @P1 EXIT ;  /* 0x000000000000194d */ /* 0x000fea0003800000 */
[----:B------:R-:W1:Y:S01]  /*6ba0*/  S2R R0, SR_CTAID.Y ;  /* 0x0000000000007919 */ /* 0x000e620000002600 */
[----:B------:R-:W-:Y:S01]  /*6bb0*/  IMAD.MOV.U32 R3, RZ, RZ, 0x1 ;  /* 0x00000001ff037424 */ /* 0x000fe200078e00ff */
[----:B------:R-:W-:Y:S01]  /*6bc0*/  ULDC UR5, c[0x0][0x358] ;  /* 0x0000d60000057ab9 */ /* 0x000fe20000000800 */
[----:B------:R-:W-:Y:S01]  /*6bd0*/  BSSY B0, `(.L_x_941) ;  /* 0x000001f000007945 */ /* 0x000fe20003800000 */
[----:B------:R-:W2:Y:S01]  /*6be0*/  S2R R2, SR_CTAID.Z ;  /* 0x0000000000027919 */ /* 0x000ea20000002700 */
[----:B------:R-:W-:-:S03]  /*6bf0*/  UIMAD UR5, UR8, UR5, URZ ;  /* 0x00000005080572a4 */ /* 0x000fc6000f8e023f */
[----:B------:R-:W-:Y:S01]  /*6c00*/  BAR.SYNC.DEFER_BLOCKING 0x1, 0x100 ;  /* 0x0044000000007b1d */ /* 0x000fe20000010000 */
[----:B------:R-:W-:-:S05]  /*6c10*/  ISETP.NE.AND P0, PT, R3, c[0x0][0x338], PT ;  /* 0x0000ce0003007a0c */ /* 0x000fca0003f05270 */
[----:B------:R-:W3:Y:S01]  /*6c20*/  S2R R7, SR_TID.X ;  /* 0x0000000000077919 */ /* 0x000ee20000002100 */
[----:B------:R-:W-:Y:S02]  /*6c30*/  ULDC UR4, c[0x0][0x2f4] ;  /* 0x0000bd0000047ab9 */ /* 0x000fe40000000800 */
[----:B------:R-:W-:-:S04]  /*6c40*/  UIMAD UR5, UR5, UR4, URZ ;  /* 0x00000004050572a4 */ /* 0x000fc8000f8e023f */
[----:B------:R-:W-:Y:S01]  /*6c50*/  USHF.R.S32.HI UR4, URZ, 0x1f, UR5 ;  /* 0x0000001f3f047899 */ /* 0x000fe20008011405 */
[----:B-1----:R-:W-:-:S04]  /*6c60*/  @P0 IMAD.HI.U32 R3, R0, c[0x0][0x33c], RZ ;  /* 0x0000cf0000030a27 */ /* 0x002fc800078e00ff */
[----:B--2---:R-:W-:Y:S02]  /*6c70*/  IMAD R9, R2, c[0x0][0x2f4], RZ ;  /* 0x0000bd0002097a24 */ /* 0x004fe400078e02ff */
[----:B------:R-:W-:Y:S01]  /*6c80*/  IMAD.MOV.U32 R10, RZ, RZ, R0 ;  /* 0x000000ffff0a7224 */ /* 0x000fe200078e0000 */
[----:B------:R-:W-:Y:S02]  /*6c90*/  @P0 SHF.R.U32.HI R10, RZ, c[0x0][0x340], R3 ;  /* 0x0000d000ff0a0a19 */ /* 0x000fe40000011603 */
[----:B------:R-:W-:Y:S02]  /*6ca0*/  SHF.R.S32.HI R4, RZ, 0x1f, R9 ;  /* 0x0000001fff047819 */ /* 0x000fe40000011409 */
[--C-:B------:R-:W-:Y:S02]  /*6cb0*/  IADD3 R9, P1, P0, R9, UR5, R10.reuse ;  /* 0x0000000509097c10 */ /* 0x100fe4000f83e00a */
[----:B------:R-:W-:-:S03]  /*6cc0*/  SHF.R.S32.HI R5, RZ, 0x1f, R10 ;  /* 0x0000001fff057819 */ /* 0x000fc6000001140a */
[----:B------:R-:W-:Y:S01]  /*6cd0*/  IMAD.SHL.U32 R3, R9, 0x4, RZ ;  /* 0x0000000409037824 */ /* 0x000fe200078e00ff */
[----:B------:R-:W-:Y:S02]  /*6ce0*/  IADD3.X R4, R4, UR4, R5, P1, P0 ;  /* 0x0000000404047c10 */ /* 0x000fe40008fe0405 */
[----:B---3--:R-:W-:Y:S02]  /*6cf0*/  ISETP.NE.AND P1, PT, R7, RZ, PT ;  /* 0x000000ff0700720c */ /* 0x008fe40003f25270 */
[----:B------:R-:W-:Y:S01]  /*6d00*/  SHF.L.U64.HI R4, R9, 0x2, R4 ;  /* 0x0000000209047819 */ /* 0x000fe20000010204 */
[----:B------:R-:W-:Y:S01]  /*6d10*/  IMAD.MOV R9, RZ, RZ, -R10 ;  /* 0x000000ffff097224 */ /* 0x000fe200078e0a0a */
[----:B------:R-:W-:-:S03]  /*6d20*/  IADD3 R12, P0, R3, c[0x0][0x350], RZ ;  /* 0x0000d400030c7a10 */ /* 0x000fc60007f1e0ff */
[----:B------:R-:W-:Y:S01]  /*6d30*/  IMAD R6, R9, c[0x0][0x338], R0 ;  /* 0x0000ce0009067a24 */ /* 0x000fe200078e0200 */
[----:B------:R-:W-:Y:S02]  /*6d40*/  IADD3.X R13, R4, c[0x0][0x354], RZ, P0, !PT ;  /* 0x0000d500040d7a10 */ /* 0x000fe400007fe4ff */
[----:B------:R-:W-:-:S03]  /*6d50*/  SHF.R.S32.HI R0, RZ, 0x1f, R2 ;  /* 0x0000001fff007819 */ /* 0x000fc60000011402 */
[----:B------:R-:W-:Y:S05]  /*6d60*/  @P1 BRA `(.L_x_942) ;  /* 0x0000005000001947 */ /* 0x000fea0003800000 */
.L_x_943:
[----:B------:R-:W2:Y:S01]  /*6d70*/  LDG.E.STRONG.GPU R9, [R12.64] ;  /* 0x000000100c097981 */ /* 0x000ea2000c1ef900 */
[----:B------:R-:W-:Y:S01]  /*6d80*/  YIELD ;  /* 0x0000000000007946 */ /* 0x000fe20003800000 */
[----:B--2---:R-:W-:Y:S01]  /*6d90*/  ISETP.NE.AND P0, PT, R9, R6, PT ;  /* 0x000000060900720c */ /* 0x004fe20003f05270 */
[----:B------:R-:W-:-:S12]  /*6da0*/  CCTL.IVALL ;  /* 0x00000000ff00798f */ /* 0x000fd80002000000 */
[----:B------:R-:W-:Y:S05]  /*6db0*/  @P0 BRA `(.L_x_943) ;  /* 0xffffffb000000947 */ /* 0x000fea000383ffff */
.L_x_942:
[----:B------:R-:W-:Y:S05]  /*6dc0*/  BSYNC B0 ;  /* 0x0000000000007941 */ /* 0x000fea0003800000 */
.L_x_941:
[----:B------:R-:W-:Y:S01]  /*6dd0*/  MOV R9, 0xffffffff ;  /* 0xffffffff00097802 */ /* 0x000fe20000000f00 */
[----:B------:R-:W-:Y:S05]  /*6de0*/  BRA.CONV ~URZ, `(.L_x_944) ;  /* 0x000000237f007947 */ /* 0x000fea000b800000 */
[----:B------:R-:W-:Y:S02]  /*6df0*/  MOV R8, 0x6e10 ;  /* 0x00006e1000087802 */ /* 0x000fe40000000f00 */
[----:B------:R-:W-:Y:S05]  /*6e00*/  CALL.REL.NOINC `($__internal_8_$__cuda_sm70_warpsync) ;  /* 0x00000a8000007944 */ /* 0x000fea0003c00000 */
.L_x_944:
[----:B------:R-:W-:Y:S01]  /*6e10*/  UIMAD UR5, UR8, 0x3000, URZ ;  /* 0x00003000080578a4 */ /* 0x000fe2000f8e023f */
[----:B------:R-:W-:Y:S01]  /*6e20*/  IMAD R11, R5, c[0x0][0x328], RZ ;  /* 0x0000ca00050b7a24 */ /* 0x000fe200078e02ff */
[----:B------:R-:W-:-:S06]  /*6e30*/  NOP ;  /* 0x0000000000007918 */ /* 0x000fcc0000000000 */
[----:B------:R-:W-:Y:S01]  /*6e40*/  USHF.R.S32.HI UR4, URZ, 0x1f, UR5 ;  /* 0x0000001f3f047899 */ /* 0x000fe20008011405 */
[----:B------:R-:W-:Y:S01]  /*6e50*/  IADD3 R14, P0, R7, UR5, RZ ;  /* 0x00000005070e7c10 */ /* 0x000fe2000ff1e0ff */
[----:B------:R-:W-:-:S04]  /*6e60*/  IMAD R8, R10, c[0x0][0x32c], R11 ;  /* 0x0000cb000a087a24 */ /* 0x000fc800078e020b */
[----:B------:R-:W-:Y:S01]  /*6e70*/  LEA.HI.X.SX32 R15, R7, UR4, 0x1, P0 ;  /* 0x00000004070f7c11 */ /* 0x000fe200080f0eff */
[----:B------:R-:W-:-:S04]  /*6e80*/  IMAD R7, R0, c[0x0][0x330], RZ ;  /* 0x0000cc0000077a24 */ /* 0x000fc800078e02ff */
        /* <DEDUP_REMOVED lines=57> */
[----:B-1----:R-:W-:Y:S05]  /*7220*/  CALL.REL.NOINC `($__internal_8_$__cuda_sm70_warpsync) ;  /* 0x0000066000007944 */ /* 0x002fea0003c00000 */
.L_x_945:
        /* <DEDUP_REMOVED lines=12> */
.L_x_947:
[----:B------:R-:W-:Y:S05]  /*72f0*/  BSYNC B0 ;  /* 0x0000000000007941 */ /* 0x000fea0003800000 */
.L_x_946:
[----:B--2---:R-:W-:Y:S01]  /*7300*/  IADD3 R12, P0, R3, c[0x0][0x348], RZ ;  /* 0x0000d200030c7a10 */ /* 0x004fe20007f1e0ff */
[----:B------:R-:W-:Y:S03]  /*7310*/  BSSY B0, `(.L_x_948) ;  /* 0x0000008000007945 */ /* 0x000fe60003800000 */
[----:B------:R-:W-:Y:S01]  /*7320*/  IADD3.X R13, R4, c[0x0][0x34c], RZ, P0, !PT ;  /* 0x0000d300040d7a10 */ /* 0x000fe200007fe4ff */
[----:B------:R-:W-:Y:S05]  /*7330*/  @P1 BRA `(.L_x_949) ;  /* 0x0000005000001947 */ /* 0x000fea0003800000 */
.L_x_950:
[----:B------:R-:W2:Y:S01]  /*7340*/  LDG.E.STRONG.GPU R3, [R12.64] ;  /* 0x000000100c037981 */ /* 0x000ea2000c1ef900 */
[----:B------:R-:W-:Y:S01]  /*7350*/  YIELD ;  /* 0x0000000000007946 */ /* 0x000fe20003800000 */
[----:B--2---:R-:W-:Y:S01]  /*7360*/  ISETP.NE.AND P0, PT, R3, R6, PT ;  /* 0x000000060300720c */ /* 0x004fe20003f05270 */
[----:B------:R-:W-:-:S12]  /*7370*/  CCTL.IVALL ;  /* 0x00000000ff00798f */ /* 0x000fd80002000000 */
[----:B------:R-:W-:Y:S05]  /*7380*/  @P0 BRA `(.L_x_950) ;  /* 0xffffffb000000947 */ /* 0x000fea000383ffff */
.L_x_949:
[----:B------:R-:W-:Y:S05]  /*7390*/  BSYNC B0 ;  /* 0x0000000000007941 */ /* 0x000fea0003800000 */
.L_x_948:
[----:B------:R-:W-:Y:S05]  /*73a0*/  BRA.CONV ~URZ, `(.L_x_951) ;  /* 0x000000237f007947 */ /* 0x000fea000b800000 */
[----:B------:R-:W-:Y:S02]  /*73b0*/  MOV R8, 0x73d0 ;  /* 0x000073d000087802 */ /* 0x000fe40000000f00 */
[----:B-1----:R-:W-:Y:S05]  /*73c0*/  CALL.REL.NOINC `($__internal_8_$__cuda_sm70_warpsync) ;  /* 0x000004c000007944 */ /* 0x002fea0003c00000 */
.L_x_951:
[----:B------:R-:W-:Y:S01]  /*73d0*/  MOV R6, R14 ;  /* 0x0000000e00067202 */ /* 0x000fe20000000f00 */
[----:B------:R-:W-:Y:S01]  /*73e0*/  IMAD R5, R5, c[0x0][0x300], RZ ;  /* 0x0000c00005057a24 */ /* 0x000fe200078e02ff */
[----:B------:R-:W-:Y:S01]  /*73f0*/  MOV R7, R15 ;  /* 0x0000000f00077202 */ /* 0x000fe20000000f00 */
        /* <DEDUP_REMOVED lines=60> */
[----:B-12---:R-:W-:Y:S05]  /*77c0*/  CALL.REL.NOINC `($__internal_8_$__cuda_sm70_warpsync) ;  /* 0x000000c000007944 */ /* 0x006fea0003c00000 */
.L_x_952:
[----:B------:R-:W-:-:S06]  /*77d0*/  NOP ;  /* 0x0000000000007918 */ /* 0x000fcc0000000000 */
[----:B------:R-:W-:Y:S05]  /*77e0*/  @P1 EXIT ;  /* 0x000000000000194d */ /* 0x000fea0003800000 */
[----:B------:R-:W-:Y:S01]  /*77f0*/  @!PT LDS RZ, [RZ] ;  /* 0x00000000fffff984 */ /* 0x000fe20000000800 */
[----:B------:R-:W-:Y:S01]  /*7800*/  @!PT LDS RZ, [RZ] ;  /* 0x00000000fffff984 */ /* 0x000fe20000000800 */
[----:B------:R-:W-:Y:S01]  /*7810*/  @!PT LDS RZ, [RZ] ;  /* 0x00000000fffff984 */ /* 0x000fe20000000800 */
[----:B------:R-:W-:Y:S01]  /*7820*/  @!PT LDS RZ, [RZ] ;  /* 0x00000000fffff984 */ /* 0x000fe20000000800 */
[----:B------:R-:W-:Y:S06]  /*7830*/  MEMBAR.ALL.GPU ;  /* 0x0000000000007992 */ /* 0x000fec000000a000 */
[----:B--2---:R-:W-:Y:S01]  /*7840*/  MOV R3, 0x1 ;  /* 0x0000000100037802 */ /* 0x004fe20000000f00 */
[----:B------:R-:W-:-:S00]  /*7850*/  ERRBAR ;  /* 0x00000000000079ab */ /* 0x000fc00000000000 */
[----:B012345:R-:W-:-:S05]  /*7860*/  CCTL.IVALL ;  /* 0x00000000ff00798f */ /* 0x03ffca0002000000 */
[----:B------:R-:W-:Y:S01]  /*7870*/  RED.E.ADD.S32.STRONG.GPU [R12.64], R3 ;  /* 0x000000030c00798e */ /* 0x000fe2000c10e390 */
[----:B------:R-:W-:Y:S05]  /*7880*/  EXIT ;  /* 0x000000000000794d */ /* 0x000fea0003800000 */
        .weak           $__internal_8_$__cuda_sm70_warpsync
        .type           $__internal_8_$__cuda_sm70_warpsync,@function
        .size           $__internal_8_$__cuda_sm70_warpsync,(.L_x_1424 - $__internal_8_$__cuda_sm70_warpsync)
$__internal_8_$__cuda_sm70_warpsync:
[----:B------:R-:W-:Y:S01]  /*7890*/  MOV R16, R8 ;  /* 0x0000000800107202 */ /* 0x000fe20000000f00 */
[----:B------:R-:W-:Y:S04]  /*78a0*/  WARPSYNC R9 ;  /* 0x0000000900007348 */ /* 0x000fe80003800000 */
[----:B------:R-:W-:-:S04]  /*78b0*/  MOV R17, 0x0 ;  /* 0x0000000000117802 */ /* 0x000fc80000000f00 */
[----:B------:R-:W-:Y:S05]  /*78c0*/  RET.REL.NODEC R16 `(_ZN7cutlass13device_kernelIN5flash19enable_sm80_to_sm89INS1_16FlashAttnBwdSm80INS1_25CollectiveMainloopBwdSm80ILi2ELi2EN4cute5tupleIJNS5_1CILi64EEENS7_ILi128EEENS7_ILi96EEEEEENS_10bfloat16_tEfNS_4arch4Sm80ELb0ELb1ELb1ELb0ELb1ELb0ELb0ELb0ELi2ELi2ELi4ELi2ELb0EEENS1_24CollectiveEpilogueBwdGQAISB_fSE_Li256ELb0ELb1EEENS1_19SingleTileSchedulerILb0ELb0ELb0ELi128EEEEEEEEEvNT_6ParamsE) ;  /* 0xffff873010007950 */ /* 0x000fea0003c3ffff */
.L_x_953:
        /* <DEDUP_REMOVED lines=11> */
.L_x_1424:


//--------------------- .text._ZN7cutlass13device_kernelIN5flash19enable_sm80_to_sm89INS1_16FlashAttnBwdSm80INS1_25CollectiveMainloopBwdSm80ILi2ELi2EN4cute5tupleIJNS5_1CILi64EEENS7_ILi128EEENS7_ILi96EEEEEENS_10bfloat16_tEfNS_4arch4Sm80ELb0ELb1ELb1ELb1ELb0ELb0ELb0ELb0ELi2ELi2ELi4ELi2ELb0EEENS1_21CollectiveEpilogueBwdISB_SC_SE_Li256ELb1ELb0ELi2EEENS1_19SingleTileSchedulerILb1ELb0ELb0ELi128EEEEEEEEEvNT_6ParamsE --------------------------
	.section	.text._ZN7cutlass13device_kernelIN5flash19enable_sm80_to_sm89INS1_16FlashAttnBwdSm80INS1_25CollectiveMainloopBwdSm80ILi2ELi2EN4cute5tupleIJNS5_1CILi64EEENS7_ILi128EEENS7_ILi96EEEEEENS_10bfloat16_tEfNS_4arch4Sm80ELb0ELb1ELb1ELb1ELb0ELb0ELb0ELb0ELi2ELi2ELi4ELi2ELb0EEENS1_21CollectiveEpilogueBwdISB_SC_SE_Li256ELb1ELb0ELi2EEENS1_19SingleTileSchedulerILb1ELb0ELb0ELi128EEEEEEEEEvNT_6ParamsE,"ax",@progbits
	.sectioninfo	@"SHI_REGISTERS=255"
	.align	128
.text._ZN7cutlass13device_kernelIN5flash19enable_sm80_to_sm89INS1_16FlashAttnBwdSm80INS1_25CollectiveMainloopBwdSm80ILi2ELi2EN4cute5tupleIJNS5_1CILi64EEENS7_ILi128EEENS7_ILi96EEEEEENS_10bfloat16_tEfNS_4arch4Sm80ELb0ELb1ELb1ELb1ELb0ELb0ELb0ELb0ELi2ELi2ELi4ELi2ELb0EEENS1_21CollectiveEpilogueBwdISB_SC_SE_Li256ELb1ELb0ELi2EEENS1_19SingleTileSchedulerILb1ELb0ELb0ELi128EEEEEEEEEvNT_6ParamsE:
        .type           _ZN7cutlass13device_kernelIN5flash19enable_sm80_to_sm89INS1_16FlashAttnBwdSm80INS1_25CollectiveMainloopBwdSm80ILi2ELi2EN4cute5tupleIJNS5_1CILi64EEENS7_ILi128EEENS7_ILi96EEEEEENS_10bfloat16_tEfNS_4arch4Sm80ELb0ELb1ELb1ELb1ELb0ELb0ELb0ELb0ELi2ELi2ELi4ELi2ELb0EEENS1_21CollectiveEpilogueBwdISB_SC_SE_Li256ELb1ELb0ELi2EEENS1_19SingleTileSchedulerILb1ELb0ELb0ELi128EEEEEEEEEvNT_6ParamsE,@function
        .size           _ZN7cutlass13device_kernelIN5flash19enable_sm80_to_sm89INS1_16FlashAttnBwdSm80INS1_25CollectiveMainloopBwdSm80ILi2ELi2EN4cute5tupleIJNS5_1CILi64EEENS7_ILi128EEENS7_ILi96EEEEEENS_10bfloat16_tEfNS_4arch4Sm80ELb0ELb1ELb1ELb1ELb0ELb0ELb0ELb0ELi2ELi2ELi4ELi2ELb0EEENS1_21CollectiveEpilogueBwdISB_SC_SE_Li256ELb1ELb0ELi2EEENS1_19SingleTileSchedulerILb1ELb0ELb0ELi128EEEEEEEEEvNT_6ParamsE,(.L_x_1426 - _ZN7cutlass13device_kernelIN5flash19enable_sm80_to_sm89INS1_16FlashAttnBwdSm80INS1_25CollectiveMainloopBwdSm80ILi2ELi2EN4cute5tupleIJNS5_1CILi64EEENS7_ILi128EEENS7_ILi96EEEEEENS_10bfloat16_tEfNS_4arch4Sm80ELb0ELb1ELb1ELb1ELb0ELb0ELb0ELb0ELi2ELi2ELi4ELi2ELb0EEENS1_21CollectiveEpilogueBwdISB_SC_SE_Li256ELb1ELb0ELi2EEENS1_19SingleTileSchedulerILb1ELb0ELb0ELi128EEEEEEEEEvNT_6ParamsE)
        .other          _ZN7cutlass13device_kernelIN5flash19enable_sm80_to_sm89INS1_16FlashAttnBwdSm80INS1_25CollectiveMainloopBwdSm80ILi2ELi2EN4cute5tupleIJNS5_1CILi64EEENS7_ILi128EEENS7_ILi96EEEEEENS_10bfloat16_tEfNS_4arch4Sm80ELb0ELb1ELb1ELb1ELb0ELb0ELb0ELb0ELi2ELi2ELi4ELi2ELb0EEENS1_21CollectiveEpilogueBwdISB_SC_SE_Li256ELb1ELb0ELi2EEENS1_19SingleTileSchedulerILb1ELb0ELb0ELi128EEEEEEEEEvNT_6ParamsE,@"STO_CUDA_ENTRY STV_DEFAULT"
_ZN7cutlass13device_kernelIN5flash19enable_sm80_to_sm89INS1_16FlashAttnBwdSm80INS1_25CollectiveMainloopBwdSm80ILi2ELi2EN4cute5tupleIJNS5_1CILi64EEENS7_ILi128EEENS7_ILi96EEEEEENS_10bfloat16_tEfNS_4arch4Sm80ELb0ELb1ELb1ELb1ELb0ELb0ELb0ELb0ELi2ELi2ELi4ELi2ELb0EEENS1_21CollectiveEpilogueBwdISB_SC_SE_Li256ELb1ELb0ELi2EEENS1_19SingleTileSchedulerILb1ELb0ELb0ELi128EEEEEEEEEvNT_6ParamsE:
[----:B------:R-:W-:Y:S02]  /*0000*/  MOV R1, c[0x0][0x28] ;  /* 0x00000a0000017a02 */ /* 0x000fe40000000f00 */
[----:B------:R-:W1:Y:S01]  /*0010*/  S2R R2, SR_TID.X ;  /* 0x0000000000027919 */ /* 0x000e620000002100 */
[----:B------:R-:W-:Y:S01]  /*0020*/  MOV R7, 0x4 ;  /* 0x0000000400077802 */ /* 0x000fe20000000f00 */
[----:B------:R-:W2:Y:S01]  /*0030*/  S2UR UR5, SR_CTAID.X ;  /* 0x00000000000579c3 */ /* 0x000ea20000002500 */
[----:B------:R-:W-:Y:S01]  /*0040*/  ULDC.64 UR12, c[0x0][0x118] ;  /* 0x00004600000c7ab9 */ /* 0x000fe20000000a00 */
[----:B------:R-:W3:Y:S04]  /*0050*/  S2R R195, SR_CTAID.Z ;  /* 0x0000000000c37919 */ /* 0x000ee80000002700 */
        /* <DEDUP_REMOVED lines=11> */
.L_x_955:
        /* <DEDUP_REMOVED lines=8> */
.L_x_957:
[----:B------:R-:W-:Y:S02]  /*0190*/  MOV R3, c[0x0][0x3a4] ;  /* 0x0000e90000037a02 */ /* 0x000fe40000000f00 */
.L_x_956:
[----:B------:R-:W-:-:S06]  /*01a0*/  USHF.L.U32 UR11, UR5, 0x7, URZ ;  /* 0x00000007050b7899 */ /* 0x000fcc000800063f */
[----:B-----5:R-:W-:-:S04]  /*01b0*/  ISETP.LE.AND P0, PT, R3, UR11, PT ;  /* 0x0000000b03007c0c */ /* 0x020fc8000bf03270 */
[----:B------:R-:W-:Y:S01]  /*01c0*/  SEL R195, R195, 0xffffffff, !P0 ;  /* 0xffffffffc3c37807 */ /* 0x000fe20004000000 */
[----:B------:R-:W-:Y:S05]  /*01d0*/  BRA `(.L_x_958) ;  /* 0x0000011000007947 */ /* 0x000fea0003800000 */
.L_x_954:
[----:B--2-4-:R-:W-:-:S04]  /*01e0*/  ISETP.NE.U32.AND P0, PT, RZ, c[0x0][0x3c0], PT ;  /* 0x0000f000ff007a0c */ /* 0x014fc80003f05070 */
[----:B------:R-:W-:-:S13]  /*01f0*/  ISETP.NE.AND.EX P0, PT, RZ, c[0x0][0x3c4], PT, P0 ;  /* 0x0000f100ff007a0c */ /* 0x000fda0003f05300 */
[----:B------:R-:W-:Y:S05]  /*0200*/  @!P0 BRA `(.L_x_959) ;  /* 0x0000002000008947 */ /* 0x000fea0003800000 */
[----:B------:R1:W5:Y:S01]  /*0210*/  LDG.E R3, [R4.64] ;  /* 0x0000000c04037981 */ /* 0x000362000c1e1900 */
[----:B------:R-:W-:Y:S05]  /*0220*/  BRA `(.L_x_960) ;  /* 0x0000009000007947 */ /* 0x000fea0003800000 */
.L_x_959:
        /* <DEDUP_REMOVED lines=8> */
.L_x_961:
[----:B------:R-:W-:Y:S02]  /*02b0*/  MOV R3, c[0x0][0x3a4] ;  /* 0x0000e90000037a02 */ /* 0x000fe40000000f00 */
.L_x_960:
[----:B------:R-:W-:-:S06]  /*02c0*/  USHF.L.U32 UR11, UR5, 0x7, URZ ;  /* 0x00000007050b7899 */ /* 0x000fcc000800063f */
[----:B-----5:R-:W-:-:S04]  /*02d0*/  ISETP.LE.AND P0, PT, R3, UR11, PT ;  /* 0x0000000b03007c0c */ /* 0x020fc8000bf03270 */
[----:B------:R-:W-:-:S04]  /*02e0*/  SEL R195, R195, 0xffffffff, !P0 ;  /* 0xffffffffc3c37807 */ /* 0x000fc80004000000 */
.L_x_958:
        /* <DEDUP_REMOVED lines=10> */
[----:B------:R-:W2:Y:S04]  /*0390*/  @P0 LDG.E R3, [R10.64] ;  /* 0x0000000c0a030981 */ /* 0x000ea8000c1e1900 */
[----:B------:R1:W3:Y:S01]  /*03a0*/  @P1 LDG.E R6, [R4.64] ;  /* 0x0000000c04061981 */ /* 0x0002e2000c1e1900 */
[----:B------:R-:W-:Y:S01]  /*03b0*/  IMAD.WIDE R8, R195, R7, c[0x0][0x2d0] ;  /* 0x0000b400c3087625 */ /* 0x000fe200078e0207 */
[----:B-1----:R-:W-:-:S06]  /*03c0*/  CS2R R4, SRZ ;  /* 0x0000000000047805 */ /* 0x002fcc000001ff00 */
[----:B------:R1:W5:Y:S04]  /*03d0*/  @P0 LDG.E R4, [R10.64] ;  /* 0x0000000c0a040981 */ /* 0x000368000c1e1900 */
[----:B------:R1:W5:Y:S01]  /*03e0*/  @P4 LDG.E R5, [R8.64] ;  /* 0x0000000c08054981 */ /* 0x000362000c1e1900 */
[----:B------:R-:W-:Y:S02]  /*03f0*/  ULDC UR10, c[0x0][0x168] ;  /* 0x00005a00000a7ab9 */ /* 0x000fe40000000800 */
[----:B------:R-:W-:Y:S01]  /*0400*/  ULDC UR14, c[0x0][0x198] ;  /* 0x00006600000e7ab9 */ /* 0x000fe20000000800 */
[----:B--2---:R-:W-:Y:S01]  /*0410*/  @P0 IMAD R3, R195, 0x40, R3 ;  /* 0x00000040c3030824 */ /* 0x004fe200078e0203 */
[----:B---3--:R2:W3:Y:S04]  /*0420*/  @P1 R2UR UR10, R6 ;  /* 0x00000000060a13c2 */ /* 0x0084e800000e0000 */
[----:B--2---:R-:W-:-:S04]  /*0430*/  @P0 SHF.R.S32.HI R6, RZ, 0x1f, R3 ;  /* 0x0000001fff060819 */ /* 0x004fc80000011403 */
[----:B------:R-:W-:Y:S01]  /*0440*/  @P0 LEA.HI R6, R6, R3, RZ, 0x6 ;  /* 0x0000000306060211 */ /* 0x000fe200078f30ff */
[----:B------:R-:W-:-:S03]  /*0450*/  IMAD.MOV.U32 R3, RZ, RZ, RZ ;  /* 0x000000ffff037224 */ /* 0x000fc600078e00ff */
[----:B------:R-:W-:Y:S01]  /*0460*/  @P0 LOP3.LUT R3, R6, 0xffffffc0, RZ, 0xc0, !PT ;  /* 0xffffffc006030812 */ /* 0x000fe200078ec0ff */
[----:B------:R-:W-:Y:S05]  /*0470*/  @P1 BRA `(.L_x_962) ;  /* 0x0000006000001947 */ /* 0x000fea0003800000 */
[----:B-1-3--:R-:W-:Y:S05]  /*0480*/  @!P0 BRA `(.L_x_962) ;  /* 0x0000005000008947 */ /* 0x00afea0003800000 */
[----:B------:R1:W2:Y:S04]  /*0490*/  LDG.E R6, [R10.64] ;  /* 0x0000000c0a067981 */ /* 0x0002a8000c1e1900 */
[----:B-1----:R-:W3:Y:S01]  /*04a0*/  LDG.E R10, [R10.64+0x4] ;  /* 0x0000040c0a0a7981 */ /* 0x002ee2000c1e1900 */
[----:B--2---:R-:W1:Y:S08]  /*04b0*/  R2UR UR10, R6 ;  /* 0x00000000060a73c2 */ /* 0x004e7000000e0000 */
[----:B---3--:R-:W1:Y:S02]  /*04c0*/  R2UR UR4, R10 ;  /* 0x000000000a0473c2 */ /* 0x008e6400000e0000 */
[----:B-1----:R-:W-:-:S06]  /*04d0*/  UIADD3 UR10, -UR10, UR4, URZ ;  /* 0x000000040a0a7290 */ /* 0x002fcc000fffe13f */
.L_x_962:
[----:B-1-3--:R-:W-:-:S04]  /*04e0*/  ISETP.NE.U32.AND P1, PT, RZ, c[0x0][0x2e0], PT ;  /* 0x0000b800ff007a0c */ /* 0x00afc80003f25070 */
[----:B------:R-:W-:-:S13]  /*04f0*/  ISETP.NE.AND.EX P1, PT, RZ, c[0x0][0x2e4], PT, P1 ;  /* 0x0000b900ff007a0c */ /* 0x000fda0003f25310 */
[----:B------:R-:W-:Y:S05]  /*0500*/  @!P1 BRA `(.L_x_963) ;  /* 0x0000004000009947 */ /* 0x000fea0003800000 */
[----:B------:R-:W-:-:S06]  /*0510*/  IMAD.WIDE R6, R195, R7, c[0x0][0x2e0] ;  /* 0x0000b800c3067625 */ /* 0x000fcc00078e0207 */
[----:B------:R-:W2:Y:S02]  /*0520*/  LDG.E R6, [R6.64] ;  /* 0x0000000c06067981 */ /* 0x000ea4000c1e1900 */
[----:B--2---:R1:W2:Y:S01]  /*0530*/  R2UR UR14, R6 ;  /* 0x00000000060e73c2 */ /* 0x0042a200000e0000 */
[----:B------:R-:W-:Y:S05]  /*0540*/  BRA `(.L_x_964) ;  /* 0x0000006000007947 */ /* 0x000fea0003800000 */
.L_x_963:
[----:B------:R-:W-:Y:S05]  /*0550*/  @!P4 BRA `(.L_x_964) ;  /* 0x000000500000c947 */ /* 0x000fea0003800000 */
[----:B------:R1:W2:Y:S04]  /*0560*/  LDG.E R6, [R8.64] ;  /* 0x0000000c08067981 */ /* 0x0002a8000c1e1900 */
[----:B-1----:R-:W3:Y:S01]  /*0570*/  LDG.E R8, [R8.64+0x4] ;  /* 0x0000040c08087981 */ /* 0x002ee2000c1e1900 */
[----:B--2---:R-:W1:Y:S08]  /*0580*/  R2UR UR14, R6 ;  /* 0x00000000060e73c2 */ /* 0x004e7000000e0000 */
[----:B---3--:R-:W1:Y:S02]  /*0590*/  R2UR UR4, R8 ;  /* 0x00000000080473c2 */ /* 0x008e6400000e0000 */
[----:B-1----:R-:W-:-:S06]  /*05a0*/  UIADD3 UR14, -UR14, UR4, URZ ;  /* 0x000000040e0e7290 */ /* 0x002fcc000fffe13f */
.L_x_964:
[----:B------:R-:W-:Y:S01]  /*05b0*/  UIADD3 UR6, UR10, 0x3f, URZ ;  /* 0x0000003f0a067890 */ /* 0x000fe2000fffe03f */
[----:B------:R-:W-:-:S03]  /*05c0*/  ISETP.LE.AND P1, PT, RZ, UR5, PT ;  /* 0x00000005ff007c0c */ /* 0x000fc6000bf23270 */
[----:B------:R-:W-:-:S04]  /*05d0*/  USHF.R.S32.HI UR4, URZ, 0x1f, UR6 ;  /* 0x0000001f3f047899 */ /* 0x000fc80008011406 */
[----:B------:R-:W-:-:S04]  /*05e0*/  ULEA.HI UR4, UR4, UR6, URZ, 0x6 ;  /* 0x0000000604047291 */ /* 0x000fc8000f8f303f */
[----:B------:R-:W-:Y:S02]  /*05f0*/  USHF.R.S32.HI UR9, URZ, 0x6, UR4 ;  /* 0x000000063f097899 */ /* 0x000fe40008011404 */
[----:B------:R-:W-:Y:S05]  /*0600*/  @!P1 BRA `(.L_x_965) ;  /* 0x0000009000009947 */ /* 0x000fea0003800000 */
[----:B--2---:R-:W-:Y:S02]  /*0610*/  UIADD3 UR4, -UR14, 0xbf, UR10 ;  /* 0x000000bf0e047890 */ /* 0x004fe4000fffe10a */
        /* <DEDUP_REMOVED lines=8> */
.L_x_965:
[----:B--2---:R-:W-:Y:S01]  /*06a0*/  UIADD3 UR4, UR11, UR10, -UR14 ;  /* 0x0000000a0b047290 */ /* 0x004fe2000fffe80e */
        /* <DEDUP_REMOVED lines=61> */
[----:B------:R-:W-:Y:S01]  /*0a80*/  IMAD.MOV.U32 R7, RZ, RZ, R0 ;  /* 0x000000ffff077224 */ /* 0x000fe200078e0000 */
[----:B------:R-:W-:Y:S01]  /*0a90*/  SHF.R.S32.HI R13, RZ, 0x1f, R195 ;  /* 0x0000001fff0d7819 */ /* 0x000fe200000114c3 */
[----:B------:R-:W-:Y:S01]  /*0aa0*/  IMAD R12, R3, 0x60, RZ ;  /* 0x00000060030c7824 */ /* 0x000fe200078e02ff */
[----:B------:R-:W-:Y:S01]  /*0ab0*/  ISETP.NE.AND P1, PT, R6, 0x1, PT ;  /* 0x000000010600780c */ /* 0x000fe20003f25270 */
[----:B------:R-:W-:Y:S01]  /*0ac0*/  IMAD.SHL.U32 R193, R2, 0x4, RZ ;  /* 0x0000000402c17824 */ /* 0x000fe200078e00ff */
[-C--:B------:R-:W-:Y:S01]  /*0ad0*/  LEA.HI R6, R182, R2.reuse, RZ, 0x2 ;  /* 0x00000002b6067211 */ /* 0x080fe200078f10ff */
[----:B------:R-:W-:Y:S01]  /*0ae0*/  UIADD3 UR15, -UR11, UR14, URZ ;  /* 0x0000000e0b0f7290 */ /* 0x000fe2000fffe13f */
[----:B------:R-:W-:Y:S01]  /*0af0*/  SEL R14, R13, RZ, !P4 ;  /* 0x000000ff0d0e7207 */ /* 0x000fe20006000000 */
[----:B------:R-:W-:Y:S01]  /*0b00*/  USHF.R.S32.HI UR4, URZ, 0x1f, UR8 ;  /* 0x0000001f3f047899 */ /* 0x000fe20008011408 */
[----:B------:R-:W-:Y:S01]  /*0b10*/  LOP3.LUT R207, R6, 0xfffffffc, RZ, 0xc0, !PT ;  /* 0xfffffffc06cf7812 */ /* 0x000fe200078ec0ff */
[----:B------:R-:W-:Y:S01]  /*0b20*/  ULDC.64 UR6, c[0x0][0x178] ;  /* 0x00005e0000067ab9 */ /* 0x000fe20000000a00 */
[----:B------:R-:W-:Y:S01]  /*0b30*/  SHF.R.S32.HI R194, RZ, 0x2, R6 ;  /* 0x00000002ffc27819 */ /* 0x000fe20000011406 */
[----:B------:R-:W-:Y:S01]  /*0b40*/  IMAD R28, R14, c[0x0][0x1e8], RZ ;  /* 0x00007a000e1c7a24 */ /* 0x000fe200078e02ff */
[----:B------:R-:W-:Y:S01]  /*0b50*/  SHF.R.S32.HI R9, RZ, 0x1f, R2 ;  /* 0x0000001fff097819 */ /* 0x000fe20000011402 */
[----:B------:R-:W-:Y:S01]  /*0b60*/  IMAD.IADD R207, R2, 0x1, -R207 ;  /* 0x0000000102cf7824 */ /* 0x000fe200078e0acf */
[----:B------:R-:W-:Y:S01]  /*0b70*/  IADD3 R26, P2, R12, R2, RZ ;  /* 0x000000020c1a7210 */ /* 0x000fe20007f5e0ff */
[----:B------:R-:W-:Y:S01]  /*0b80*/  @P1 IMAD.HI.U32 R8, R0, c[0x0][0x24c], RZ ;  /* 0x0000930000081a27 */ /* 0x000fe200078e00ff */
[----:B-----5:R-:W-:Y:S01]  /*0b90*/  IADD3 R30, P3, R194, R4, RZ ;  /* 0x00000004c21e7210 */ /* 0x020fe20007f7e0ff */
[----:B------:R-:W-:Y:S01]  /*0ba0*/  UIMAD UR16, UR4, UR6, URZ ;  /* 0x00000006041072a4 */ /* 0x000fe2000f8e023f */
[----:B------:R-:W-:Y:S01]  /*0bb0*/  SEL R36, R195, RZ, !P4 ;  /* 0x000000ffc3247207 */ /* 0x000fe20006000000 */
[----:B------:R-:W-:Y:S01]  /*0bc0*/  IMAD.SHL.U32 R10, R207, 0x8, RZ ;  /* 0x00000008cf0a7824 */ /* 0x000fe200078e00ff */
[----:B------:R-:W-:Y:S01]  /*0bd0*/  @P1 SHF.R.U32.HI R7, RZ, c[0x0][0x250], R8 ;  /* 0x00009400ff071a19 */ /* 0x000fe20000011608 */
[----:B------:R-:W-:Y:S01]  /*0be0*/  IMAD R14, R14, c[0x0][0x1b8], RZ ;  /* 0x00006e000e0e7a24 */ /* 0x000fe200078e02ff */
[----:B------:R-:W-:Y:S01]  /*0bf0*/  SHF.R.S32.HI R8, RZ, 0x1f, R194 ;  /* 0x0000001fff087819 */ /* 0x000fe200000114c2 */
[C---:B------:R-:W-:Y:S01]  /*0c00*/  IMAD R28, R36.reuse, c[0x0][0x1ec], R28 ;  /* 0x00007b00241c7a24 */ /* 0x040fe200078e021c */
[----:B------:R-:W-:Y:S01]  /*0c10*/  SHF.R.S32.HI R17, RZ, 0x1f, R7 ;  /* 0x0000001fff117819 */ /* 0x000fe20000011407 */
[----:B------:R-:W-:Y:S01]  /*0c20*/  IMAD R14, R36, c[0x0][0x1bc], R14 ;  /* 0x00006f00240e7a24 */ /* 0x000fe200078e020e */
[--C-:B------:R-:W-:Y:S01]  /*0c30*/  SHF.R.S32.HI R11, RZ, 0x1f, R10.reuse ;  /* 0x0000001fff0b7819 */ /* 0x100fe2000001140a */
[----:B------:R-:W-:Y:S01]  /*0c40*/  UIMAD.WIDE.U32 UR18, UR8, UR6, URZ ;  /* 0x00000006081272a5 */ /* 0x000fe2000f8e003f */
[----:B------:R-:W-:Y:S01]  /*0c50*/  IADD3 R20, P1, R194, R5, RZ ;  /* 0x00000005c2147210 */ /* 0x000fe20007f3e0ff */
[----:B------:R-:W-:Y:S01]  /*0c60*/  IMAD R18, R17, c[0x0][0x1e0], RZ ;  /* 0x0000780011127a24 */ /* 0x000fe200078e02ff */
[----:B------:R-:W-:Y:S01]  /*0c70*/  LEA.HI.X.SX32 R27, R12, R9, 0x1, P2 ;  /* 0x000000090c1b7211 */ /* 0x000fe200010f0eff */
[----:B------:R-:W-:Y:S01]  /*0c80*/  IMAD.WIDE.U32 R22, R7, c[0x0][0x1e0], R10 ;  /* 0x0000780007167a25 */ /* 0x000fe200078e000a */
[-C--:B------:R-:W-:Y:S01]  /*0c90*/  LEA.HI.X.SX32 R21, R5, R8.reuse, 0x1, P1 ;  /* 0x0000000805157211 */ /* 0x080fe200008f0eff */
[----:B------:R-:W-:Y:S01]  /*0ca0*/  UIMAD UR7, UR8, UR7, UR16 ;  /* 0x00000007080772a4 */ /* 0x000fe2000f8e0210 */
[----:B------:R-:W-:Y:S01]  /*0cb0*/  LEA.HI.X.SX32 R9, R4, R8, 0x1, P3 ;  /* 0x0000000804097211 */ /* 0x000fe200018f0eff */
[----:B------:R-:W-:Y:S01]  /*0cc0*/  IMAD R18, R7, c[0x0][0x1e4], R18 ;  /* 0x0000790007127a24 */ /* 0x000fe200078e0212 */
[----:B------:R-:W-:Y:S01]  /*0cd0*/  SHF.R.S32.HI R4, RZ, 0x1f, R3 ;  /* 0x0000001fff047819 */ /* 0x000fe20000011403 */
[----:B------:R-:W-:Y:S01]  /*0ce0*/  IMAD.WIDE.U32 R26, R0, c[0x0][0x238], R26 ;  /* 0x00008e00001a7a25 */ /* 0x000fe200078e001a */
[----:B------:R-:W-:Y:S01]  /*0cf0*/  IADD3 R32, P1, R193, R3, RZ ;  /* 0x00000003c1207210 */ /* 0x000fe20007f3e0ff */
[----:B------:R-:W-:Y:S01]  /*0d00*/  UIADD3 UR7, UR19, UR7, URZ ;  /* 0x0000000713077290 */ /* 0x000fe2000fffe03f */
[----:B------:R-:W-:Y:S01]  /*0d10*/  LEA.HI R8, R182, R2, RZ, 0x5 ;  /* 0x00000002b6087211 */ /* 0x000fe200078f28ff */
[----:B------:R-:W-:Y:S01]  /*0d20*/  IMAD.IADD R19, R23, 0x1, R18 ;  /* 0x0000000117137824 */ /* 0x000fe200078e0212 */
[----:B------:R-:W-:Y:S01]  /*0d30*/  LEA.HI.X.SX32 R33, R193, R4, 0x1, P1 ;  /* 0x00000004c1217211 */ /* 0x000fe200008f0eff */
[----:B------:R-:W-:Y:S01]  /*0d40*/  IMAD.MOV.U32 R18, RZ, RZ, R22 ;  /* 0x000000ffff127224 */ /* 0x000fe200078e0016 */
[----:B------:R-:W-:Y:S01]  /*0d50*/  SHF.R.S32.HI R16, RZ, 0x5, R8 ;  /* 0x00000005ff107819 */ /* 0x000fe20000011408 */
[----:B------:R-:W-:Y:S01]  /*0d60*/  IMAD.U32 R22, RZ, RZ, UR5 ;  /* 0x00000005ff167e24 */ /* 0x000fe2000f8e00ff */
[----:B------:R-:W-:Y:S01]  /*0d70*/  SHF.R.S32.HI R24, RZ, 0x1f, R0 ;  /* 0x0000001fff187819 */ /* 0x000fe20000011400 */
[----:B------:R-:W-:Y:S01]  /*0d80*/  IMAD.WIDE.U32 R18, R36, c[0x0][0x1e8], R18 ;  /* 0x00007a0024127a25 */ /* 0x000fe200078e0012 */
[C---:B------:R-:W-:Y:S01]  /*0d90*/  IADD3 R190, R10.reuse, 0x40, RZ ;  /* 0x000000400abe7810 */ /* 0x040fe20007ffe0ff */
[----:B------:R-:W-:Y:S01]  /*0da0*/  USHF.L.U32 UR17, UR8, 0x6, URZ ;  /* 0x0000000608117899 */ /* 0x000fe2000800063f */
[----:B------:R-:W-:Y:S01]  /*0db0*/  ISETP.GE.AND P4, PT, R10, c[0x0][0x1cc], PT ;  /* 0x000073000a007a0c */ /* 0x000fe20003f86270 */
[----:B------:R-:W-:Y:S01]  /*0dc0*/  IMAD.WIDE R22, R22, 0x80, R20 ;  /* 0x0000008016167825 */ /* 0x000fe200078e0214 */
[-C--:B------:R-:W-:Y:S01]  /*0dd0*/  LEA.HI R21, R182, R2.reuse, RZ, 0x3 ;  /* 0x00000002b6157211 */ /* 0x080fe200078f18ff */
[----:B------:R-:W-:Y:S01]  /*0de0*/  USHF.R.S32.HI UR16, URZ, 0x1f, UR17 ;  /* 0x0000001f3f107899 */ /* 0x000fe20008011411 */
[----:B------:R-:W-:Y:S01]  /*0df0*/  ISETP.GE.AND P5, PT, R190, c[0x0][0x1cc], PT ;  /* 0x00007300be007a0c */ /* 0x000fe20003fa6270 */
[----:B------:R-:W-:Y:S01]  /*0e00*/  IMAD.IADD R29, R19, 0x1, R28 ;  /* 0x00000001131d7824 */ /* 0x000fe200078e021c */
[----:B------:R-:W-:Y:S01]  /*0e10*/  LEA.HI R19, R182, R2, RZ, 0x4 ;  /* 0x00000002b6137211 */ /* 0x000fe200078f20ff */
[----:B------:R-:W-:Y:S01]  /*0e20*/  IMAD.SHL.U32 R4, R21, 0x8, RZ ;  /* 0x0000000815047824 */ /* 0x000fe200078e00ff */
[----:B------:R-:W-:Y:S01]  /*0e30*/  SEL R198, R195, RZ, !P0 ;  /* 0x000000ffc3c67207 */ /* 0x000fe20004000000 */
[----:B------:R-:W-:Y:S01]  /*0e40*/  IMAD.MOV.U32 R28, RZ, RZ, R18 ;  /* 0x000000ffff1c7224 */ /* 0x000fe200078e0012 */
[----:B------:R-:W-:Y:S01]  /*0e50*/  SHF.R.S32.HI R5, RZ, 0x4, R19 ;  /* 0x00000004ff057819 */ /* 0x000fe20000011413 */
[----:B------:R-:W-:Y:S01]  /*0e60*/  IMAD R3, R23, c[0x0][0x1d8], RZ ;  /* 0x0000760017037a24 */ /* 0x000fe200078e02ff */
[----:B------:R-:W-:Y:S01]  /*0e70*/  LOP3.LUT R4, R4, 0xc0, RZ, 0xc0, !PT ;  /* 0x000000c004047812 */ /* 0x000fe200078ec0ff */
[----:B------:R-:W-:Y:S01]  /*0e80*/  IMAD.WIDE.U32 R28, R22, c[0x0][0x1d8], R28 ;  /* 0x00007600161c7a25 */ /* 0x000fe200078e001c */
[----:B------:R-:W-:-:S02]  /*0e90*/  LEA.HI R12, R19, R5, RZ, 0x1 ;  /* 0x00000005130c7211 */ /* 0x000fc400078f08ff */
[----:B------:R-:W-:Y:S01]  /*0ea0*/  SHF.R.U32.HI R15, RZ, 0x3, R4 ;  /* 0x00000003ff0f7819 */ /* 0x000fe20000011604 */
[----:B------:R-:W-:Y:S01]  /*0eb0*/  IMAD R3, R22, c[0x0][0x1dc], R3 ;  /* 0x0000770016037a24 */ /* 0x000fe200078e0203 */
[----:B------:R-:W-:Y:S01]  /*0ec0*/  LOP3.LUT R4, R4, 0x18, R10, 0xf8, !PT ;  /* 0x0000001804047812 */ /* 0x000fe200078ef80a */
[----:B------:R-:W-:Y:S01]  /*0ed0*/  IMAD R204, R24, c[0x0][0x288], RZ ;  /* 0x0000a20018cc7a24 */ /* 0x000fe200078e02ff */
[----:B------:R-:W-:Y:S01]  /*0ee0*/  LOP3.LUT R12, R12, 0xfffffffe, RZ, 0xc0, !PT ;  /* 0xfffffffe0c0c7812 */ /* 0x000fe200078ec0ff */
[----:B------:R-:W-:Y:S01]  /*0ef0*/  IMAD.IADD R3, R29, 0x1, R3 ;  /* 0x000000011d037824 */ /* 0x000fe200078e0203 */
[----:B------:R-:W-:Y:S01]  /*0f00*/  LOP3.LUT R15, R4, R15, RZ, 0x3c, !PT ;  /* 0x0000000f040f7212 */ /* 0x000fe200078e3cff */
[----:B------:R-:W-:Y:S01]  /*0f10*/  IMAD R196, R24, c[0x0][0x238], RZ ;  /* 0x00008e0018c47a24 */ /* 0x000fe200078e02ff */
[----:B------:R-:W-:Y:S01]  /*0f20*/  LEA.HI R4, R6, R194, RZ, 0x1 ;  /* 0x000000c206047211 */ /* 0x000fe200078f08ff */
[----:B------:R-:W-:Y:S01]  /*0f30*/  IMAD.IADD R12, R5, 0x1, -R12 ;  /* 0x00000001050c7824 */ /* 0x000fe200078e0a0c */
[----:B------:R-:W-:Y:S01]  /*0f40*/  LEA R38, P1, R28, c[0x0][0x1c0], 0x1 ;  /* 0x000070001c267a11 */ /* 0x000fe200078208ff */
[----:B------:R-:W-:Y:S01]  /*0f50*/  IMAD.MOV.U32 R5, RZ, RZ, c[0x0][0x1d8] ;  /* 0x00007600ff057624 */ /* 0x000fe200078e00ff */
[----:B------:R-:W-:Y:S01]  /*0f60*/  LOP3.LUT R4, R4, 0x7fffffe, RZ, 0xc0, !PT ;  /* 0x07fffffe04047812 */ /* 0x000fe200078ec0ff */
[----:B------:R-:W-:Y:S01]  /*0f70*/  IMAD.WIDE.U32 R34, R0, c[0x0][0x270], R32 ;  /* 0x00009c0000227a25 */ /* 0x000fe200078e0020 */
[----:B------:R-:W-:-:S02]  /*0f80*/  LEA.HI.X R39, R28, c[0x0][0x1c4], R3, 0x1, P1 ;  /* 0x000071001c277a11 */ /* 0x000fc400008f0c03 */
[----:B------:R-:W-:Y:S01]  /*0f90*/  LEA R28, P1, R5, R38, 0x7 ;  /* 0x00000026051c7211 */ /* 0x000fe200078238ff */
[----:B------:R-:W-:Y:S01]  /*0fa0*/  IMAD.IADD R4, R194, 0x1, -R4 ;  /* 0x00000001c2047824 */ /* 0x000fe200078e0a04 */
[----:B------:R-:W-:Y:S01]  /*0fb0*/  LOP3.LUT R19, R19, 0xfffffff0, RZ, 0xc0, !PT ;  /* 0xfffffff013137812 */ /* 0x000fe200078ec0ff */
[----:B------:R-:W-:Y:S01]  /*0fc0*/  IMAD.MOV.U32 R3, RZ, RZ, c[0x0][0x1dc] ;  /* 0x00007700ff037624 */ /* 0x000fe200078e00ff */
[----:B------:R-:W-:Y:S01]  /*0fd0*/  SEL R13, R13, RZ, !P0 ;  /* 0x000000ff0d0d7207 */ /* 0x000fe20004000000 */
[----:B------:R-:W-:Y:S01]  /*0fe0*/  IMAD R4, R16, 0x8, R4 ;  /* 0x0000000810047824 */ /* 0x000fe200078e0204 */
[----:B------:R-:W-:Y:S01]  /*0ff0*/  LEA.HI R18, R8, R16, RZ, 0x1 ;  /* 0x0000001008127211 */ /* 0x000fe200078f08ff */
[----:B------:R-:W-:Y:S01]  /*1000*/  IMAD R204, R0, c[0x0][0x28c], R204 ;  /* 0x0000a30000cc7a24 */ /* 0x000fe200078e02cc */
[----:B------:R-:W-:Y:S01]  /*1010*/  LEA.HI.X R29, R5, R39, R3, 0x7, P1 ;  /* 0x00000027051d7211 */ /* 0x000fe200008f3c03 */
[----:B------:R-:W-:Y:S01]  /*1020*/  IMAD.U32 R4, R4, 0x20, R15 ;  /* 0x0000002004047824 */ /* 0x000fe200078e000f */
[----:B------:R-:W-:Y:S01]  /*1030*/  IADD3 R5, R10, 0x20, RZ ;  /* 0x000000200a057810 */ /* 0x000fe20007ffe0ff */
[----:B------:R-:W-:Y:S01]  /*1040*/  IMAD R3, R17, c[0x0][0x1b0], RZ ;  /* 0x00006c0011037a24 */ /* 0x000fe200078e02ff */
[----:B------:R-:W-:Y:S01]  /*1050*/  IADD3 R15, -R194, UR15, RZ ;  /* 0x0000000fc20f7c10 */ /* 0x000fe2000fffe1ff */
[C---:B------:R-:W-:Y:S01]  /*1060*/  IMAD R196, R0.reuse, c[0x0][0x23c], R196 ;  /* 0x00008f0000c47a24 */ /* 0x040fe200078e02c4 */
[----:B------:R-:W-:Y:S01]  /*1070*/  ISETP.GE.AND P6, PT, R5, c[0x0][0x1cc], PT ;  /* 0x0000730005007a0c */ /* 0x000fe20003fc6270 */
[----:B------:R-:W-:Y:S01]  /*1080*/  IMAD.WIDE.U32 R32, R0, c[0x0][0x288], R32 ;  /* 0x0000a20000207a25 */ /* 0x000fe200078e0020 */
[----:B------:R-:W-:-:S02]  /*1090*/  LOP3.LUT R17, R21, 0xfffffff8, RZ, 0xc0, !PT ;  /* 0xfffffff815117812 */ /* 0x000fc400078ec0ff */
[----:B------:R-:W-:Y:S01]  /*10a0*/  ISETP.LT.OR P3, PT, R15, 0x1, P4 ;  /* 0x000000010f00780c */ /* 0x000fe20002761670 */
[----:B------:R-:W-:Y:S01]  /*10b0*/  IMAD R3, R7, c[0x0][0x1b4], R3 ;  /* 0x00006d0007037a24 */ /* 0x000fe200078e0203 */
[----:B------:R-:W-:Y:S01]  /*10c0*/  ISETP.LT.OR P2, PT, R15, 0x1, P6 ;  /* 0x000000010f00780c */ /* 0x000fe20003741670 */
[----:B------:R-:W-:Y:S01]  /*10d0*/  IMAD.WIDE.U32 R40, R7, c[0x0][0x1b0], R10 ;  /* 0x00006c0007287a25 */ /* 0x000fe200078e000a */
[C---:B------:R-:W-:Y:S02]  /*10e0*/  ISETP.LT.OR P1, PT, R15.reuse, 0x1, P5 ;  /* 0x000000010f00780c */ /* 0x040fe40002f21670 */
[C---:B------:R-:W-:Y:S01]  /*10f0*/  ISETP.LT.OR P4, PT, R15.reuse, 0x41, P4 ;  /* 0x000000410f00780c */ /* 0x040fe20002781670 */
[----:B------:R-:W-:Y:S01]  /*1100*/  IMAD.IADD R17, R2, 0x1, -R17 ;  /* 0x0000000102117824 */ /* 0x000fe200078e0a11 */
[----:B------:R-:W-:Y:S01]  /*1110*/  ISETP.LT.OR P6, PT, R15, 0x41, P6 ;  /* 0x000000410f00780c */ /* 0x000fe200037c1670 */
[----:B------:R-:W-:Y:S01]  /*1120*/  IMAD.IADD R205, R33, 0x1, R204 ;  /* 0x0000000121cd7824 */ /* 0x000fe200078e02cc */
[----:B------:R-:W-:Y:S01]  /*1130*/  ISETP.GE.AND P0, PT, R5, c[0x0][0x19c], PT ;  /* 0x0000670005007a0c */ /* 0x000fe20003f06270 */
[----:B------:R-:W-:Y:S01]  /*1140*/  IMAD.IADD R197, R27, 0x1, R196 ;  /* 0x000000011bc57824 */ /* 0x000fe200078e02c4 */
[----:B------:R-:W-:Y:S01]  /*1150*/  ISETP.LT.OR P5, PT, R15, 0x41, P5 ;  /* 0x000000410f00780c */ /* 0x000fe20002fa1670 */
[----:B------:R-:W-:Y:S01]  /*1160*/  IMAD.MOV.U32 R204, RZ, RZ, R32 ;  /* 0x000000ffffcc7224 */ /* 0x000fe200078e0020 */
[----:B------:R-:W-:Y:S01]  /*1170*/  LOP3.LUT R18, R18, 0xfffffffe, RZ, 0xc0, !PT ;  /* 0xfffffffe12127812 */ /* 0x000fe200078ec0ff */
[----:B------:R-:W-:Y:S01]  /*1180*/  IMAD.MOV.U32 R196, RZ, RZ, R26 ;  /* 0x000000ffffc47224 */ /* 0x000fe200078e001a */
[----:B------:R-:W-:Y:S01]  /*1190*/  LOP3.LUT R8, R8, 0xffffffe0, RZ, 0xc0, !PT ;  /* 0xffffffe008087812 */ /* 0x000fe200078ec0ff */
[----:B------:R-:W-:-:S02]  /*11a0*/  IMAD R32, R9, c[0x0][0x178], RZ ;  /* 0x00005e0009207a24 */ /* 0x000fc400078e02ff */
[----:B------:R-:W-:Y:S01]  /*11b0*/  IMAD R26, R9, c[0x0][0x208], RZ ;  /* 0x00008200091a7a24 */ /* 0x000fe200078e02ff */
[----:B------:R-:W-:Y:S01]  /*11c0*/  LEA.HI R9, R17, R17, RZ, 0x1 ;  /* 0x0000001111097211 */ /* 0x000fe200078f08ff */
[----:B------:R-:W-:Y:S01]  /*11d0*/  IMAD.IADD R41, R41, 0x1, R3 ;  /* 0x0000000129297824 */ /* 0x000fe200078e0203 */
[----:B------:R-:W-:Y:S01]  /*11e0*/  LEA.HI R3, R182, R2, RZ, 0x6 ;  /* 0x00000002b6037211 */ /* 0x000fe200078f30ff */
[----:B------:R-:W-:Y:S01]  /*11f0*/  IMAD.SHL.U32 R4, R4, 0x2, RZ ;  /* 0x0000000204047824 */ /* 0x000fe200078e00ff */
[----:B------:R-:W-:Y:S01]  /*1200*/  LOP3.LUT R7, R9, 0x7fffffe, RZ, 0xc0, !PT ;  /* 0x07fffffe09077812 */ /* 0x000fe200078ec0ff */
[----:B------:R-:W-:Y:S01]  /*1210*/  IMAD.IADD R19, R2, 0x1, -R19 ;  /* 0x0000000102137824 */ /* 0x000fe200078e0a13 */
[----:B------:R-:W-:Y:S01]  /*1220*/  SHF.R.S32.HI R3, RZ, 0x6, R3 ;  /* 0x00000006ff037819 */ /* 0x000fe20000011403 */
[----:B------:R-:W-:Y:S01]  /*1230*/  IMAD.WIDE.U32 R36, R36, c[0x0][0x1b8], R40 ;  /* 0x00006e0024247a25 */ /* 0x000fe200078e0028 */
[----:B------:R-:W-:Y:S01]  /*1240*/  @!PT LDS RZ, [RZ] ;  /* 0x00000000fffff984 */ /* 0x000fe20000000800 */
[----:B------:R-:W-:Y:S01]  /*1250*/  @!PT LDS RZ, [RZ] ;  /* 0x00000000fffff984 */ /* 0x000fe20000000800 */
[----:B------:R-:W-:Y:S01]  /*1260*/  @!PT LDS RZ, [RZ] ;  /* 0x00000000fffff984 */ /* 0x000fe20000000800 */
[----:B------:R1:W-:Y:S01]  /*1270*/  LDGSTS.E.BYPASS.LTC128B.128 [R4+0x6080], [R38.64], !P3 ;  /* 0x0608000026047fae */ /* 0x0003e2000d901d4c */
[----:B------:R-:W-:-:S02]  /*1280*/  ISETP.GE.AND P3, PT, R190, c[0x0][0x19c], PT ;  /* 0x00006700be007a0c */ /* 0x000fc40003f66270 */
[----:B------:R-:W-:Y:S01]  /*1290*/  IMAD.IADD R7, R17, 0x1, -R7 ;  /* 0x0000000111077824 */ /* 0x000fe200078e0a07 */
[----:B------:R1:W-:Y:S01]  /*12a0*/  LDGSTS.E.BYPASS.LTC128B.128 [R4+0x8080], [R38.64+0x40], !P2 ;  /* 0x0808004026047fae */ /* 0x0003e2000d101d4c */
[----:B------:R-:W-:Y:S01]  /*12b0*/  ISETP.GE.AND P2, PT, R10, c[0x0][0x19c], PT ;  /* 0x000067000a007a0c */ /* 0x000fe20003f46270 */
[----:B------:R-:W-:Y:S01]  /*12c0*/  IMAD R180, R12, 0x4, R3 ;  /* 0x000000040cb47824 */ /* 0x000fe200078e0203 */
[----:B------:R-:W-:Y:S01]  /*12d0*/  SHF.R.S32.HI R20, RZ, 0x1f, R19 ;  /* 0x0000001fff147819 */ /* 0x000fe20000011413 */
[----:B------:R1:W-:Y:S01]  /*12e0*/  LDGSTS.E.BYPASS.LTC128B.128 [R4+0xa080], [R38.64+0x80], !P1 ;  /* 0x0a08008026047fae */ /* 0x0003e2000c901d4c */
[----:B------:R-:W-:Y:S01]  /*12f0*/  ISETP.LT.OR P1, PT, R15, 0x1, P2 ;  /* 0x000000010f00780c */ /* 0x000fe20001721670 */
[----:B------:R-:W-:Y:S01]  /*1300*/  IMAD.IADD R37, R37, 0x1, R14 ;  /* 0x0000000125257824 */ /* 0x000fe200078e020e */
[C---:B------:R-:W-:Y:S01]  /*1310*/  ISETP.LT.OR P2, PT, R15.reuse, 0x41, P2 ;  /* 0x000000410f00780c */ /* 0x040fe20001741670 */
[----:B------:R2:W-:Y:S01]  /*1320*/  LDGSTS.E.BYPASS.LTC128B.128 [R4+0x7080], [R28.64], !P4 ;  /* 0x070800001c047fae */ /* 0x0005e2000e101d4c */
[C---:B------:R-:W-:Y:S01]  /*1330*/  ISETP.LT.OR P4, PT, R15.reuse, 0x1, P0 ;  /* 0x000000010f00780c */ /* 0x040fe20000781670 */
[----:B------:R-:W-:Y:S01]  /*1340*/  IMAD R180, R180, 0x8, R7 ;  /* 0x00000008b4b47824 */ /* 0x000fe200078e0207 */
[C---:B------:R-:W-:Y:S01]  /*1350*/  ISETP.LT.OR P0, PT, R15.reuse, 0x41, P0 ;  /* 0x000000410f00780c */ /* 0x040fe20000701670 */
[----:B------:R2:W-:Y:S01]  /*1360*/  LDGSTS.E.BYPASS.LTC128B.128 [R4+0x9080], [R28.64+0x40], !P6 ;  /* 0x090800401c047fae */ /* 0x0005e2000f101d4c */
[C---:B------:R-:W-:Y:S01]  /*1370*/  ISETP.LT.OR P6, PT, R15.reuse, 0x1, P3 ;  /* 0x000000010f00780c */ /* 0x040fe20001fc1670 */
[----:B------:R-:W-:Y:S01]  /*1380*/  IMAD R208, R24, c[0x0][0x270], RZ ;  /* 0x00009c0018d07a24 */ /* 0x000fe200078e02ff */
[----:B------:R-:W-:Y:S01]  /*1390*/  ISETP.LT.OR P3, PT, R15, 0x41, P3 ;  /* 0x000000410f00780c */ /* 0x000fe20001f61670 */
[----:B------:R-:W-:Y:S01]  /*13a0*/  IMAD R15, R23, c[0x0][0x1a8], RZ ;  /* 0x00006a00170f7a24 */ /* 0x000fe200078e02ff */
[-C--:B------:R-:W-:Y:S01]  /*13b0*/  LEA.HI R7, R19, R19.reuse, RZ, 0x1 ;  /* 0x0000001313077211 */ /* 0x080fe200078f08ff */
[----:B------:R2:W-:Y:S01]  /*13c0*/  LDGSTS.E.BYPASS.LTC128B.128 [R4+0xb080], [R28.64+0x80], !P5 ;  /* 0x0b0800801c047fae */ /* 0x0005e2000e901d4c */
[----:B------:R-:W-:Y:S01]  /*13d0*/  LEA.HI R20, R20, R19, RZ, 0x3 ;  /* 0x0000001314147211 */ /* 0x000fe200078f18ff */
[C---:B------:R-:W-:Y:S01]  /*13e0*/  IMAD R15, R22.reuse, c[0x0][0x1ac], R15 ;  /* 0x00006b00160f7a24 */ /* 0x040fe200078e020f */
[----:B------:R-:W-:Y:S01]  /*13f0*/  LOP3.LUT R178, R7, 0x7fffffe, RZ, 0xc0, !PT ;  /* 0x07fffffe07b27812 */ /* 0x000fe200078ec0ff */
[----:B------:R-:W-:Y:S01]  /*1400*/  IMAD.WIDE.U32 R22, R22, c[0x0][0x1a8], R36 ;  /* 0x00006a0016167a25 */ /* 0x000fe200078e0024 */
[----:B------:R-:W-:-:S02]  /*1410*/  LOP3.LUT R14, R20, 0xfffffff8, RZ, 0xc0, !PT ;  /* 0xfffffff8140e7812 */ /* 0x000fc400078ec0ff */
[----:B------:R-:W-:Y:S01]  /*1420*/  LEA.HI R182, R182, R2, RZ, 0x7 ;  /* 0x00000002b6b67211 */ /* 0x000fe200078f38ff */
[----:B------:R-:W-:Y:S01]  /*1430*/  IMAD.IADD R15, R23, 0x1, R15 ;  /* 0x00000001170f7824 */ /* 0x000fe200078e020f */
[----:B------:R-:W-:Y:S01]  /*1440*/  SHF.R.S32.HI R20, RZ, 0x3, R20 ;  /* 0x00000003ff147819 */ /* 0x000fe20000011414 */
[C---:B------:R-:W-:Y:S01]  /*1450*/  IMAD.IADD R178, R19.reuse, 0x1, -R178 ;  /* 0x0000000113b27824 */ /* 0x040fe200078e0ab2 */
[----:B------:R-:W-:Y:S01]  /*1460*/  SHF.R.U32.HI R182, RZ, 0x4, R182 ;  /* 0x00000004ffb67819 */ /* 0x000fe200000116b6 */
[----:B------:R-:W-:Y:S01]  /*1470*/  IMAD.IADD R14, R19, 0x1, -R14 ;  /* 0x00000001130e7824 */ /* 0x000fe200078e0a0e */
[----:B------:R-:W-:Y:S01]  /*1480*/  IADD3 R206, R4, 0xc080, RZ ;  /* 0x0000c08004ce7810 */ /* 0x000fe20007ffe0ff */
[----:B------:R-:W-:Y:S01]  /*1490*/  IMAD R208, R0, c[0x0][0x274], R208 ;  /* 0x00009d0000d07a24 */ /* 0x000fe200078e02d0 */
[----:B------:R-:W-:Y:S01]  /*14a0*/  IADD3 R203, R4, 0x12080, RZ ;  /* 0x0001208004cb7810 */ /* 0x000fe20007ffe0ff */
[----:B------:R-:W-:Y:S02]  /*14b0*/  IMAD.MOV.U32 R19, RZ, RZ, c[0x0][0x1a8] ;  /* 0x00006a00ff137624 */ /* 0x000fe400078e00ff */
[----:B------:R-:W-:-:S02]  /*14c0*/  IMAD.IADD R209, R35, 0x1, R208 ;  /* 0x0000000123d17824 */ /* 0x000fc400078e02d0 */
[----:B------:R-:W-:Y:S02]  /*14d0*/  IMAD.MOV.U32 R208, RZ, RZ, R34 ;  /* 0x000000ffffd07224 */ /* 0x000fe400078e0022 */
[C---:B------:R-:W-:Y:S02]  /*14e0*/  IMAD R32, R30.reuse, c[0x0][0x17c], R32 ;  /* 0x00005f001e207a24 */ /* 0x040fe400078e0220 */
[----:B------:R-:W-:Y:S01]  /*14f0*/  IMAD.WIDE.U32 R34, R30, c[0x0][0x178], R10 ;  /* 0x00005e001e227a25 */ /* 0x000fe200078e000a */
[----:B--2---:R-:W-:-:S03]  /*1500*/  LEA R28, P5, R22, c[0x0][0x190], 0x1 ;  /* 0x00006400161c7a11 */ /* 0x004fc600078a08ff */
[----:B------:R-:W-:Y:S02]  /*1510*/  IMAD.IADD R33, R35, 0x1, R32 ;  /* 0x0000000123217824 */ /* 0x000fe400078e0220 */
[----:B------:R-:W-:Y:S01]  /*1520*/  IMAD.SHL.U32 R179, R17, 0x40, RZ ;  /* 0x0000004011b37824 */ /* 0x000fe200078e00ff */
[----:B------:R-:W-:Y:S01]  /*1530*/  LEA.HI.X R29, R22, c[0x0][0x194], R15, 0x1, P5 ;  /* 0x00006500161d7a11 */ /* 0x000fe200028f0c0f */
[----:B------:R-:W-:Y:S01]  /*1540*/  IMAD.IADD R15, R16, 0x1, -R18 ;  /* 0x00000001100f7824 */ /* 0x000fe200078e0a12 */
[----:B------:R-:W-:Y:S01]  /*1550*/  LEA R22, P5, R19, R28, 0x7 ;  /* 0x0000001c13167211 */ /* 0x000fe200078a38ff */
[----:B------:R-:W-:Y:S01]  /*1560*/  IMAD.MOV.U32 R18, RZ, RZ, c[0x0][0x1ac] ;  /* 0x00006b00ff127624 */ /* 0x000fe200078e00ff */
[----:B------:R-:W-:Y:S01]  /*1570*/  LOP3.LUT R179, R179, 0x1c0, RZ, 0xc0, !PT ;  /* 0x000001c0b3b37812 */ /* 0x000fe200078ec0ff */
[----:B------:R-:W-:Y:S01]  /*1580*/  IMAD.MOV.U32 R32, RZ, RZ, R34 ;  /* 0x000000ffff207224 */ /* 0x000fe200078e0022 */
[----:B------:R2:W-:Y:S01]  /*1590*/  LDGSTS.E.BYPASS.LTC128B.128 [R4+0x80], [R28.64], !P1 ;  /* 0x000800001c047fae */ /* 0x0005e2000c901d4c */
[----:B------:R-:W-:Y:S01]  /*15a0*/  IMAD R200, R24, c[0x0][0x180], RZ ;  /* 0x0000600018c87a24 */ /* 0x000fe200078e02ff */
[----:B------:R-:W-:Y:S01]  /*15b0*/  LEA.HI.X R23, R19, R29, R18, 0x7, P5 ;  /* 0x0000001d13177211 */ /* 0x000fe200028f3c12 */
[----:B------:R-:W-:Y:S01]  /*15c0*/  IMAD.SHL.U32 R16, R16, 0x10, RZ ;  /* 0x0000001010107824 */ /* 0x000fe200078e00ff */
[----:B------:R-:W-:Y:S01]  /*15d0*/  ISETP.GE.AND P5, PT, R10, c[0x0][0x16c], PT ;  /* 0x00005b000a007a0c */ /* 0x000fe20003fa6270 */
[C---:B------:R-:W-:Y:S01]  /*15e0*/  IMAD R200, R0.reuse, c[0x0][0x184], R200 ;  /* 0x0000610000c87a24 */ /* 0x040fe200078e02c8 */
[----:B------:R-:W-:Y:S01]  /*15f0*/  SHF.R.S32.HI R19, RZ, 0x1, R7 ;  /* 0x00000001ff137819 */ /* 0x000fe20000011407 */
[----:B------:R-:W-:Y:S01]  /*1600*/  IMAD.WIDE.U32 R32, R0, c[0x0][0x180], R32 ;  /* 0x0000600000207a25 */ /* 0x000fe200078e0020 */
[----:B------:R-:W-:Y:S01]  /*1610*/  SEL R191, RZ, 0x1, P5 ;  /* 0x00000001ffbf7807 */ /* 0x000fe20002800000 */
[----:B------:R2:W-:Y:S01]  /*1620*/  LDGSTS.E.BYPASS.LTC128B.128 [R4+0x2080], [R28.64+0x40], !P4 ;  /* 0x020800401c047fae */ /* 0x0005e2000e101d4c */
[----:B------:R-:W-:Y:S01]  /*1630*/  ISETP.GE.AND P5, PT, R190, c[0x0][0x16c], PT ;  /* 0x00005b00be007a0c */ /* 0x000fe20003fa6270 */
[----:B------:R-:W-:Y:S01]  /*1640*/  IMAD.IADD R201, R33, 0x1, R200 ;  /* 0x0000000121c97824 */ /* 0x000fe200078e02c8 */
[----:B------:R-:W-:Y:S01]  /*1650*/  LOP3.LUT R16, R179, 0x30, R16, 0xf8, !PT ;  /* 0x00000030b3107812 */ /* 0x000fe200078ef810 */
[----:B------:R-:W-:Y:S01]  /*1660*/  IMAD.MOV.U32 R200, RZ, RZ, R32 ;  /* 0x000000ffffc87224 */ /* 0x000fe200078e0020 */
[----:B------:R-:W-:Y:S01]  /*1670*/  SEL R25, RZ, 0x4, P5 ;  /* 0x00000004ff197807 */ /* 0x000fe20002800000 */
[----:B------:R-:W-:Y:S01]  /*1680*/  IMAD R187, R13, c[0x0][0x188], RZ ;  /* 0x000062000dbb7a24 */ /* 0x000fe200078e02ff */
[----:B------:R-:W-:Y:S01]  /*1690*/  ISETP.GE.AND P5, PT, R5, c[0x0][0x16c], PT ;  /* 0x00005b0005007a0c */ /* 0x000fe20003fa6270 */
[----:B------:R-:W-:Y:S01]  /*16a0*/  IMAD.WIDE.U32 R200, R198, c[0x0][0x188], R200 ;  /* 0x00006200c6c87a25 */ /* 0x000fe200078e00c8 */
[----:B------:R-:W-:Y:S01]  /*16b0*/  SHF.R.U32.HI R179, RZ, 0x3, R179 ;  /* 0x00000003ffb37819 */ /* 0x000fe200000116b3 */
[----:B------:R2:W-:Y:S01]  /*16c0*/  LDGSTS.E.BYPASS.LTC128B.128 [R4+0x4080], [R28.64+0x80], !P6 ;  /* 0x040800801c047fae */ /* 0x0005e2000f101d4c */
[----:B------:R-:W-:Y:S01]  /*16d0*/  LOP3.LUT R16, R16, 0x8, R21, 0xf8, !PT ;  /* 0x0000000810107812 */ /* 0x000fe200078ef815 */
[----:B------:R-:W-:Y:S01]  /*16e0*/  IMAD R187, R198, c[0x0][0x18c], R187 ;  /* 0x00006300c6bb7a24 */ /* 0x000fe200078e02bb */
[----:B------:R-:W-:Y:S01]  /*16f0*/  SEL R17, RZ, 0x2, P5 ;  /* 0x00000002ff117807 */ /* 0x000fe20002800000 */
[----:B------:R-:W-:Y:S01]  /*1700*/  IMAD.U32 R32, RZ, RZ, UR18 ;  /* 0x00000012ff207e24 */ /* 0x000fe2000f8e00ff */
[----:B------:R-:W-:Y:S01]  /*1710*/  SHF.R.S32.HI R7, RZ, 0x1f, R7 ;  /* 0x0000001fff077819 */ /* 0x000fe20000011407 */
[----:B------:R-:W-:Y:S01]  /*1720*/  IMAD.SHL.U32 R18, R12, 0x10, RZ ;  /* 0x000000100c127824 */ /* 0x000fe200078e00ff */
[----:B------:R-:W-:Y:S01]  /*1730*/  LOP3.LUT R179, R16, R179, RZ, 0x3c, !PT ;  /* 0x000000b310b37212 */ /* 0x000fe200078e3cff */
[----:B------:R-:W-:Y:S01]  /*1740*/  IMAD.U32 R16, RZ, RZ, UR7 ;  /* 0x00000007ff107e24 */ /* 0x000fe2000f8e00ff */
[----:B------:R-:W-:Y:S01]  /*1750*/  IADD3 R25, R25, R17, R191 ;  /* 0x0000001119197210 */ /* 0x000fe20007ffe0bf */
[----:B------:R-:W-:Y:S01]  /*1760*/  IMAD.IADD R187, R201, 0x1, R187 ;  /* 0x00000001c9bb7824 */ /* 0x000fe200078e02bb */
[----:B------:R-:W-:Y:S01]  /*1770*/  LEA R17, P1, R32, R200, 0x6 ;  /* 0x000000c820117211 */ /* 0x000fe200078230ff */
[----:B------:R-:W-:Y:S01]  /*1780*/  IMAD R189, R13, c[0x0][0x278], RZ ;  /* 0x00009e000dbd7a24 */ /* 0x000fe200078e02ff */
[----:B------:R-:W-:Y:S01]  /*1790*/  LEA.HI R7, R7, R19, RZ, 0x2 ;  /* 0x0000001307077211 */ /* 0x000fe200078f10ff */
[----:B------:R-:W-:Y:S01]  /*17a0*/  IMAD R26, R30, c[0x0][0x20c], R26 ;  /* 0x000083001e1a7a24 */ /* 0x000fe200078e021a */
[----:B------:R-:W-:Y:S01]  /*17b0*/  LOP3.LUT R18, R18, 0x10, RZ, 0xc0, !PT ;  /* 0x0000001012127812 */ /* 0x000fe200078ec0ff */
[----:B------:R-:W-:Y:S01]  /*17c0*/  IMAD.WIDE.U32 R30, R30, c[0x0][0x208], R10 ;  /* 0x000082001e1e7a25 */ /* 0x000fe200078e000a */
[----:B------:R-:W-:Y:S01]  /*17d0*/  LEA.HI.X R16, R32, R187, R16, 0x6, P1 ;  /* 0x000000bb20107211 */ /* 0x000fe200008f3410 */
[----:B------:R3:W-:Y:S01]  /*17e0*/  LDGSTS.E.BYPASS.LTC128B.128 [R4+0x1080], [R22.64], !P2 ;  /* 0x0108000016047fae */ /* 0x0007e2000d101d4c */
[----:B------:R-:W-:Y:S01]  /*17f0*/  LOP3.LUT R7, R7, 0xfffffffc, RZ, 0xc0, !PT ;  /* 0xfffffffc07077812 */ /* 0x000fe200078ec0ff */
[----:B------:R-:W-:Y:S01]  /*1800*/  IMAD R189, R198, c[0x0][0x27c], R189 ;  /* 0x00009f00c6bd7a24 */ /* 0x000fe200078e02bd */
[----:B------:R-:W-:Y:S01]  /*1810*/  ISETP.GT.AND P1, PT, R2, 0xf, PT ;  /* 0x0000000f0200780c */ /* 0x000fe20003f24270 */
[----:B------:R-:W-:Y:S01]  /*1820*/  IMAD.WIDE.U32 R208, R198, c[0x0][0x278], R208 ;  /* 0x00009e00c6d07a25 */ /* 0x000fe200078e00d0 */
[----:B------:R-:W-:Y:S01]  /*1830*/  LOP3.LUT R182, R18, 0x8, R182, 0xf8, !PT ;  /* 0x0000000812b67812 */ /* 0x000fe200078ef8b6 */
[----:B------:R3:W-:Y:S01]  /*1840*/  LDGSTS.E.BYPASS.LTC128B.128 [R4+0x3080], [R22.64+0x40], !P0 ;  /* 0x0308004016047fae */ /* 0x0007e2000c101d4c */
[----:B------:R-:W-:Y:S01]  /*1850*/  LEA R18, P4, R17, c[0x0][0x160], 0x1 ;  /* 0x0000580011127a11 */ /* 0x000fe200078808ff */
[----:B------:R-:W-:Y:S01]  /*1860*/  IMAD.IADD R7, R19, 0x1, -R7 ;  /* 0x0000000113077824 */ /* 0x000fe200078e0a07 */
[----:B------:R-:W-:Y:S01]  /*1870*/  ISETP.GE.AND P6, PT, R10, c[0x0][0x1fc], PT ;  /* 0x00007f000a007a0c */ /* 0x000fe20003fc6270 */
[----:B------:R-:W-:Y:S01]  /*1880*/  IMAD.IADD R27, R31, 0x1, R26 ;  /* 0x000000011f1b7824 */ /* 0x000fe200078e021a */
[----:B------:R-:W-:Y:S01]  /*1890*/  LEA.HI.X R19, R17, c[0x0][0x164], R16, 0x1, P4 ;  /* 0x0000590011137a11 */ /* 0x000fe200020f0c10 */
[----:B------:R-:W-:Y:S01]  /*18a0*/  IMAD.MOV.U32 R26, RZ, RZ, R30 ;  /* 0x000000ffff1a7224 */ /* 0x000fe200078e001e */
[----:B------:R-:W-:Y:S01]  /*18b0*/  ISETP.GE.AND P4, PT, R5, c[0x0][0x1fc], PT ;  /* 0x00007f0005007a0c */ /* 0x000fe20003f86270 */
[----:B------:R-:W-:Y:S01]  /*18c0*/  IMAD R24, R24, c[0x0][0x210], RZ ;  /* 0x0000840018187a24 */ /* 0x000fe200078e02ff */
[----:B------:R-:W-:Y:S01]  /*18d0*/  UMOV UR18, 0x6 ;  /* 0x0000000600127882 */ /* 0x000fe20000000000 */
[----:B------:R-:W-:Y:S01]  /*18e0*/  IMAD.IADD R189, R209, 0x1, R189 ;  /* 0x00000001d1bd7824 */ /* 0x000fe200078e02bd */
[----:B------:R-:W-:Y:S01]  /*18f0*/  SEL R17, RZ, 0xffffffff, P4 ;  /* 0xffffffffff117807 */ /* 0x000fe20002000000 */
[----:B------:R-:W-:Y:S01]  /*1900*/  IMAD R24, R0, c[0x0][0x214], R24 ;  /* 0x0000850000187a24 */ /* 0x000fe200078e0218 */
[----:B------:R-:W-:Y:S01]  /*1910*/  @!P1 IADD3 R16, P4, R208, UR17, RZ ;  /* 0x00000011d0109c10 */ /* 0x000fe2000ff9e0ff */
[----:B--2---:R-:W-:Y:S01]  /*1920*/  IMAD.WIDE.U32 R28, R0, c[0x0][0x210], R26 ;  /* 0x00008400001c7a25 */ /* 0x004fe200078e001a */
[----:B------:R-:W-:Y:S01]  /*1930*/  ULDC.64 UR6, c[0x0][0x208] ;  /* 0x0000820000067ab9 */ /* 0x000fe20000000a00 */
[----:B------:R-:W-:Y:S01]  /*1940*/  LOP3.LUT P2, RZ, R25, 0x2, RZ, 0xc0, !PT ;  /* 0x0000000219ff7812 */ /* 0x000fe2000784c0ff */
[----:B------:R-:W-:Y:S01]  /*1950*/  USHF.L.U64.HI UR18, UR6, UR18, UR7 ;  /* 0x0000001206127299 */ /* 0x000fe20008010207 */
[----:B------:R-:W-:Y:S01]  /*1960*/  IMAD.SHL.U32 R177, R15, 0x400, RZ ;  /* 0x000004000fb17824 */ /* 0x000fe200078e00ff */
[----:B------:R-:W-:Y:S01]  /*1970*/  @!P1 LEA R26, P0, R16, c[0x0][0x258], 0x2 ;  /* 0x00009600101a9a11 */ /* 0x000fe200078010ff */
[----:B------:R-:W-:Y:S01]  /*1980*/  IMAD.SHL.U32 R0, R17, 0x2, RZ ;  /* 0x0000000211007824 */ /* 0x000fe200078e00ff */
[----:B------:R-:W-:Y:S01]  /*1990*/  @!P1 IADD3.X R17, R189, UR16, RZ, P4, !PT ;  /* 0x00000010bd119c10 */ /* 0x000fe2000a7fe4ff */
[----:B------:R-:W-:Y:S01]  /*19a0*/  IMAD R207, R207, 0x2, R177 ;  /* 0x00000002cfcf7824 */ /* 0x000fe200078e02b1 */
[----:B------:R-:W-:Y:S01]  /*19b0*/  UIADD3 UR7, -UR17, UR10, URZ ;  /* 0x0000000a11077290 */ /* 0x000fe2000fffe13f */
[----:B------:R-:W-:Y:S01]  /*19c0*/  IMAD R178, R20, 0x8, R178 ;  /* 0x0000000814b27824 */ /* 0x000fe200078e02b2 */
[----:B------:R-:W-:Y:S01]  /*19d0*/  @!P1 LEA.HI.X R27, R16, c[0x0][0x25c], R17, 0x2, P0 ;  /* 0x00009700101b9a11 */ /* 0x000fe200000f1411 */
[----:B------:R-:W-:Y:S01]  /*19e0*/  IMAD R177, R20, 0x200, R177 ;  /* 0x0000020014b17824 */ /* 0x000fe200078e02b1 */
[----:B------:R-:W-:Y:S01]  /*19f0*/  SEL R20, RZ, 0x1, P6 ;  /* 0x00000001ff147807 */ /* 0x000fe20003000000 */
[C---:B------:R-:W-:Y:S01]  /*1a00*/  IMAD R212, R13.reuse, c[0x0][0x218], RZ ;  /* 0x000086000dd47a24 */ /* 0x040fe200078e02ff */
[----:B------:R-:W-:Y:S01]  /*1a10*/  ISETP.GE.AND P0, PT, R190, c[0x0][0x1fc], PT ;  /* 0x00007f00be007a0c */ /* 0x000fe20003f06270 */
[----:B------:R-:W-:Y:S01]  /*1a20*/  IMAD R188, R13, c[0x0][0x290], RZ ;  /* 0x0000a4000dbc7a24 */ /* 0x000fe200078e02ff */
[----:B------:R-:W-:Y:S01]  /*1a30*/  LOP3.LUT P4, RZ, R25, 0x1, RZ, 0xc0, !PT ;  /* 0x0000000119ff7812 */ /* 0x000fe2000788c0ff */
[----:B------:R-:W-:Y:S01]  /*1a40*/  IMAD R202, R13, c[0x0][0x240], RZ ;  /* 0x000090000dca7a24 */ /* 0x000fe200078e02ff */
[----:B------:R-:W-:Y:S01]  /*1a50*/  LOP3.LUT P6, RZ, R25, 0x4, RZ, 0xc0, !PT ;  /* 0x0000000419ff7812 */ /* 0x000fe200078cc0ff */
[----:B------:R-:W-:Y:S01]  /*1a60*/  IMAD.IADD R25, R29, 0x1, R24 ;  /* 0x000000011d197824 */ /* 0x000fe200078e0218 */
[----:B------:R-:W-:Y:S01]  /*1a70*/  SEL R13, RZ, 0x4, P0 ;  /* 0x00000004ff0d7807 */ /* 0x000fe20000000000 */
[----:B------:R-:W-:Y:S01]  /*1a80*/  IMAD.MOV.U32 R24, RZ, RZ, R28 ;  /* 0x000000ffff187224 */ /* 0x000fe200078e001c */
[----:B------:R-:W-:Y:S01]  /*1a90*/  ISETP.GE.OR P0, PT, R194, UR7, !P4 ;  /* 0x00000007c2007c0c */ /* 0x000fe2000e706670 */
[----:B------:R-:W-:Y:S01]  /*1aa0*/  IMAD.U32 R33, RZ, RZ, UR19 ;  /* 0x00000013ff217e24 */ /* 0x000fe2000f8e00ff */
[----:B------:R-:W-:Y:S01]  /*1ab0*/  USHF.L.U32 UR19, UR6, 0x6, URZ ;  /* 0x0000000606137899 */ /* 0x000fe2000800063f */
[----:B------:R-:W-:Y:S01]  /*1ac0*/  IMAD R212, R198, c[0x0][0x21c], R212 ;  /* 0x00008700c6d47a24 */ /* 0x000fe200078e02d4 */
[----:B------:R-:W-:Y:S01]  /*1ad0*/  ISETP.GE.OR P2, PT, R194, UR7, !P2 ;  /* 0x00000007c2007c0c */ /* 0x000fe2000d746670 */
[----:B------:R-:W-:Y:S01]  /*1ae0*/  IMAD R188, R198, c[0x0][0x294], R188 ;  /* 0x0000a500c6bc7a24 */ /* 0x000fe200078e02bc */
[----:B------:R-:W-:Y:S01]  /*1af0*/  ISETP.GE.OR P6, PT, R194, UR7, !P6 ;  /* 0x00000007c2007c0c */ /* 0x000fe2000f7c6670 */
[----:B------:R-:W-:Y:S01]  /*1b00*/  IMAD R202, R198, c[0x0][0x244], R202 ;  /* 0x00009100c6ca7a24 */ /* 0x000fe200078e02ca */
[----:B------:R-:W-:Y:S01]  /*1b10*/  LOP3.LUT R0, R0, 0x2, R20, 0xe2, !PT ;  /* 0x0000000200007812 */ /* 0x000fe200078ee214 */
[----:B------:R-:W-:Y:S01]  /*1b20*/  IMAD.WIDE.U32 R204, R198, c[0x0][0x290], R204 ;  /* 0x0000a400c6cc7a25 */ /* 0x000fe200078e00cc */
[----:B------:R-:W-:Y:S01]  /*1b30*/  SHF.R.S32.HI R16, RZ, 0x1f, R6 ;  /* 0x0000001fff107819 */ /* 0x000fe20000011406 */
[----:B------:R-:W-:Y:S01]  /*1b40*/  UIMAD UR6, UR18, UR8, URZ ;  /* 0x00000008120672a4 */ /* 0x000fe2000f8e023f */
[----:B------:R-:W-:Y:S01]  /*1b50*/  LOP3.LUT R13, R0, R13, RZ, 0xfc, !PT ;  /* 0x0000000d000d7212 */ /* 0x000fe200078efcff */
[C---:B------:R-:W-:Y:S01]  /*1b60*/  IMAD.WIDE.U32 R196, R198.reuse, c[0x0][0x240], R196 ;  /* 0x00009000c6c47a25 */ /* 0x040fe200078e00c4 */
[----:B------:R3:W-:Y:S01]  /*1b70*/  LDGSTS.E.BYPASS.LTC128B.128 [R4+0x5080], [R22.64+0x80], !P3 ;  /* 0x0508008016047fae */ /* 0x0007e2000d901d4c */
[----:B------:R-:W-:Y:S01]  /*1b80*/  UIMAD UR6, UR4, UR19, UR6 ;  /* 0x00000013040672a4 */ /* 0x000fe2000f8e0206 */
[C---:B------:R-:W-:Y:S01]  /*1b90*/  LOP3.LUT P4, RZ, R13.reuse, 0x1, RZ, 0xc0, !PT ;  /* 0x000000010dff7812 */ /* 0x040fe2000788c0ff */
[----:B------:R-:W-:Y:S01]  /*1ba0*/  IMAD.WIDE.U32 R198, R198, c[0x0][0x218], R24 ;  /* 0x00008600c6c67a25 */ /* 0x000fe200078e0018 */
[----:B------:R-:W0:Y:S01]  /*1bb0*/  LDGDEPBAR ;  /* 0x00000000000079af */ /* 0x000e220000000000 */
[----:B------:R-:W-:Y:S01]  /*1bc0*/  LOP3.LUT P3, RZ, R13, 0x2, RZ, 0xc0, !PT ;  /* 0x000000020dff7812 */ /* 0x000fe2000786c0ff */
[----:B------:R-:W-:Y:S01]  /*1bd0*/  UIADD3 UR4, UR8, 0x1, URZ ;  /* 0x0000000108047890 */ /* 0x000fe2000fffe03f */
[----:B------:R-:W-:Y:S01]  /*1be0*/  IMAD.IADD R213, R199, 0x1, R212 ;  /* 0x00000001c7d57824 */ /* 0x000fe200078e02d4 */
[----:B------:R-:W-:Y:S01]  /*1bf0*/  LEA.HI R16, R16, R194, RZ, 0x3 ;  /* 0x000000c210107211 */ /* 0x000fe200078f18ff */
[----:B------:R-:W-:Y:S01]  /*1c00*/  IMAD.U32 R6, RZ, RZ, UR19 ;  /* 0x00000013ff067e24 */ /* 0x000fe2000f8e00ff */
[----:B------:R2:W-:Y:S01]  /*1c10*/  LDGSTS.E.BYPASS.LTC128B.128 [R4+0xc080], [R18.64], !P0 ;  /* 0x0c08000012047fae */ /* 0x0005e2000c101d4c */
[----:B------:R-:W-:Y:S01]  /*1c20*/  IMAD.MOV.U32 R212, RZ, RZ, R198 ;  /* 0x000000ffffd47224 */ /* 0x000fe200078e00c6 */
[----:B------:R-:W-:Y:S01]  /*1c30*/  LOP3.LUT R16, R16, 0xfffffff8, RZ, 0xc0, !PT ;  /* 0xfffffff810107812 */ /* 0x000fe200078ec0ff */
[----:B------:R-:W-:Y:S01]  /*1c40*/  IMAD.IADD R188, R205, 0x1, R188 ;  /* 0x00000001cdbc7824 */ /* 0x000fe200078e02bc */
[----:B------:R2:W-:Y:S01]  /*1c50*/  LDGSTS.E.BYPASS.LTC128B.128 [R4+0xd080], [R18.64+0x40], !P2 ;  /* 0x0d08004012047fae */ /* 0x0005e2000d101d4c */
[----:B------:R-:W-:Y:S01]  /*1c60*/  IMAD.WIDE.U32 R28, R6, UR8, R212 ;  /* 0x00000008061c7c25 */ /* 0x000fe2000f8e00d4 */
[----:B------:R-:W-:Y:S01]  /*1c70*/  SHF.R.S32.HI R20, RZ, 0x1, R9 ;  /* 0x00000001ff147819 */ /* 0x000fe20000011409 */
[----:B------:R-:W-:Y:S01]  /*1c80*/  UISETP.GE.AND UP0, UPT, UR4, UR9, UPT ;  /* 0x000000090400728c */ /* 0x000fe2000bf06270 */
[----:B------:R2:W-:Y:S01]  /*1c90*/  LDGSTS.E.BYPASS.LTC128B.128 [R4+0xe080], [R18.64+0x80], !P6 ;  /* 0x0e08008012047fae */ /* 0x0005e2000f101d4c */
[C---:B------:R-:W-:Y:S01]  /*1ca0*/  ISETP.GE.OR P6, PT, R194.reuse, UR7, !P3 ;  /* 0x00000007c2007c0c */ /* 0x040fe2000dfc6670 */
[----:B------:R-:W-:Y:S01]  /*1cb0*/  IMAD.IADD R9, R194, 0x1, -R16 ;  /* 0x00000001c2097824 */ /* 0x000fe200078e0a10 */
[----:B------:R-:W-:Y:S01]  /*1cc0*/  IADD3 R0, R29, UR6, RZ ;  /* 0x000000061d007c10 */ /* 0x000fe2000fffe0ff */
[----:B------:R-:W-:Y:S01]  /*1cd0*/  IMAD.IADD R8, R2, 0x1, -R8 ;  /* 0x0000000102087824 */ /* 0x000fe200078e0a08 */
[----:B------:R-:W-:Y:S01]  /*1ce0*/  LEA R24, P0, R28, c[0x0][0x1f0], 0x1 ;  /* 0x00007c001c187a11 */ /* 0x000fe200078008ff */
[----:B------:R-:W-:Y:S01]  /*1cf0*/  IMAD.MOV.U32 R181, RZ, RZ, 0x10 ;  /* 0x00000010ffb57424 */ /* 0x000fe200078e00ff */
[----:B------:R-:W-:Y:S01]  /*1d00*/  LOP3.LUT P2, RZ, R13, 0x4, RZ, 0xc0, !PT ;  /* 0x000000040dff7812 */ /* 0x000fe2000784c0ff */
[----:B------:R-:W-:Y:S01]  /*1d10*/  IMAD.SHL.U32 R13, R3, 0x8, RZ ;  /* 0x00000008030d7824 */ /* 0x000fe200078e00ff */
[----:B---3--:R-:W-:Y:S01]  /*1d20*/  SEL R22, RZ, 0xffffffff, P5 ;  /* 0xffffffffff167807 */ /* 0x008fe20002800000 */
[----:B------:R-:W-:Y:S01]  /*1d30*/  IMAD.SHL.U32 R183, R12, 0x8, RZ ;  /* 0x000000080cb77824 */ /* 0x000fe200078e00ff */
[----:B------:R-:W-:Y:S01]  /*1d40*/  ISETP.GE.OR P5, PT, R194, UR7, !P4 ;  /* 0x00000007c2007c0c */ /* 0x000fe2000e7a6670 */
[----:B------:R-:W-:Y:S01]  /*1d50*/  IMAD R179, R12, 0x200, R179 ;  /* 0x000002000cb37824 */ /* 0x000fe200078e02b3 */
[----:B------:R-:W-:Y:S01]  /*1d60*/  LEA.HI.X R25, R28, c[0x0][0x1f4], R0, 0x1, P0 ;  /* 0x00007d001c197a11 */ /* 0x000fe200000f0c00 */
[----:B------:R-:W-:Y:S01]  /*1d70*/  @!P1 IMAD.SHL.U32 R0, R2, 0x10, RZ ;  /* 0x0000001002009824 */ /* 0x000fe200078e00ff */
[----:B------:R-:W-:Y:S01]  /*1d80*/  LOP3.LUT R13, R13, 0x18, RZ, 0xc0, !PT ;  /* 0x000000180d0d7812 */ /* 0x000fe200078ec0ff */
[----:B------:R-:W-:Y:S01]  /*1d90*/  IMAD.SHL.U32 R178, R178, 0x20, RZ ;  /* 0x00000020b2b27824 */ /* 0x000fe200078e00ff */
[C---:B------:R-:W-:Y:S01]  /*1da0*/  LOP3.LUT P0, RZ, R20.reuse, 0x2, RZ, 0xc0, !PT ;  /* 0x0000000214ff7812 */ /* 0x040fe2000780c0ff */
[----:B------:R-:W-:Y:S01]  /*1db0*/  IMAD.SHL.U32 R20, R20, 0x40, RZ ;  /* 0x0000004014147824 */ /* 0x000fe200078e00ff */
[----:B------:R3:W-:Y:S01]  /*1dc0*/  @!P1 LDGSTS.E.BYPASS.LTC128B.128 [R0+0x18080], [R26.64] ;  /* 0x180800001a009fae */ /* 0x0007e2000b901d4c */
[----:B------:R-:W-:Y:S01]  /*1dd0*/  LOP3.LUT R183, R183, 0x8, RZ, 0xc0, !PT ;  /* 0x00000008b7b77812 */ /* 0x000fe200078ec0ff */
[----:B------:R-:W-:Y:S01]  /*1de0*/  IMAD.SHL.U32 R22, R22, 0x2, RZ ;  /* 0x0000000216167824 */ /* 0x000fe200078e00ff */
[----:B------:R-:W-:Y:S01]  /*1df0*/  SEL R173, R181, 0xfffffff0, !P0 ;  /* 0xfffffff0b5ad7807 */ /* 0x000fe20004000000 */
[----:B------:R-:W0:Y:S01]  /*1e00*/  LDGDEPBAR ;  /* 0x00000000000079af */ /* 0x000e220000000000 */
[----:B------:R-:W-:Y:S01]  /*1e10*/  LOP3.LUT P0, RZ, R7, 0x2, RZ, 0xc0, !PT ;  /* 0x0000000207ff7812 */ /* 0x000fe2000780c0ff */
[----:B------:R-:W-:Y:S01]  /*1e20*/  IMAD.MOV.U32 R172, RZ, RZ, 0x20 ;  /* 0x00000020ffac7424 */ /* 0x000fe200078e00ff */
[----:B------:R-:W-:Y:S01]  /*1e30*/  LOP3.LUT R20, R20, 0xc0, RZ, 0xc0, !PT ;  /* 0x000000c014147812 */ /* 0x000fe200078ec0ff */
[----:B--2---:R-:W-:Y:S01]  /*1e40*/  IMAD.SHL.U32 R19, R9, 0x40, RZ ;  /* 0x0000004009137824 */ /* 0x004fe200078e00ff */
[----:B------:R1:W-:Y:S01]  /*1e50*/  LDGSTS.E.BYPASS.LTC128B.128 [R4+0x12080], [R24.64], !P5 ;  /* 0x1208000018047fae */ /* 0x0003e2000e901d4c */
[----:B------:R-:W-:Y:S01]  /*1e60*/  IADD3 R17, P5, R204, UR17, RZ ;  /* 0x00000011cc117c10 */ /* 0x000fe2000ffbe0ff */
[----:B------:R-:W-:Y:S01]  /*1e70*/  IMAD.IADD R202, R197, 0x1, R202 ;  /* 0x00000001c5ca7824 */ /* 0x000fe200078e02ca */
[----:B------:R-:W-:Y:S01]  /*1e80*/  LOP3.LUT R21, R20, 0x8, R21, 0xf8, !PT ;  /* 0x0000000814157812 */ /* 0x000fe200078ef815 */
[----:B------:R1:W-:Y:S01]  /*1e90*/  LDGSTS.E.BYPASS.LTC128B.128 [R4+0x13080], [R24.64+0x40], !P6 ;  /* 0x1308004018047fae */ /* 0x0003e2000f101d4c */
[----:B------:R-:W-:-:S02]  /*1ea0*/  ISETP.GE.OR P6, PT, R194, UR7, !P2 ;  /* 0x00000007c2007c0c */ /* 0x000fc4000d7c6670 */
[----:B------:R-:W-:Y:S02]  /*1eb0*/  LOP3.LUT R19, R19, 0x1c0, RZ, 0xc0, !PT ;  /* 0x000001c013137812 */ /* 0x000fe400078ec0ff */
[----:B------:R-:W-:Y:S02]  /*1ec0*/  SHF.R.U32.HI R20, RZ, 0x3, R20 ;  /* 0x00000003ff147819 */ /* 0x000fe40000011614 */
[----:B------:R-:W-:Y:S02]  /*1ed0*/  SHF.R.U32.HI R18, RZ, 0x3, R19 ;  /* 0x00000003ff127819 */ /* 0x000fe40000011613 */
[----:B------:R-:W-:Y:S02]  /*1ee0*/  LOP3.LUT R20, R21, R20, RZ, 0x3c, !PT ;  /* 0x0000001415147212 */ /* 0x000fe400078e3cff */
[----:B------:R-:W-:Y:S01]  /*1ef0*/  LOP3.LUT R18, R18, R19, R13, 0x1e, !PT ;  /* 0x0000001312127212 */ /* 0x000fe200078e1e0d */
[----:B------:R-:W-:Y:S01]  /*1f00*/  IMAD.SHL.U32 R19, R14, 0x40, RZ ;  /* 0x000000400e137824 */ /* 0x000fe200078e00ff */
[----:B------:R-:W-:Y:S01]  /*1f10*/  LOP3.LUT R191, R22, 0x2, R191, 0xe2, !PT ;  /* 0x0000000216bf7812 */ /* 0x000fe200078ee2bf */
[----:B------:R1:W-:Y:S01]  /*1f20*/  LDGSTS.E.BYPASS.LTC128B.128 [R4+0x14080], [R24.64+0x80], !P6 ;  /* 0x1408008018047fae */ /* 0x0003e2000f101d4c */
[----:B---3--:R-:W-:Y:S01]  /*1f30*/  IADD3.X R0, R188, UR16, RZ, P5, !PT ;  /* 0x00000010bc007c10 */ /* 0x008fe2000affe4ff */
[----:B------:R-:W-:Y:S01]  /*1f40*/  IMAD.IADD R207, R207, 0x1, R18 ;  /* 0x00000001cfcf7824 */ /* 0x000fe200078e0212 */
[----:B------:R-:W-:Y:S01]  /*1f50*/  LEA R16, P5, R17, c[0x0][0x280], 0x2 ;  /* 0x0000a00011107a11 */ /* 0x000fe200078a10ff */
[----:B------:R-:W-:Y:S01]  /*1f60*/  IMAD.SHL.U32 R18, R7, 0x40, RZ ;  /* 0x0000004007127824 */ /* 0x000fe200078e00ff */
[----:B------:R-:W-:Y:S01]  /*1f70*/  LOP3.LUT P6, RZ, R14, 0x4, RZ, 0xc0, !PT ;  /* 0x000000040eff7812 */ /* 0x000fe200078cc0ff */
[----:B------:R-:W-:Y:S01]  /*1f80*/  IMAD.SHL.U32 R207, R207, 0x2, RZ ;  /* 0x00000002cfcf7824 */ /* 0x000fe200078e00ff */
[----:B------:R-:W-:Y:S01]  /*1f90*/  LEA.HI.X R17, R17, c[0x0][0x284], R0, 0x2, P5 ;  /* 0x0000a10011117a11 */ /* 0x000fe200028f1400 */
[----:B------:R-:W-:Y:S01]  /*1fa0*/  @!P1 IMAD.SHL.U32 R0, R2, 0x10, RZ ;  /* 0x0000001002009824 */ /* 0x000fe200078e00ff */
[----:B------:R-:W-:Y:S01]  /*1fb0*/  LOP3.LUT P5, RZ, R14, 0x2, RZ, 0xc0, !PT ;  /* 0x000000020eff7812 */ /* 0x000fe200078ac0ff */
[----:B------:R-:W-:Y:S01]  /*1fc0*/  IMAD.U32 R180, R180, 0x20, R20 ;  /* 0x00000020b4b47824 */ /* 0x000fe200078e0014 */
[----:B------:R-:W-:-:S02]  /*1fd0*/  SHF.R.S32.HI R14, RZ, 0x1f, R8 ;  /* 0x0000001fff0e7819 */ /* 0x000fc40000011408 */
[----:B------:R-:W-:Y:S01]  /*1fe0*/  SEL R174, R181, 0xfffffff0, !P5 ;  /* 0xfffffff0b5ae7807 */ /* 0x000fe20006800000 */
[----:B------:R2:W-:Y:S01]  /*1ff0*/  @!P1 LDGSTS.E.BYPASS.LTC128B.128 [R0+0x18280], [R16.64] ;  /* 0x1828000010009fae */ /* 0x0005e2000b901d4c */
[----:B------:R-:W-:Y:S02]  /*2000*/  LOP3.LUT R19, R19, 0x1c0, RZ, 0xc0, !PT ;  /* 0x000001c013137812 */ /* 0x000fe400078ec0ff */
[----:B------:R-:W-:Y:S01]  /*2010*/  LEA.HI R7, R14, R8, RZ, 0x2 ;  /* 0x000000080e077211 */ /* 0x000fe200078f10ff */
[----:B------:R-:W0:Y:S01]  /*2020*/  LDGDEPBAR ;  /* 0x00000000000079af */ /* 0x000e220000000000 */
[----:B------:R-:W-:Y:S02]  /*2030*/  PLOP3.LUT P5, PT, PT, PT, UP0, 0x80, 0x0 ;  /* 0x000000000000781c */ /* 0x000fe40003faf008 */
[----:B------:R-:W-:Y:S01]  /*2040*/  LOP3.LUT R14, R18, 0xc0, RZ, 0xc0, !PT ;  /* 0x000000c0120e7812 */ /* 0x000fe200078ec0ff */
[----:B------:R-:W0:Y:S01]  /*2050*/  LDGDEPBAR ;  /* 0x00000000000079af */ /* 0x000e220000000000 */
[----:B------:R-:W-:-:S02]  /*2060*/  SHF.R.U32.HI R12, RZ, 0x3, R19 ;  /* 0x00000003ff0c7819 */ /* 0x000fc40000011613 */
[----:B------:R-:W-:Y:S02]  /*2070*/  SHF.R.S32.HI R192, RZ, 0x2, R7 ;  /* 0x00000002ffc07819 */ /* 0x000fe40000011407 */
[----:B------:R-:W-:Y:S02]  /*2080*/  LOP3.LUT R12, R12, R19, R183, 0x1e, !PT ;  /* 0x000000130c0c7212 */ /* 0x000fe400078e1eb7 */
[----:B------:R-:W-:Y:S01]  /*2090*/  SEL R172, R172, 0xffffffe0, !P6 ;  /* 0xffffffe0acac7807 */ /* 0x000fe20007000000 */
[----:B------:R-:W-:Y:S01]  /*20a0*/  IMAD R192, R15, 0x10, R192 ;  /* 0x000000100fc07824 */ /* 0x000fe200078e02c0 */
[----:B------:R-:W-:Y:S01]  /*20b0*/  SEL R181, R181, 0xfffffff0, !P0 ;  /* 0xfffffff0b5b57807 */ /* 0x000fe20004000000 */
[----:B------:R-:W-:Y:S01]  /*20c0*/  IMAD.IADD R177, R177, 0x1, R12 ;  /* 0x00000001b1b17824 */ /* 0x000fe200078e020c */
[----:B--2---:R-:W-:Y:S01]  /*20d0*/  SHF.R.U32.HI R16, RZ, 0x3, R14 ;  /* 0x00000003ff107819 */ /* 0x004fe2000001160e */
[----:B------:R-:W-:-:S03]  /*20e0*/  IMAD R0, R15, 0x200, R178 ;  /* 0x000002000f007824 */ /* 0x000fc600078e02b2 */
[C---:B------:R-:W-:Y:S02]  /*20f0*/  LOP3.LUT R182, R16.reuse, R182, R14, 0x1e, !PT ;  /* 0x000000b610b67212 */ /* 0x040fe400078e1e0e */
[CC--:B------:R-:W-:Y:S02]  /*2100*/  LOP3.LUT R183, R16.reuse, R14.reuse, R183, 0x1e, !PT ;  /* 0x0000000e10b77212 */ /* 0x0c0fe400078e1eb7 */
[----:B------:R-:W-:Y:S01]  /*2110*/  LOP3.LUT R13, R16, R14, R13, 0x1e, !PT ;  /* 0x0000000e100d7212 */ /* 0x000fe200078e1e0d */
[----:B------:R-:W-:Y:S02]  /*2120*/  IMAD.IADD R182, R178, 0x1, R182 ;  /* 0x00000001b2b67824 */ /* 0x000fe400078e02b6 */
[----:B------:R-:W-:Y:S01]  /*2130*/  IMAD.IADD R183, R0, 0x1, R183 ;  /* 0x0000000100b77824 */ /* 0x000fe200078e02b7 */
[----:B------:R-:W-:Y:S01]  /*2140*/  IADD3 R0, R207, 0x18480, RZ ;  /* 0x00018480cf007810 */ /* 0x000fe20007ffe0ff */
[----:B------:R-:W-:Y:S01]  /*2150*/  IMAD.IADD R178, R178, 0x1, R13 ;  /* 0x00000001b2b27824 */ /* 0x000fe200078e020d */
[----:B------:R-:W-:Y:S05]  /*2160*/  @P5 BRA `(.L_x_967) ;  /* 0x000001a000005947 */ /* 0x000fea0003800000 */
[----:B-1----:R-:W-:Y:S01]  /*2170*/  USHF.R.S32.HI UR6, URZ, 0x1f, UR4 ;  /* 0x0000001f3f067899 */ /* 0x002fe20008011404 */
[----:B------:R-:W-:Y:S01]  /*2180*/  IMAD.WIDE.U32 R12, R6, UR4, R212 ;  /* 0x00000004060c7c25 */ /* 0x000fe2000f8e00d4 */
[----:B------:R-:W-:Y:S01]  /*2190*/  UIMAD UR18, UR18, UR4, URZ ;  /* 0x00000004121272a4 */ /* 0x000fe2000f8e023f */
[----:B------:R-:W-:Y:S01]  /*21a0*/  BSSY B0, `(.L_x_967) ;  /* 0x0000016000007945 */ /* 0x000fe20003800000 */
[----:B------:R-:W-:-:S02]  /*21b0*/  USHF.L.U32 UR7, UR4, 0x6, URZ ;  /* 0x0000000604077899 */ /* 0x000fc4000800063f */
[----:B------:R-:W-:Y:S01]  /*21c0*/  UIMAD UR6, UR6, UR19, UR18 ;  /* 0x00000013060672a4 */ /* 0x000fe2000f8e0212 */
[----:B------:R-:W-:Y:S01]  /*21d0*/  LEA R14, P5, R12, c[0x0][0x1f0], 0x1 ;  /* 0x00007c000c0e7a11 */ /* 0x000fe200078a08ff */
[----:B------:R-:W-:-:S04]  /*21e0*/  UIADD3 UR4, -UR7, UR10, URZ ;  /* 0x0000000a07047290 */ /* 0x000fc8000fffe13f */
[----:B------:R-:W-:Y:S02]  /*21f0*/  IADD3 R6, R13, UR6, RZ ;  /* 0x000000060d067c10 */ /* 0x000fe4000fffe0ff */
[----:B------:R-:W-:Y:S02]  /*2200*/  ISETP.LT.AND P0, PT, R194, UR4, PT ;  /* 0x00000004c2007c0c */ /* 0x000fe4000bf01270 */
[----:B------:R-:W-:Y:S02]  /*2210*/  LEA.HI.X R15, R12, c[0x0][0x1f4], R6, 0x1, P5 ;  /* 0x00007d000c0f7a11 */ /* 0x000fe400028f0c06 */
[----:B------:R-:W-:Y:S02]  /*2220*/  ISETP.GE.OR P6, PT, R10, c[0x0][0x1fc], !P0 ;  /* 0x00007f000a007a0c */ /* 0x000fe400047c6670 */
[----:B------:R-:W-:Y:S02]  /*2230*/  ISETP.GE.OR P5, PT, R5, c[0x0][0x1fc], !P0 ;  /* 0x00007f0005007a0c */ /* 0x000fe400047a6670 */
[----:B------:R-:W-:-:S09]  /*2240*/  ISETP.GE.OR P0, PT, R190, c[0x0][0x1fc], !P0 ;  /* 0x00007f00be007a0c */ /* 0x000fd20004706670 */
[----:B------:R1:W-:Y:S04]  /*2250*/  LDGSTS.E.BYPASS.LTC128B.128 [R4+0x15080], [R14.64], !P6 ;  /* 0x150800000e047fae */ /* 0x0003e8000f101d4c */
[----:B------:R1:W-:Y:S01]  /*2260*/  LDGSTS.E.BYPASS.LTC128B.128 [R4+0x16080], [R14.64+0x40], !P5 ;  /* 0x160800400e047fae */ /* 0x0003e2000e901d4c */
[----:B------:R-:W-:-:S03]  /*2270*/  IADD3 R5, P5, R204, UR7, RZ ;  /* 0x00000007cc057c10 */ /* 0x000fc6000ffbe0ff */
[----:B------:R1:W-:Y:S01]  /*2280*/  LDGSTS.E.BYPASS.LTC128B.128 [R4+0x17080], [R14.64+0x80], !P0 ;  /* 0x170800800e047fae */ /* 0x0003e2000c101d4c */
[----:B------:R-:W-:Y:S01]  /*2290*/  LEA R10, P0, R5, c[0x0][0x280], 0x2 ;  /* 0x0000a000050a7a11 */ /* 0x000fe200078010ff */
[----:B-1----:R-:W-:-:S05]  /*22a0*/  IMAD.U32 R4, RZ, RZ, UR7 ;  /* 0x00000007ff047e24 */ /* 0x002fca000f8e00ff */
[----:B------:R-:W-:-:S04]  /*22b0*/  LEA.HI.X.SX32 R4, R4, R188, 0x1, P5 ;  /* 0x000000bc04047211 */ /* 0x000fc800028f0eff */
[----:B------:R-:W-:Y:S01]  /*22c0*/  LEA.HI.X R11, R5, c[0x0][0x284], R4, 0x2, P0 ;  /* 0x0000a100050b7a11 */ /* 0x000fe200000f1404 */
[----:B------:R-:W-:Y:S05]  /*22d0*/  @P1 BRA `(.L_x_968) ;  /* 0x0000002000001947 */ /* 0x000fea0003800000 */
[----:B------:R-:W-:-:S05]  /*22e0*/  SHF.L.U32 R2, R2, 0x4, RZ ;  /* 0x0000000402027819 */ /* 0x000fca00000006ff */
[----:B------:R1:W-:Y:S02]  /*22f0*/  LDGSTS.E.BYPASS.LTC128B.128 [R2+0x18380], [R10.64] ;  /* 0x183800000a027fae */ /* 0x0003e4000b901d4c */
.L_x_968:
[----:B------:R-:W-:Y:S05]  /*2300*/  BSYNC B0 ;  /* 0x0000000000007941 */ /* 0x000fea0003800000 */
.L_x_967:
[----:B-1----:R-:W-:Y:S01]  /*2310*/  SHF.R.S32.HI R2, RZ, 0x1f, R3 ;  /* 0x0000001fff027819 */ /* 0x002fe20000011403 */
[----:B------:R-:W0:Y:S01]  /*2320*/  LDGDEPBAR ;  /* 0x00000000000079af */ /* 0x000e220000000000 */
[----:B------:R-:W-:Y:S01]  /*2330*/  LOP3.LUT R211, R7, 0x7ffffffc, RZ, 0xc0, !PT ;  /* 0x7ffffffc07d37812 */ /* 0x000fe200078ec0ff */
[----:B------:R-:W-:Y:S01]  /*2340*/  UIADD3 UR7, UR14, 0x1, -UR11 ;  /* 0x000000010e077890 */ /* 0x000fe2000fffe80b */
[----:B------:R-:W-:Y:S01]  /*2350*/  LEA.HI R2, R2, R3, RZ, 0x2 ;  /* 0x0000000302027211 */ /* 0x000fe200078f10ff */
[----:B------:R-:W-:Y:S01]  /*2360*/  ULDC UR6, c[0x0][0x2a0] ;  /* 0x0000a80000067ab9 */ /* 0x000fe20000000800 */
[----:B------:R-:W-:Y:S01]  /*2370*/  LOP3.LUT P0, RZ, R9, 0x4, RZ, 0xc0, !PT ;  /* 0x0000000409ff7812 */ /* 0x000fe2000780c0ff */
[----:B------:R-:W-:Y:S01]  /*2380*/  IMAD.IADD R211, R8, 0x1, -R211 ;  /* 0x0000000108d37824 */ /* 0x000fe200078e0ad3 */
[----:B------:R-:W-:Y:S01]  /*2390*/  LOP3.LUT R2, R2, 0x1ffffffc, RZ, 0xc0, !PT ;  /* 0x1ffffffc02027812 */ /* 0x000fe200078ec0ff */
[----:B------:R-:W-:Y:S01]  /*23a0*/  IMAD.U32 R214, RZ, RZ, UR7 ;  /* 0x00000007ffd67e24 */ /* 0x000fe2000f8e00ff */
[----:B------:R-:W-:Y:S01]  /*23b0*/  LEA R177, R177, 0x1c480, 0x1 ;  /* 0x0001c480b1b17811 */ /* 0x000fe200078e08ff */
[----:B------:R-:W-:Y:S01]  /*23c0*/  ULOP3.LUT UR6, URZ, UR6, URZ, 0x33, !UPT ;  /* 0x000000063f067292 */ /* 0x000fe2000f8e333f */
[----:B------:R-:W-:Y:S01]  /*23d0*/  IMAD.MOV.U32 R4, RZ, RZ, 0x1 ;  /* 0x00000001ff047424 */ /* 0x000fe200078e00ff */
[----:B------:R-:W-:Y:S01]  /*23e0*/  IADD3 R210, R207, 0x184c0, RZ ;  /* 0x000184c0cfd27810 */ /* 0x000fe20007ffe0ff */
[----:B------:R-:W-:Y:S01]  /*23f0*/  IMAD.IADD R2, R3, 0x1, -R2 ;  /* 0x0000000103027824 */ /* 0x000fe200078e0a02 */
[----:B------:R-:W-:Y:S01]  /*2400*/  LEA R178, R178, 0x80, 0x1 ;  /* 0x00000080b2b27811 */ /* 0x000fe200078e08ff */
[----:B------:R-:W-:Y:S01]  /*2410*/  IMAD.SHL.U32 R180, R180, 0x2, RZ ;  /* 0x00000002b4b47824 */ /* 0x000fe200078e00ff */
[----:B------:R-:W-:Y:S01]  /*2420*/  ISETP.LE.AND P5, PT, R4, c[0x0][0x2a8], PT ;  /* 0x0000aa0004007a0c */ /* 0x000fe20003fa3270 */
[----:B------:R-:W-:Y:S01]  /*2430*/  IMAD R211, R2, 0x4, R211 ;  /* 0x0000000402d37824 */ /* 0x000fe200078e02d3 */
[----:B------:R-:W-:Y:S01]  /*2440*/  @P0 IADD3 R210, R0, -0x40, RZ ;  /* 0xffffffc000d20810 */ /* 0x000fe20007ffe0ff */
[--C-:B------:R-:W-:Y:S01]  /*2450*/  IMAD R175, R172, 0x2, R177.reuse ;  /* 0x00000002acaf7824 */ /* 0x100fe200078e02b1 */
[----:B------:R-:W-:Y:S01]  /*2460*/  CS2R R130, SRZ ;  /* 0x0000000000827805 */ /* 0x000fe2000001ff00 */
[----:B------:R-:W-:Y:S01]  /*2470*/  IMAD.SHL.U32 R211, R211, 0x2, RZ ;  /* 0x00000002d3d37824 */ /* 0x000fe200078e00ff */
[----:B------:R-:W-:Y:S01]  /*2480*/  CS2R R128, SRZ ;  /* 0x0000000000807805 */ /* 0x000fe2000001ff00 */
[----:B------:R-:W-:Y:S01]  /*2490*/  IMAD R176, R174, 0x2, R177 ;  /* 0x00000002aeb07824 */ /* 0x000fe200078e02b1 */
[----:B------:R-:W-:Y:S01]  /*24a0*/  CS2R R126, SRZ ;  /* 0x00000000007e7805 */ /* 0x000fe2000001ff00 */
[----:B------:R-:W-:Y:S01]  /*24b0*/  IMAD.SHL.U32 R179, R179, 0x2, RZ ;  /* 0x00000002b3b37824 */ /* 0x000fe200078e00ff */
[----:B------:R-:W-:Y:S01]  /*24c0*/  IADD3 R214, R214, -UR10, -R211 ;  /* 0x8000000ad6d67c10 */ /* 0x000fe2000fffe8d3 */
[----:B------:R-:W-:Y:S01]  /*24d0*/  CS2R R124, SRZ ;  /* 0x00000000007c7805 */ /* 0x000fe2000001ff00 */
[----:B------:R-:W-:Y:S01]  /*24e0*/  CS2R R122, SRZ ;  /* 0x00000000007a7805 */ /* 0x000fe2000001ff00 */
[----:B------:R-:W-:Y:S01]  /*24f0*/  CS2R R120, SRZ ;  /* 0x0000000000787805 */ /* 0x000fe2000001ff00 */
[C---:B------:R-:W-:Y:S01]  /*2500*/  IADD3 R215, R214.reuse, c[0x0][0x2a4], RZ ;  /* 0x0000a900d6d77a10 */ /* 0x040fe20007ffe0ff */
        /* <DEDUP_REMOVED lines=43> */
[----:B------:R-:W-:Y:S01]  /*27c0*/  IADD3 R214, R214, UR6, RZ ;  /* 0x00000006d6d67c10 */ /* 0x000fe2000fffe0ff */
[----:B------:R-:W-:Y:S01]  /*27d0*/  IMAD R174, R174, 0x2, R175 ;  /* 0x00000002aeae7824 */ /* 0x000fe200078e02af */
[----:B------:R-:W-:Y:S01]  /*27e0*/  IADD3 R216, -R211, UR15, RZ ;  /* 0x0000000fd3d87c10 */ /* 0x000fe2000fffe1ff */
[----:B------:R-:W-:Y:S01]  /*27f0*/  IMAD R172, R172, 0x2, R176 ;  /* 0x00000002acac7824 */ /* 0x000fe200078e02b0 */
[----:B------:R-:W-:Y:S01]  /*2800*/  UIADD3 UR14, UR14, -UR10, URZ ;  /* 0x8000000a0e0e7290 */ /* 0x000fe2000fffe03f */
[----:B------:R-:W-:Y:S01]  /*2810*/  IMAD.IADD R0, R183, 0x1, R181 ;  /* 0x00000001b7007824 */ /* 0x000fe200078e02b5 */
[----:B------:R-:W-:-:S02]  /*2820*/  UMOV UR4, URZ ;  /* 0x0000003f00047c82 */ /* 0x000fc40008000000 */
[----:B------:R-:W-:Y:S02]  /*2830*/  UMOV UR16, 0x1 ;  /* 0x0000000100107882 */ /* 0x000fe40000000000 */
[----:B------:R-:W-:Y:S02]  /*2840*/  UISETP.GT.AND UP4, UPT, UR5, -0x1, UPT ;  /* 0xffffffff0500788c */ /* 0x000fe4000bf84270 */
[----:B------:R-:W-:Y:S02]  /*2850*/  UMOV UR15, URZ ;  /* 0x0000003f000f7c82 */ /* 0x000fe40008000000 */
.L_x_987:
[----:B------:R-:W-:Y:S04]  /*2860*/  DEPBAR.LE SB0, 0x1 ;  /* 0x000080400000791a */ /* 0x000fe80000000000 */
[----:B------:R-:W-:Y:S01]  /*2870*/  BAR.SYNC.DEFER_BLOCKING 0x0 ;  /* 0x0000000000007b1d */ /* 0x000fe20000010000 */
[----:B------:R-:W-:Y:S02]  /*2880*/  MOV R3, UR4 ;  /* 0x0000000400037c02 */ /* 0x000fe40008000f00 */
[----:B------:R-:W-:Y:S02]  /*2890*/  MOV R4, UR4 ;  /* 0x0000000400047c02 */ /* 0x000fe40008000f00 */
[----:B------:R-:W-:Y:S01]  /*28a0*/  MOV R2, UR4 ;  /* 0x0000000400027c02 */ /* 0x000fe20008000f00 */
[----:B------:R-:W-:Y:S01]  /*28b0*/  IMAD R3, R3, 0x1800, R183 ;  /* 0x0000180003037824 */ /* 0x000fe200078e02b7 */
[----:B------:R-:W-:Y:S01]  /*28c0*/  MOV R229, UR4 ;  /* 0x0000000400e57c02 */ /* 0x000fe20008000f00 */
[----:B------:R-:W-:Y:S02]  /*28d0*/  IMAD R4, R4, 0x1800, R0 ;  /* 0x0000180004047824 */ /* 0x000fe400078e0200 */
[----:B------:R-:W-:Y:S01]  /*28e0*/  IMAD R2, R2, 0x1800, R181 ;  /* 0x0000180002027824 */ /* 0x000fe200078e02b5 */
[----:B------:R-:W-:Y:S02]  /*28f0*/  SHF.L.U32 R185, R3, 0x1, RZ ;  /* 0x0000000103b97819 */ /* 0x000fe400000006ff */
[----:B------:R-:W-:Y:S02]  /*2900*/  SHF.L.U32 R186, R4, 0x1, RZ ;  /* 0x0000000104ba7819 */ /* 0x000fe400000006ff */
[----:B------:R-:W-:Y:S02]  /*2910*/  IADD3 R2, R183, R2, RZ ;  /* 0x00000002b7027210 */ /* 0x000fe40007ffe0ff */
[-C--:B------:R-:W-:Y:S02]  /*2920*/  LEA R229, R229, R192.reuse, 0x6 ;  /* 0x000000c0e5e57211 */ /* 0x080fe400078e30ff */
[----:B------:R-:W-:Y:S01]  /*2930*/  SHF.L.U32 R184, R2, 0x1, RZ ;  /* 0x0000000102b87819 */ /* 0x000fe200000006ff */
        /* <DEDUP_REMOVED lines=22> */
[-C--:B----4-:R-:W-:Y:S07]  /*2aa0*/  HMMA.16816.F32.BF16 R4, R136, R140.reuse, R4 ;  /* 0x0000008c8804723c */ /* 0x090fee0000041804 */
[----:B------:R-:W-:Y:S04]  /*2ab0*/  LDS R238, [R229.X4+0x18080] ;  /* 0x01808000e5ee7984 */ /* 0x000fe80000004800 */
[----:B------:R-:W-:Y:S01]  /*2ac0*/  LDS R234, [R229.X4+0x180a0] ;  /* 0x0180a000e5ea7984 */ /* 0x000fe20000004800 */
[C---:B-1----:R-:W-:Y:S03]  /*2ad0*/  HMMA.16816.F32.BF16 R8, R144.reuse, R140, R8 ;  /* 0x0000008c9008723c */ /* 0x042fe60000041808 */
[----:B------:R-:W-:Y:S04]  /*2ae0*/  LDS R233, [R229.X4+0x18100] ;  /* 0x01810000e5e97984 */ /* 0x000fe80000004800 */
[----:B------:R-:W-:Y:S01]  /*2af0*/  LDS R229, [R229.X4+0x18120] ;  /* 0x01812000e5e57984 */ /* 0x000fe20000004800 */
        /* <DEDUP_REMOVED lines=21> */
[-C--:B------:R-:W-:Y:S01]  /*2c50*/  HMMA.16816.F32.BF16 R4, R164, R168.reuse, R4 ;  /* 0x000000a8a404723c */ /* 0x080fe20000041804 */
[----:B------:R-:W5:Y:S07]  /*2c60*/  LDSM.16.M88.4 R160, [R173+0x4080] ;  /* 0x00408000ada0783b */ /* 0x000f6e0000000200 */
[C---:B-1----:R-:W-:Y:S08]  /*2c70*/  HMMA.16816.F32.BF16 R8, R136.reuse, R168, R8 ;  /* 0x000000a88808723c */ /* 0x042ff00000041808 */
[-C--:B------:R-:W-:Y:S08]  /*2c80*/  HMMA.16816.F32.BF16 R12, R136, R170.reuse, R12 ;  /* 0x000000aa880c723c */ /* 0x080ff0000004180c */
[C---:B------:R-:W-:Y:S08]  /*2c90*/  HMMA.16816.F32.BF16 R16, R164.reuse, R170, R16 ;  /* 0x000000aaa410723c */ /* 0x040ff00000041810 */
[-C--:B------:R-:W-:Y:S08]  /*2ca0*/  HMMA.16816.F32.BF16 R20, R164, R140.reuse, R20 ;  /* 0x0000008ca414723c */ /* 0x080ff00000041814 */
[C---:B------:R-:W-:Y:S08]  /*2cb0*/  HMMA.16816.F32.BF16 R24, R136.reuse, R140, R24 ;  /* 0x0000008c8818723c */ /* 0x040ff00000041818 */
[-C--:B------:R-:W-:Y:S01]  /*2cc0*/  HMMA.16816.F32.BF16 R28, R136, R142.reuse, R28 ;  /* 0x0000008e881c723c */ /* 0x080fe2000004181c */
[----:B------:R-:W1:Y:S07]  /*2cd0*/  LDSM.16.M88.4 R136, [R186+0xe880] ;  /* 0x00e88000ba88783b */ /* 0x000e6e0000000200 */
[----:B------:R-:W-:Y:S08]  /*2ce0*/  HMMA.16816.F32.BF16 R32, R164, R142, R32 ;  /* 0x0000008ea420723c */ /* 0x000ff00000041820 */
[-C--:B--2---:R-:W-:Y:S08]  /*2cf0*/  HMMA.16816.F32.BF16 R4, R144, R148.reuse, R4 ;  /* 0x000000949004723c */ /* 0x084ff00000041804 */
[C---:B---3--:R-:W-:Y:S08]  /*2d00*/  HMMA.16816.F32.BF16 R8, R132.reuse, R148, R8 ;  /* 0x000000948408723c */ /* 0x048ff00000041808 */
[-C--:B------:R-:W-:Y:S08]  /*2d10*/  HMMA.16816.F32.BF16 R12, R132, R150.reuse, R12 ;  /* 0x00000096840c723c */ /* 0x080ff0000004180c */
[C---:B------:R-:W-:Y:S08]  /*2d20*/  HMMA.16816.F32.BF16 R16, R144.reuse, R150, R16 ;  /* 0x000000969010723c */ /* 0x040ff00000041810 */
[-C--:B----4-:R-:W-:Y:S08]  /*2d30*/  HMMA.16816.F32.BF16 R20, R144, R152.reuse, R20 ;  /* 0x000000989014723c */ /* 0x090ff00000041814 */
[C---:B------:R-:W-:Y:S08]  /*2d40*/  HMMA.16816.F32.BF16 R24, R132.reuse, R152, R24 ;  /* 0x000000988418723c */ /* 0x040ff00000041818 */
[-C--:B------:R-:W-:Y:S08]  /*2d50*/  HMMA.16816.F32.BF16 R28, R132, R154.reuse, R28 ;  /* 0x0000009a841c723c */ /* 0x080ff0000004181c */
[----:B------:R-:W-:Y:S08]  /*2d60*/  HMMA.16816.F32.BF16 R32, R144, R154, R32 ;  /* 0x0000009a9020723c */ /* 0x000ff00000041820 */
[-C--:B-----5:R-:W-:Y:S08]  /*2d70*/  HMMA.16816.F32.BF16 R4, R156, R160.reuse, R4 ;  /* 0x000000a09c04723c */ /* 0x0a0ff00000041804 */
[C---:B-1----:R-:W-:Y:S08]  /*2d80*/  HMMA.16816.F32.BF16 R8, R136.reuse, R160, R8 ;  /* 0x000000a08808723c */ /* 0x042ff00000041808 */
[-C--:B------:R-:W-:Y:S08]  /*2d90*/  HMMA.16816.F32.BF16 R12, R136, R162.reuse, R12 ;  /* 0x000000a2880c723c */ /* 0x080ff0000004180c */
        /* <DEDUP_REMOVED lines=21> */
[----:B------:R1:W1:Y:S10]  /*2ef0*/  MUFU.TANH R164, R8 ;  /* 0x0000000800a47308 */ /* 0x0002740000002400 */
[----:B------:R1:W1:Y:S01]  /*2f00*/  MUFU.TANH R167, R9 ;  /* 0x0000000900a77308 */ /* 0x0002620000002400 */
[----:B----4-:R-:W4:Y:S09]  /*2f10*/  LDSM.16.M88.4 R4, [R173+0x5080] ;  /* 0x00508000ad04783b */ /* 0x010f320000000200 */
[----:B------:R1:W1:Y:S10]  /*2f20*/  MUFU.TANH R168, R10 ;  /* 0x0000000a00a87308 */ /* 0x0002740000002400 */
[----:B------:R1:W1:Y:S10]  /*2f30*/  MUFU.TANH R169, R11 ;  /* 0x0000000b00a97308 */ /* 0x0002740000002400 */
[----:B------:R1:W1:Y:S10]  /*2f40*/  MUFU.TANH R170, R12 ;  /* 0x0000000c00aa7308 */ /* 0x0002740000002400 */
[----:B------:R1:W1:Y:S01]  /*2f50*/  MUFU.TANH R162, R13 ;  /* 0x0000000d00a27308 */ /* 0x0002620000002400 */
[-C--:B----4-:R-:W-:Y:S09]  /*2f60*/  HMMA.16816.F32.BF16 R20, R156, R4.reuse, R20 ;  /* 0x000000049c14723c */ /* 0x090ff20000041814 */
[----:B------:R4:W1:Y:S01]  /*2f70*/  MUFU.TANH R163, R14 ;  /* 0x0000000e00a37308 */ /* 0x0008620000002400 */
[C---:B------:R-:W-:Y:S07]  /*2f80*/  HMMA.16816.F32.BF16 R24, R136.reuse, R4, R24 ;  /* 0x000000048818723c */ /* 0x040fee0000041818 */
[----:B------:R-:W-:Y:S02]  /*2f90*/  MOV R5, UR8 ;  /* 0x0000000800057c02 */ /* 0x000fe40008000f00 */
[----:B------:R4:W1:Y:S01]  /*2fa0*/  MUFU.TANH R171, R15 ;  /* 0x0000000f00ab7308 */ /* 0x0008620000002400 */
[-C--:B------:R-:W-:Y:S03]  /*2fb0*/  HMMA.16816.F32.BF16 R28, R136, R6.reuse, R28 ;  /* 0x00000006881c723c */ /* 0x080fe6000004181c */
[----:B------:R-:W-:Y:S01]  /*2fc0*/  LEA R5, R5, R192, 0x6 ;  /* 0x000000c005057211 */ /* 0x000fe200078e30ff */
[----:B------:R-:W-:Y:S04]  /*2fd0*/  FMUL.FTZ R20, R20, c[0x0][0x2b4] ;  /* 0x0000ad0014147a20 */ /* 0x000fe80000410000 */
[----:B------:R-:W-:Y:S01]  /*2fe0*/  HMMA.16816.F32.BF16 R32, R156, R6, R32 ;  /* 0x000000069c20723c */ /* 0x000fe20000041820 */
[----:B------:R4:W1:Y:S03]  /*2ff0*/  MUFU.TANH R186, R16 ;  /* 0x0000001000ba7308 */ /* 0x0008660000002400 */
[----:B------:R-:W-:Y:S01]  /*3000*/  FMUL.FTZ R21, R21, c[0x0][0x2b4] ;  /* 0x0000ad0015157a20 */ /* 0x000fe20000410000 */
[-C--:B------:R-:W-:Y:S01]  /*3010*/  IADD3 R247, R215, R5.reuse, RZ ;  /* 0x00000005d7f77210 */ /* 0x080fe20007ffe0ff */
[----:B------:R-:W-:Y:S01]  /*3020*/  FMUL.FTZ R22, R22, c[0x0][0x2b4] ;  /* 0x0000ad0016167a20 */ /* 0x000fe20000410000 */
[----:B------:R-:W-:Y:S01]  /*3030*/  IADD3 R248, R214, R5, RZ ;  /* 0x00000005d6f87210 */ /* 0x000fe20007ffe0ff */
[----:B------:R-:W-:Y:S01]  /*3040*/  FMUL.FTZ R23, R23, c[0x0][0x2b4] ;  /* 0x0000ad0017177a20 */ /* 0x000fe20000410000 */
[----:B------:R-:W-:Y:S02]  /*3050*/  IMNMX R247, R216, R247, PT ;  /* 0x000000f7d8f77217 */ /* 0x000fe40003800200 */
[----:B------:R4:W1:Y:S01]  /*3060*/  MUFU.TANH R217, R17 ;  /* 0x0000001100d97308 */ /* 0x0008620000002400 */
[----:B------:R-:W-:Y:S02]  /*3070*/  FMUL.FTZ R24, R24, c[0x0][0x2b4] ;  /* 0x0000ad0018187a20 */ /* 0x000fe40000410000 */
[----:B------:R-:W-:Y:S02]  /*3080*/  FMUL.FTZ R25, R25, c[0x0][0x2b4] ;  /* 0x0000ad0019197a20 */ /* 0x000fe40000410000 */
[----:B------:R-:W-:Y:S02]  /*3090*/  FMUL.FTZ R26, R26, c[0x0][0x2b4] ;  /* 0x0000ad001a1a7a20 */ /* 0x000fe40000410000 */
[----:B------:R-:W-:Y:S02]  /*30a0*/  FMUL.FTZ R27, R27, c[0x0][0x2b4] ;  /* 0x0000ad001b1b7a20 */ /* 0x000fe40000410000 */
[----:B------:R-:W-:Y:S01]  /*30b0*/  FMUL.FTZ R28, R28, c[0x0][0x2b4] ;  /* 0x0000ad001c1c7a20 */ /* 0x000fe20000410000 */
        /* <DEDUP_REMOVED lines=8> */
[----:B------:R-:W-:Y:S07]  /*3140*/  FMUL.FTZ R35, R35, c[0x0][0x2b4] ;  /* 0x0000ad0023237a20 */ /* 0x000fee0000410000 */
        /* <DEDUP_REMOVED lines=16> */
[----:B------:R-:W-:-:S05]  /*3250*/  @!P5 BRA `(.L_x_969) ;  /* 0x000001a00000d947 */ /* 0x000fca0003800000 */
[----:B--23--:R-:W-:Y:S01]  /*3260*/  IADD3 R6, R5, UR14, RZ ;  /* 0x0000000e05067c10 */ /* 0x00cfe2000fffe0ff */
        /* <DEDUP_REMOVED lines=12> */
.L_x_971:
[----:B------:R-:W-:Y:S04]  /*3330*/  MOV R4, 0x1 ;  /* 0x0000000100047802 */ /* 0x000fe80000000f00 */
[----:B------:R-:W-:Y:S11]  /*3340*/  ISETP.NE.AND P0, PT, R4, c[0x0][0x2a8], PT ;  /* 0x0000aa0004007a0c */ /* 0x000ff60003f05270 */
[----:B------:R-:W-:Y:S02]  /*3350*/  @!UPT UIADD3 URZ, URZ, URZ, URZ ;  /* 0x0000003f3f3ff290 */ /* 0x000fe4000fffe03f */
[----:B------:R-:W-:Y:S05]  /*3360*/  @P0 IMAD.HI.U32 R4, R6, c[0x0][0x2ac], RZ ;  /* 0x0000ab0006040a27 */ /* 0x000fea00078e00ff */
[----:B------:R-:W-:Y:S02]  /*3370*/  @P0 SHF.R.U32.HI R6, RZ, c[0x0][0x2b0], R4 ;  /* 0x0000ac00ff060a19 */ /* 0x000fe40000011604 */
.L_x_972:
[----:B------:R-:W-:Y:S05]  /*3380*/  BSYNC B0 ;  /* 0x0000000000007941 */ /* 0x000fea0003800000 */
.L_x_970:
[----:B------:R-:W-:Y:S04]  /*3390*/  IMAD.MOV.U32 R4, RZ, RZ, c[0x0][0x2a8] ;  /* 0x0000aa00ff047624 */ /* 0x000fe800078e00ff */
[----:B------:R-:W-:Y:S02]  /*33a0*/  IMAD R4, R6, R4, -UR11 ;  /* 0x8000000b06047e24 */ /* 0x000fe4000f8e0204 */
[----:B------:R-:W-:Y:S03]  /*33b0*/  IMAD.IADD R6, R214, 0x1, R5 ;  /* 0x00000001d6067824 */ /* 0x000fe600078e0205 */
[----:B------:R-:W-:Y:S04]  /*33c0*/  IADD3 R248, -R211, R4, RZ ;  /* 0x00000004d3f87210 */ /* 0x000fe80007ffe1ff */
[----:B------:R-:W-:Y:S02]  /*33d0*/  IADD3 R4, R248, c[0x0][0x2a8], RZ ;  /* 0x0000aa00f8047a10 */ /* 0x000fe40007ffe0ff */
[----:B------:R-:W-:Y:S02]  /*33e0*/  IMNMX R248, R6, R248, !PT ;  /* 0x000000f806f87217 */ /* 0x000fe40007800200 */
[----:B------:R-:W-:Y:S02]  /*33f0*/  IMNMX R247, R247, R4, PT ;  /* 0x00000004f7f77217 */ /* 0x000fe40003800200 */
.L_x_969:
[----:B--23--:R-:W-:Y:S05]  /*3400*/  IADD3 R6, R5, 0x8, RZ ;  /* 0x0000000805067810 */ /* 0x00cfea0007ffe0ff */
        /* <DEDUP_REMOVED lines=17> */
.L_x_975:
[----:B------:R-:W-:Y:S04]  /*3520*/  MOV R4, 0x1 ;  /* 0x0000000100047802 */ /* 0x000fe80000000f00 */
[----:B------:R-:W-:Y:S11]  /*3530*/  ISETP.NE.AND P0, PT, R4, c[0x0][0x2a8], PT ;  /* 0x0000aa0004007a0c */ /* 0x000ff60003f05270 */
[----:B------:R-:W-:Y:S02]  /*3540*/  @!UPT UIADD3 URZ, URZ, URZ, URZ ;  /* 0x0000003f3f3ff290 */ /* 0x000fe4000fffe03f */
[----:B------:R-:W-:Y:S05]  /*3550*/  @P0 IMAD.HI.U32 R4, R6, c[0x0][0x2ac], RZ ;  /* 0x0000ab0006040a27 */ /* 0x000fea00078e00ff */
[----:B------:R-:W-:Y:S02]  /*3560*/  @P0 SHF.R.U32.HI R6, RZ, c[0x0][0x2b0], R4 ;  /* 0x0000ac00ff060a19 */ /* 0x000fe40000011604 */
.L_x_976:
[----:B------:R-:W-:Y:S05]  /*3570*/  BSYNC B0 ;  /* 0x0000000000007941 */ /* 0x000fea0003800000 */
.L_x_974:
[----:B------:R-:W-:Y:S04]  /*3580*/  IMAD.MOV.U32 R4, RZ, RZ, c[0x0][0x2a8] ;  /* 0x0000aa00ff047624 */ /* 0x000fe800078e00ff */
[----:B------:R-:W-:Y:S04]  /*3590*/  IMAD R6, R6, R4, -UR11 ;  /* 0x8000000b06067e24 */ /* 0x000fe8000f8e0204 */
[----:B------:R-:W-:Y:S05]  /*35a0*/  IMAD.IADD R6, R6, 0x1, -R211 ;  /* 0x0000000106067824 */ /* 0x000fea00078e0ad3 */
[----:B------:R-:W-:Y:S02]  /*35b0*/  IADD3 R4, R6, c[0x0][0x2a8], RZ ;  /* 0x0000aa0006047a10 */ /* 0x000fe40007ffe0ff */
[----:B------:R-:W-:Y:S02]  /*35c0*/  IMNMX R242, R242, R6, !PT ;  /* 0x00000006f2f27217 */ /* 0x000fe40007800200 */
[----:B------:R-:W-:Y:S02]  /*35d0*/  IMNMX R240, R240, R4, PT ;  /* 0x00000004f0f07217 */ /* 0x000fe40003800200 */
.L_x_973:
        /* <DEDUP_REMOVED lines=18> */
.L_x_979:
[----:B------:R-:W-:Y:S04]  /*3700*/  MOV R4, 0x1 ;  /* 0x0000000100047802 */ /* 0x000fe80000000f00 */
[----:B------:R-:W-:Y:S11]  /*3710*/  ISETP.NE.AND P0, PT, R4, c[0x0][0x2a8], PT ;  /* 0x0000aa0004007a0c */ /* 0x000ff60003f05270 */
[----:B------:R-:W-:Y:S02]  /*3720*/  @!UPT UIADD3 URZ, URZ, URZ, URZ ;  /* 0x0000003f3f3ff290 */ /* 0x000fe4000fffe03f */
[----:B------:R-:W-:Y:S05]  /*3730*/  @P0 IMAD.HI.U32 R4, R6, c[0x0][0x2ac], RZ ;  /* 0x0000ab0006040a27 */ /* 0x000fea00078e00ff */
[----:B------:R-:W-:Y:S02]  /*3740*/  @P0 SHF.R.U32.HI R6, RZ, c[0x0][0x2b0], R4 ;  /* 0x0000ac00ff060a19 */ /* 0x000fe40000011604 */
.L_x_980:
[----:B------:R-:W-:Y:S05]  /*3750*/  BSYNC B0 ;  /* 0x0000000000007941 */ /* 0x000fea0003800000 */
.L_x_978:
[----:B------:R-:W-:Y:S04]  /*3760*/  IMAD.MOV.U32 R4, RZ, RZ, c[0x0][0x2a8] ;  /* 0x0000aa00ff047624 */ /* 0x000fe800078e00ff */
[----:B------:R-:W-:Y:S04]  /*3770*/  IMAD R6, R6, R4, -UR11 ;  /* 0x8000000b06067e24 */ /* 0x000fe8000f8e0204 */
[----:B------:R-:W-:Y:S05]  /*3780*/  IMAD.IADD R6, R6, 0x1, -R211 ;  /* 0x0000000106067824 */ /* 0x000fea00078e0ad3 */
[----:B------:R-:W-:Y:S02]  /*3790*/  IADD3 R4, R6, c[0x0][0x2a8], RZ ;  /* 0x0000aa0006047a10 */ /* 0x000fe40007ffe0ff */
[----:B------:R-:W-:Y:S02]  /*37a0*/  IMNMX R239, R239, R6, !PT ;  /* 0x00000006efef7217 */ /* 0x000fe40007800200 */
[----:B------:R-:W-:Y:S02]  /*37b0*/  IMNMX R237, R237, R4, PT ;  /* 0x00000004eded7217 */ /* 0x000fe40003800200 */
.L_x_977:
        /* <DEDUP_REMOVED lines=18> */
.L_x_983:
[----:B------:R-:W-:Y:S04]  /*38e0*/  MOV R4, 0x1 ;  /* 0x0000000100047802 */ /* 0x000fe80000000f00 */
[----:B------:R-:W-:Y:S11]  /*38f0*/  ISETP.NE.AND P0, PT, R4, c[0x0][0x2a8], PT ;  /* 0x0000aa0004007a0c */ /* 0x000ff60003f05270 */
[----:B------:R-:W-:Y:S02]  /*3900*/  @!UPT UIADD3 URZ, URZ, URZ, URZ ;  /* 0x0000003f3f3ff290 */ /* 0x000fe4000fffe03f */
[----:B------:R-:W-:Y:S05]  /*3910*/  @P0 IMAD.HI.U32 R4, R5, c[0x0][0x2ac], RZ ;  /* 0x0000ab0005040a27 */ /* 0x000fea00078e00ff */
[----:B------:R-:W-:Y:S02]  /*3920*/  @P0 SHF.R.U32.HI R5, RZ, c[0x0][0x2b0], R4 ;  /* 0x0000ac00ff050a19 */ /* 0x000fe40000011604 */
.L_x_984:
[----:B------:R-:W-:Y:S05]  /*3930*/  BSYNC B0 ;  /* 0x0000000000007941 */ /* 0x000fea0003800000 */
.L_x_982:
[----:B------:R-:W-:Y:S04]  /*3940*/  IMAD.MOV.U32 R4, RZ, RZ, c[0x0][0x2a8] ;  /* 0x0000aa00ff047624 */ /* 0x000fe800078e00ff */
[----:B------:R-:W-:Y:S04]  /*3950*/  IMAD R5, R5, R4, -UR11 ;  /* 0x8000000b05057e24 */ /* 0x000fe8000f8e0204 */
[----:B------:R-:W-:Y:S05]  /*3960*/  IMAD.IADD R5, R5, 0x1, -R211 ;  /* 0x0000000105057824 */ /* 0x000fea00078e0ad3 */
[----:B------:R-:W-:Y:S02]  /*3970*/  IADD3 R4, R5, c[0x0][0x2a8], RZ ;  /* 0x0000aa0005047a10 */ /* 0x000fe40007ffe0ff */
[----:B------:R-:W-:Y:S02]  /*3980*/  IMNMX R235, R235, R5, !PT ;  /* 0x00000005ebeb7217 */ /* 0x000fe40007800200 */
[----:B------:R-:W-:Y:S02]  /*3990*/  IMNMX R236, R236, R4, PT ;  /* 0x00000004ecec7217 */ /* 0x000fe40003800200 */
.L_x_981:
[----:B------:R-:W-:Y:S04]  /*39a0*/  DEPBAR.LE SB0, 0x1 ;  /* 0x000080400000791a */ /* 0x000fe80000000000 */
[----:B------:R-:W-:Y:S01]  /*39b0*/  BAR.SYNC.DEFER_BLOCKING 0x0 ;  /* 0x0000000000007b1d */ /* 0x000fe20000010000 */
[----:B------:R-:W-:Y:S01]  /*39c0*/  UIADD3 UR18, UR8, 0x1, URZ ;  /* 0x0000000108127890 */ /* 0x000fe2000fffe03f */
[----:B------:R-:W-:Y:S02]  /*39d0*/  LEA R3, R3, 0x12080, 0x1 ;  /* 0x0001208003037811 */ /* 0x000fe400078e08ff */
[----:B------:R-:W-:Y:S01]  /*39e0*/  LEA R2, R2, 0x12080, 0x1 ;  /* 0x0001208002027811 */ /* 0x000fe200078e08ff */
[----:B------:R-:W-:Y:S06]  /*39f0*/  UISETP.GE.AND UP0, UPT, UR18, UR9, UPT ;  /* 0x000000091200728c */ /* 0x000fec000bf06270 */
[----:B------:R-:W-:Y:S01]  /*3a00*/  PLOP3.LUT P0, PT, PT, PT, UP0, 0x80, 0x0 ;  /* 0x000000000000781c */ /* 0x000fe20003f0f008 */
[----:B----4-:R2:W3:Y:S04]  /*3a10*/  LDSM.16.M88.4 R32, [R185+0x12080] ;  /* 0x01208000b920783b */ /* 0x0104e80000000200 */
        /* <DEDUP_REMOVED lines=8> */
[----:B------:R-:W-:Y:S01]  /*3aa0*/  LOP3.LUT P6, RZ, R191, 0x1, RZ, 0xc0, !PT ;  /* 0x00000001bfff7812 */ /* 0x000fe200078cc0ff */
[----:B------:R-:W-:Y:S01]  /*3ab0*/  USHF.R.S32.HI UR17, URZ, 0x1f, UR18 ;  /* 0x0000001f3f117899 */ /* 0x000fe20008011412 */
[----:B------:R-:W-:Y:S01]  /*3ac0*/  IMAD.U32 R4, RZ, RZ, UR8 ;  /* 0x00000008ff047e24 */ /* 0x000fe2000f8e00ff */
[----:B------:R-:W-:Y:S02]  /*3ad0*/  ULDC.64 UR6, c[0x0][0x178] ;  /* 0x00005e0000067ab9 */ /* 0x000fe40000000a00 */
[----:B------:R-:W-:Y:S02]  /*3ae0*/  UIMAD UR17, UR17, UR6, URZ ;  /* 0x00000006111172a4 */ /* 0x000fe4000f8e023f */
[----:B------:R-:W-:Y:S01]  /*3af0*/  @!P1 LEA R4, R4, 0x40, 0x6 ;  /* 0x0000004004049811 */ /* 0x000fe200078e30ff */
[----:B------:R-:W-:Y:S02]  /*3b00*/  UIMAD.WIDE.U32 UR20, UR18, UR6, URZ ;  /* 0x00000006121472a5 */ /* 0x000fe4000f8e003f */
[----:B------:R-:W-:Y:S02]  /*3b10*/  UIMAD UR17, UR18, UR7, UR17 ;  /* 0x00000007121172a4 */ /* 0x000fe4000f8e0211 */
[----:B------:R-:W-:Y:S02]  /*3b20*/  UIMAD UR18, UR18, -0x40, UR10 ;  /* 0xffffffc0121278a4 */ /* 0x000fe4000f8e020a */
[----:B------:R-:W-:Y:S01]  /*3b30*/  UIADD3 UR17, UR21, UR17, URZ ;  /* 0x0000001115117290 */ /* 0x000fe2000fffe03f */
[----:B------:R-:W-:Y:S02]  /*3b40*/  IMAD.U32 R7, RZ, RZ, UR20 ;  /* 0x00000014ff077e24 */ /* 0x000fe4000f8e00ff */
[----:B------:R-:W-:Y:S01]  /*3b50*/  IMAD.U32 R6, RZ, RZ, UR20 ;  /* 0x00000014ff067e24 */ /* 0x000fe2000f8e00ff */
[----:B------:R-:W-:Y:S02]  /*3b60*/  ISETP.GE.OR P6, PT, R194, UR18, !P6 ;  /* 0x00000012c2007c0c */ /* 0x000fe4000f7c6670 */
[----:B------:R-:W-:Y:S01]  /*3b70*/  IMAD.U32 R5, RZ, RZ, UR17 ;  /* 0x00000011ff057e24 */ /* 0x000fe2000f8e00ff */
[----:B------:R-:W-:Y:S04]  /*3b80*/  LEA R7, P0, R7, R200, 0x6 ;  /* 0x000000c807077211 */ /* 0x000fe800078030ff */
[----:B------:R-:W-:Y:S02]  /*3b90*/  LEA.HI.X R5, R6, R187, R5, 0x6, P0 ;  /* 0x000000bb06057211 */ /* 0x000fe400000f3405 */
[C---:B-1----:R-:W-:Y:S04]  /*3ba0*/  LEA R8, P0, R7.reuse, c[0x0][0x160], 0x1 ;  /* 0x0000580007087a11 */ /* 0x042fe800078008ff */
[----:B------:R-:W-:Y:S01]  /*3bb0*/  LEA.HI.X R9, R7, c[0x0][0x164], R5, 0x1, P0 ;  /* 0x0000590007097a11 */ /* 0x000fe200000f0c05 */
[----:B------:R-:W-:Y:S01]  /*3bc0*/  IMAD.U32 R5, RZ, RZ, UR16 ;  /* 0x00000010ff057e24 */ /* 0x000fe2000f8e00ff */
[C---:B------:R-:W-:Y:S03]  /*3bd0*/  @!P1 IADD3 R6, P0, R4.reuse, R208, RZ ;  /* 0x000000d004069210 */ /* 0x040fe60007f1e0ff */
[----:B------:R-:W-:Y:S01]  /*3be0*/  IMAD R5, R5, 0x3000, R206 ;  /* 0x0000300005057824 */ /* 0x000fe200078e02ce */
[----:B------:R-:W-:Y:S02]  /*3bf0*/  @!P1 LEA.HI.X.SX32 R4, R4, R189, 0x1, P0 ;  /* 0x000000bd04049211 */ /* 0x000fe400000f0eff */
[----:B------:R-:W-:Y:S02]  /*3c00*/  @!P1 LEA R10, P0, R6, c[0x0][0x258], 0x2 ;  /* 0x00009600060a9a11 */ /* 0x000fe400078010ff */
[----:B------:R-:W-:Y:S01]  /*3c10*/  @!PT LDS RZ, [RZ] ;  /* 0x00000000fffff984 */ /* 0x000fe20000000800 */
[----:B------:R-:W-:Y:S01]  /*3c20*/  @!PT LDS RZ, [RZ] ;  /* 0x00000000fffff984 */ /* 0x000fe20000000800 */
[----:B------:R-:W-:Y:S01]  /*3c30*/  @!PT LDS RZ, [RZ] ;  /* 0x00000000fffff984 */ /* 0x000fe20000000800 */
[----:B------:R1:W-:Y:S01]  /*3c40*/  LDGSTS.E.BYPASS.LTC128B.128 [R5], [R8.64], !P6 ;  /* 0x0000000008057fae */ /* 0x0003e2000f101d4c */
[----:B------:R-:W-:Y:S02]  /*3c50*/  ISETP.LT.AND P6, PT, R194, UR18, PT ;  /* 0x00000012c2007c0c */ /* 0x000fe4000bfc1270 */
[----:B------:R-:W-:Y:S01]  /*3c60*/  @!P1 LEA.HI.X R11, R6, c[0x0][0x25c], R4, 0x2, P0 ;  /* 0x00009700060b9a11 */ /* 0x000fe200000f1404 */
[----:B------:R-:W-:Y:S01]  /*3c70*/  IMAD.U32 R4, RZ, RZ, UR16 ;  /* 0x00000010ff047e24 */ /* 0x000fe2000f8e00ff */
[----:B------:R-:W-:Y:S02]  /*3c80*/  LOP3.LUT P0, RZ, R191, 0x2, RZ, 0xc0, !PT ;  /* 0x00000002bfff7812 */ /* 0x000fe4000780c0ff */
[----:B------:R-:W-:Y:S01]  /*3c90*/  ISETP.GE.OR P6, PT, R190, c[0x0][0x16c], !P6 ;  /* 0x00005b00be007a0c */ /* 0x000fe200077c6670 */
[----:B------:R-:W-:Y:S01]  /*3ca0*/  @!P1 IMAD R4, R4, 0x40, R193 ;  /* 0x0000004004049824 */ /* 0x000fe200078e02c1 */
[----:B------:R-:W-:Y:S03]  /*3cb0*/  ISETP.GE.OR P0, PT, R194, UR18, !P0 ;  /* 0x00000012c2007c0c */ /* 0x000fe6000c706670 */
[----:B------:R-:W-:Y:S10]  /*3cc0*/  @!P1 IMAD.SHL.U32 R4, R4, 0x4, RZ ;  /* 0x0000000404049824 */ /* 0x000ff400078e00ff */
[----:B------:R1:W-:Y:S06]  /*3cd0*/  LDGSTS.E.BYPASS.LTC128B.128 [R5+0x1000], [R8.64+0x40], !P0 ;  /* 0x0100004008057fae */ /* 0x0003ec000c101d4c */
[----:B------:R1:W-:Y:S06]  /*3ce0*/  LDGSTS.E.BYPASS.LTC128B.128 [R5+0x2000], [R8.64+0x80], !P6 ;  /* 0x0200008008057fae */ /* 0x0003ec000f101d4c */
[----:B------:R1:W-:Y:S02]  /*3cf0*/  @!P1 LDGSTS.E.BYPASS.LTC128B.128 [R4+0x18080], [R10.64] ;  /* 0x180800000a049fae */ /* 0x0003e4000b901d4c */
.L_x_985:
[-C--:B-1-3--:R-:W-:Y:S01]  /*3d00*/  HMMA.16816.F32.BF16 R4, R32, R16.reuse, RZ ;  /* 0x000000102004723c */ /* 0x08afe200000418ff */
[----:B------:R-:W-:Y:S01]  /*3d10*/  LDSM.16.M88.4 R152, [R180+0x8080] ;  /* 0x00808000b498783b */ /* 0x000fe20000000200 */
[----:B------:R-:W-:Y:S01]  /*3d20*/  PLOP3.LUT P0, PT, PT, PT, UP4, 0x80, 0x0 ;  /* 0x000000000000781c */ /* 0x000fe20003f0f048 */
[----:B------:R-:W-:Y:S03]  /*3d30*/  UIADD3 UR17, UR8, 0x2, URZ ;  /* 0x0000000208117890 */ /* 0x000fe6000fffe03f */
[C---:B------:R-:W-:Y:S01]  /*3d40*/  ISETP.GT.AND P6, PT, R248.reuse, RZ, P0 ;  /* 0x000000fff800720c */ /* 0x040fe200007c4270 */
[----:B------:R-:W-:Y:S01]  /*3d50*/  UISETP.GE.AND UP0, UPT, UR17, UR9, UPT ;  /* 0x000000091100728c */ /* 0x000fe2000bf06270 */
[C---:B----4-:R-:W-:Y:S01]  /*3d60*/  HMMA.16816.F32.BF16 R8, R28.reuse, R16, RZ ;  /* 0x000000101c08723c */ /* 0x050fe200000418ff */
[----:B------:R-:W0:Y:S01]  /*3d70*/  LDGDEPBAR ;  /* 0x00000000000079af */ /* 0x000e220000000000 */
[----:B------:R-:W-:Y:S04]  /*3d80*/  ISETP.LT.OR P6, PT, R247, 0x1, P6 ;  /* 0x00000001f700780c */ /* 0x000fe800037c1670 */
[C---:B--2---:R-:W-:Y:S01]  /*3d90*/  FSEL R184, R165.reuse, -INF , !P6 ;  /* 0xff800000a5b87808 */ /* 0x044fe20007000000 */
[----:B------:R-:W-:Y:S01]  /*3da0*/  FFMA.FTZ R165, -R165, R165, 1 ;  /* 0x3f800000a5a57423 */ /* 0x000fe200000101a5 */
[-C--:B------:R-:W-:Y:S01]  /*3db0*/  HMMA.16816.F32.BF16 R12, R28, R18.reuse, RZ ;  /* 0x000000121c0c723c */ /* 0x080fe200000418ff */
[----:B------:R-:W-:Y:S04]  /*3dc0*/  ISETP.GT.AND P6, PT, R248, 0x1, P0 ;  /* 0x00000001f800780c */ /* 0x000fe800007c4270 */
[C---:B------:R-:W-:Y:S03]  /*3dd0*/  ISETP.LT.OR P6, PT, R247.reuse, 0x2, P6 ;  /* 0x00000002f700780c */ /* 0x040fe600037c1670 */
[C---:B------:R-:W-:Y:S04]  /*3de0*/  HMMA.16816.F32.BF16 R16, R32.reuse, R18, RZ ;  /* 0x000000122010723c */ /* 0x040fe800000418ff */
[C---:B------:R-:W-:Y:S01]  /*3df0*/  FSEL R185, R166.reuse, -INF , !P6 ;  /* 0xff800000a6b97808 */ /* 0x040fe20007000000 */
[----:B------:R-:W-:Y:S01]  /*3e00*/  FFMA.FTZ R166, -R166, R166, 1 ;  /* 0x3f800000a6a67423 */ /* 0x000fe200000101a6 */
[----:B------:R-:W-:Y:S02]  /*3e10*/  ISETP.GT.AND P6, PT, R248, 0x20, P0 ;  /* 0x00000020f800780c */ /* 0x000fe400007c4270 */
[-C--:B------:R-:W-:Y:S02]  /*3e20*/  HMMA.16816.F32.BF16 R20, R32, R132.reuse, RZ ;  /* 0x000000842014723c */ /* 0x080fe400000418ff */
[----:B------:R-:W-:Y:S04]  /*3e30*/  ISETP.LT.OR P6, PT, R247, 0x21, P6 ;  /* 0x00000021f700780c */ /* 0x000fe800037c1670 */
[C---:B------:R-:W-:Y:S01]  /*3e40*/  FSEL R241, R186.reuse, -INF , !P6 ;  /* 0xff800000baf17808 */ /* 0x040fe20007000000 */
[----:B------:R-:W-:Y:S01]  /*3e50*/  FFMA.FTZ R186, -R186, R186, 1 ;  /* 0x3f800000baba7423 */ /* 0x000fe200000101ba */
[C---:B------:R-:W-:Y:S02]  /*3e60*/  HMMA.16816.F32.BF16 R24, R28.reuse, R132, RZ ;  /* 0x000000841c18723c */ /* 0x040fe400000418ff */
[C---:B------:R-:W-:Y:S02]  /*3e70*/  ISETP.GT.AND P6, PT, R248.reuse, 0x21, P0 ;  /* 0x00000021f800780c */ /* 0x040fe400007c4270 */
[--C-:B------:R-:W-:Y:S02]  /*3e80*/  FFMA.FTZ R241, R241, c[0x0][0x29c], -R238.reuse ;  /* 0x0000a700f1f17a23 */ /* 0x100fe400000108ee */
[----:B------:R-:W-:Y:S02]  /*3e90*/  ISETP.LT.OR P6, PT, R247, 0x22, P6 ;  /* 0x00000022f700780c */ /* 0x000fe400037c1670 */
[-C--:B------:R-:W-:Y:S02]  /*3ea0*/  HMMA.16816.F32.BF16 R28, R28, R134.reuse, RZ ;  /* 0x000000861c1c723c */ /* 0x080fe400000418ff */
[----:B------:R-:W-:Y:S02]  /*3eb0*/  MUFU.EX2 R241, R241 ;  /* 0x000000f100f17308 */ /* 0x000fe40000000800 */
[C---:B------:R-:W-:Y:S01]  /*3ec0*/  FSEL R243, R217.reuse, -INF , !P6 ;  /* 0xff800000d9f37808 */ /* 0x040fe20007000000 */
[----:B------:R-:W-:Y:S01]  /*3ed0*/  FFMA.FTZ R217, -R217, R217, 1 ;  /* 0x3f800000d9d97423 */ /* 0x000fe200000101d9 */
[----:B------:R-:W-:Y:S02]  /*3ee0*/  ISETP.GT.AND P6, PT, R248, 0x40, P0 ;  /* 0x00000040f800780c */ /* 0x000fe400007c4270 */
[----:B------:R-:W-:Y:S01]  /*3ef0*/  HMMA.16816.F32.BF16 R32, R32, R134, RZ ;  /* 0x000000862020723c */ /* 0x000fe200000418ff */
[----:B------:R-:W1:Y:S01]  /*3f00*/  LDSM.16.M88.4 R132, [R3+0x1000] ;  /* 0x001000000384783b */ /* 0x000e620000000200 */
[C---:B------:R-:W-:Y:S04]  /*3f10*/  ISETP.LT.OR P6, PT, R247.reuse, 0x41, P6 ;  /* 0x00000041f700780c */ /* 0x040fe800037c1670 */
[C---:B------:R-:W-:Y:S01]  /*3f20*/  FSEL R244, R220.reuse, -INF , !P6 ;  /* 0xff800000dcf47808 */ /* 0x040fe20007000000 */
[----:B------:R-:W-:Y:S01]  /*3f30*/  FFMA.FTZ R220, -R220, R220, 1 ;  /* 0x3f800000dcdc7423 */ /* 0x000fe200000101dc */
[-C--:B------:R-:W-:Y:S05]  /*3f40*/  HMMA.16816.F32.BF16 R4, R136, R140.reuse, R4 ;  /* 0x0000008c8804723c */ /* 0x080fea0000041804 */
[C---:B------:R-:W-:Y:S03]  /*3f50*/  ISETP.GT.AND P6, PT, R248.reuse, 0x41, P0 ;  /* 0x00000041f800780c */ /* 0x040fe600007c4270 */
[C---:B------:R-:W-:Y:S04]  /*3f60*/  HMMA.16816.F32.BF16 R8, R144.reuse, R140, R8 ;  /* 0x0000008c9008723c */ /* 0x040fe80000041808 */
[----:B------:R-:W-:Y:S04]  /*3f70*/  ISETP.LT.OR P6, PT, R247, 0x42, P6 ;  /* 0x00000042f700780c */ /* 0x000fe800037c1670 */
[-C--:B------:R-:W-:Y:S04]  /*3f80*/  HMMA.16816.F32.BF16 R12, R144, R142.reuse, R12 ;  /* 0x0000008e900c723c */ /* 0x080fe8000004180c */
[C---:B------:R-:W-:Y:S01]  /*3f90*/  FSEL R245, R221.reuse, -INF , !P6 ;  /* 0xff800000ddf57808 */ /* 0x040fe20007000000 */
[----:B------:R-:W-:Y:S01]  /*3fa0*/  FFMA.FTZ R221, -R221, R221, 1 ;  /* 0x3f800000dddd7423 */ /* 0x000fe200000101dd */
[C---:B------:R-:W-:Y:S02]  /*3fb0*/  ISETP.GT.AND P6, PT, R248.reuse, 0x60, P0 ;  /* 0x00000060f800780c */ /* 0x040fe400007c4270 */
[C---:B------:R-:W-:Y:S01]  /*3fc0*/  HMMA.16816.F32.BF16 R16, R136.reuse, R142, R16 ;  /* 0x0000008e8810723c */ /* 0x040fe20000041810 */
[----:B------:R-:W2:Y:S03]  /*3fd0*/  LDSM.16.M88.4 R140, [R3+0x1800] ;  /* 0x00180000038c783b */ /* 0x000ea60000000200 */
[----:B------:R-:W-:Y:S04]  /*3fe0*/  ISETP.LT.OR P6, PT, R247, 0x61, P6 ;  /* 0x00000061f700780c */ /* 0x000fe800037c1670 */
[-C--:B------:R-:W-:Y:S04]  /*3ff0*/  HMMA.16816.F32.BF16 R20, R136, R148.reuse, R20 ;  /* 0x000000948814723c */ /* 0x080fe80000041814 */
[C---:B------:R-:W-:Y:S01]  /*4000*/  FSEL R246, R159.reuse, -INF , !P6 ;  /* 0xff8000009ff67808 */ /* 0x040fe20007000000 */
[----:B------:R-:W-:Y:S01]  /*4010*/  FFMA.FTZ R159, -R159, R159, 1 ;  /* 0x3f8000009f9f7423 */ /* 0x000fe2000001019f */
[----:B------:R-:W-:Y:S02]  /*4020*/  ISETP.GT.AND P6, PT, R248, 0x61, P0 ;  /* 0x00000061f800780c */ /* 0x000fe400007c4270 */
[C---:B------:R-:W-:Y:S04]  /*4030*/  HMMA.16816.F32.BF16 R24, R144.reuse, R148, R24 ;  /* 0x000000949018723c */ /* 0x040fe80000041818 */
[----:B------:R-:W-:Y:S01]  /*4040*/  FFMA.FTZ R246, R246, c[0x0][0x29c], -R238 ;  /* 0x0000a700f6f67a23 */ /* 0x000fe200000108ee */
[----:B------:R-:W-:Y:S03]  /*4050*/  ISETP.LT.OR P6, PT, R247, 0x62, P6 ;  /* 0x00000062f700780c */ /* 0x000fe600037c1670 */
[-C--:B------:R-:W-:Y:S01]  /*4060*/  HMMA.16816.F32.BF16 R28, R144, R150.reuse, R28 ;  /* 0x00000096901c723c */ /* 0x080fe2000004181c */
[----:B------:R-:W3:Y:S03]  /*4070*/  LDSM.16.M88.4 R144, [R180+0x9080] ;  /* 0x00908000b490783b */ /* 0x000ee60000000200 */
[C---:B------:R-:W-:Y:S01]  /*4080*/  FSEL R247, R230.reuse, -INF , !P6 ;  /* 0xff800000e6f77808 */ /* 0x040fe20007000000 */
[----:B------:R-:W-:Y:S01]  /*4090*/  FFMA.FTZ R230, -R230, R230, 1 ;  /* 0x3f800000e6e67423 */ /* 0x000fe200000101e6 */
[----:B------:R-:W-:Y:S02]  /*40a0*/  ISETP.GT.AND P6, PT, R242, RZ, P0 ;  /* 0x000000fff200720c */ /* 0x000fe400007c4270 */
[----:B------:R-:W-:Y:S01]  /*40b0*/  HMMA.16816.F32.BF16 R32, R136, R150, R32 ;  /* 0x000000968820723c */ /* 0x000fe20000041820 */
[----:B------:R-:W-:Y:S03]  /*40c0*/  LDSM.16.M88.4 R136, [R2+0x1000] ;  /* 0x001000000288783b */ /* 0x000fe60000000200 */
[----:B------:R-:W-:Y:S04]  /*40d0*/  ISETP.LT.OR P6, PT, R240, 0x1, P6 ;  /* 0x00000001f000780c */ /* 0x000fe800037c1670 */
[-C--:B-1----:R-:W-:Y:S01]  /*40e0*/  HMMA.16816.F32.BF16 R4, R132, R152.reuse, R4 ;  /* 0x000000988404723c */ /* 0x082fe20000041804 */
[----:B------:R-:W1:Y:S04]  /*40f0*/  LDSM.16.M88.4 R148, [R173+0x8080] ;  /* 0x00808000ad94783b */ /* 0x000e680000000200 */
[C---:B------:R-:W-:Y:S01]  /*4100*/  FSEL R249, R160.reuse, -INF , !P6 ;  /* 0xff800000a0f97808 */ /* 0x040fe20007000000 */
[----:B------:R-:W-:Y:S01]  /*4110*/  FFMA.FTZ R160, -R160, R160, 1 ;  /* 0x3f800000a0a07423 */ /* 0x000fe200000101a0 */
[----:B------:R-:W-:Y:S01]  /*4120*/  ISETP.GT.AND P6, PT, R242, 0x1, P0 ;  /* 0x00000001f200780c */ /* 0x000fe200007c4270 */
[C---:B--2---:R-:W-:Y:S04]  /*4130*/  HMMA.16816.F32.BF16 R8, R140.reuse, R152, R8 ;  /* 0x000000988c08723c */ /* 0x044fe80000041808 */
[----:B------:R-:W-:Y:S04]  /*4140*/  ISETP.LT.OR P6, PT, R240, 0x2, P6 ;  /* 0x00000002f000780c */ /* 0x000fe800037c1670 */
[-C--:B------:R-:W-:Y:S04]  /*4150*/  HMMA.16816.F32.BF16 R12, R140, R154.reuse, R12 ;  /* 0x0000009a8c0c723c */ /* 0x080fe8000004180c */
[C---:B------:R-:W-:Y:S01]  /*4160*/  FSEL R248, R161.reuse, -INF , !P6 ;  /* 0xff800000a1f87808 */ /* 0x040fe20007000000 */
[----:B------:R-:W-:Y:S01]  /*4170*/  FFMA.FTZ R161, -R161, R161, 1 ;  /* 0x3f800000a1a17423 */ /* 0x000fe200000101a1 */
[----:B------:R-:W-:Y:S02]  /*4180*/  ISETP.GT.AND P6, PT, R242, 0x20, P0 ;  /* 0x00000020f200780c */ /* 0x000fe400007c4270 */
[C---:B------:R-:W-:Y:S01]  /*4190*/  HMMA.16816.F32.BF16 R16, R132.reuse, R154, R16 ;  /* 0x0000009a8410723c */ /* 0x040fe20000041810 */
[----:B------:R-:W2:Y:S03]  /*41a0*/  LDSM.16.M88.4 R152, [R2+0x1800] ;  /* 0x001800000298783b */ /* 0x000ea60000000200 */
[----:B------:R-:W-:Y:S04]  /*41b0*/  ISETP.LT.OR P6, PT, R240, 0x21, P6 ;  /* 0x00000021f000780c */ /* 0x000fe800037c1670 */
[-C--:B---3--:R-:W-:Y:S04]  /*41c0*/  HMMA.16816.F32.BF16 R20, R132, R144.reuse, R20 ;  /* 0x000000908414723c */ /* 0x088fe80000041814 */
[C---:B------:R-:W-:Y:S01]  /*41d0*/  FSEL R250, R218.reuse, -INF , !P6 ;  /* 0xff800000dafa7808 */ /* 0x040fe20007000000 */
[----:B------:R-:W-:Y:S01]  /*41e0*/  FFMA.FTZ R218, -R218, R218, 1 ;  /* 0x3f800000dada7423 */ /* 0x000fe200000101da */
[----:B------:R-:W-:Y:S02]  /*41f0*/  ISETP.GT.AND P6, PT, R242, 0x21, P0 ;  /* 0x00000021f200780c */ /* 0x000fe400007c4270 */
[C---:B------:R-:W-:Y:S04]  /*4200*/  HMMA.16816.F32.BF16 R24, R140.reuse, R144, R24 ;  /* 0x000000908c18723c */ /* 0x040fe80000041818 */
[----:B------:R-:W-:Y:S01]  /*4210*/  ISETP.LT.OR P6, PT, R240, 0x22, P6 ;  /* 0x00000022f000780c */ /* 0x000fe200037c1670 */
[----:B------:R-:W-:Y:S03]  /*4220*/  FFMA.FTZ R250, R250, c[0x0][0x29c], -R234 ;  /* 0x0000a700fafa7a23 */ /* 0x000fe600000108ea */
[-C--:B------:R-:W-:Y:S01]  /*4230*/  HMMA.16816.F32.BF16 R28, R140, R146.reuse, R28 ;  /* 0x000000928c1c723c */ /* 0x080fe2000004181c */
[----:B------:R-:W3:Y:S07]  /*4240*/  LDSM.16.M88.4 R140, [R173+0x9080] ;  /* 0x00908000ad8c783b */ /* 0x000eee0000000200 */
[----:B------:R-:W-:Y:S01]  /*4250*/  HMMA.16816.F32.BF16 R32, R132, R146, R32 ;  /* 0x000000928420723c */ /* 0x000fe20000041820 */
[----:B------:R-:W-:Y:S07]  /*4260*/  LDSM.16.M88.4 R132, [R3+0x2000] ;  /* 0x002000000384783b */ /* 0x000fee0000000200 */
[-C--:B-1----:R-:W-:Y:S01]  /*4270*/  HMMA.16816.F32.BF16 R4, R136, R148.reuse, R4 ;  /* 0x000000948804723c */ /* 0x082fe20000041804 */
[----:B------:R-:W1:Y:S07]  /*4280*/  LDSM.16.M88.4 R144, [R180+0xa080] ;  /* 0x00a08000b490783b */ /* 0x000e6e0000000200 */
[C---:B--2---:R-:W-:Y:S07]  /*4290*/  HMMA.16816.F32.BF16 R8, R152.reuse, R148, R8 ;  /* 0x000000949808723c */ /* 0x044fee0000041808 */
[C---:B------:R-:W-:Y:S01]  /*42a0*/  FSEL R148, R219.reuse, -INF , !P6 ;  /* 0xff800000db947808 */ /* 0x040fe20007000000 */
[-C--:B------:R-:W-:Y:S03]  /*42b0*/  HMMA.16816.F32.BF16 R12, R152, R150.reuse, R12 ;  /* 0x00000096980c723c */ /* 0x080fe6000004180c */
[----:B------:R-:W-:Y:S01]  /*42c0*/  ISETP.GT.AND P6, PT, R242, 0x40, P0 ;  /* 0x00000040f200780c */ /* 0x000fe200007c4270 */
[----:B------:R-:W-:Y:S03]  /*42d0*/  FFMA.FTZ R219, -R219, R219, 1 ;  /* 0x3f800000dbdb7423 */ /* 0x000fe600000101db */
[----:B------:R-:W-:Y:S01]  /*42e0*/  ISETP.LT.OR P6, PT, R240, 0x41, P6 ;  /* 0x00000041f000780c */ /* 0x000fe200037c1670 */
[C---:B------:R-:W-:Y:S04]  /*42f0*/  HMMA.16816.F32.BF16 R16, R136.reuse, R150, R16 ;  /* 0x000000968810723c */ /* 0x040fe80000041810 */
[C---:B------:R-:W-:Y:S01]  /*4300*/  FSEL R251, R222.reuse, -INF , !P6 ;  /* 0xff800000defb7808 */ /* 0x040fe20007000000 */
[----:B------:R-:W-:Y:S01]  /*4310*/  FFMA.FTZ R222, -R222, R222, 1 ;  /* 0x3f800000dede7423 */ /* 0x000fe200000101de */
[----:B------:R-:W-:Y:S02]  /*4320*/  ISETP.GT.AND P6, PT, R242, 0x41, P0 ;  /* 0x00000041f200780c */ /* 0x000fe400007c4270 */
[-C--:B---3--:R-:W-:Y:S03]  /*4330*/  HMMA.16816.F32.BF16 R20, R136, R140.reuse, R20 ;  /* 0x0000008c8814723c */ /* 0x088fe60000041814 */
[----:B------:R-:W-:Y:S04]  /*4340*/  ISETP.LT.OR P6, PT, R240, 0x42, P6 ;  /* 0x00000042f000780c */ /* 0x000fe800037c1670 */
[C---:B------:R-:W-:Y:S01]  /*4350*/  FSEL R149, R223.reuse, -INF , !P6 ;  /* 0xff800000df957808 */ /* 0x040fe20007000000 */
[C---:B------:R-:W-:Y:S04]  /*4360*/  HMMA.16816.F32.BF16 R24, R152.reuse, R140, R24 ;  /* 0x0000008c9818723c */ /* 0x040fe80000041818 */
[----:B------:R-:W-:Y:S01]  /*4370*/  FFMA.FTZ R223, -R223, R223, 1 ;  /* 0x3f800000dfdf7423 */ /* 0x000fe200000101df */
[----:B------:R-:W-:Y:S02]  /*4380*/  ISETP.GT.AND P6, PT, R242, 0x60, P0 ;  /* 0x00000060f200780c */ /* 0x000fe400007c4270 */
[----:B------:R-:W-:Y:S01]  /*4390*/  MOV R141, R148 ;  /* 0x00000094008d7202 */ /* 0x000fe20000000f00 */
[-C--:B------:R-:W-:Y:S03]  /*43a0*/  HMMA.16816.F32.BF16 R28, R152, R142.reuse, R28 ;  /* 0x0000008e981c723c */ /* 0x080fe6000004181c */
[----:B------:R-:W-:Y:S02]  /*43b0*/  ISETP.LT.OR P6, PT, R240, 0x61, P6 ;  /* 0x00000061f000780c */ /* 0x000fe400037c1670 */
[----:B------:R-:W-:Y:S02]  /*43c0*/  MOV R140, R149 ;  /* 0x00000095008c7202 */ /* 0x000fe40000000f00 */
[----:B------:R2:W3:Y:S01]  /*43d0*/  LDSM.16.M88.4 R148, [R3+0x2800] ;  /* 0x002800000394783b */ /* 0x0004e20000000200 */
[----:B------:R-:W-:Y:S04]  /*43e0*/  HMMA.16816.F32.BF16 R32, R136, R142, R32 ;  /* 0x0000008e8820723c */ /* 0x000fe80000041820 */
[C---:B------:R-:W-:Y:S01]  /*43f0*/  FSEL R252, R231.reuse, -INF , !P6 ;  /* 0xff800000e7fc7808 */ /* 0x040fe20007000000 */
[----:B------:R-:W-:Y:S01]  /*4400*/  FFMA.FTZ R231, -R231, R231, 1 ;  /* 0x3f800000e7e77423 */ /* 0x000fe200000101e7 */
[----:B------:R-:W-:Y:S01]  /*4410*/  ISETP.GT.AND P6, PT, R242, 0x61, P0 ;  /* 0x00000061f200780c */ /* 0x000fe200007c4270 */
[----:B------:R-:W4:Y:S01]  /*4420*/  LDSM.16.M88.4 R136, [R180+0xb080] ;  /* 0x00b08000b488783b */ /* 0x000f220000000200 */
[-C--:B-1----:R-:W-:Y:S05]  /*4430*/  HMMA.16816.F32.BF16 R4, R132, R144.reuse, R4 ;  /* 0x000000908404723c */ /* 0x082fea0000041804 */
[----:B------:R-:W-:Y:S04]  /*4440*/  ISETP.LT.OR P6, PT, R240, 0x62, P6 ;  /* 0x00000062f000780c */ /* 0x000fe800037c1670 */
[C---:B--2---:R-:W-:Y:S03]  /*4450*/  FSEL R3, R232.reuse, -INF , !P6 ;  /* 0xff800000e8037808 */ /* 0x044fe60007000000 */
[----:B------:R-:W-:Y:S01]  /*4460*/  FFMA.FTZ R232, -R232, R232, 1 ;  /* 0x3f800000e8e87423 */ /* 0x000fe200000101e8 */
[----:B------:R-:W-:Y:S04]  /*4470*/  ISETP.GT.AND P6, PT, R239, RZ, P0 ;  /* 0x000000ffef00720c */ /* 0x000fe800007c4270 */
[----:B------:R-:W-:Y:S04]  /*4480*/  ISETP.LT.OR P6, PT, R237, 0x1, P6 ;  /* 0x00000001ed00780c */ /* 0x000fe800037c1670 */
[C---:B------:R-:W-:Y:S01]  /*4490*/  FSEL R152, R164.reuse, -INF , !P6 ;  /* 0xff800000a4987808 */ /* 0x040fe20007000000 */
[----:B------:R-:W-:Y:S01]  /*44a0*/  FFMA.FTZ R164, -R164, R164, 1 ;  /* 0x3f800000a4a47423 */ /* 0x000fe200000101a4 */
[----:B------:R-:W-:Y:S04]  /*44b0*/  ISETP.GT.AND P6, PT, R239, 0x1, P0 ;  /* 0x00000001ef00780c */ /* 0x000fe800007c4270 */
[----:B------:R-:W-:Y:S01]  /*44c0*/  ISETP.LT.OR P6, PT, R237, 0x2, P6 ;  /* 0x00000002ed00780c */ /* 0x000fe200037c1670 */
[C---:B---3--:R-:W-:Y:S04]  /*44d0*/  HMMA.16816.F32.BF16 R8, R148.reuse, R144, R8 ;  /* 0x000000909408723c */ /* 0x048fe80000041808 */
[C---:B------:R-:W-:Y:S01]  /*44e0*/  FSEL R153, R167.reuse, -INF , !P6 ;  /* 0xff800000a7997808 */ /* 0x040fe20007000000 */
[----:B------:R-:W-:Y:S01]  /*44f0*/  FFMA.FTZ R167, -R167, R167, 1 ;  /* 0x3f800000a7a77423 */ /* 0x000fe200000101a7 */
[----:B------:R-:W-:Y:S02]  /*4500*/  ISETP.GT.AND P6, PT, R239, 0x20, P0 ;  /* 0x00000020ef00780c */ /* 0x000fe400007c4270 */
[-C--:B------:R-:W-:Y:S03]  /*4510*/  HMMA.16816.F32.BF16 R12, R148, R146.reuse, R12 ;  /* 0x00000092940c723c */ /* 0x080fe6000004180c */
[----:B------:R-:W-:Y:S01]  /*4520*/  ISETP.LT.OR P6, PT, R237, 0x21, P6 ;  /* 0x00000021ed00780c */ /* 0x000fe200037c1670 */
[--C-:B------:R-:W-:Y:S03]  /*4530*/  FFMA.FTZ R153, R153, c[0x0][0x29c], -R233.reuse ;  /* 0x0000a70099997a23 */ /* 0x100fe600000108e9 */
[----:B------:R-:W-:Y:S01]  /*4540*/  FSEL R154, R170, -INF , !P6 ;  /* 0xff800000aa9a7808 */ /* 0x000fe20007000000 */
[C---:B------:R-:W-:Y:S01]  /*4550*/  HMMA.16816.F32.BF16 R16, R132.reuse, R146, R16 ;  /* 0x000000928410723c */ /* 0x040fe20000041810 */
[----:B------:R-:W-:Y:S01]  /*4560*/  LDSM.16.M88.4 R144, [R173+0xa080] ;  /* 0x00a08000ad90783b */ /* 0x000fe20000000200 */
[----:B------:R-:W-:Y:S02]  /*4570*/  MUFU.EX2 R153, R153 ;  /* 0x0000009900997308 */ /* 0x000fe40000000800 */
[----:B------:R-:W-:Y:S01]  /*4580*/  ISETP.GT.AND P6, PT, R239, 0x21, P0 ;  /* 0x00000021ef00780c */ /* 0x000fe200007c4270 */
[--C-:B------:R-:W-:Y:S02]  /*4590*/  FFMA.FTZ R154, R154, c[0x0][0x29c], -R233.reuse ;  /* 0x0000a7009a9a7a23 */ /* 0x100fe400000108e9 */
[----:B------:R-:W-:Y:S01]  /*45a0*/  FFMA.FTZ R170, -R170, R170, 1 ;  /* 0x3f800000aaaa7423 */ /* 0x000fe200000101aa */
[-C--:B----4-:R-:W-:Y:S03]  /*45b0*/  HMMA.16816.F32.BF16 R20, R132, R136.reuse, R20 ;  /* 0x000000888414723c */ /* 0x090fe60000041814 */
[----:B------:R-:W-:Y:S01]  /*45c0*/  ISETP.LT.OR P6, PT, R237, 0x22, P6 ;  /* 0x00000022ed00780c */ /* 0x000fe200037c1670 */
[----:B------:R-:W-:Y:S03]  /*45d0*/  MUFU.EX2 R154, R154 ;  /* 0x0000009a009a7308 */ /* 0x000fe60000000800 */
[C---:B------:R-:W-:Y:S01]  /*45e0*/  FSEL R155, R162.reuse, -INF , !P6 ;  /* 0xff800000a29b7808 */ /* 0x040fe20007000000 */
[C---:B------:R-:W-:Y:S04]  /*45f0*/  HMMA.16816.F32.BF16 R24, R148.reuse, R136, R24 ;  /* 0x000000889418723c */ /* 0x040fe80000041818 */
[----:B------:R-:W-:Y:S01]  /*4600*/  ISETP.GT.AND P6, PT, R239, 0x40, P0 ;  /* 0x00000040ef00780c */ /* 0x000fe200007c4270 */
[----:B------:R-:W-:Y:S02]  /*4610*/  FFMA.FTZ R162, -R162, R162, 1 ;  /* 0x3f800000a2a27423 */ /* 0x000fe400000101a2 */
[--C-:B------:R-:W-:Y:S01]  /*4620*/  FFMA.FTZ R137, R184, c[0x0][0x29c], -R238.reuse ;  /* 0x0000a700b8897a23 */ /* 0x100fe200000108ee */
[-C--:B------:R-:W-:Y:S03]  /*4630*/  HMMA.16816.F32.BF16 R28, R148, R138.reuse, R28 ;  /* 0x0000008a941c723c */ /* 0x080fe6000004181c */
[----:B------:R-:W-:Y:S01]  /*4640*/  ISETP.LT.OR P6, PT, R237, 0x41, P6 ;  /* 0x00000041ed00780c */ /* 0x000fe200037c1670 */
[--C-:B------:R-:W-:Y:S01]  /*4650*/  FFMA.FTZ R184, R245, c[0x0][0x29c], -R238.reuse ;  /* 0x0000a700f5b87a23 */ /* 0x100fe200000108ee */
[----:B------:R-:W1:Y:S01]  /*4660*/  MUFU.EX2 R137, R137 ;  /* 0x0000008900897308 */ /* 0x000e620000000800 */
[--C-:B------:R-:W-:Y:S01]  /*4670*/  FFMA.FTZ R155, R155, c[0x0][0x29c], -R233.reuse ;  /* 0x0000a7009b9b7a23 */ /* 0x100fe200000108e9 */
[----:B------:R-:W-:Y:S01]  /*4680*/  FSEL R240, R224, -INF , !P6 ;  /* 0xff800000e0f07808 */ /* 0x000fe20007000000 */
[----:B------:R-:W-:Y:S01]  /*4690*/  HMMA.16816.F32.BF16 R32, R132, R138, R32 ;  /* 0x0000008a8420723c */ /* 0x000fe20000041820 */
[----:B------:R-:W-:Y:S03]  /*46a0*/  LDSM.16.M88.4 R132, [R173+0xb080] ;  /* 0x00b08000ad84783b */ /* 0x000fe60000000200 */
[----:B------:R-:W-:Y:S01]  /*46b0*/  ISETP.GT.AND P6, PT, R239, 0x41, P0 ;  /* 0x00000041ef00780c */ /* 0x000fe200007c4270 */
[--C-:B------:R-:W-:Y:S01]  /*46c0*/  FFMA.FTZ R148, R185, c[0x0][0x29c], -R238.reuse ;  /* 0x0000a700b9947a23 */ /* 0x100fe200000108ee */
[----:B------:R-:W-:Y:S01]  /*46d0*/  MOV R150, R140 ;  /* 0x0000008c00967202 */ /* 0x000fe20000000f00 */
[----:B------:R-:W-:Y:S01]  /*46e0*/  FFMA.FTZ R185, R244, c[0x0][0x29c], -R238 ;  /* 0x0000a700f4b97a23 */ /* 0x000fe200000108ee */
[----:B------:R-:W-:Y:S01]  /*46f0*/  ISETP.LT.OR P6, PT, R237, 0x42, P6 ;  /* 0x00000042ed00780c */ /* 0x000fe200037c1670 */
[--C-:B------:R-:W-:Y:S01]  /*4700*/  FFMA.FTZ R139, R248, c[0x0][0x29c], -R234.reuse ;  /* 0x0000a700f88b7a23 */ /* 0x100fe200000108ea */
[----:B------:R-:W-:Y:S02]  /*4710*/  MUFU.EX2 R155, R155 ;  /* 0x0000009b009b7308 */ /* 0x000fe40000000800 */
[----:B------:R-:W-:Y:S01]  /*4720*/  MOV R151, R141 ;  /* 0x0000008d00977202 */ /* 0x000fe20000000f00 */
[----:B------:R-:W-:Y:S01]  /*4730*/  FFMA.FTZ R248, R251, c[0x0][0x29c], -R234 ;  /* 0x0000a700fbf87a23 */ /* 0x000fe200000108ea */
[----:B------:R-:W-:Y:S01]  /*4740*/  FSEL R242, R225, -INF , !P6 ;  /* 0xff800000e1f27808 */ /* 0x000fe20007000000 */
[----:B------:R-:W2:Y:S01]  /*4750*/  LDSM.16.M88.4 R140, [R2+0x2000] ;  /* 0x00200000028c783b */ /* 0x000ea20000000200 */
[----:B------:R-:W-:Y:S01]  /*4760*/  ISETP.GT.AND P6, PT, R239, 0x60, P0 ;  /* 0x00000060ef00780c */ /* 0x000fe200007c4270 */
[----:B------:R-:W-:Y:S01]  /*4770*/  FFMA.FTZ R225, -R225, R225, 1 ;  /* 0x3f800000e1e17423 */ /* 0x000fe200000101e1 */
[----:B------:R-:W-:Y:S01]  /*4780*/  MOV R244, R150 ;  /* 0x0000009600f47202 */ /* 0x000fe20000000f00 */
[--C-:B------:R-:W-:Y:S01]  /*4790*/  FFMA.FTZ R240, R240, c[0x0][0x29c], -R233.reuse ;  /* 0x0000a700f0f07a23 */ /* 0x100fe200000108e9 */
[----:B------:R-:W-:Y:S01]  /*47a0*/  ISETP.LT.OR P6, PT, R237, 0x61, P6 ;  /* 0x00000061ed00780c */ /* 0x000fe200037c1670 */
[----:B------:R-:W-:Y:S01]  /*47b0*/  MUFU.EX2 R139, R139 ;  /* 0x0000008b008b7308 */ /* 0x000fe20000000800 */
[----:B------:R-:W-:Y:S01]  /*47c0*/  MOV R245, R151 ;  /* 0x0000009700f57202 */ /* 0x000fe20000000f00 */
[--C-:B------:R-:W-:Y:S01]  /*47d0*/  FFMA.FTZ R242, R242, c[0x0][0x29c], -R233.reuse ;  /* 0x0000a700f2f27a23 */ /* 0x100fe200000108e9 */
[----:B------:R-:W-:Y:S01]  /*47e0*/  FSEL R136, R228, -INF , !P6 ;  /* 0xff800000e4887808 */ /* 0x000fe20007000000 */
[----:B------:R-:W-:Y:S01]  /*47f0*/  FFMA.FTZ R224, -R224, R224, 1 ;  /* 0x3f800000e0e07423 */ /* 0x000fe200000101e0 */
[----:B------:R-:W-:Y:S01]  /*4800*/  ISETP.GT.AND P6, PT, R239, 0x61, P0 ;  /* 0x00000061ef00780c */ /* 0x000fe200007c4270 */
[--C-:B------:R-:W-:Y:S01]  /*4810*/  FFMA.FTZ R239, R243, c[0x0][0x29c], -R238.reuse ;  /* 0x0000a700f3ef7a23 */ /* 0x100fe200000108ee */
[----:B------:R-:W-:Y:S01]  /*4820*/  MOV R243, R148 ;  /* 0x0000009400f37202 */ /* 0x000fe20000000f00 */
[----:B------:R-:W-:Y:S01]  /*4830*/  FFMA.FTZ R238, R247, c[0x0][0x29c], -R238 ;  /* 0x0000a700f7ee7a23 */ /* 0x000fe200000108ee */
[----:B------:R3:W4:Y:S01]  /*4840*/  LDSM.16.M88.4 R148, [R2+0x2800] ;  /* 0x002800000294783b */ /* 0x0007220000000200 */
[----:B------:R-:W-:Y:S01]  /*4850*/  MUFU.EX2 R185, R185 ;  /* 0x000000b900b97308 */ /* 0x000fe20000000800 */
[--C-:B------:R-:W-:Y:S01]  /*4860*/  FFMA.FTZ R247, R245, c[0x0][0x29c], -R234.reuse ;  /* 0x0000a700f5f77a23 */ /* 0x100fe200000108ea */
[----:B------:R-:W-:Y:S01]  /*4870*/  MOV R245, UR4 ;  /* 0x0000000400f57c02 */ /* 0x000fe20008000f00 */
[----:B------:R-:W-:Y:S01]  /*4880*/  FFMA.FTZ R136, R136, c[0x0][0x29c], -R233 ;  /* 0x0000a70088887a23 */ /* 0x000fe200000108e9 */
[----:B------:R-:W-:Y:S01]  /*4890*/  ISETP.LT.OR P6, PT, R237, 0x62, P6 ;  /* 0x00000062ed00780c */ /* 0x000fe200037c1670 */
[--C-:B------:R-:W-:Y:S01]  /*48a0*/  FFMA.FTZ R237, R249, c[0x0][0x29c], -R234.reuse ;  /* 0x0000a700f9ed7a23 */ /* 0x100fe200000108ea */
[----:B------:R-:W-:Y:S01]  /*48b0*/  LEA R245, R245, R192, 0x6 ;  /* 0x000000c0f5f57211 */ /* 0x000fe200078e30ff */
[----:B------:R-:W-:Y:S01]  /*48c0*/  FFMA.FTZ R228, -R228, R228, 1 ;  /* 0x3f800000e4e47423 */ /* 0x000fe200000101e4 */
[----:B------:R-:W-:Y:S02]  /*48d0*/  MOV R249, R244 ;  /* 0x000000f400f97202 */ /* 0x000fe40000000f00 */
[----:B------:R-:W5:Y:S01]  /*48e0*/  MUFU.EX2 R243, R243 ;  /* 0x000000f300f37308 */ /* 0x000f620000000800 */
[C---:B------:R-:W-:Y:S01]  /*48f0*/  FSEL R244, R156.reuse, -INF , !P6 ;  /* 0xff8000009cf47808 */ /* 0x040fe20007000000 */
[----:B------:R-:W-:Y:S01]  /*4900*/  FFMA.FTZ R156, -R156, R156, 1 ;  /* 0x3f8000009c9c7423 */ /* 0x000fe2000001019c */
[----:B------:R-:W-:Y:S01]  /*4910*/  ISETP.GT.AND P6, PT, R235, RZ, P0 ;  /* 0x000000ffeb00720c */ /* 0x000fe200007c4270 */
[--C-:B------:R-:W-:Y:S03]  /*4920*/  FFMA.FTZ R249, R249, c[0x0][0x29c], -R234.reuse ;  /* 0x0000a700f9f97a23 */ /* 0x100fe600000108ea */
[----:B------:R-:W-:Y:S03]  /*4930*/  ISETP.LT.OR P6, PT, R236, 0x1, P6 ;  /* 0x00000001ec00780c */ /* 0x000fe600037c1670 */
[----:B------:R-:W-:Y:S01]  /*4940*/  MUFU.EX2 R237, R237 ;  /* 0x000000ed00ed7308 */ /* 0x000fe20000000800 */
[C---:B------:R-:W-:Y:S01]  /*4950*/  FSEL R138, R168.reuse, -INF , !P6 ;  /* 0xff800000a88a7808 */ /* 0x040fe20007000000 */
[----:B------:R-:W-:Y:S01]  /*4960*/  FFMA.FTZ R168, -R168, R168, 1 ;  /* 0x3f800000a8a87423 */ /* 0x000fe200000101a8 */
[----:B------:R-:W-:Y:S01]  /*4970*/  ISETP.GT.AND P6, PT, R235, 0x1, P0 ;  /* 0x00000001eb00780c */ /* 0x000fe200007c4270 */
[-C--:B--2---:R-:W-:Y:S05]  /*4980*/  HMMA.16816.F32.BF16 R4, R140, R144.reuse, R4 ;  /* 0x000000908c04723c */ /* 0x084fea0000041804 */
[--C-:B------:R-:W-:Y:S01]  /*4990*/  FFMA.FTZ R138, R138, c[0x0][0x29c], -R229.reuse ;  /* 0x0000a7008a8a7a23 */ /* 0x100fe200000108e5 */
[----:B---3--:R2:W-:Y:S01]  /*49a0*/  MUFU.EX2 R2, R246 ;  /* 0x000000f600027308 */ /* 0x0085e20000000800 */
[----:B------:R-:W-:Y:S01]  /*49b0*/  ISETP.LT.OR P6, PT, R236, 0x2, P6 ;  /* 0x00000002ec00780c */ /* 0x000fe200037c1670 */
[C---:B----4-:R-:W-:Y:S08]  /*49c0*/  HMMA.16816.F32.BF16 R8, R148.reuse, R144, R8 ;  /* 0x000000909408723c */ /* 0x050ff00000041808 */
[----:B------:R-:W-:Y:S01]  /*49d0*/  MUFU.EX2 R138, R138 ;  /* 0x0000008a008a7308 */ /* 0x000fe20000000800 */
[----:B------:R-:W-:Y:S01]  /*49e0*/  FSEL R144, R169, -INF , !P6 ;  /* 0xff800000a9907808 */ /* 0x000fe20007000000 */
[-C--:B------:R-:W-:Y:S08]  /*49f0*/  HMMA.16816.F32.BF16 R12, R148, R146.reuse, R12 ;  /* 0x00000092940c723c */ /* 0x080ff0000004180c */
[----:B------:R3:W-:Y:S01]  /*4a00*/  MUFU.EX2 R145, R250 ;  /* 0x000000fa00917308 */ /* 0x0007e20000000800 */
[--C-:B------:R-:W-:Y:S01]  /*4a10*/  FFMA.FTZ R144, R144, c[0x0][0x29c], -R229.reuse ;  /* 0x0000a70090907a23 */ /* 0x100fe200000108e5 */
[----:B------:R-:W-:Y:S02]  /*4a20*/  ISETP.GT.AND P6, PT, R235, 0x20, P0 ;  /* 0x00000020eb00780c */ /* 0x000fe400007c4270 */
[----:B------:R-:W-:Y:S01]  /*4a30*/  FFMA.FTZ R169, -R169, R169, 1 ;  /* 0x3f800000a9a97423 */ /* 0x000fe200000101a9 */
[C---:B------:R-:W-:Y:S01]  /*4a40*/  HMMA.16816.F32.BF16 R16, R140.reuse, R146, R16 ;  /* 0x000000928c10723c */ /* 0x040fe20000041810 */
[----:B------:R-:W4:Y:S03]  /*4a50*/  LDS R146, [R245.X4+0x18280] ;  /* 0x01828000f5927984 */ /* 0x000f260000004800 */
[----:B------:R-:W-:Y:S01]  /*4a60*/  ISETP.LT.OR P6, PT, R236, 0x21, P6 ;  /* 0x00000021ec00780c */ /* 0x000fe200037c1670 */
[----:B------:R-:W-:Y:S03]  /*4a70*/  MUFU.EX2 R144, R144 ;  /* 0x0000009000907308 */ /* 0x000fe60000000800 */
[-C--:B------:R-:W-:Y:S04]  /*4a80*/  HMMA.16816.F32.BF16 R20, R140, R132.reuse, R20 ;  /* 0x000000848c14723c */ /* 0x080fe80000041814 */
[C---:B--2---:R-:W-:Y:S01]  /*4a90*/  FSEL R246, R163.reuse, -INF , !P6 ;  /* 0xff800000a3f67808 */ /* 0x044fe20007000000 */
[----:B------:R-:W-:Y:S01]  /*4aa0*/  FFMA.FTZ R163, -R163, R163, 1 ;  /* 0x3f800000a3a37423 */ /* 0x000fe200000101a3 */
[----:B------:R-:W-:Y:S01]  /*4ab0*/  ISETP.GT.AND P6, PT, R235, 0x21, P0 ;  /* 0x00000021eb00780c */ /* 0x000fe200007c4270 */
[----:B------:R-:W2:Y:S01]  /*4ac0*/  MUFU.EX2 R239, R239 ;  /* 0x000000ef00ef7308 */ /* 0x000ea20000000800 */
[C---:B------:R-:W-:Y:S04]  /*4ad0*/  HMMA.16816.F32.BF16 R24, R148.reuse, R132, R24 ;  /* 0x000000849418723c */ /* 0x040fe80000041818 */
[----:B------:R-:W-:Y:S01]  /*4ae0*/  FFMA.FTZ R246, R246, c[0x0][0x29c], -R229 ;  /* 0x0000a700f6f67a23 */ /* 0x000fe200000108e5 */
[----:B------:R-:W-:Y:S01]  /*4af0*/  ISETP.LT.OR P6, PT, R236, 0x22, P6 ;  /* 0x00000022ec00780c */ /* 0x000fe200037c1670 */
[--C-:B---3--:R-:W-:Y:S02]  /*4b00*/  FFMA.FTZ R250, R252, c[0x0][0x29c], -R234.reuse ;  /* 0x0000a700fcfa7a23 */ /* 0x108fe400000108ea */
[-C--:B------:R-:W-:Y:S01]  /*4b10*/  HMMA.16816.F32.BF16 R28, R148, R134.reuse, R28 ;  /* 0x00000086941c723c */ /* 0x080fe2000004181c */
[----:B------:R-:W3:Y:S03]  /*4b20*/  MUFU.EX2 R247, R247 ;  /* 0x000000f700f77308 */ /* 0x000ee60000000800 */
[C---:B------:R-:W-:Y:S01]  /*4b30*/  FSEL R147, R171.reuse, -INF , !P6 ;  /* 0xff800000ab937808 */ /* 0x040fe20007000000 */
[----:B------:R-:W-:Y:S01]  /*4b40*/  FFMA.FTZ R171, -R171, R171, 1 ;  /* 0x3f800000abab7423 */ /* 0x000fe200000101ab */
[----:B------:R-:W-:Y:S01]  /*4b50*/  ISETP.GT.AND P6, PT, R235, 0x40, P0 ;  /* 0x00000040eb00780c */ /* 0x000fe200007c4270 */
[----:B------:R-:W-:Y:S01]  /*4b60*/  FFMA.FTZ R234, R3, c[0x0][0x29c], -R234 ;  /* 0x0000a70003ea7a23 */ /* 0x000fe200000108ea */
[----:B------:R-:W-:Y:S01]  /*4b70*/  HMMA.16816.F32.BF16 R32, R140, R134, R32 ;  /* 0x000000868c20723c */ /* 0x000fe20000041820 */
[----:B------:R-:W3:Y:S02]  /*4b80*/  LDS R134, [R245.X4+0x182a0] ;  /* 0x0182a000f5867984 */ /* 0x000ee40000004800 */
[----:B------:R-:W-:Y:S01]  /*4b90*/  MUFU.EX2 R246, R246 ;  /* 0x000000f600f67308 */ /* 0x000fe20000000800 */
[----:B------:R-:W-:Y:S01]  /*4ba0*/  FFMA.FTZ R3, R152, c[0x0][0x29c], -R233 ;  /* 0x0000a70098037a23 */ /* 0x000fe200000108e9 */
[----:B------:R-:W-:Y:S01]  /*4bb0*/  ISETP.LT.OR P6, PT, R236, 0x41, P6 ;  /* 0x00000041ec00780c */ /* 0x000fe200037c1670 */
[----:B------:R-:W-:Y:S02]  /*4bc0*/  FFMA.FTZ R147, R147, c[0x0][0x29c], -R229 ;  /* 0x0000a70093937a23 */ /* 0x000fe400000108e5 */
[----:B------:R-:W-:Y:S01]  /*4bd0*/  FFMA.FTZ R233, R244, c[0x0][0x29c], -R233 ;  /* 0x0000a700f4e97a23 */ /* 0x000fe200000108e9 */
[----:B------:R-:W-:Y:S02]  /*4be0*/  FSEL R132, R226, -INF , !P6 ;  /* 0xff800000e2847808 */ /* 0x000fe40007000000 */
[----:B------:R-:W-:Y:S01]  /*4bf0*/  ISETP.GT.AND P6, PT, R235, 0x41, P0 ;  /* 0x00000041eb00780c */ /* 0x000fe200007c4270 */
[--C-:B----4-:R-:W-:Y:S01]  /*4c00*/  FADD.FTZ R148, R4, -R146.reuse ;  /* 0x8000009204947221 */ /* 0x110fe20000010000 */
[----:B------:R-:W-:Y:S01]  /*4c10*/  MUFU.EX2 R3, R3 ;  /* 0x0000000300037308 */ /* 0x000fe20000000800 */
[--C-:B------:R-:W-:Y:S01]  /*4c20*/  FADD.FTZ R4, R5, -R146.reuse ;  /* 0x8000009205047221 */ /* 0x100fe20000010000 */
[----:B------:R-:W-:Y:S01]  /*4c30*/  ISETP.LT.OR P6, PT, R236, 0x42, P6 ;  /* 0x00000042ec00780c */ /* 0x000fe200037c1670 */
[----:B-1----:R-:W-:Y:S01]  /*4c40*/  FMUL.FTZ R5, R137, R148 ;  /* 0x0000009489057220 */ /* 0x002fe20000410000 */
[C---:B-----5:R-:W-:Y:S01]  /*4c50*/  F2FP.BF16.PACK_AB R137, R243.reuse, R137 ;  /* 0x00000089f389723e */ /* 0x060fe200000010ff */
[----:B------:R-:W-:Y:S01]  /*4c60*/  FMUL.FTZ R4, R243, R4 ;  /* 0x00000004f3047220 */ /* 0x000fe20000410000 */
[----:B------:R-:W-:Y:S01]  /*4c70*/  FSEL R133, R227, -INF , !P6 ;  /* 0xff800000e3857808 */ /* 0x000fe20007000000 */
[----:B------:R-:W-:Y:S01]  /*4c80*/  FMUL.FTZ R5, R5, R165 ;  /* 0x000000a505057220 */ /* 0x000fe20000410000 */
[C---:B------:R-:W-:Y:S01]  /*4c90*/  ISETP.GT.AND P6, PT, R235.reuse, 0x60, P0 ;  /* 0x00000060eb00780c */ /* 0x040fe200007c4270 */
[----:B------:R-:W-:Y:S01]  /*4ca0*/  FMUL.FTZ R4, R4, R166 ;  /* 0x000000a604047220 */ /* 0x000fe20000410000 */
[----:B------:R-:W-:Y:S01]  /*4cb0*/  MUFU.EX2 R147, R147 ;  /* 0x0000009300937308 */ /* 0x000fe20000000800 */
[--C-:B------:R-:W-:Y:S01]  /*4cc0*/  FADD.FTZ R16, R16, -R146.reuse ;  /* 0x8000009210107221 */ /* 0x100fe20000010000 */
[----:B------:R-:W-:Y:S01]  /*4cd0*/  ISETP.GT.AND P0, PT, R235, 0x61, P0 ;  /* 0x00000061eb00780c */ /* 0x000fe20000704270 */
[--C-:B------:R-:W-:Y:S01]  /*4ce0*/  FADD.FTZ R20, R20, -R146.reuse ;  /* 0x8000009214147221 */ /* 0x100fe20000010000 */
[----:B------:R-:W-:Y:S01]  /*4cf0*/  F2FP.BF16.PACK_AB R4, R4, R5 ;  /* 0x000000050404723e */ /* 0x000fe200000010ff */
[----:B------:R-:W-:Y:S01]  /*4d00*/  FMUL.FTZ R16, R241, R16 ;  /* 0x00000010f1107220 */ /* 0x000fe20000410000 */
[----:B------:R-:W1:Y:S01]  /*4d10*/  LDS R5, [R245.X4+0x18300] ;  /* 0x01830000f5057984 */ /* 0x000e620000004800 */
[----:B--2---:R-:W-:Y:S01]  /*4d20*/  F2FP.BF16.PACK_AB R241, R239, R241 ;  /* 0x000000f1eff1723e */ /* 0x004fe200000010ff */
[----:B------:R-:W-:Y:S01]  /*4d30*/  FADD.FTZ R32, R32, -R146 ;  /* 0x8000009220207221 */ /* 0x000fe20000010000 */
[C---:B------:R-:W-:Y:S01]  /*4d40*/  ISETP.LT.OR P0, PT, R236.reuse, 0x62, P0 ;  /* 0x00000062ec00780c */ /* 0x040fe20000701670 */
[----:B------:R-:W2:Y:S01]  /*4d50*/  MUFU.EX2 R184, R184 ;  /* 0x000000b800b87308 */ /* 0x000ea20000000800 */
[----:B------:R-:W4:Y:S01]  /*4d60*/  LDS R245, [R245.X4+0x18320] ;  /* 0x01832000f5f57984 */ /* 0x000f220000004800 */
[----:B------:R-:W-:Y:S01]  /*4d70*/  FMUL.FTZ R20, R185, R20 ;  /* 0x00000014b9147220 */ /* 0x000fe20000410000 */
[----:B------:R-:W-:Y:S01]  /*4d80*/  ISETP.LT.OR P6, PT, R236, 0x61, P6 ;  /* 0x00000061ec00780c */ /* 0x000fe200037c1670 */
[--C-:B------:R-:W-:Y:S01]  /*4d90*/  FFMA.FTZ R132, R132, c[0x0][0x29c], -R229.reuse ;  /* 0x0000a70084847a23 */ /* 0x100fe200000108e5 */
[----:B------:R-:W-:Y:S01]  /*4da0*/  STS [R207+0x18480], R137 ;  /* 0x01848089cf007388 */ /* 0x000fe20000000800 */
[----:B------:R-:W-:Y:S01]  /*4db0*/  FFMA.FTZ R133, R133, c[0x0][0x29c], -R229 ;  /* 0x0000a70085857a23 */ /* 0x000fe200000108e5 */
[----:B------:R-:W-:Y:S01]  /*4dc0*/  FSEL R135, R158, -INF , !P0 ;  /* 0xff8000009e877808 */ /* 0x000fe20004000000 */
[--C-:B---3--:R-:W-:Y:S01]  /*4dd0*/  FADD.FTZ R6, R6, -R134.reuse ;  /* 0x8000008606067221 */ /* 0x108fe20000010000 */
[----:B------:R-:W-:Y:S01]  /*4de0*/  FSEL R140, R157, -INF , !P6 ;  /* 0xff8000009d8c7808 */ /* 0x000fe20007000000 */
[----:B------:R-:W3:Y:S01]  /*4df0*/  MUFU.EX2 R248, R248 ;  /* 0x000000f800f87308 */ /* 0x000ee20000000800 */
[--C-:B------:R-:W-:Y:S01]  /*4e00*/  FADD.FTZ R7, R7, -R134.reuse ;  /* 0x8000008607077221 */ /* 0x100fe20000010000 */
[----:B------:R-:W-:Y:S01]  /*4e10*/  PLOP3.LUT P0, PT, PT, PT, UP0, 0x80, 0x0 ;  /* 0x000000000000781c */ /* 0x000fe20003f0f008 */
[--C-:B------:R-:W-:Y:S02]  /*4e20*/  FADD.FTZ R18, R18, -R134.reuse ;  /* 0x8000008612127221 */ /* 0x100fe40000010000 */
[----:B------:R-:W-:Y:S01]  /*4e30*/  FMUL.FTZ R6, R237, R6 ;  /* 0x00000006ed067220 */ /* 0x000fe20000410000 */
[C---:B------:R-:W-:Y:S01]  /*4e40*/  F2FP.BF16.PACK_AB R237, R139.reuse, R237 ;  /* 0x000000ed8bed723e */ /* 0x040fe200000010ff */
[----:B------:R-:W-:Y:S02]  /*4e50*/  FMUL.FTZ R7, R139, R7 ;  /* 0x000000078b077220 */ /* 0x000fe40000410000 */
[----:B------:R-:W-:Y:S01]  /*4e60*/  FMUL.FTZ R18, R145, R18 ;  /* 0x0000001291127220 */ /* 0x000fe20000410000 */
[----:B------:R-:W5:Y:S01]  /*4e70*/  MUFU.EX2 R249, R249 ;  /* 0x000000f900f97308 */ /* 0x000f620000000800 */
[----:B------:R-:W-:Y:S01]  /*4e80*/  F2FP.BF16.PACK_AB R145, R247, R145 ;  /* 0x00000091f791723e */ /* 0x000fe200000010ff */
[----:B------:R-:W-:Y:S01]  /*4e90*/  STS [R207+0x18880], R237 ;  /* 0x018880edcf007388 */ /* 0x000fe20000000800 */
[----:B------:R-:W-:Y:S01]  /*4ea0*/  FMUL.FTZ R6, R6, R160 ;  /* 0x000000a006067220 */ /* 0x000fe20000410000 */
[----:B--2---:R-:W-:Y:S01]  /*4eb0*/  F2FP.BF16.PACK_AB R185, R184, R185 ;  /* 0x000000b9b8b9723e */ /* 0x004fe200000010ff */
[----:B------:R-:W-:Y:S01]  /*4ec0*/  FMUL.FTZ R7, R7, R161 ;  /* 0x000000a107077220 */ /* 0x000fe20000410000 */
[----:B------:R-:W-:Y:S01]  /*4ed0*/  STS [R210], R241 ;  /* 0x000000f1d2007388 */ /* 0x000fe20000000800 */
[--C-:B------:R-:W-:Y:S02]  /*4ee0*/  FADD.FTZ R22, R22, -R134.reuse ;  /* 0x8000008616167221 */ /* 0x100fe40000010000 */
[----:B------:R-:W-:Y:S01]  /*4ef0*/  FMUL.FTZ R32, R2, R32 ;  /* 0x0000002002207220 */ /* 0x000fe20000410000 */
[----:B------:R-:W2:Y:S01]  /*4f00*/  MUFU.EX2 R238, R238 ;  /* 0x000000ee00ee7308 */ /* 0x000ea20000000800 */
[----:B------:R-:W-:Y:S01]  /*4f10*/  STS [R210+0x400], R145 ;  /* 0x00040091d2007388 */ /* 0x000fe20000000800 */
[----:B------:R-:W-:Y:S01]  /*4f20*/  F2FP.BF16.PACK_AB R6, R7, R6 ;  /* 0x000000060706723e */ /* 0x000fe200000010ff */
[----:B------:R-:W-:Y:S01]  /*4f30*/  FADD.FTZ R34, R34, -R134 ;  /* 0x8000008622227221 */ /* 0x000fe20000010000 */
[----:B------:R-:W-:Y:S01]  /*4f40*/  F2FP.BF16.PACK_AB R7, R147, R246 ;  /* 0x000000f69307723e */ /* 0x000fe200000010ff */
[----:B---3--:R-:W-:Y:S02]  /*4f50*/  FMUL.FTZ R22, R248, R22 ;  /* 0x00000016f8167220 */ /* 0x008fe40000410000 */
[--C-:B-1----:R-:W-:Y:S02]  /*4f60*/  FADD.FTZ R8, R8, -R5.reuse ;  /* 0x8000000508087221 */ /* 0x102fe40000010000 */
[--C-:B------:R-:W-:Y:S01]  /*4f70*/  FADD.FTZ R9, R9, -R5.reuse ;  /* 0x8000000509097221 */ /* 0x100fe20000010000 */
[----:B------:R-:W1:Y:S01]  /*4f80*/  MUFU.EX2 R250, R250 ;  /* 0x000000fa00fa7308 */ /* 0x000e620000000800 */
[----:B------:R-:W-:Y:S01]  /*4f90*/  FMUL.FTZ R8, R3, R8 ;  /* 0x0000000803087220 */ /* 0x000fe20000410000 */
[----:B------:R-:W-:Y:S01]  /*4fa0*/  F2FP.BF16.PACK_AB R3, R153, R3 ;  /* 0x000000039903723e */ /* 0x000fe200000010ff */
[--C-:B------:R-:W-:Y:S01]  /*4fb0*/  FADD.FTZ R12, R12, -R5.reuse ;  /* 0x800000050c0c7221 */ /* 0x100fe20000010000 */
[----:B-----5:R-:W-:Y:S01]  /*4fc0*/  F2FP.BF16.PACK_AB R248, R249, R248 ;  /* 0x000000f8f9f8723e */ /* 0x020fe200000010ff */
[--C-:B------:R-:W-:Y:S02]  /*4fd0*/  FADD.FTZ R13, R13, -R5.reuse ;  /* 0x800000050d0d7221 */ /* 0x100fe40000010000 */
[--C-:B------:R-:W-:Y:S01]  /*4fe0*/  FADD.FTZ R24, R24, -R5.reuse ;  /* 0x8000000518187221 */ /* 0x100fe20000010000 */
[----:B------:R-:W-:Y:S01]  /*4ff0*/  STS [R207+0x19480], R3 ;  /* 0x01948003cf007388 */ /* 0x000fe20000000800 */
[--C-:B------:R-:W-:Y:S01]  /*5000*/  FADD.FTZ R25, R25, -R5.reuse ;  /* 0x8000000519197221 */ /* 0x100fe20000010000 */
[----:B------:R-:W3:Y:S01]  /*5010*/  MUFU.EX2 R234, R234 ;  /* 0x000000ea00ea7308 */ /* 0x000ee20000000800 */
[--C-:B------:R-:W-:Y:S02]  /*5020*/  FADD.FTZ R28, R28, -R5.reuse ;  /* 0x800000051c1c7221 */ /* 0x100fe40000010000 */
[----:B------:R-:W-:Y:S01]  /*5030*/  FADD.FTZ R29, R29, -R5 ;  /* 0x800000051d1d7221 */ /* 0x000fe20000010000 */
[----:B------:R-:W-:Y:S01]  /*5040*/  F2FP.BF16.PACK_AB R5, R144, R138 ;  /* 0x0000008a9005723e */ /* 0x000fe200000010ff */
[----:B------:R-:W-:Y:S01]  /*5050*/  FMUL.FTZ R12, R154, R12 ;  /* 0x0000000c9a0c7220 */ /* 0x000fe20000410000 */
[----:B------:R-:W-:Y:S01]  /*5060*/  F2FP.BF16.PACK_AB R154, R155, R154 ;  /* 0x0000009a9b9a723e */ /* 0x000fe200000010ff */
[--C-:B------:R-:W-:Y:S01]  /*5070*/  FFMA.FTZ R140, R140, c[0x0][0x29c], -R229.reuse ;  /* 0x0000a7008c8c7a23 */ /* 0x100fe200000108e5 */
[----:B--2---:R-:W-:Y:S01]  /*5080*/  F2FP.BF16.PACK_AB R2, R238, R2 ;  /* 0x00000002ee02723e */ /* 0x004fe200000010ff */
[----:B------:R-:W-:Y:S01]  /*5090*/  STS [R207+0x19880], R5 ;  /* 0x01988005cf007388 */ /* 0x000fe20000000800 */
[----:B------:R-:W-:Y:S01]  /*50a0*/  MUFU.EX2 R132, R132 ;  /* 0x0000008400847308 */ /* 0x000fe20000000800 */
[----:B------:R-:W-:Y:S02]  /*50b0*/  FFMA.FTZ R229, R135, c[0x0][0x29c], -R229 ;  /* 0x0000a70087e57a23 */ /* 0x000fe400000108e5 */
[----:B------:R-:W-:Y:S01]  /*50c0*/  STS [R210+0x1000], R154 ;  /* 0x0010009ad2007388 */ /* 0x000fe20000000800 */
[----:B-1----:R-:W-:Y:S02]  /*50d0*/  FMUL.FTZ R34, R250, R34 ;  /* 0x00000022fa227220 */ /* 0x002fe40000410000 */
[----:B------:R-:W-:Y:S01]  /*50e0*/  FADD.FTZ R17, R17, -R146 ;  /* 0x8000009211117221 */ /* 0x000fe20000010000 */
[----:B------:R-:W-:Y:S01]  /*50f0*/  STS [R210+0x1400], R7 ;  /* 0x00140007d2007388 */ /* 0x000fe20000000800 */
[----:B------:R-:W-:Y:S02]  /*5100*/  FADD.FTZ R19, R19, -R134 ;  /* 0x8000008613137221 */ /* 0x000fe40000010000 */
[----:B------:R-:W1:Y:S01]  /*5110*/  MUFU.EX2 R133, R133 ;  /* 0x0000008500857308 */ /* 0x000e620000000800 */
[----:B------:R-:W-:Y:S01]  /*5120*/  STS [R207+0x1a480], R185 ;  /* 0x01a480b9cf007388 */ /* 0x000fe20000000800 */
[----:B------:R-:W-:Y:S01]  /*5130*/  FMUL.FTZ R17, R239, R17 ;  /* 0x00000011ef117220 */ /* 0x000fe20000410000 */
[----:B---3--:R-:W-:Y:S02]  /*5140*/  F2FP.BF16.PACK_AB R250, R234, R250 ;  /* 0x000000faeafa723e */ /* 0x008fe400000010ff */
[----:B------:R-:W-:Y:S01]  /*5150*/  STS [R207+0x1a880], R248 ;  /* 0x01a880f8cf007388 */ /* 0x000fe20000000800 */
[----:B------:R-:W-:Y:S02]  /*5160*/  FMUL.FTZ R19, R247, R19 ;  /* 0x00000013f7137220 */ /* 0x000fe40000410000 */
[--C-:B----4-:R-:W-:Y:S01]  /*5170*/  FADD.FTZ R10, R10, -R245.reuse ;  /* 0x800000f50a0a7221 */ /* 0x110fe20000010000 */
[----:B------:R1:W-:Y:S01]  /*5180*/  STS [R210+0x2000], R2 ;  /* 0x00200002d2007388 */ /* 0x0003e20000000800 */
[----:B------:R-:W2:Y:S01]  /*5190*/  MUFU.EX2 R240, R240 ;  /* 0x000000f000f07308 */ /* 0x000ea20000000800 */
[--C-:B------:R-:W-:Y:S02]  /*51a0*/  FADD.FTZ R11, R11, -R245.reuse ;  /* 0x800000f50b0b7221 */ /* 0x100fe40000010000 */
[----:B------:R-:W-:Y:S01]  /*51b0*/  STS [R210+0x2400], R250 ;  /* 0x002400fad2007388 */ /* 0x000fe20000000800 */
[----:B------:R-:W-:Y:S02]  /*51c0*/  FMUL.FTZ R17, R17, R217 ;  /* 0x000000d911117220 */ /* 0x000fe40000410000 */
[----:B------:R-:W-:Y:S02]  /*51d0*/  FMUL.FTZ R19, R19, R219 ;  /* 0x000000db13137220 */ /* 0x000fe40000410000 */
[----:B------:R-:W-:Y:S02]  /*51e0*/  FMUL.FTZ R10, R138, R10 ;  /* 0x0000000a8a0a7220 */ /* 0x000fe40000410000 */
[----:B------:R-:W3:Y:S01]  /*51f0*/  MUFU.EX2 R242, R242 ;  /* 0x000000f200f27308 */ /* 0x000ee20000000800 */
[----:B------:R-:W-:Y:S02]  /*5200*/  FMUL.FTZ R11, R144, R11 ;  /* 0x0000000b900b7220 */ /* 0x000fe40000410000 */
[----:B------:R-:W-:Y:S02]  /*5210*/  FMUL.FTZ R16, R16, R186 ;  /* 0x000000ba10107220 */ /* 0x000fe40000410000 */
[----:B------:R-:W-:Y:S02]  /*5220*/  FMUL.FTZ R18, R18, R218 ;  /* 0x000000da12127220 */ /* 0x000fe40000410000 */
[----:B------:R-:W-:Y:S01]  /*5230*/  FMUL.FTZ R9, R153, R9 ;  /* 0x0000000999097220 */ /* 0x000fe20000410000 */
[----:B------:R-:W-:Y:S01]  /*5240*/  F2FP.BF16.PACK_AB R16, R17, R16 ;  /* 0x000000101110723e */ /* 0x000fe200000010ff */
[--C-:B------:R-:W-:Y:S01]  /*5250*/  FADD.FTZ R15, R15, -R245.reuse ;  /* 0x800000f50f0f7221 */ /* 0x100fe20000010000 */
[----:B------:R-:W-:Y:S01]  /*5260*/  MUFU.EX2 R140, R140 ;  /* 0x0000008c008c7308 */ /* 0x000fe20000000800 */
[--C-:B------:R-:W-:Y:S01]  /*5270*/  FADD.FTZ R14, R14, -R245.reuse ;  /* 0x800000f50e0e7221 */ /* 0x100fe20000010000 */
[----:B------:R-:W-:Y:S01]  /*5280*/  F2FP.BF16.PACK_AB R18, R19, R18 ;  /* 0x000000121312723e */ /* 0x000fe200000010ff */
[----:B------:R-:W-:Y:S01]  /*5290*/  FADD.FTZ R21, R21, -R146 ;  /* 0x8000009215157221 */ /* 0x000fe20000010000 */
[----:B-1----:R-:W-:Y:S01]  /*52a0*/  F2FP.BF16.PACK_AB R2, R133, R132 ;  /* 0x000000848502723e */ /* 0x002fe200000010ff */
[----:B--2---:R-:W-:Y:S02]  /*52b0*/  FMUL.FTZ R24, R240, R24 ;  /* 0x00000018f0187220 */ /* 0x004fe40000410000 */
[----:B------:R-:W-:Y:S02]  /*52c0*/  FADD.FTZ R23, R23, -R134 ;  /* 0x8000008617177221 */ /* 0x000fe40000010000 */
[----:B------:R1:W-:Y:S01]  /*52d0*/  STS [R207+0x1b880], R2 ;  /* 0x01b88002cf007388 */ /* 0x0003e20000000800 */
[----:B------:R-:W2:Y:S01]  /*52e0*/  MUFU.EX2 R136, R136 ;  /* 0x0000008800887308 */ /* 0x000ea20000000800 */
[----:B------:R-:W-:Y:S02]  /*52f0*/  FMUL.FTZ R9, R9, R167 ;  /* 0x000000a709097220 */ /* 0x000fe40000410000 */
[----:B------:R-:W-:Y:S01]  /*5300*/  FMUL.FTZ R15, R147, R15 ;  /* 0x0000000f930f7220 */ /* 0x000fe20000410000 */
[----:B---3--:R-:W-:Y:S01]  /*5310*/  F2FP.BF16.PACK_AB R240, R242, R240 ;  /* 0x000000f0f2f0723e */ /* 0x008fe200000010ff */
[----:B------:R-:W-:Y:S02]  /*5320*/  FMUL.FTZ R11, R11, R169 ;  /* 0x000000a90b0b7220 */ /* 0x000fe40000410000 */
[----:B------:R-:W-:Y:S02]  /*5330*/  FMUL.FTZ R13, R155, R13 ;  /* 0x0000000d9b0d7220 */ /* 0x000fe40000410000 */
[----:B------:R-:W-:Y:S01]  /*5340*/  STS [R207+0x1b480], R240 ;  /* 0x01b480f0cf007388 */ /* 0x000fe20000000800 */
[----:B------:R-:W3:Y:S01]  /*5350*/  MUFU.EX2 R233, R233 ;  /* 0x000000e900e97308 */ /* 0x000ee20000000800 */
[----:B------:R-:W-:Y:S02]  /*5360*/  FMUL.FTZ R8, R8, R164 ;  /* 0x000000a408087220 */ /* 0x000fe40000410000 */
[----:B------:R-:W-:Y:S02]  /*5370*/  FMUL.FTZ R10, R10, R168 ;  /* 0x000000a80a0a7220 */ /* 0x000fe40000410000 */
[----:B------:R-:W-:Y:S01]  /*5380*/  FMUL.FTZ R14, R246, R14 ;  /* 0x0000000ef60e7220 */ /* 0x000fe20000410000 */
[----:B------:R-:W-:Y:S01]  /*5390*/  F2FP.BF16.PACK_AB R8, R9, R8 ;  /* 0x000000080908723e */ /* 0x000fe200000010ff */
[----:B------:R-:W-:Y:S01]  /*53a0*/  FADD.FTZ R33, R33, -R146 ;  /* 0x8000009221217221 */ /* 0x000fe20000010000 */
[----:B------:R-:W-:Y:S01]  /*53b0*/  F2FP.BF16.PACK_AB R10, R11, R10 ;  /* 0x0000000a0b0a723e */ /* 0x000fe200000010ff */
[----:B------:R-:W-:Y:S01]  /*53c0*/  FADD.FTZ R35, R35, -R134 ;  /* 0x8000008623237221 */ /* 0x000fe20000010000 */
[----:B------:R-:W1:Y:S01]  /*53d0*/  MUFU.EX2 R229, R229 ;  /* 0x000000e500e57308 */ /* 0x000e620000000800 */
[----:B------:R-:W-:Y:S02]  /*53e0*/  FMUL.FTZ R13, R13, R162 ;  /* 0x000000a20d0d7220 */ /* 0x000fe40000410000 */
[----:B------:R-:W-:Y:S02]  /*53f0*/  FMUL.FTZ R15, R15, R171 ;  /* 0x000000ab0f0f7220 */ /* 0x000fe40000410000 */
[----:B--2---:R-:W-:Y:S02]  /*5400*/  FMUL.FTZ R28, R136, R28 ;  /* 0x0000001c881c7220 */ /* 0x004fe40000410000 */
[----:B------:R-:W-:Y:S02]  /*5410*/  FMUL.FTZ R21, R184, R21 ;  /* 0x00000015b8157220 */ /* 0x000fe40000410000 */
[----:B------:R-:W-:Y:S02]  /*5420*/  FMUL.FTZ R23, R249, R23 ;  /* 0x00000017f9177220 */ /* 0x000fe40000410000 */
[----:B------:R-:W-:Y:S02]  /*5430*/  FMUL.FTZ R12, R12, R170 ;  /* 0x000000aa0c0c7220 */ /* 0x000fe40000410000 */
[----:B------:R-:W-:Y:S01]  /*5440*/  FMUL.FTZ R14, R14, R163 ;  /* 0x000000a30e0e7220 */ /* 0x000fe20000410000 */
[----:B---3--:R-:W-:Y:S01]  /*5450*/  F2FP.BF16.PACK_AB R136, R233, R136 ;  /* 0x00000088e988723e */ /* 0x008fe200000010ff */
[----:B------:R-:W-:Y:S01]  /*5460*/  FMUL.FTZ R21, R21, R221 ;  /* 0x000000dd15157220 */ /* 0x000fe20000410000 */
[----:B------:R-:W-:Y:S01]  /*5470*/  F2FP.BF16.PACK_AB R12, R13, R12 ;  /* 0x0000000c0d0c723e */ /* 0x000fe200000010ff */
[----:B------:R-:W-:Y:S01]  /*5480*/  FMUL.FTZ R23, R23, R223 ;  /* 0x000000df17177220 */ /* 0x000fe20000410000 */
[----:B------:R-:W-:Y:S01]  /*5490*/  F2FP.BF16.PACK_AB R14, R15, R14 ;  /* 0x0000000e0f0e723e */ /* 0x000fe200000010ff */
[----:B------:R-:W-:Y:S01]  /*54a0*/  STS [R210+0x3000], R136 ;  /* 0x00300088d2007388 */ /* 0x000fe20000000800 */
[----:B------:R-:W-:Y:S02]  /*54b0*/  FMUL.FTZ R20, R20, R220 ;  /* 0x000000dc14147220 */ /* 0x000fe40000410000 */
[----:B------:R-:W-:Y:S01]  /*54c0*/  FMUL.FTZ R33, R238, R33 ;  /* 0x00000021ee217220 */ /* 0x000fe20000410000 */
[----:B-1----:R-:W-:Y:S01]  /*54d0*/  F2FP.BF16.PACK_AB R2, R229, R140 ;  /* 0x0000008ce502723e */ /* 0x002fe200000010ff */
[----:B------:R-:W-:Y:S01]  /*54e0*/  FMUL.FTZ R22, R22, R222 ;  /* 0x000000de16167220 */ /* 0x000fe20000410000 */
[----:B------:R-:W-:Y:S01]  /*54f0*/  F2FP.BF16.PACK_AB R20, R21, R20 ;  /* 0x000000141514723e */ /* 0x000fe200000010ff */
[----:B------:R-:W-:Y:S02]  /*5500*/  FMUL.FTZ R35, R234, R35 ;  /* 0x00000023ea237220 */ /* 0x000fe40000410000 */
[----:B------:R1:W-:Y:S01]  /*5510*/  STS [R210+0x3400], R2 ;  /* 0x00340002d2007388 */ /* 0x0003e20000000800 */
[--C-:B------:R-:W-:Y:S01]  /*5520*/  FADD.FTZ R26, R26, -R245.reuse ;  /* 0x800000f51a1a7221 */ /* 0x100fe20000010000 */
[----:B------:R-:W-:Y:S01]  /*5530*/  F2FP.BF16.PACK_AB R22, R23, R22 ;  /* 0x000000161716723e */ /* 0x000fe200000010ff */
[--C-:B------:R-:W-:Y:S01]  /*5540*/  FADD.FTZ R27, R27, -R245.reuse ;  /* 0x800000f51b1b7221 */ /* 0x100fe20000010000 */
[----:B------:R-:W-:Y:S01]  /*5550*/  BAR.SYNC.DEFER_BLOCKING 0x0 ;  /* 0x0000000000007b1d */ /* 0x000fe20000010000 */
[----:B------:R-:W-:Y:S02]  /*5560*/  FMUL.FTZ R33, R33, R230 ;  /* 0x000000e621217220 */ /* 0x000fe40000410000 */
[----:B------:R-:W-:Y:S02]  /*5570*/  FMUL.FTZ R35, R35, R232 ;  /* 0x000000e823237220 */ /* 0x000fe40000410000 */
[----:B------:R-:W-:Y:S02]  /*5580*/  FMUL.FTZ R26, R132, R26 ;  /* 0x0000001a841a7220 */ /* 0x000fe40000410000 */
[----:B------:R-:W-:Y:S02]  /*5590*/  FMUL.FTZ R27, R133, R27 ;  /* 0x0000001b851b7220 */ /* 0x000fe40000410000 */
[----:B------:R-:W-:Y:S02]  /*55a0*/  FMUL.FTZ R32, R32, R159 ;  /* 0x0000009f20207220 */ /* 0x000fe40000410000 */
[----:B------:R-:W-:Y:S02]  /*55b0*/  FMUL.FTZ R34, R34, R231 ;  /* 0x000000e722227220 */ /* 0x000fe40000410000 */
[----:B------:R-:W-:Y:S01]  /*55c0*/  FMUL.FTZ R25, R242, R25 ;  /* 0x00000019f2197220 */ /* 0x000fe20000410000 */
[----:B------:R-:W-:Y:S01]  /*55d0*/  F2FP.BF16.PACK_AB R32, R33, R32 ;  /* 0x000000202120723e */ /* 0x000fe200000010ff */
[--C-:B------:R-:W-:Y:S01]  /*55e0*/  FADD.FTZ R30, R30, -R245.reuse ;  /* 0x800000f51e1e7221 */ /* 0x100fe20000010000 */
[----:B------:R-:W-:Y:S01]  /*55f0*/  F2FP.BF16.PACK_AB R34, R35, R34 ;  /* 0x000000222322723e */ /* 0x000fe200000010ff */
[----:B------:R-:W-:Y:S02]  /*5600*/  FFMA.FTZ R227, -R227, R227, 1 ;  /* 0x3f800000e3e37423 */ /* 0x000fe400000101e3 */
[----:B------:R-:W-:Y:S02]  /*5610*/  FADD.FTZ R31, R31, -R245 ;  /* 0x800000f51f1f7221 */ /* 0x000fe40000010000 */
[----:B------:R-:W-:Y:S01]  /*5620*/  FFMA.FTZ R226, -R226, R226, 1 ;  /* 0x3f800000e2e27423 */ /* 0x000fe200000101e2 */
[----:B-1----:R-:W-:Y:S01]  /*5630*/  MOV R2, UR4 ;  /* 0x0000000400027c02 */ /* 0x002fe20008000f00 */
[----:B------:R-:W-:Y:S01]  /*5640*/  FMUL.FTZ R25, R25, R225 ;  /* 0x000000e119197220 */ /* 0x000fe20000410000 */
[----:B------:R-:W-:Y:S01]  /*5650*/  STS [R207+0x1c480], R4 ;  /* 0x01c48004cf007388 */ /* 0x000fe20000000800 */
[----:B------:R-:W-:Y:S02]  /*5660*/  FMUL.FTZ R30, R140, R30 ;  /* 0x0000001e8c1e7220 */ /* 0x000fe40000410000 */
        /* <DEDUP_REMOVED lines=8> */
[----:B------:R-:W-:Y:S01]  /*56f0*/  FFMA.FTZ R158, -R158, R158, 1 ;  /* 0x3f8000009e9e7423 */ /* 0x000fe2000001019e */
[----:B------:R-:W-:Y:S01]  /*5700*/  F2FP.BF16.PACK_AB R24, R25, R24 ;  /* 0x000000181918723e */ /* 0x000fe200000010ff */
[----:B------:R-:W-:Y:S01]  /*5710*/  FFMA.FTZ R157, -R157, R157, 1 ;  /* 0x3f8000009d9d7423 */ /* 0x000fe2000001019d */
        /* <DEDUP_REMOVED lines=101> */
[----:B-12-4-:R-:W-:Y:S02]  /*5d70*/  USHF.R.S32.HI UR18, URZ, 0x1f, UR17 ;  /* 0x0000001f3f127899 */ /* 0x016fe40008011411 */
[----:B------:R-:W-:Y:S02]  /*5d80*/  ULDC.64 UR6, c[0x0][0x208] ;  /* 0x0000820000067ab9 */ /* 0x000fe40000000a00 */
[----:B------:R-:W-:Y:S02]  /*5d90*/  UIMAD UR18, UR18, UR6, URZ ;  /* 0x00000006121272a4 */ /* 0x000fe4000f8e023f */
[----:B------:R-:W-:Y:S02]  /*5da0*/  UIMAD.WIDE.U32 UR20, UR17, UR6, URZ ;  /* 0x00000006111472a5 */ /* 0x000fe4000f8e003f */
[----:B------:R-:W-:Y:S02]  /*5db0*/  UIMAD UR18, UR17, UR7, UR18 ;  /* 0x00000007111272a4 */ /* 0x000fe4000f8e0212 */
[----:B------:R-:W-:Y:S02]  /*5dc0*/  USHF.L.U32 UR17, UR17, 0x6, URZ ;  /* 0x0000000611117899 */ /* 0x000fe4000800063f */
[----:B------:R-:W-:Y:S01]  /*5dd0*/  UIADD3 UR18, UR21, UR18, URZ ;  /* 0x0000001215127290 */ /* 0x000fe2000fffe03f */
[----:B------:R-:W-:Y:S01]  /*5de0*/  IMAD.U32 R6, RZ, RZ, UR20 ;  /* 0x00000014ff067e24 */ /* 0x000fe2000f8e00ff */
[----:B------:R-:W-:Y:S01]  /*5df0*/  UIADD3 UR6, -UR17, UR10, URZ ;  /* 0x0000000a11067290 */ /* 0x000fe2000fffe13f */
[----:B------:R-:W-:Y:S03]  /*5e00*/  IMAD.U32 R7, RZ, RZ, UR21 ;  /* 0x00000015ff077e24 */ /* 0x000fe6000f8e00ff */
[----:B------:R-:W-:Y:S01]  /*5e10*/  IMAD.U32 R4, RZ, RZ, UR18 ;  /* 0x00000012ff047e24 */ /* 0x000fe2000f8e00ff */
[C---:B------:R-:W-:Y:S04]  /*5e20*/  LEA R5, P0, R6.reuse, R198, 0x6 ;  /* 0x000000c606057211 */ /* 0x040fe800078030ff */
[C---:B------:R-:W-:Y:S02]  /*5e30*/  LEA R8, P6, R5.reuse, c[0x0][0x1f0], 0x1 ;  /* 0x00007c0005087a11 */ /* 0x040fe400078c08ff */
[----:B------:R-:W-:Y:S02]  /*5e40*/  LEA.HI.X R4, R6, R213, R4, 0x6, P0 ;  /* 0x000000d506047211 */ /* 0x000fe400000f3404 */
[----:B------:R-:W-:Y:S02]  /*5e50*/  IADD3 R6, P0, R204, UR17, RZ ;  /* 0x00000011cc067c10 */ /* 0x000fe4000ff1e0ff */
[----:B------:R-:W-:Y:S01]  /*5e60*/  LEA.HI.X R9, R5, c[0x0][0x1f4], R4, 0x1, P6 ;  /* 0x00007d0005097a11 */ /* 0x000fe200030f0c04 */
[----:B------:R-:W-:Y:S01]  /*5e70*/  IMAD.U32 R5, RZ, RZ, UR17 ;  /* 0x00000011ff057e24 */ /* 0x000fe2000f8e00ff */
[----:B------:R-:W-:Y:S01]  /*5e80*/  ISETP.GE.OR P6, PT, R194, UR6, !P4 ;  /* 0x00000006c2007c0c */ /* 0x000fe2000e7c6670 */
[----:B------:R-:W-:Y:S03]  /*5e90*/  IMAD.U32 R4, RZ, RZ, UR15 ;  /* 0x0000000fff047e24 */ /* 0x000fe6000f8e00ff */
[----:B------:R-:W-:Y:S01]  /*5ea0*/  LEA.HI.X.SX32 R5, R5, R188, 0x1, P0 ;  /* 0x000000bc05057211 */ /* 0x000fe200000f0eff */
[----:B------:R-:W-:Y:S01]  /*5eb0*/  IMAD R4, R4, 0x3000, R203 ;  /* 0x0000300004047824 */ /* 0x000fe200078e02cb */
[C---:B------:R-:W-:Y:S04]  /*5ec0*/  LEA R10, P0, R6.reuse, c[0x0][0x280], 0x2 ;  /* 0x0000a000060a7a11 */ /* 0x040fe800078010ff */
[----:B------:R-:W-:Y:S01]  /*5ed0*/  LEA.HI.X R11, R6, c[0x0][0x284], R5, 0x2, P0 ;  /* 0x0000a100060b7a11 */ /* 0x000fe200000f1405 */
[----:B------:R-:W-:Y:S01]  /*5ee0*/  IMAD.U32 R5, RZ, RZ, UR15 ;  /* 0x0000000fff057e24 */ /* 0x000fe2000f8e00ff */
[C---:B------:R-:W-:Y:S01]  /*5ef0*/  ISETP.GE.OR P0, PT, R194.reuse, UR6, !P3 ;  /* 0x00000006c2007c0c */ /* 0x040fe2000df06670 */
[----:B------:R-:W-:Y:S01]  /*5f00*/  @!PT LDS RZ, [RZ] ;  /* 0x00000000fffff984 */ /* 0x000fe20000000800 */
[----:B------:R-:W-:Y:S01]  /*5f10*/  @!PT LDS RZ, [RZ] ;  /* 0x00000000fffff984 */ /* 0x000fe20000000800 */
[----:B------:R-:W-:Y:S01]  /*5f20*/  @!PT LDS RZ, [RZ] ;  /* 0x00000000fffff984 */ /* 0x000fe20000000800 */
[----:B------:R1:W-:Y:S01]  /*5f30*/  LDGSTS.E.BYPASS.LTC128B.128 [R4], [R8.64], !P6 ;  /* 0x0000000008047fae */ /* 0x0003e2000f101d4c */
[----:B------:R-:W-:Y:S01]  /*5f40*/  ISETP.GE.OR P6, PT, R194, UR6, !P2 ;  /* 0x00000006c2007c0c */ /* 0x000fe2000d7c6670 */
[----:B------:R-:W-:Y:S04]  /*5f50*/  @!P1 IMAD R5, R5, 0x40, R193 ;  /* 0x0000004005059824 */ /* 0x000fe800078e02c1 */
[----:B------:R-:W-:Y:S06]  /*5f60*/  @!P1 IMAD.SHL.U32 R5, R5, 0x4, RZ ;  /* 0x0000000405059824 */ /* 0x000fec00078e00ff */
[----:B------:R1:W-:Y:S06]  /*5f70*/  LDGSTS.E.BYPASS.LTC128B.128 [R4+0x1000], [R8.64+0x40], !P0 ;  /* 0x0100004008047fae */ /* 0x0003ec000c101d4c */
[----:B------:R1:W-:Y:S06]  /*5f80*/  LDGSTS.E.BYPASS.LTC128B.128 [R4+0x2000], [R8.64+0x80], !P6 ;  /* 0x0200008008047fae */ /* 0x0003ec000f101d4c */
[----:B------:R1:W-:Y:S02]  /*5f90*/  @!P1 LDGSTS.E.BYPASS.LTC128B.128 [R5+0x18280], [R10.64] ;  /* 0x182800000a059fae */ /* 0x0003e4000b901d4c */
.L_x_986:
        /* <DEDUP_REMOVED lines=10> */
[----:B------:R-:W-:Y:S01]  /*6040*/  LDSM.16.M88.4 R152, [R174+0x1000] ;  /* 0x00100000ae98783b */ /* 0x000fe20000000200 */
[----:B------:R-:W-:Y:S02]  /*6050*/  UIADD3 UR7, UR16, 0x1, URZ ;  /* 0x0000000110077890 */ /* 0x000fe4000fffe03f */
[-C--:B------:R-:W-:Y:S01]  /*6060*/  HMMA.16816.F32.BF16 R12, R24, R28.reuse, RZ ;  /* 0x0000001c180c723c */ /* 0x080fe200000418ff */
[----:B------:R-:W-:Y:S01]  /*6070*/  LDSM.16.MT88.2 R156, [R178+0x2c00] ;  /* 0x002c0000b29c783b */ /* 0x000fe20000004100 */
[----:B------:R-:W-:Y:S02]  /*6080*/  UISETP.GE.AND UP2, UPT, UR16, 0x1, UPT ;  /* 0x000000011000788c */ /* 0x000fe4000bf46270 */
[----:B------:R-:W-:Y:S01]  /*6090*/  UISETP.GE.AND UP1, UPT, UR15, 0x1, UPT ;  /* 0x000000010f00788c */ /* 0x000fe2000bf26270 */
[----:B------:R-:W0:Y:S01]  /*60a0*/  LDGDEPBAR ;  /* 0x00000000000079af */ /* 0x000e220000000000 */
[----:B------:R-:W-:Y:S02]  /*60b0*/  USEL UR4, UR17, URZ, !UP3 ;  /* 0x0000003f11047287 */ /* 0x000fe4000d800000 */
[C---:B------:R-:W-:Y:S01]  /*60c0*/  HMMA.16816.F32.BF16 R16, R20.reuse, R28, RZ ;  /* 0x0000001c1410723c */ /* 0x040fe200000418ff */
[----:B------:R-:W2:Y:S01]  /*60d0*/  LDSM.16.MT88.2 R28, [R178+0x2800] ;  /* 0x00280000b21c783b */ /* 0x000ea20000004100 */
[----:B------:R-:W-:Y:S06]  /*60e0*/  USEL UR16, UR7, URZ, !UP2 ;  /* 0x0000003f07107287 */ /* 0x000fec000d000000 */
        /* <DEDUP_REMOVED lines=24> */
[----:B------:R-:W5:Y:S03]  /*6270*/  LDSM.16.MT88.2 R136, [R178+0x1400] ;  /* 0x00140000b288783b */ /* 0x000f660000004100 */
[-C--:B----4-:R-:W-:Y:S01]  /*6280*/  HMMA.16816.F32.BF16 R4, R140, R148.reuse, R4 ;  /* 0x000000948c04723c */ /* 0x090fe20000041804 */
        /* <DEDUP_REMOVED lines=21> */
[-C--:B-----5:R-:W-:Y:S08]  /*63e0*/  HMMA.16816.F32.BF16 R4, R132, R136.reuse, R4 ;  /* 0x000000888404723c */ /* 0x0a0ff00000041804 */
[C---:B----4-:R-:W-:Y:S01]  /*63f0*/  HMMA.16816.F32.BF16 R8, R156.reuse, R136, R8 ;  /* 0x000000889c08723c */ /* 0x050fe20000041808 */
[----:B------:R-:W4:Y:S07]  /*6400*/  LDSM.16.MT88.2 R136, [R178+0x1c00] ;  /* 0x001c0000b288783b */ /* 0x000f2e0000004100 */
[-C--:B------:R-:W-:Y:S08]  /*6410*/  HMMA.16816.F32.BF16 R12, R156, R138.reuse, R12 ;  /* 0x0000008a9c0c723c */ /* 0x080ff0000004180c */
[C---:B------:R-:W-:Y:S01]  /*6420*/  HMMA.16816.F32.BF16 R16, R132.reuse, R138, R16 ;  /* 0x0000008a8410723c */ /* 0x040fe20000041810 */
[----:B------:R-:W5:Y:S07]  /*6430*/  LDSM.16.MT88.2 R138, [R178+0x3c00] ;  /* 0x003c0000b28a783b */ /* 0x000f6e0000004100 */
[-C--:B-1----:R-:W-:Y:S01]  /*6440*/  HMMA.16816.F32.BF16 R20, R132, R2.reuse, R20 ;  /* 0x000000028414723c */ /* 0x082fe20000041814 */
[----:B------:R-:W-:Y:S07]  /*6450*/  LDSM.16.MT88.4 R132, [R179+0x1ec80] ;  /* 0x01ec8000b384783b */ /* 0x000fee0000004200 */
[----:B------:R-:W-:Y:S01]  /*6460*/  HMMA.16816.F32.BF16 R24, R156, R2, R24 ;  /* 0x000000029c18723c */ /* 0x000fe20000041818 */
[----:B------:R-:W1:Y:S07]  /*6470*/  LDSM.16.MT88.2 R2, [R178+0x5c00] ;  /* 0x005c0000b202783b */ /* 0x000e6e0000004100 */
[-C--:B--2---:R-:W-:Y:S08]  /*6480*/  HMMA.16816.F32.BF16 R4, R140, R28.reuse, R4 ;  /* 0x0000001c8c04723c */ /* 0x084ff00000041804 */
[C---:B------:R-:W-:Y:S07]  /*6490*/  HMMA.16816.F32.BF16 R8, R148.reuse, R28, R8 ;  /* 0x0000001c9408723c */ /* 0x040fee0000041808 */
[----:B------:R-:W-:Y:S01]  /*64a0*/  IADD3 R29, P0, R196, UR6, RZ ;  /* 0x00000006c41d7c10 */ /* 0x000fe2000ff1e0ff */
[-C--:B------:R-:W-:Y:S01]  /*64b0*/  HMMA.16816.F32.BF16 R12, R148, R152.reuse, R12 ;  /* 0x00000098940c723c */ /* 0x080fe2000004180c */
[----:B------:R-:W-:Y:S01]  /*64c0*/  IMAD.U32 R28, RZ, RZ, UR6 ;  /* 0x00000006ff1c7e24 */ /* 0x000fe2000f8e00ff */
[----:B------:R-:W-:Y:S04]  /*64d0*/  UIADD3 UR6, UR15, 0x1, URZ ;  /* 0x000000010f067890 */ /* 0x000fe8000fffe03f */
[----:B------:R-:W-:Y:S01]  /*64e0*/  LEA.HI.X.SX32 R28, R28, R202, 0x1, P0 ;  /* 0x000000ca1c1c7211 */ /* 0x000fe200000f0eff */
[----:B------:R-:W-:Y:S01]  /*64f0*/  USEL UR15, UR6, URZ, !UP1 ;  /* 0x0000003f060f7287 */ /* 0x000fe2000c800000 */
[C---:B------:R-:W-:Y:S08]  /*6500*/  HMMA.16816.F32.BF16 R16, R140.reuse, R152, R16 ;  /* 0x000000988c10723c */ /* 0x040ff00000041810 */
[-C--:B---3--:R-:W-:Y:S08]  /*6510*/  HMMA.16816.F32.BF16 R20, R140, R30.reuse, R20 ;  /* 0x0000001e8c14723c */ /* 0x088ff00000041814 */
[----:B------:R-:W-:Y:S08]  /*6520*/  HMMA.16816.F32.BF16 R24, R148, R30, R24 ;  /* 0x0000001e9418723c */ /* 0x000ff00000041818 */
[-C--:B----4-:R-:W-:Y:S08]  /*6530*/  HMMA.16816.F32.BF16 R4, R32, R136.reuse, R4 ;  /* 0x000000882004723c */ /* 0x090ff00000041804 */
[C---:B------:R-:W-:Y:S07]  /*6540*/  HMMA.16816.F32.BF16 R8, R144.reuse, R136, R8 ;  /* 0x000000889008723c */ /* 0x040fee0000041808 */
[C---:B------:R-:W-:Y:S01]  /*6550*/  LEA R136, P0, R29.reuse, c[0x0][0x220], 0x2 ;  /* 0x000088001d887a11 */ /* 0x040fe200078010ff */
[-C--:B-----5:R-:W-:Y:S04]  /*6560*/  HMMA.16816.F32.BF16 R12, R144, R138.reuse, R12 ;  /* 0x0000008a900c723c */ /* 0x0a0fe8000004180c */
[----:B------:R-:W-:Y:S02]  /*6570*/  LEA.HI.X R137, R29, c[0x0][0x224], R28, 0x2, P0 ;  /* 0x000089001d897a11 */ /* 0x000fe400000f141c */
[----:B------:R-:W-:Y:S01]  /*6580*/  LDSM.16.MT88.4 R28, [R160+0xe080] ;  /* 0x00e08000a01c783b */ /* 0x000fe20000004200 */
[----:B------:R-:W-:Y:S01]  /*6590*/  PLOP3.LUT P0, PT, PT, PT, UP0, 0x80, 0x0 ;  /* 0x000000000000781c */ /* 0x000fe20003f0f008 */
[C---:B------:R-:W-:Y:S02]  /*65a0*/  HMMA.16816.F32.BF16 R16, R32.reuse, R138, R16 ;  /* 0x0000008a2010723c */ /* 0x040fe40000041810 */
[----:B------:R-:W-:Y:S04]  /*65b0*/  RED.E.ADD.F32.FTZ.RN.STRONG.GPU [R136.64], R4 ;  /* 0x000000048800798e */ /* 0x000fe8000c10e78c */
[----:B------:R-:W-:Y:S02]  /*65c0*/  RED.E.ADD.F32.FTZ.RN.STRONG.GPU [R136.64+0x400], R5 ;  /* 0x000400058800798e */ /* 0x000fe4000c10e78c */
[-C--:B-1----:R-:W-:Y:S02]  /*65d0*/  HMMA.16816.F32.BF16 R20, R32, R2.reuse, R20 ;  /* 0x000000022014723c */ /* 0x082fe40000041814 */
[----:B------:R-:W-:Y:S04]  /*65e0*/  RED.E.ADD.F32.FTZ.RN.STRONG.GPU [R136.64+0x800], R6 ;  /* 0x000800068800798e */ /* 0x000fe8000c10e78c */
[----:B------:R-:W-:Y:S02]  /*65f0*/  RED.E.ADD.F32.FTZ.RN.STRONG.GPU [R136.64+0xc00], R7 ;  /* 0x000c00078800798e */ /* 0x000fe4000c10e78c */
[----:B------:R-:W-:Y:S02]  /*6600*/  HMMA.16816.F32.BF16 R24, R144, R2, R24 ;  /* 0x000000029018723c */ /* 0x000fe40000041818 */
        /* <DEDUP_REMOVED lines=17> */
[----:B------:R-:W-:Y:S04]  /*6720*/  RED.E.ADD.F32.FTZ.RN.STRONG.GPU [R136.64+0x4000], R20 ;  /* 0x004000148800798e */ /* 0x000fe8000c10e78c */
[----:B------:R-:W-:Y:S04]  /*6730*/  RED.E.ADD.F32.FTZ.RN.STRONG.GPU [R136.64+0x4400], R21 ;  /* 0x004400158800798e */ /* 0x000fe8000c10e78c */
[----:B------:R-:W-:Y:S01]  /*6740*/  RED.E.ADD.F32.FTZ.RN.STRONG.GPU [R136.64+0x4800], R22 ;  /* 0x004800168800798e */ /* 0x000fe2000c10e78c */
[-C--:B-1----:R-:W-:Y:S03]  /*6750*/  HMMA.16816.F32.BF16 R84, R4, R8.reuse, R84 ;  /* 0x000000080454723c */ /* 0x082fe60000041854 */
[----:B------:R-:W-:Y:S04]  /*6760*/  RED.E.ADD.F32.FTZ.RN.STRONG.GPU [R136.64+0x4c00], R23 ;  /* 0x004c00178800798e */ /* 0x000fe8000c10e78c */
[----:B------:R-:W1:Y:S04]  /*6770*/  LDSM.16.MT88.4 R20, [R160+0xc480] ;  /* 0x00c48000a014783b */ /* 0x000e680000004200 */
[----:B------:R-:W-:Y:S04]  /*6780*/  RED.E.ADD.F32.FTZ.RN.STRONG.GPU [R136.64+0x5000], R24 ;  /* 0x005000188800798e */ /* 0x000fe8000c10e78c */
[----:B------:R-:W-:Y:S01]  /*6790*/  RED.E.ADD.F32.FTZ.RN.STRONG.GPU [R136.64+0x5400], R25 ;  /* 0x005400198800798e */ /* 0x000fe2000c10e78c */
[C---:B--2---:R-:W-:Y:S03]  /*67a0*/  HMMA.16816.F32.BF16 R88, R12.reuse, R8, R88 ;  /* 0x000000080c58723c */ /* 0x044fe60000041858 */
[----:B------:R-:W-:Y:S04]  /*67b0*/  RED.E.ADD.F32.FTZ.RN.STRONG.GPU [R136.64+0x5800], R26 ;  /* 0x0058001a8800798e */ /* 0x000fe8000c10e78c */
[----:B------:R-:W-:Y:S01]  /*67c0*/  RED.E.ADD.F32.FTZ.RN.STRONG.GPU [R136.64+0x5c00], R27 ;  /* 0x005c001b8800798e */ /* 0x000fe2000c10e78c */
[-C--:B------:R-:W-:Y:S03]  /*67d0*/  HMMA.16816.F32.BF16 R92, R12, R10.reuse, R92 ;  /* 0x0000000a0c5c723c */ /* 0x080fe6000004185c */
[----:B------:R-:W2:Y:S04]  /*67e0*/  LDSM.16.MT88.4 R24, [R160+0xd480] ;  /* 0x00d48000a018783b */ /* 0x000ea80000004200 */
[----:B------:R-:W-:Y:S01]  /*67f0*/  LDSM.16.MT88.4 R136, [R179+0x1fc80] ;  /* 0x01fc8000b388783b */ /* 0x000fe20000004200 */
[C---:B------:R-:W-:Y:S03]  /*6800*/  HMMA.16816.F32.BF16 R96, R4.reuse, R10, R96 ;  /* 0x0000000a0460723c */ /* 0x040fe60000041860 */
[----:B------:R-:W4:Y:S05]  /*6810*/  LDSM.16.MT88.4 R8, [R160+0xe480] ;  /* 0x00e48000a008783b */ /* 0x000f2a0000004200 */
[-C--:B---3--:R-:W-:Y:S08]  /*6820*/  HMMA.16816.F32.BF16 R100, R4, R16.reuse, R100 ;  /* 0x000000100464723c */ /* 0x088ff00000041864 */
        /* <DEDUP_REMOVED lines=9> */
[----:B------:R-:W3:Y:S04]  /*68c0*/  LDSM.16.MT88.4 R4, [R179+0x1d480] ;  /* 0x01d48000b304783b */ /* 0x000ee80000004200 */
        /* <DEDUP_REMOVED lines=11> */
[-C--:B----4-:R-:W-:Y:S08]  /*6980*/  HMMA.16816.F32.BF16 R116, R32, R8.reuse, R116 ;  /* 0x000000082074723c */ /* 0x090ff00000041874 */
[C---:B------:R-:W-:Y:S08]  /*6990*/  HMMA.16816.F32.BF16 R120, R132.reuse, R8, R120 ;  /* 0x000000088478723c */ /* 0x040ff00000041878 */
[-C--:B------:R-:W-:Y:S01]  /*69a0*/  HMMA.16816.F32.BF16 R124, R132, R10.reuse, R124 ;  /* 0x0000000a847c723c */ /* 0x080fe2000004187c */
[----:B------:R-:W2:Y:S07]  /*69b0*/  LDSM.16.MT88.4 R132, [R160+0xcc80] ;  /* 0x00cc8000a084783b */ /* 0x000eae0000004200 */
[----:B------:R-:W-:Y:S01]  /*69c0*/  HMMA.16816.F32.BF16 R128, R32, R10, R128 ;  /* 0x0000000a2080723c */ /* 0x000fe20000041880 */
[----:B------:R-:W4:Y:S04]  /*69d0*/  LDSM.16.MT88.4 R8, [R160+0xdc80] ;  /* 0x00dc8000a008783b */ /* 0x000f280000004200 */
[----:B------:R-:W1:Y:S03]  /*69e0*/  LDSM.16.MT88.4 R32, [R160+0xec80] ;  /* 0x00ec8000a020783b */ /* 0x000e660000004200 */
[-C--:B---3--:R-:W-:Y:S08]  /*69f0*/  HMMA.16816.F32.BF16 R84, R4, R12.reuse, R84 ;  /* 0x0000000c0454723c */ /* 0x088ff00000041854 */
        /* <DEDUP_REMOVED lines=15> */
[-C--:B----4-:R-:W-:Y:S08]  /*6af0*/  HMMA.16816.F32.BF16 R100, R24, R8.reuse, R100 ;  /* 0x000000081864723c */ /* 0x090ff00000041864 */
        /* <DEDUP_REMOVED lines=57> */
.L_x_966:
        /* <DEDUP_REMOVED lines=18> */
[----:B-1----:R-:W-:Y:S02]  /*6fb0*/  LEA.HI R6, R2, R0, RZ, 0x5 ;  /* 0x0000000002067211 */ /* 0x002fe400078f28ff */
[--C-:B-----5:R-:W-:Y:S02]  /*6fc0*/  SHF.R.S32.HI R5, RZ, 0x2, R3.reuse ;  /* 0x00000002ff057819 */ /* 0x120fe40000011403 */
[----:B------:R-:W-:Y:S02]  /*6fd0*/  SHF.R.S32.HI R4, RZ, 0x1f, R3 ;  /* 0x0000001fff047819 */ /* 0x000fe40000011403 */
[--C-:B------:R-:W-:Y:S02]  /*6fe0*/  SHF.R.S32.HI R7, RZ, 0x5, R6.reuse ;  /* 0x00000005ff077819 */ /* 0x100fe40000011406 */
[----:B------:R-:W-:Y:S02]  /*6ff0*/  LEA.HI R4, R4, R5, RZ, 0x3 ;  /* 0x0000000504047211 */ /* 0x000fe400078f18ff */
[----:B------:R-:W-:-:S02]  /*7000*/  SHF.R.S32.HI R10, RZ, 0x1f, R6 ;  /* 0x0000001fff0a7819 */ /* 0x000fc40000011406 */
[----:B------:R-:W-:Y:S02]  /*7010*/  LOP3.LUT R4, R4, 0xfffffff8, RZ, 0xc0, !PT ;  /* 0xfffffff804047812 */ /* 0x000fe400078ec0ff */
[----:B------:R-:W-:Y:S02]  /*7020*/  LEA.HI R10, R10, R7, RZ, 0x2 ;  /* 0x000000070a0a7211 */ /* 0x000fe400078f10ff */
[----:B------:R-:W-:Y:S01]  /*7030*/  LEA.HI R9, R2, R0, RZ, 0x7 ;  /* 0x0000000002097211 */ /* 0x000fe200078f38ff */
[----:B------:R-:W-:Y:S01]  /*7040*/  IMAD.IADD R4, R5, 0x1, -R4 ;  /* 0x0000000105047824 */ /* 0x000fe200078e0a04 */
[----:B------:R-:W-:Y:S02]  /*7050*/  LOP3.LUT R3, R3, 0xfffffffc, RZ, 0xc0, !PT ;  /* 0xfffffffc03037812 */ /* 0x000fe400078ec0ff */
[----:B------:R-:W-:Y:S02]  /*7060*/  LOP3.LUT R10, R10, 0x7ffffc, RZ, 0xc0, !PT ;  /* 0x007ffffc0a0a7812 */ /* 0x000fe400078ec0ff */
[----:B------:R-:W-:Y:S01]  /*7070*/  LEA.HI R6, R4, R4, RZ, 0x1 ;  /* 0x0000000404067211 */ /* 0x000fe200078f08ff */
[----:B------:R-:W-:Y:S01]  /*7080*/  IMAD.IADD R3, R0, 0x1, -R3 ;  /* 0x0000000100037824 */ /* 0x000fe200078e0a03 */
[----:B------:R-:W-:Y:S01]  /*7090*/  SHF.R.U32.HI R9, RZ, 0x4, R9 ;  /* 0x00000004ff097819 */ /* 0x000fe20000011609 */
[----:B------:R-:W-:Y:S01]  /*70a0*/  IMAD.IADD R10, R7, 0x1, -R10 ;  /* 0x00000001070a7824 */ /* 0x000fe200078e0a0a */
[----:B------:R-:W-:-:S02]  /*70b0*/  SHF.R.S32.HI R8, RZ, 0x1, R6 ;  /* 0x00000001ff087819 */ /* 0x000fc40000011406 */
[----:B------:R-:W-:Y:S01]  /*70c0*/  LOP3.LUT R6, R6, 0x3fffffe, RZ, 0xc0, !PT ;  /* 0x03fffffe06067812 */ /* 0x000fe200078ec0ff */
[----:B------:R-:W-:Y:S01]  /*70d0*/  IMAD R10, R10, 0x100, R3 ;  /* 0x000001000a0a7824 */ /* 0x000fe200078e0203 */
[C---:B------:R-:W-:Y:S01]  /*70e0*/  LOP3.LUT P0, RZ, R8.reuse, 0x2, RZ, 0xc0, !PT ;  /* 0x0000000208ff7812 */ /* 0x040fe2000780c0ff */
[----:B------:R-:W-:Y:S01]  /*70f0*/  IMAD.SHL.U32 R11, R8, 0x40, RZ ;  /* 0x00000040080b7824 */ /* 0x000fe200078e00ff */
[----:B------:R-:W-:Y:S01]  /*7100*/  F2FP.BF16.PACK_AB R58, R59, R58 ;  /* 0x0000003a3b3a723e */ /* 0x000fe200000010ff */
[----:B------:R-:W-:Y:S01]  /*7110*/  IMAD.IADD R6, R4, 0x1, -R6 ;  /* 0x0000000104067824 */ /* 0x000fe200078e0a06 */
[----:B------:R-:W-:Y:S01]  /*7120*/  F2FP.BF16.PACK_AB R60, R61, R60 ;  /* 0x0000003c3d3c723e */ /* 0x000fe200000010ff */
[----:B------:R-:W-:Y:S01]  /*7130*/  IMAD.MOV.U32 R8, RZ, RZ, 0x4 ;  /* 0x00000004ff087424 */ /* 0x000fe200078e00ff */
[----:B------:R-:W-:Y:S01]  /*7140*/  LOP3.LUT R11, R11, 0xc0, RZ, 0xc0, !PT ;  /* 0x000000c00b0b7812 */ /* 0x000fe200078ec0ff */
[----:B------:R-:W-:Y:S01]  /*7150*/  IMAD R6, R6, 0x10, R10 ;  /* 0x0000001006067824 */ /* 0x000fe200078e020a */
[----:B------:R-:W-:-:S02]  /*7160*/  F2FP.BF16.PACK_AB R62, R63, R62 ;  /* 0x0000003e3f3e723e */ /* 0x000fc400000010ff */
[----:B------:R-:W-:Y:S02]  /*7170*/  LOP3.LUT R9, R11, 0x8, R9, 0xf8, !PT ;  /* 0x000000080b097812 */ /* 0x000fe400078ef809 */
[----:B------:R-:W-:Y:S02]  /*7180*/  SHF.R.U32.HI R11, RZ, 0x3, R11 ;  /* 0x00000003ff0b7819 */ /* 0x000fe4000001160b */
[----:B------:R-:W-:Y:S02]  /*7190*/  F2FP.BF16.PACK_AB R68, R69, R68 ;  /* 0x000000444544723e */ /* 0x000fe400000010ff */
[----:B------:R-:W-:Y:S01]  /*71a0*/  LOP3.LUT R9, R9, R11, RZ, 0x3c, !PT ;  /* 0x0000000b09097212 */ /* 0x000fe200078e3cff */
[----:B------:R-:W-:Y:S01]  /*71b0*/  IMAD.WIDE R10, R195, R8, c[0x0][0x358] ;  /* 0x0000d600c30a7625 */ /* 0x000fe200078e0208 */
[----:B------:R-:W-:Y:S02]  /*71c0*/  F2FP.BF16.PACK_AB R70, R71, R70 ;  /* 0x000000464746723e */ /* 0x000fe400000010ff */
[----:B------:R-:W-:Y:S01]  /*71d0*/  F2FP.BF16.PACK_AB R80, R81, R80 ;  /* 0x000000505150723e */ /* 0x000fe200000010ff */
[----:B------:R-:W-:Y:S01]  /*71e0*/  IMAD.U32 R6, R6, 0x2, R9 ;  /* 0x0000000206067824 */ /* 0x000fe200078e0009 */
[----:B------:R-:W-:-:S02]  /*71f0*/  F2FP.BF16.PACK_AB R82, R83, R82 ;  /* 0x000000525352723e */ /* 0x000fc400000010ff */
[----:B------:R-:W-:Y:S01]  /*7200*/  F2FP.BF16.PACK_AB R72, R73, R72 ;  /* 0x000000484948723e */ /* 0x000fe200000010ff */
[----:B------:R-:W-:Y:S01]  /*7210*/  IMAD.SHL.U32 R6, R6, 0x2, RZ ;  /* 0x0000000206067824 */ /* 0x000fe200078e00ff */
[----:B------:R-:W-:Y:S02]  /*7220*/  F2FP.BF16.PACK_AB R74, R75, R74 ;  /* 0x0000004a4b4a723e */ /* 0x000fe400000010ff */
[----:B------:R-:W-:Y:S02]  /*7230*/  F2FP.BF16.PACK_AB R76, R77, R76 ;  /* 0x0000004c4d4c723e */ /* 0x000fe400000010ff */
[C---:B------:R-:W-:Y:S01]  /*7240*/  IADD3 R4, R6.reuse, 0x20, RZ ;  /* 0x0000002006047810 */ /* 0x040fe20007ffe0ff */
[----:B------:R-:W-:Y:S01]  /*7250*/  STS [R6+0x6080], R36 ;  /* 0x0060802406007388 */ /* 0x000fe20000000800 */
[----:B------:R-:W-:Y:S02]  /*7260*/  @P0 IADD3 R4, R6, -0x20, RZ ;  /* 0xffffffe006040810 */ /* 0x000fe40007ffe0ff */
        /* <DEDUP_REMOVED lines=38> */
[----:B------:R-:W-:-:S02]  /*74d0*/  ISETP.NE.U32.AND P0, PT, RZ, c[0x0][0x360], PT ;  /* 0x0000d800ff007a0c */ /* 0x000fc40003f05070 */
[----:B------:R-:W-:Y:S01]  /*74e0*/  ISETP.NE.U32.AND P1, PT, RZ, c[0x0][0x358], PT ;  /* 0x0000d600ff007a0c */ /* 0x000fe20003f25070 */
[----:B------:R-:W-:Y:S01]  /*74f0*/  STS [R4+0x9080], R60 ;  /* 0x0090803c04007388 */ /* 0x000fe20000000800 */
[----:B------:R-:W-:Y:S02]  /*7500*/  ISETP.NE.AND.EX P0, PT, RZ, c[0x0][0x364], PT, P0 ;  /* 0x0000d900ff007a0c */ /* 0x000fe40003f05300 */
[----:B------:R-:W-:Y:S01]  /*7510*/  ISETP.NE.AND.EX P1, PT, RZ, c[0x0][0x35c], PT, P1 ;  /* 0x0000d700ff007a0c */ /* 0x000fe20003f25310 */
        /* <DEDUP_REMOVED lines=33> */
[----:B------:R-:W-:Y:S01]  /*7730*/  BAR.SYNC.DEFER_BLOCKING 0x1, 0x100 ;  /* 0x0044000000007b1d */ /* 0x000fe20000010000 */
[----:B------:R-:W-:-:S04]  /*7740*/  @P0 IMAD.WIDE R8, R195, R8, c[0x0][0x360] ;  /* 0x0000d800c3080625 */ /* 0x000fc800078e0208 */
[----:B-1----:R-:W-:Y:S01]  /*7750*/  IMAD.MOV.U32 R4, RZ, RZ, c[0x0][0x2f0] ;  /* 0x0000bc00ff047624 */ /* 0x002fe200078e00ff */
[----:B------:R-:W2:Y:S05]  /*7760*/  @P1 LDG.E R6, [R10.64] ;  /* 0x0000000c0a061981 */ /* 0x000eaa000c1e1900 */
[----:B------:R1:W5:Y:S01]  /*7770*/  @P0 LDG.E R4, [R8.64] ;  /* 0x0000000c08040981 */ /* 0x000362000c1e1900 */
[----:B------:R-:W-:Y:S02]  /*7780*/  CS2R R44, SRZ ;  /* 0x00000000002c7805 */ /* 0x000fe4000001ff00 */
[--C-:B--2---:R-:W-:Y:S01]  /*7790*/  @P1 SHF.R.S32.HI R45, RZ, 0x1f, R6.reuse ;  /* 0x0000001fff2d1819 */ /* 0x104fe20000011406 */
[----:B------:R-:W-:Y:S01]  /*77a0*/  @P1 IMAD.MOV.U32 R44, RZ, RZ, R6 ;  /* 0x000000ffff2c1224 */ /* 0x000fe200078e0006 */
[----:B------:R-:W-:Y:S05]  /*77b0*/  @P0 BRA `(.L_x_989) ;  /* 0x0000004000000947 */ /* 0x000fea0003800000 */
[----:B-1----:R-:W-:Y:S05]  /*77c0*/  @!P1 BRA `(.L_x_989) ;  /* 0x0000003000009947 */ /* 0x002fea0003800000 */
[----:B-----5:R1:W2:Y:S04]  /*77d0*/  LDG.E R4, [R10.64] ;  /* 0x0000000c0a047981 */ /* 0x0202a8000c1e1900 */
[----:B-1----:R-:W2:Y:S02]  /*77e0*/  LDG.E R10, [R10.64+0x4] ;  /* 0x0000040c0a0a7981 */ /* 0x002ea4000c1e1900 */
[----:B--2---:R-:W-:-:S02]  /*77f0*/  IADD3 R4, -R4, R10, RZ ;  /* 0x0000000a04047210 */ /* 0x004fc40007ffe1ff */
.L_x_989:
[----:B-1----:R-:W-:Y:S01]  /*7800*/  LEA.HI R0, R2, R0, RZ, 0x3 ;  /* 0x0000000002007211 */ /* 0x002fe200078f18ff */
[----:B------:R-:W-:Y:S01]  /*7810*/  IMAD.SHL.U32 R58, R3, 0x8, RZ ;  /* 0x00000008033a7824 */ /* 0x000fe200078e00ff */
[----:B------:R-:W-:Y:S01]  /*7820*/  LEA.HI R2, R5, R5, RZ, 0x1 ;  /* 0x0000000505027211 */ /* 0x000fe200078f08ff */
[----:B------:R-:W-:Y:S01]  /*7830*/  BSSY B0, `(.L_x_990) ;  /* 0x000003c000007945 */ /* 0x000fe20003800000 */
[----:B-----5:R-:W-:Y:S01]  /*7840*/  IADD3 R4, R4, -UR11, RZ ;  /* 0x8000000b04047c10 */ /* 0x020fe2000fffe0ff */
[----:B------:R-:W-:Y:S01]  /*7850*/  IMAD.SHL.U32 R0, R0, 0x8, RZ ;  /* 0x0000000800007824 */ /* 0x000fe200078e00ff */
[----:B------:R-:W-:-:S02]  /*7860*/  LOP3.LUT R3, R2, 0x3fffffe, RZ, 0xc0, !PT ;  /* 0x03fffffe02037812 */ /* 0x000fc400078ec0ff */
[--C-:B------:R-:W-:Y:S02]  /*7870*/  SHF.R.S32.HI R59, RZ, 0x1f, R58.reuse ;  /* 0x0000001fff3b7819 */ /* 0x100fe4000001143a */
[----:B------:R-:W-:Y:S01]  /*7880*/  LOP3.LUT R0, R0, 0xc0, RZ, 0xc0, !PT ;  /* 0x000000c000007812 */ /* 0x000fe200078ec0ff */
[C---:B------:R-:W-:Y:S01]  /*7890*/  IMAD.IADD R3, R5.reuse, 0x1, -R3 ;  /* 0x0000000105037824 */ /* 0x040fe200078e0a03 */
[----:B------:R-:W-:Y:S02]  /*78a0*/  IADD3 R62, P0, R5, R44, RZ ;  /* 0x0000002c053e7210 */ /* 0x000fe40007f1e0ff */
[----:B------:R-:W-:Y:S01]  /*78b0*/  LOP3.LUT R2, R0, 0x18, R58, 0xf8, !PT ;  /* 0x0000001800027812 */ /* 0x000fe200078ef83a */
[----:B------:R-:W-:Y:S01]  /*78c0*/  IMAD R3, R7, 0x8, R3 ;  /* 0x0000000807037824 */ /* 0x000fe200078e0203 */
[----:B------:R-:W-:Y:S02]  /*78d0*/  SHF.R.U32.HI R0, RZ, 0x3, R0 ;  /* 0x00000003ff007819 */ /* 0x000fe40000011600 */
[----:B------:R-:W-:-:S02]  /*78e0*/  IMNMX R7, R4, 0x80, PT ;  /* 0x0000008004077817 */ /* 0x000fc40003800200 */
[----:B------:R-:W-:Y:S02]  /*78f0*/  LOP3.LUT R0, R2, R0, RZ, 0x3c, !PT ;  /* 0x0000000002007212 */ /* 0x000fe400078e3cff */
[----:B------:R-:W1:Y:S01]  /*7900*/  S2R R2, SR_CTAID.Y ;  /* 0x0000000000027919 */ /* 0x000e620000002600 */
[----:B------:R-:W-:Y:S02]  /*7910*/  ISETP.GE.AND P4, PT, R5, R7, PT ;  /* 0x000000070500720c */ /* 0x000fe40003f86270 */
[----:B------:R-:W-:Y:S01]  /*7920*/  IMAD.U32 R0, R3, 0x20, R0 ;  /* 0x0000002003007824 */ /* 0x000fe200078e0000 */
[----:B------:R-:W-:Y:S02]  /*7930*/  SHF.R.S32.HI R3, RZ, 0x1f, R195 ;  /* 0x0000001fff037819 */ /* 0x000fe400000114c3 */
[----:B------:R-:W-:Y:S01]  /*7940*/  SEL R195, R195, RZ, !P1 ;  /* 0x000000ffc3c37207 */ /* 0x000fe20004800000 */
[----:B------:R-:W-:Y:S01]  /*7950*/  IMAD.SHL.U32 R48, R0, 0x2, RZ ;  /* 0x0000000200307824 */ /* 0x000fe200078e00ff */
[----:B------:R-:W-:-:S02]  /*7960*/  SEL R3, R3, RZ, !P1 ;  /* 0x000000ff03037207 */ /* 0x000fc40004800000 */
[----:B------:R-:W-:Y:S02]  /*7970*/  LEA.HI.X.SX32 R63, R5, R45, 0x1, P0 ;  /* 0x0000002d053f7211 */ /* 0x000fe400000f0eff */
[----:B------:R2:W3:Y:S01]  /*7980*/  LDS.128 R40, [R48+0x7080] ;  /* 0x0070800030287984 */ /* 0x0004e20000000c00 */
[----:B------:R-:W-:-:S03]  /*7990*/  IMAD R4, R3, c[0x0][0x340], RZ ;  /* 0x0000d00003047a24 */ /* 0x000fc600078e02ff */
[----:B------:R2:W4:Y:S01]  /*79a0*/  LDS.128 R36, [R48+0x9080] ;  /* 0x0090800030247984 */ /* 0x0005220000000c00 */
[----:B------:R-:W-:-:S03]  /*79b0*/  IMAD R4, R195, c[0x0][0x344], R4 ;  /* 0x0000d100c3047a24 */ /* 0x000fc600078e0204 */
[----:B------:R2:W2:Y:S04]  /*79c0*/  LDS.128 R32, [R48+0xb080] ;  /* 0x00b0800030207984 */ /* 0x0004a80000000c00 */
[----:B------:R2:W2:Y:S01]  /*79d0*/  LDS.128 R28, [R48+0x80] ;  /* 0x00008000301c7984 */ /* 0x0004a20000000c00 */
[----:B-1----:R-:W-:Y:S01]  /*79e0*/  SHF.R.S32.HI R0, RZ, 0x1f, R2 ;  /* 0x0000001fff007819 */ /* 0x002fe20000011402 */
[----:B------:R-:W-:Y:S02]  /*79f0*/  IMAD.WIDE.U32 R46, R2, c[0x0][0x338], R58 ;  /* 0x0000ce00022e7a25 */ /* 0x000fe400078e003a */
[----:B------:R1:W1:Y:S02]  /*7a00*/  LDS.128 R24, [R48+0x2080] ;  /* 0x0020800030187984 */ /* 0x0002640000000c00 */
[----:B------:R-:W-:-:S02]  /*7a10*/  IMAD R6, R0, c[0x0][0x338], RZ ;  /* 0x0000ce0000067a24 */ /* 0x000fc400078e02ff */
[----:B------:R1:W1:Y:S02]  /*7a20*/  LDS.128 R20, [R48+0x4080] ;  /* 0x0040800030147984 */ /* 0x0002640000000c00 */
[----:B------:R-:W-:Y:S02]  /*7a30*/  IMAD R6, R2, c[0x0][0x33c], R6 ;  /* 0x0000cf0002067a24 */ /* 0x000fe400078e0206 */
[----:B------:R1:W1:Y:S02]  /*7a40*/  LDS.128 R16, [R48+0x1080] ;  /* 0x0010800030107984 */ /* 0x0002640000000c00 */
[----:B------:R-:W-:Y:S02]  /*7a50*/  IMAD.IADD R47, R47, 0x1, R6 ;  /* 0x000000012f2f7824 */ /* 0x000fe400078e0206 */
[----:B------:R1:W1:Y:S01]  /*7a60*/  LDS.128 R12, [R48+0x3080] ;  /* 0x00308000300c7984 */ /* 0x0002620000000c00 */
[----:B------:R-:W-:Y:S02]  /*7a70*/  IMAD.U32 R6, RZ, RZ, UR5 ;  /* 0x00000005ff067e24 */ /* 0x000fe4000f8e00ff */
[----:B------:R-:W-:Y:S01]  /*7a80*/  IMAD.WIDE.U32 R60, R195, c[0x0][0x340], R46 ;  /* 0x0000d000c33c7a25 */ /* 0x000fe200078e002e */
[----:B------:R1:W1:Y:S03]  /*7a90*/  LDS.128 R8, [R48+0x5080] ;  /* 0x0050800030087984 */ /* 0x0002660000000c00 */
[----:B------:R-:W-:Y:S01]  /*7aa0*/  IMAD.WIDE R62, R6, 0x80, R62 ;  /* 0x00000080063e7825 */ /* 0x000fe200078e023e */
[----:B------:R-:W-:-:S03]  /*7ab0*/  IADD3 R6, R58, 0x20, RZ ;  /* 0x000000203a067810 */ /* 0x000fc60007ffe0ff */
[----:B------:R-:W-:Y:S01]  /*7ac0*/  IMAD.IADD R65, R61, 0x1, R4 ;  /* 0x000000013d417824 */ /* 0x000fe200078e0204 */
[----:B------:R-:W-:Y:S05]  /*7ad0*/  @P4 BRA `(.L_x_991) ;  /* 0x0000011000004947 */ /* 0x000fea0003800000 */
[C---:B---3--:R-:W-:Y:S01]  /*7ae0*/  ISETP.GE.AND P3, PT, R58.reuse, c[0x0][0x324], PT ;  /* 0x0000c9003a007a0c */ /* 0x048fe20003f66270 */
[----:B------:R-:W3:Y:S01]  /*7af0*/  LDS.128 R52, [R48+0x8080] ;  /* 0x0080800030347984 */ /* 0x000ee20000000c00 */
[----:B------:R-:W-:Y:S01]  /*7b00*/  IMAD R56, R63, c[0x0][0x330], RZ ;  /* 0x0000cc003f387a24 */ /* 0x000fe200078e02ff */
[----:B------:R-:W-:Y:S01]  /*7b10*/  IADD3 R4, R58, 0x40, RZ ;  /* 0x000000403a047810 */ /* 0x000fe20007ffe0ff */
[----:B------:R-:W-:Y:S01]  /*7b20*/  IMAD.MOV.U32 R64, RZ, RZ, R60 ;  /* 0x000000ffff407224 */ /* 0x000fe200078e003c */
[----:B------:R-:W-:Y:S01]  /*7b30*/  ISETP.GE.AND P2, PT, R6, c[0x0][0x324], PT ;  /* 0x0000c90006007a0c */ /* 0x000fe20003f46270 */
[----:B------:R-:W-:Y:S01]  /*7b40*/  IMAD R56, R62, c[0x0][0x334], R56 ;  /* 0x0000cd003e387a24 */ /* 0x000fe200078e0238 */
[----:B------:R-:W-:Y:S01]  /*7b50*/  ISETP.GE.AND P1, PT, R4, c[0x0][0x324], PT ;  /* 0x0000c90004007a0c */ /* 0x000fe20003f26270 */
[----:B------:R-:W-:-:S04]  /*7b60*/  IMAD.WIDE.U32 R66, R62, c[0x0][0x330], R64 ;  /* 0x0000cc003e427a25 */ /* 0x000fc800078e0040 */
[----:B------:R-:W-:Y:S01]  /*7b70*/  IMAD.IADD R56, R67, 0x1, R56 ;  /* 0x0000000143387824 */ /* 0x000fe200078e0238 */
[----:B------:R-:W5:Y:S01]  /*7b80*/  @!P3 LDS.128 R44, [R48+0x6080] ;  /* 0x00608000302cb984 */ /* 0x000f620000000c00 */
[----:B------:R-:W-:-:S03]  /*7b90*/  LEA R68, P0, R66, c[0x0][0x318], 0x1 ;  /* 0x0000c60042447a11 */ /* 0x000fc600078008ff */
[----:B-12---:R-:W1:Y:S01]  /*7ba0*/  LDS.128 R48, [R48+0xa080] ;  /* 0x00a0800030307984 */ /* 0x006e620000000c00 */
[----:B------:R-:W-:-:S05]  /*7bb0*/  LEA.HI.X R69, R66, c[0x0][0x31c], R56, 0x1, P0 ;  /* 0x0000c70042457a11 */ /* 0x000fca00000f0c38 */
[----:B---3--:R2:W-:Y:S04]  /*7bc0*/  @!P2 STG.E.128 [R68.64+0x40], R52 ;  /* 0x000040344400a986 */ /* 0x0085e8000c101d0c */
[----:B-----5:R2:W-:Y:S04]  /*7bd0*/  @!P3 STG.E.128 [R68.64], R44 ;  /* 0x0000002c4400b986 */ /* 0x0205e8000c101d0c */
[----:B-1----:R2:W-:Y:S02]  /*7be0*/  @!P1 STG.E.128 [R68.64+0x80], R48 ;  /* 0x0000803044009986 */ /* 0x0025e4000c101d0c */
.L_x_991:
[----:B---3--:R-:W-:Y:S05]  /*7bf0*/  BSYNC B0 ;  /* 0x0000000000007941 */ /* 0x008fea0003800000 */
.L_x_990:
[----:B------:R-:W-:Y:S01]  /*7c00*/  IADD3 R5, R5, 0x40, RZ ;  /* 0x0000004005057810 */ /* 0x000fe20007ffe0ff */
[----:B------:R-:W-:Y:S03]  /*7c10*/  BSSY B0, `(.L_x_992) ;  /* 0x0000014000007945 */ /* 0x000fe60003800000 */
[----:B------:R-:W-:-:S13]  /*7c20*/  ISETP.GE.AND P3, PT, R5, R7, PT ;  /* 0x000000070500720c */ /* 0x000fda0003f66270 */
[----:B------:R-:W-:Y:S05]  /*7c30*/  @P3 BRA `(.L_x_993) ;  /* 0x0000011000003947 */ /* 0x000fea0003800000 */
[----:B------:R-:W-:Y:S01]  /*7c40*/  IADD3 R7, P0, R62, 0x40, RZ ;  /* 0x000000403e077810 */ /* 0x000fe20007f1e0ff */
[----:B--2---:R-:W-:Y:S01]  /*7c50*/  IMAD.MOV.U32 R44, RZ, RZ, R60 ;  /* 0x000000ffff2c7224 */ /* 0x004fe200078e003c */
        /* <DEDUP_REMOVED lines=13> */
[----:B----4-:R2:W-:Y:S04]  /*7d30*/  @!P1 STG.E.128 [R4.64+0x40], R36 ;  /* 0x0000402404009986 */ /* 0x0105e8000c101d0c */
[----:B------:R2:W-:Y:S02]  /*7d40*/  @!P0 STG.E.128 [R4.64+0x80], R32 ;  /* 0x0000802004008986 */ /* 0x0005e4000c101d0c */
.L_x_993:
[----:B------:R-:W-:Y:S05]  /*7d50*/  BSYNC B0 ;  /* 0x0000000000007941 */ /* 0x000fea0003800000 */
.L_x_992:
[----:B------:R-:W-:Y:S01]  /*7d60*/  IMAD R0, R0, c[0x0][0x308], RZ ;  /* 0x0000c20000007a24 */ /* 0x000fe200078e02ff */
[----:B------:R-:W-:Y:S01]  /*7d70*/  BSSY B0, `(.L_x_994) ;  /* 0x0000017000007945 */ /* 0x000fe20003800000 */
[----:B--2---:R-:W-:-:S04]  /*7d80*/  IMAD.WIDE.U32 R4, R2, c[0x0][0x308], R58 ;  /* 0x0000c20002047a25 */ /* 0x004fc800078e003a */
        /* <DEDUP_REMOVED lines=16> */
[----:B----4-:R-:W-:-:S04]  /*7e90*/  LEA R36, P0, R34, c[0x0][0x2e8], 0x1 ;  /* 0x0000ba0022247a11 */ /* 0x010fc800078008ff */
[----:B------:R-:W-:-:S05]  /*7ea0*/  LEA.HI.X R37, R34, c[0x0][0x2ec], R2, 0x1, P0 ;  /* 0x0000bb0022257a11 */ /* 0x000fca00000f0c02 */
[----:B------:R2:W-:Y:S04]  /*7eb0*/  @!P4 STG.E.128 [R36.64], R28 ;  /* 0x0000001c2400c986 */ /* 0x0005e8000c101d0c */
[----:B-1----:R2:W-:Y:S04]  /*7ec0*/  @!P2 STG.E.128 [R36.64+0x40], R24 ;  /* 0x000040182400a986 */ /* 0x0025e8000c101d0c */
[----:B------:R2:W-:Y:S02]  /*7ed0*/  @!P1 STG.E.128 [R36.64+0x80], R20 ;  /* 0x0000801424009986 */ /* 0x0005e4000c101d0c */
.L_x_995:
[----:B------:R-:W-:Y:S05]  /*7ee0*/  BSYNC B0 ;  /* 0x0000000000007941 */ /* 0x000fea0003800000 */
.L_x_994:
[----:B------:R-:W-:Y:S05]  /*7ef0*/  @P3 EXIT ;  /* 0x000000000000394d */ /* 0x000fea0003800000 */
[----:B------:R-:W-:Y:S01]  /*7f00*/  IADD3 R0, P0, R62, 0x40, RZ ;  /* 0x000000403e007810 */ /* 0x000fe20007f1e0ff */
[----:B------:R-:W-:Y:S01]  /*7f10*/  IMAD.MOV.U32 R2, RZ, RZ, R4 ;  /* 0x000000ffff027224 */ /* 0x000fe200078e0004 */
[C---:B------:R-:W-:Y:S01]  /*7f20*/  ISETP.GE.AND P1, PT, R58.reuse, c[0x0][0x2f4], PT ;  /* 0x0000bd003a007a0c */ /* 0x040fe20003f26270 */
[----:B------:R-:W-:Y:S01]  /*7f30*/  IMAD.MOV.U32 R3, RZ, RZ, R33 ;  /* 0x000000ffff037224 */ /* 0x000fe200078e0021 */
        /* <DEDUP_REMOVED lines=15> */
.L_x_988:
[----:B------:R-:W-:Y:S01]  /*8030*/  ISETP.NE.U32.AND P1, PT, RZ, c[0x0][0x358], PT ;  /* 0x0000d600ff007a0c */ /* 0x000fe20003f25070 */
[----:B-----5:R-:W-:Y:S01]  /*8040*/  IMAD.MOV.U32 R4, RZ, RZ, 0x4 ;  /* 0x00000004ff047424 */ /* 0x020fe200078e00ff */
[----:B------:R-:W-:-:S02]  /*8050*/  ISETP.NE.U32.AND P0, PT, RZ, c[0x0][0x360], PT ;  /* 0x0000d800ff007a0c */ /* 0x000fc40003f05070 */
[----:B------:R-:W-:Y:S01]  /*8060*/  ISETP.NE.AND.EX P1, PT, RZ, c[0x0][0x35c], PT, P1 ;  /* 0x0000d700ff007a0c */ /* 0x000fe20003f25310 */
[----:B------:R-:W-:Y:S01]  /*8070*/  IMAD.WIDE R2, R195, R4, c[0x0][0x358] ;  /* 0x0000d600c3027625 */ /* 0x000fe200078e0204 */
[----:B------:R-:W-:-:S11]  /*8080*/  ISETP.NE.AND.EX P0, PT, RZ, c[0x0][0x364], PT, P0 ;  /* 0x0000d900ff007a0c */ /* 0x000fd60003f05300 */
[----:B------:R-:W2:Y:S01]  /*8090*/  @P1 LDG.E R0, [R2.64] ;  /* 0x0000000c02001981 */ /* 0x000ea2000c1e1900 */
[----:B------:R-:W-:Y:S02]  /*80a0*/  IMAD.MOV.U32 R5, RZ, RZ, c[0x0][0x2f0] ;  /* 0x0000bc00ff057624 */ /* 0x000fe400078e00ff */
[----:B-1----:R-:W-:-:S05]  /*80b0*/  @P0 IMAD.WIDE R6, R195, R4, c[0x0][0x360] ;  /* 0x0000d800c3060625 */ /* 0x002fca00078e0204 */
[----:B------:R1:W5:Y:S02]  /*80c0*/  @P0 LDG.E R5, [R6.64] ;  /* 0x0000000c06050981 */ /* 0x000364000c1e1900 */
[----:B-1----:R-:W-:Y:S02]  /*80d0*/  CS2R R6, SRZ ;  /* 0x0000000000067805 */ /* 0x002fe4000001ff00 */
[--C-:B--2---:R-:W-:Y:S01]  /*80e0*/  @P1 SHF.R.S32.HI R7, RZ, 0x1f, R0.reuse ;  /* 0x0000001fff071819 */ /* 0x104fe20000011400 */
[----:B------:R-:W-:Y:S01]  /*80f0*/  @P1 IMAD.MOV.U32 R6, RZ, RZ, R0 ;  /* 0x000000ffff061224 */ /* 0x000fe200078e0000 */
[----:B------:R-:W-:Y:S05]  /*8100*/  @P0 BRA `(.L_x_996) ;  /* 0x0000004000000947 */ /* 0x000fea0003800000 */
[----:B------:R-:W-:Y:S05]  /*8110*/  @!P1 BRA `(.L_x_996) ;  /* 0x0000003000009947 */ /* 0x000fea0003800000 */
[----:B-----5:R1:W2:Y:S04]  /*8120*/  LDG.E R5, [R2.64] ;  /* 0x0000000c02057981 */ /* 0x0202a8000c1e1900 */
[----:B-1----:R-:W2:Y:S02]  /*8130*/  LDG.E R2, [R2.64+0x4] ;  /* 0x0000040c02027981 */ /* 0x002ea4000c1e1900 */
[----:B--2---:R-:W-:-:S03]  /*8140*/  IADD3 R5, -R5, R2, RZ ;  /* 0x0000000205057210 */ /* 0x004fc60007ffe1ff */
.L_x_996:
[----:B------:R-:W1:Y:S01]  /*8150*/  S2R R8, SR_TID.X ;  /* 0x0000000000087919 */ /* 0x000e620000002100 */
[----:B-----5:R-:W-:Y:S01]  /*8160*/  IADD3 R5, R5, -UR11, RZ ;  /* 0x8000000b05057c10 */ /* 0x020fe2000fffe0ff */
[----:B------:R-:W-:Y:S01]  /*8170*/  IMAD.U32 R14, RZ, RZ, UR5 ;  /* 0x00000005ff0e7e24 */ /* 0x000fe2000f8e00ff */
[----:B------:R-:W-:Y:S01]  /*8180*/  SHF.R.S32.HI R4, RZ, 0x1f, R195 ;  /* 0x0000001fff047819 */ /* 0x000fe200000114c3 */
[----:B------:R-:W2:Y:S01]  /*8190*/  S2R R2, SR_CTAID.Y ;  /* 0x0000000000027919 */ /* 0x000ea20000002600 */
[----:B------:R-:W-:Y:S01]  /*81a0*/  SEL R195, R195, RZ, !P1 ;  /* 0x000000ffc3c37207 */ /* 0x000fe20004800000 */
[----:B------:R-:W-:Y:S01]  /*81b0*/  BSSY B0, `(.L_x_997) ;  /* 0x0000027000007945 */ /* 0x000fe20003800000 */
[----:B------:R-:W-:-:S05]  /*81c0*/  SEL R4, R4, RZ, !P1 ;  /* 0x000000ff04047207 */ /* 0x000fca0004800000 */
[----:B------:R-:W-:-:S04]  /*81d0*/  IMAD R16, R4, c[0x0][0x310], RZ ;  /* 0x0000c40004107a24 */ /* 0x000fc800078e02ff */
[----:B------:R-:W-:Y:S01]  /*81e0*/  IMAD R16, R195, c[0x0][0x314], R16 ;  /* 0x0000c500c3107a24 */ /* 0x000fe200078e0210 */
[----:B-1----:R-:W-:-:S04]  /*81f0*/  SHF.R.S32.HI R3, RZ, 0x1f, R8 ;  /* 0x0000001fff037819 */ /* 0x002fc80000011408 */
[----:B------:R-:W-:-:S04]  /*8200*/  LEA.HI R3, R3, R8, RZ, 0x2 ;  /* 0x0000000803037211 */ /* 0x000fc800078f10ff */
[----:B------:R-:W-:Y:S02]  /*8210*/  LOP3.LUT R0, R3, 0x1ffffffc, RZ, 0xc0, !PT ;  /* 0x1ffffffc03007812 */ /* 0x000fe400078ec0ff */
[----:B------:R-:W-:-:S03]  /*8220*/  SHF.R.S32.HI R3, RZ, 0x2, R3 ;  /* 0x00000002ff037819 */ /* 0x000fc60000011403 */
[----:B------:R-:W-:Y:S01]  /*8230*/  IMAD.IADD R8, R8, 0x1, -R0 ;  /* 0x0000000108087824 */ /* 0x000fe200078e0a00 */
[----:B--2---:R-:W-:Y:S02]  /*8240*/  SHF.R.S32.HI R0, RZ, 0x1f, R2 ;  /* 0x0000001fff007819 */ /* 0x004fe40000011402 */
[C---:B------:R-:W-:Y:S01]  /*8250*/  ISETP.GE.AND P4, PT, R3.reuse, R5, PT ;  /* 0x000000050300720c */ /* 0x040fe20003f86270 */
[----:B------:R-:W-:Y:S01]  /*8260*/  IMAD.SHL.U32 R8, R8, 0x8, RZ ;  /* 0x0000000808087824 */ /* 0x000fe200078e00ff */
[----:B------:R-:W-:Y:S01]  /*8270*/  IADD3 R6, P0, R3, R6, RZ ;  /* 0x0000000603067210 */ /* 0x000fe20007f1e0ff */
[----:B------:R-:W-:-:S03]  /*8280*/  IMAD R12, R0, c[0x0][0x308], RZ ;  /* 0x0000c200000c7a24 */ /* 0x000fc600078e02ff */
[----:B------:R-:W-:Y:S01]  /*8290*/  SHF.R.S32.HI R9, RZ, 0x1f, R8 ;  /* 0x0000001fff097819 */ /* 0x000fe20000011408 */
[----:B------:R-:W-:Y:S01]  /*82a0*/  IMAD R12, R2, c[0x0][0x30c], R12 ;  /* 0x0000c300020c7a24 */ /* 0x000fe200078e020c */
[----:B------:R-:W-:-:S03]  /*82b0*/  LEA.HI.X.SX32 R7, R3, R7, 0x1, P0 ;  /* 0x0000000703077211 */ /* 0x000fc600000f0eff */
[----:B------:R-:W-:-:S04]  /*82c0*/  IMAD.WIDE.U32 R10, R2, c[0x0][0x308], R8 ;  /* 0x0000c200020a7a25 */ /* 0x000fc800078e0008 */
[----:B------:R-:W-:Y:S02]  /*82d0*/  IMAD.IADD R13, R12, 0x1, R11 ;  /* 0x000000010c0d7824 */ /* 0x000fe400078e020b */
[----:B------:R-:W-:Y:S01]  /*82e0*/  IMAD.MOV.U32 R12, RZ, RZ, R10 ;  /* 0x000000ffff0c7224 */ /* 0x000fe200078e000a */
[----:B------:R-:W-:Y:S01]  /*82f0*/  IADD3 R10, R8, 0x20, RZ ;  /* 0x00000020080a7810 */ /* 0x000fe20007ffe0ff */
[----:B------:R-:W-:Y:S01]  /*8300*/  IMAD.WIDE R14, R14, 0x80, R6 ;  /* 0x000000800e0e7825 */ /* 0x000fe200078e0206 */
[----:B------:R-:W-:-:S03]  /*8310*/  IADD3 R7, R8, 0x40, RZ ;  /* 0x0000004008077810 */ /* 0x000fc60007ffe0ff */
        /* <DEDUP_REMOVED lines=16> */
.L_x_998:
[----:B------:R-:W-:Y:S05]  /*8420*/  BSYNC B0 ;  /* 0x0000000000007941 */ /* 0x000fea0003800000 */
.L_x_997:
        /* <DEDUP_REMOVED lines=19> */
.L_x_1000:
[----:B------:R-:W-:Y:S05]  /*8560*/  BSYNC B0 ;  /* 0x0000000000007941 */ /* 0x000fea0003800000 */
.L_x_999:
[----:B------:R-:W-:Y:S01]  /*8570*/  IMAD R0, R0, c[0x0][0x338], RZ ;  /* 0x0000ce0000007a24 */ /* 0x000fe200078e02ff */
[----:B------:R-:W-:Y:S01]  /*8580*/  BSSY B0, `(.L_x_1001) ;  /* 0x0000017000007945 */ /* 0x000fe20003800000 */
[----:B------:R-:W-:-:S04]  /*8590*/  IMAD.WIDE.U32 R12, R2, c[0x0][0x338], R8 ;  /* 0x0000ce00020c7a25 */ /* 0x000fc800078e0008 */
[----:B------:R-:W-:Y:S01]  /*85a0*/  IMAD R0, R2, c[0x0][0x33c], R0 ;  /* 0x0000cf0002007a24 */ /* 0x000fe200078e0200 */
[----:B------:R-:W-:Y:S01]  /*85b0*/  MOV R2, R12 ;  /* 0x0000000c00027202 */ /* 0x000fe20000000f00 */
        /* <DEDUP_REMOVED lines=14> */
[----:B--2---:R-:W-:-:S04]  /*86a0*/  LEA R16, P0, R12, c[0x0][0x318], 0x1 ;  /* 0x0000c6000c107a11 */ /* 0x004fc800078008ff */
[----:B------:R-:W-:-:S05]  /*86b0*/  LEA.HI.X R17, R12, c[0x0][0x31c], R0, 0x1, P0 ;  /* 0x0000c7000c117a11 */ /* 0x000fca00000f0c00 */
[----:B------:R2:W-:Y:S04]  /*86c0*/  @!P4 STG.E.128 [R16.64], RZ ;  /* 0x000000ff1000c986 */ /* 0x0005e8000c101d0c */
[----:B------:R2:W-:Y:S04]  /*86d0*/  @!P2 STG.E.128 [R16.64+0x40], RZ ;  /* 0x000040ff1000a986 */ /* 0x0005e8000c101d0c */
[----:B------:R2:W-:Y:S02]  /*86e0*/  @!P1 STG.E.128 [R16.64+0x80], RZ ;  /* 0x000080ff10009986 */ /* 0x0005e4000c101d0c */
.L_x_1002:
[----:B------:R-:W-:Y:S05]  /*86f0*/  BSYNC B0 ;  /* 0x0000000000007941 */ /* 0x000fea0003800000 */
.L_x_1001:
[----:B------:R-:W-:Y:S05]  /*8700*/  @P3 EXIT ;  /* 0x000000000000394d */ /* 0x000fea0003800000 */
[----:B------:R-:W-:Y:S01]  /*8710*/  IADD3 R0, P0, R14, 0x40, RZ ;  /* 0x000000400e007810 */ /* 0x000fe20007f1e0ff */
[----:B------:R-:W-:Y:S01]  /*8720*/  IMAD.MOV.U32 R3, RZ, RZ, R5 ;  /* 0x000000ffff037224 */ /* 0x000fe200078e0005 */
[----:B------:R-:W-:-:S03]  /*8730*/  ISETP.GE.AND P1, PT, R8, c[0x0][0x324], PT ;  /* 0x0000c90008007a0c */ /* 0x000fc60003f26270 */
        /* <DEDUP_REMOVED lines=14> */
.L_x_1003:
        /* <DEDUP_REMOVED lines=14> */
.L_x_1426:


//--------------------- .text._ZN7cutlass13device_kernelIN5flash19enable_sm80_to_sm89INS1_16FlashAttnBwdSm80INS1_25CollectiveMainloopBwdSm80ILi2ELi2EN4cute5tupleIJNS5_1CILi64EEENS7_ILi128EEENS7_ILi96EEEEEENS_10bfloat16_tEfNS_4arch4Sm80ELb0ELb1ELb1ELb1ELb1ELb0ELb0ELb0ELi2ELi2ELi4ELi2ELb0EEENS1_21CollectiveEpilogueBwdISB_SC_SE_Li256ELb1ELb0ELi2EEENS1_19SingleTileSchedulerILb1ELb0ELb0ELi128EEEEEEEEEvNT_6ParamsE --------------------------
	.section	.text._ZN7cutlass13device_kernelIN5flash19enable_sm80_to_sm89INS1_16FlashAttnBwdSm80INS1_25CollectiveMainloopBwdSm80ILi2ELi2EN4cute5tupleIJNS5_1CILi64EEENS7_ILi128EEENS7_ILi96EEEEEENS_10bfloat16_tEfNS_4arch4Sm80ELb0ELb1ELb1ELb1ELb1ELb0ELb0ELb0ELi2ELi2ELi4ELi2ELb0EEENS1_21CollectiveEpilogueBwdISB_SC_SE_Li256ELb1ELb0ELi2EEENS1_19SingleTileSchedulerILb1ELb0ELb0ELi128EEEEEEEEEvNT_6ParamsE,"ax",@progbits
	.sectioninfo	@"SHI_REGISTERS=255"
	.align	128
.text._ZN7cutlass13device_kernelIN5flash19enable_sm80_to_sm89INS1_16FlashAttnBwdSm80INS1_25CollectiveMainloopBwdSm80ILi2ELi2EN4cute5tupleIJNS5_1CILi64EEENS7_ILi128EEENS7_ILi96EEEEEENS_10bfloat16_tEfNS_4arch4Sm80ELb0ELb1ELb1ELb1ELb1ELb0ELb0ELb0ELi2ELi2ELi4ELi2ELb0EEENS1_21CollectiveEpilogueBwdISB_SC_SE_Li256ELb1ELb0ELi2EEENS1_19SingleTileSchedulerILb1ELb0ELb0ELi128EEEEEEEEEvNT_6ParamsE:
        .type           _ZN7cutlass13device_kernelIN5flash19enable_sm80_to_sm89INS1_16FlashAttnBwdSm80INS1_25CollectiveMainloopBwdSm80ILi2ELi2EN4cute5tupleIJNS5_1CILi64EEENS7_ILi128EEENS7_ILi96EEEEEENS_10bfloat16_tEfNS_4arch4Sm80ELb0ELb1ELb1ELb1ELb1ELb0ELb0ELb0ELi2ELi2ELi4ELi2ELb0EEENS1_21CollectiveEpilogueBwdISB_SC_SE_Li256ELb1ELb0ELi2EEENS1_19SingleTileSchedulerILb1ELb0ELb0ELi128EEEEEEEEEvNT_6ParamsE,@function
        .size           _ZN7cutlass13device_kernelIN5flash19enable_sm80_to_sm89INS1_16FlashAttnBwdSm80INS1_25CollectiveMainloopBwdSm80ILi2ELi2EN4cute5tupleIJNS5_1CILi64EEENS7_ILi128EEENS7_ILi96EEEEEENS_10bfloat16_tEfNS_4arch4Sm80ELb0ELb1ELb1ELb1ELb1ELb0ELb0ELb0ELi2ELi2ELi4ELi2ELb0EEENS1_21CollectiveEpilogueBwdISB_SC_SE_Li256ELb1ELb0ELi2EEENS1_19SingleTileSchedulerILb1ELb0ELb0ELi128EEEEEEEEEvNT_6ParamsE,(.L_x_1427 - _ZN7cutlass13device_kernelIN5flash19enable_sm80_to_sm89INS1_16FlashAttnBwdSm80INS1_25CollectiveMainloopBwdSm80ILi2ELi2EN4cute5tupleIJNS5_1CILi64EEENS7_ILi128EEENS7_ILi96EEEEEENS_10bfloat16_tEfNS_4arch4Sm80ELb0ELb1ELb1ELb1ELb1ELb0ELb0ELb0ELi2ELi2ELi4ELi2ELb0EEENS1_21CollectiveEpilogueBwdISB_SC_SE_Li256ELb1ELb0ELi2EEENS1_19SingleTileSchedulerILb1ELb0ELb0ELi128EEEEEEEEEvNT_6ParamsE)
        .other          _ZN7cutlass13device_kernelIN5flash19enable_sm80_to_sm89INS1_16FlashAttnBwdSm80INS1_25CollectiveMainloopBwdSm80ILi2ELi2EN4cute5tupleIJNS5_1CILi64EEENS7_ILi128EEENS7_ILi96EEEEEENS_10bfloat16_tEfNS_4arch4Sm80ELb0ELb1ELb1ELb1ELb1ELb0ELb0ELb0ELi2ELi2ELi4ELi2ELb0EEENS1_21CollectiveEpilogueBwdISB_SC_SE_Li256ELb1ELb0ELi2EEENS1_19SingleTileSchedulerILb1ELb0ELb0ELi128EEEEEEEEEvNT_6ParamsE,@"STO_CUDA_ENTRY STV_DEFAULT"
_ZN7cutlass13device_kernelIN5flash19enable_sm80_to_sm89INS1_16FlashAttnBwdSm80INS1_25CollectiveMainloopBwdSm80ILi2ELi2EN4cute5tupleIJNS5_1CILi64EEENS7_ILi128EEENS7_ILi96EEEEEENS_10bfloat16_tEfNS_4arch4Sm80ELb0ELb1ELb1ELb1ELb1ELb0ELb0ELb0ELi2ELi2ELi4ELi2ELb0EEENS1_21CollectiveEpilogueBwdISB_SC_SE_Li256ELb1ELb0ELi2EEENS1_19SingleTileSchedulerILb1ELb0ELb0ELi128EEEEEEEEEvNT_6ParamsE:
        /* <DEDUP_REMOVED lines=17> */
.L_x_1005:
        /* <DEDUP_REMOVED lines=8> */
.L_x_1007:
[----:B------:R-:W-:Y:S02]  /*0190*/  MOV R3, c[0x0][0x3a4] ;  /* 0x0000e90000037a02 */ /* 0x000fe40000000f00 */
.L_x_1006:
[----:B------:R-:W-:-:S06]  /*01a0*/  USHF.L.U32 UR11, UR5, 0x7, URZ ;  /* 0x00000007050b7899 */ /* 0x000fcc000800063f */
[----:B-----5:R-:W-:-:S04]  /*01b0*/  ISETP.LE.AND P0, PT, R3, UR11, PT ;  /* 0x0000000b03007c0c */ /* 0x020fc8000bf03270 */
[----:B------:R-:W-:Y:S01]  /*01c0*/  SEL R195, R195, 0xffffffff, !P0 ;  /* 0xffffffffc3c37807 */ /* 0x000fe20004000000 */
[----:B------:R-:W-:Y:S05]  /*01d0*/  BRA `(.L_x_1008) ;  /* 0x0000011000007947 */ /* 0x000fea0003800000 */
.L_x_1004:
[----:B--2-4-:R-:W-:-:S04]  /*01e0*/  ISETP.NE.U32.AND P0, PT, RZ, c[0x0][0x3c0], PT ;  /* 0x0000f000ff007a0c */ /* 0x014fc80003f05070 */
[----:B------:R-:W-:-:S13]  /*01f0*/  ISETP.NE.AND.EX P0, PT, RZ, c[0x0][0x3c4], PT, P0 ;  /* 0x0000f100ff007a0c */ /* 0x000fda0003f05300 */
[----:B------:R-:W-:Y:S05]  /*0200*/  @!P0 BRA `(.L_x_1009) ;  /* 0x0000002000008947 */ /* 0x000fea0003800000 */
[----:B------:R1:W5:Y:S01]  /*0210*/  LDG.E R3, [R4.64] ;  /* 0x0000000c04037981 */ /* 0x000362000c1e1900 */
[----:B------:R-:W-:Y:S05]  /*0220*/  BRA `(.L_x_1010) ;  /* 0x0000009000007947 */ /* 0x000fea0003800000 */
.L_x_1009:
        /* <DEDUP_REMOVED lines=8> */
.L_x_1011:
[----:B------:R-:W-:Y:S02]  /*02b0*/  MOV R3, c[0x0][0x3a4] ;  /* 0x0000e90000037a02 */ /* 0x000fe40000000f00 */
.L_x_1010:
[----:B------:R-:W-:-:S06]  /*02c0*/  USHF.L.U32 UR11, UR5, 0x7, URZ ;  /* 0x00000007050b7899 */ /* 0x000fcc000800063f */
[----:B-----5:R-:W-:-:S04]  /*02d0*/  ISETP.LE.AND P0, PT, R3, UR11, PT ;  /* 0x0000000b03007c0c */ /* 0x020fc8000bf03270 */
[----:B------:R-:W-:-:S04]  /*02e0*/  SEL R195, R195, 0xffffffff, !P0 ;  /* 0xffffffffc3c37807 */ /* 0x000fc80004000000 */
.L_x_1008:
        /* <DEDUP_REMOVED lines=31> */
.L_x_1012:
[----:B-1-3--:R-:W-:-:S04]  /*04e0*/  ISETP.NE.U32.AND P1, PT, RZ, c[0x0][0x2e0], PT ;  /* 0x0000b800ff007a0c */ /* 0x00afc80003f25070 */
[----:B------:R-:W-:-:S13]  /*04f0*/  ISETP.NE.AND.EX P1, PT, RZ, c[0x0][0x2e4], PT, P1 ;  /* 0x0000b900ff007a0c */ /* 0x000fda0003f25310 */
[----:B------:R-:W-:Y:S05]  /*0500*/  @!P1 BRA `(.L_x_1013) ;  /* 0x0000004000009947 */ /* 0x000fea0003800000 */
[----:B------:R-:W-:-:S06]  /*0510*/  IMAD.WIDE R6, R195, R7, c[0x0][0x2e0] ;  /* 0x0000b800c3067625 */ /* 0x000fcc00078e0207 */
[----:B------:R-:W2:Y:S02]  /*0520*/  LDG.E R6, [R6.64] ;  /* 0x0000000c06067981 */ /* 0x000ea4000c1e1900 */
[----:B--2---:R1:W2:Y:S01]  /*0530*/  R2UR UR14, R6 ;  /* 0x00000000060e73c2 */ /* 0x0042a200000e0000 */
[----:B------:R-:W-:Y:S05]  /*0540*/  BRA `(.L_x_1014) ;  /* 0x0000006000007947 */ /* 0x000fea0003800000 */
.L_x_1013:
[----:B------:R-:W-:Y:S05]  /*0550*/  @!P4 BRA `(.L_x_1014) ;  /* 0x000000500000c947 */ /* 0x000fea0003800000 */
[----:B------:R1:W2:Y:S04]  /*0560*/  LDG.E R6, [R8.64] ;  /* 0x0000000c08067981 */ /* 0x0002a8000c1e1900 */
[----:B-1----:R-:W3:Y:S01]  /*0570*/  LDG.E R8, [R8.64+0x4] ;  /* 0x0000040c08087981 */ /* 0x002ee2000c1e1900 */
[----:B--2---:R-:W1:Y:S08]  /*0580*/  R2UR UR14, R6 ;  /* 0x00000000060e73c2 */ /* 0x004e7000000e0000 */
[----:B---3--:R-:W1:Y:S02]  /*0590*/  R2UR UR4, R8 ;  /* 0x00000000080473c2 */ /* 0x008e6400000e0000 */
[----:B-1----:R-:W-:-:S06]  /*05a0*/  UIADD3 UR14, -UR14, UR4, URZ ;  /* 0x000000040e0e7290 */ /* 0x002fcc000fffe13f */
.L_x_1014:
        /* <DEDUP_REMOVED lines=15> */
.L_x_1015:
        /* <DEDUP_REMOVED lines=454> */
.L_x_1018:
[----:B------:R-:W-:Y:S05]  /*2300*/  BSYNC B0 ;  /* 0x0000000000007941 */ /* 0x000fea0003800000 */
.L_x_1017:
        /* <DEDUP_REMOVED lines=85> */
.L_x_1037:
        /* <DEDUP_REMOVED lines=173> */
.L_x_1021:
[----:B------:R-:W-:Y:S04]  /*3330*/  MOV R4, 0x1 ;  /* 0x0000000100047802 */ /* 0x000fe80000000f00 */
[----:B------:R-:W-:Y:S11]  /*3340*/  ISETP.NE.AND P0, PT, R4, c[0x0][0x2a8], PT ;  /* 0x0000aa0004007a0c */ /* 0x000ff60003f05270 */
[----:B------:R-:W-:Y:S02]  /*3350*/  @!UPT UIADD3 URZ, URZ, URZ, URZ ;  /* 0x0000003f3f3ff290 */ /* 0x000fe4000fffe03f */
[----:B------:R-:W-:Y:S05]  /*3360*/  @P0 IMAD.HI.U32 R4, R6, c[0x0][0x2ac], RZ ;  /* 0x0000ab0006040a27 */ /* 0x000fea00078e00ff */
[----:B------:R-:W-:Y:S02]  /*3370*/  @P0 SHF.R.U32.HI R6, RZ, c[0x0][0x2b0], R4 ;  /* 0x0000ac00ff060a19 */ /* 0x000fe40000011604 */
.L_x_1022:
[----:B------:R-:W-:Y:S05]  /*3380*/  BSYNC B0 ;  /* 0x0000000000007941 */ /* 0x000fea0003800000 */
.L_x_1020:
[----:B------:R-:W-:Y:S04]  /*3390*/  IMAD.MOV.U32 R4, RZ, RZ, c[0x0][0x2a8] ;  /* 0x0000aa00ff047624 */ /* 0x000fe800078e00ff */
[----:B------:R-:W-:Y:S02]  /*33a0*/  IMAD R4, R6, R4, -UR11 ;  /* 0x8000000b06047e24 */ /* 0x000fe4000f8e0204 */
[----:B------:R-:W-:Y:S03]  /*33b0*/  IMAD.IADD R6, R214, 0x1, R5 ;  /* 0x00000001d6067824 */ /* 0x000fe600078e0205 */
[----:B------:R-:W-:Y:S04]  /*33c0*/  IADD3 R248, -R211, R4, RZ ;  /* 0x00000004d3f87210 */ /* 0x000fe80007ffe1ff */
[----:B------:R-:W-:Y:S02]  /*33d0*/  IADD3 R4, R248, c[0x0][0x2a8], RZ ;  /* 0x0000aa00f8047a10 */ /* 0x000fe40007ffe0ff */
[----:B------:R-:W-:Y:S02]  /*33e0*/  IMNMX R248, R6, R248, !PT ;  /* 0x000000f806f87217 */ /* 0x000fe40007800200 */
[----:B------:R-:W-:Y:S02]  /*33f0*/  IMNMX R247, R247, R4, PT ;  /* 0x00000004f7f77217 */ /* 0x000fe40003800200 */
.L_x_1019:
        /* <DEDUP_REMOVED lines=18> */
.L_x_1025:
[----:B------:R-:W-:Y:S04]  /*3520*/  MOV R4, 0x1 ;  /* 0x0000000100047802 */ /* 0x000fe80000000f00 */
[----:B------:R-:W-:Y:S11]  /*3530*/  ISETP.NE.AND P0, PT, R4, c[0x0][0x2a8], PT ;  /* 0x0000aa0004007a0c */ /* 0x000ff60003f05270 */
[----:B------:R-:W-:Y:S02]  /*3540*/  @!UPT UIADD3 URZ, URZ, URZ, URZ ;  /* 0x0000003f3f3ff290 */ /* 0x000fe4000fffe03f */
[----:B------:R-:W-:Y:S05]  /*3550*/  @P0 IMAD.HI.U32 R4, R6, c[0x0][0x2ac], RZ ;  /* 0x0000ab0006040a27 */ /* 0x000fea00078e00ff */
[----:B------:R-:W-:Y:S02]  /*3560*/  @P0 SHF.R.U32.HI R6, RZ, c[0x0][0x2b0], R4 ;  /* 0x0000ac00ff060a19 */ /* 0x000fe40000011604 */
.L_x_1026:
[----:B------:R-:W-:Y:S05]  /*3570*/  BSYNC B0 ;  /* 0x0000000000007941 */ /* 0x000fea0003800000 */
.L_x_1024:
[----:B------:R-:W-:Y:S04]  /*3580*/  IMAD.MOV.U32 R4, RZ, RZ, c[0x0][0x2a8] ;  /* 0x0000aa00ff047624 */ /* 0x000fe800078e00ff */
[----:B------:R-:W-:Y:S04]  /*3590*/  IMAD R6, R6, R4, -UR11 ;  /* 0x8000000b06067e24 */ /* 0x000fe8000f8e0204 */
[----:B------:R-:W-:Y:S05]  /*35a0*/  IMAD.IADD R6, R6, 0x1, -R211 ;  /* 0x0000000106067824 */ /* 0x000fea00078e0ad3 */
[----:B------:R-:W-:Y:S02]  /*35b0*/  IADD3 R4, R6, c[0x0][0x2a8], RZ ;  /* 0x0000aa0006047a10 */ /* 0x000fe40007ffe0ff */
[----:B------:R-:W-:Y:S02]  /*35c0*/  IMNMX R242, R242, R6, !PT ;  /* 0x00000006f2f27217 */ /* 0x000fe40007800200 */
[----:B------:R-:W-:Y:S02]  /*35d0*/  IMNMX R240, R240, R4, PT ;  /* 0x00000004f0f07217 */ /* 0x000fe40003800200 */
.L_x_1023:
        /* <DEDUP_REMOVED lines=18> */
.L_x_1029:
[----:B------:R-:W-:Y:S04]  /*3700*/  MOV R4, 0x1 ;  /* 0x0000000100047802 */ /* 0x000fe80000000f00 */
[----:B------:R-:W-:Y:S11]  /*3710*/  ISETP.NE.AND P0, PT, R4, c[0x0][0x2a8], PT ;  /* 0x0000aa0004007a0c */ /* 0x000ff60003f05270 */
[----:B------:R-:W-:Y:S02]  /*3720*/  @!UPT UIADD3 URZ, URZ, URZ, URZ ;  /* 0x0000003f3f3ff290 */ /* 0x000fe4000fffe03f */
[----:B------:R-:W-:Y:S05]  /*3730*/  @P0 IMAD.HI.U32 R4, R6, c[0x0][0x2ac], RZ ;  /* 0x0000ab0006040a27 */ /* 0x000fea00078e00ff */
[----:B------:R-:W-:Y:S02]  /*3740*/  @P0 SHF.R.U32.HI R6, RZ, c[0x0][0x2b0], R4 ;  /* 0x0000ac00ff060a19 */ /* 0x000fe40000011604 */
.L_x_1030:
[----:B------:R-:W-:Y:S05]  /*3750*/  BSYNC B0 ;  /* 0x0000000000007941 */ /* 0x000fea0003800000 */
.L_x_1028:
[----:B------:R-:W-:Y:S04]  /*3760*/  IMAD.MOV.U32 R4, RZ, RZ, c[0x0][0x2a8] ;  /* 0x0000aa00ff047624 */ /* 0x000fe800078e00ff */
[----:B------:R-:W-:Y:S04]  /*3770*/  IMAD R6, R6, R4, -UR11 ;  /* 0x8000000b06067e24 */ /* 0x000fe8000f8e0204 */
[----:B------:R-:W-:Y:S05]  /*3780*/  IMAD.IADD R6, R6, 0x1, -R211 ;  /* 0x0000000106067824 */ /* 0x000fea00078e0ad3 */
[----:B------:R-:W-:Y:S02]  /*3790*/  IADD3 R4, R6, c[0x0][0x2a8], RZ ;  /* 0x0000aa0006047a10 */ /* 0x000fe40007ffe0ff */
[----:B------:R-:W-:Y:S02]  /*37a0*/  IMNMX R239, R239, R6, !PT ;  /* 0x00000006efef7217 */ /* 0x000fe40007800200 */
[----:B------:R-:W-:Y:S02]  /*37b0*/  IMNMX R237, R237, R4, PT ;  /* 0x00000004eded7217 */ /* 0x000fe40003800200 */
.L_x_1027:
        /* <DEDUP_REMOVED lines=18> */
.L_x_1033:
[----:B------:R-:W-:Y:S04]  /*38e0*/  MOV R4, 0x1 ;  /* 0x0000000100047802 */ /* 0x000fe80000000f00 */
[----:B------:R-:W-:Y:S11]  /*38f0*/  ISETP.NE.AND P0, PT, R4, c[0x0][0x2a8], PT ;  /* 0x0000aa0004007a0c */ /* 0x000ff60003f05270 */
[----:B------:R-:W-:Y:S02]  /*3900*/  @!UPT UIADD3 URZ, URZ, URZ, URZ ;  /* 0x0000003f3f3ff290 */ /* 0x000fe4000fffe03f */
[----:B------:R-:W-:Y:S05]  /*3910*/  @P0 IMAD.HI.U32 R4, R5, c[0x0][0x2ac], RZ ;  /* 0x0000ab0005040a27 */ /* 0x000fea00078e00ff */
[----:B------:R-:W-:Y:S02]  /*3920*/  @P0 SHF.R.U32.HI R5, RZ, c[0x0][0x2b0], R4 ;  /* 0x0000ac00ff050a19 */ /* 0x000fe40000011604 */
.L_x_1034:
[----:B------:R-:W-:Y:S05]  /*3930*/  BSYNC B0 ;  /* 0x0000000000007941 */ /* 0x000fea0003800000 */
.L_x_1032:
[----:B------:R-:W-:Y:S04]  /*3940*/  IMAD.MOV.U32 R4, RZ, RZ, c[0x0][0x2a8] ;  /* 0x0000aa00ff047624 */ /* 0x000fe800078e00ff */
[----:B------:R-:W-:Y:S04]  /*3950*/  IMAD R5, R5, R4, -UR11 ;  /* 0x8000000b05057e24 */ /* 0x000fe8000f8e0204 */
[----:B------:R-:W-:Y:S05]  /*3960*/  IMAD.IADD R5, R5, 0x1, -R211 ;  /* 0x0000000105057824 */ /* 0x000fea00078e0ad3 */
[----:B------:R-:W-:Y:S02]  /*3970*/  IADD3 R4, R5, c[0x0][0x2a8], RZ ;  /* 0x0000aa0005047a10 */ /* 0x000fe40007ffe0ff */
[----:B------:R-:W-:Y:S02]  /*3980*/  IMNMX R235, R235, R5, !PT ;  /* 0x00000005ebeb7217 */ /* 0x000fe40007800200 */
[----:B------:R-:W-:Y:S02]  /*3990*/  IMNMX R236, R236, R4, PT ;  /* 0x00000004ecec7217 */ /* 0x000fe40003800200 */
.L_x_1031:
        /* <DEDUP_REMOVED lines=54> */
.L_x_1035:
        /* <DEDUP_REMOVED lines=554> */
.L_x_1036:
        /* <DEDUP_REMOVED lines=239> */
.L_x_1016:
        /* <DEDUP_REMOVED lines=151> */
.L_x_1039:
        /* <DEDUP_REMOVED lines=63> */
.L_x_1041:
[----:B---3--:R-:W-:Y:S05]  /*7bf0*/  BSYNC B0 ;  /* 0x0000000000007941 */ /* 0x008fea0003800000 */
.L_x_1040:
        /* <DEDUP_REMOVED lines=21> */
.L_x_1043:
[----:B------:R-:W-:Y:S05]  /*7d50*/  BSYNC B0 ;  /* 0x0000000000007941 */ /* 0x000fea0003800000 */
.L_x_1042:
        /* <DEDUP_REMOVED lines=24> */
.L_x_1045:
[----:B------:R-:W-:Y:S05]  /*7ee0*/  BSYNC B0 ;  /* 0x0000000000007941 */ /* 0x000fea0003800000 */
.L_x_1044:
        /* <DEDUP_REMOVED lines=20> */
.L_x_1038:
        /* <DEDUP_REMOVED lines=18> */
.L_x_1046:
        /* <DEDUP_REMOVED lines=45> */
.L_x_1048:
[----:B------:R-:W-:Y:S05]  /*8420*/  BSYNC B0 ;  /* 0x0000000000007941 */ /* 0x000fea0003800000 */
.L_x_1047:
        /* <DEDUP_REMOVED lines=19> */
.L_x_1050:
[----:B------:R-:W-:Y:S05]  /*8560*/  BSYNC B0 ;  /* 0x0000000000007941 */ /* 0x000fea0003800000 */
.L_x_1049:
        /* <DEDUP_REMOVED lines=24> */
.L_x_1052:
[----:B------:R-:W-:Y:S05]  /*86f0*/  BSYNC B0 ;  /* 0x0000000000007941 */ /* 0x000fea0003800000 */
.L_x_1051:
        /* <DEDUP_REMOVED lines=18> */
.L_x_1053:
        /* <DEDUP_REMOVED lines=14> */
.L_x_1427:


//--------------------- .text._ZN7cutlass13device_kernelIN5flash19enable_sm80_to_sm89INS1_16FlashAttnBwdSm80INS1_25CollectiveMainloopBwdSm80ILi2ELi2EN4cute5tupleIJNS5_1CILi64EEENS7_ILi128EEENS7_ILi96EEEEEENS_10bfloat16_tEfNS_4arch4Sm80ELb0ELb1ELb1ELb1ELb0ELb0ELb0ELb0ELi2ELi2ELi4ELi2ELb0EEENS1_24CollectiveEpilogueBwdGQAISB_fSE_Li256ELb1ELb0EEENS1_19SingleTileSchedulerILb1ELb0ELb0ELi128EEEEEEEEEvNT_6ParamsE --------------------------
	.section	.text._ZN7cutlass13device_kernelIN5flash19enable_sm80_to_sm89INS1_16FlashAttnBwdSm80INS1_25CollectiveMainloopBwdSm80ILi2ELi2EN4cute5tupleIJNS5_1CILi64EEENS7_ILi128EEENS7_ILi96EEEEEENS_10bfloat16_tEfNS_4arch4Sm80ELb0ELb1ELb1ELb1ELb0ELb0ELb0ELb0ELi2ELi2ELi4ELi2ELb0EEENS1_24CollectiveEpilogueBwdGQAISB_fSE_Li256ELb1ELb0EEENS1_19SingleTileSchedulerILb1ELb0ELb0ELi128EEEEEEEEEvNT_6ParamsE,"ax",@progbits
	.sectioninfo	@"SHI_REGISTERS=255"
	.align	128
.text._ZN7cutlass13device_kernelIN5flash19enable_sm80_to_sm89INS1_16FlashAttnBwdSm80INS1_25CollectiveMainloopBwdSm80ILi2ELi2EN4cute5tupleIJNS5_1CILi64EEENS7_ILi128EEENS7_ILi96EEEEEENS_10bfloat16_tEfNS_4arch4Sm80ELb0ELb1ELb1ELb1ELb0ELb0ELb0ELb0ELi2ELi2ELi4ELi2ELb0EEENS1_24CollectiveEpilogueBwdGQAISB_fSE_Li256ELb1ELb0EEENS1_19SingleTileSchedulerILb1ELb0ELb0ELi128EEEEEEEEEvNT_6ParamsE:
        .type           _ZN7cutlass13device_kernelIN5flash19enable_sm80_to_sm89INS1_16FlashAttnBwdSm80INS1_25CollectiveMainloopBwdSm80ILi2ELi2EN4cute5tupleIJNS5_1CILi64EEENS7_ILi128EEENS7_ILi96EEEEEENS_10bfloat16_tEfNS_4arch4Sm80ELb0ELb1ELb1ELb1ELb0ELb0ELb0ELb0ELi2ELi2ELi4ELi2ELb0EEENS1_24CollectiveEpilogueBwdGQAISB_fSE_Li256ELb1ELb0EEENS1_19SingleTileSchedulerILb1ELb0ELb0ELi128EEEEEEEEEvNT_6ParamsE,@function
        .size           _ZN7cutlass13device_kernelIN5flash19enable_sm80_to_sm89INS1_16FlashAttnBwdSm80INS1_25CollectiveMainloopBwdSm80ILi2ELi2EN4cute5tupleIJNS5_1CILi64EEENS7_ILi128EEENS7_ILi96EEEEEENS_10bfloat16_tEfNS_4arch4Sm80ELb0ELb1ELb1ELb1ELb0ELb0ELb0ELb0ELi2ELi2ELi4ELi2ELb0EEENS1_24CollectiveEpilogueBwdGQAISB_fSE_Li256ELb1ELb0EEENS1_19SingleTileSchedulerILb1ELb0ELb0ELi128EEEEEEEEEvNT_6ParamsE,(.L_x_1428 - _ZN7cutlass13device_kernelIN5flash19enable_sm80_to_sm89INS1_16FlashAttnBwdSm80INS1_25CollectiveMainloopBwdSm80ILi2ELi2EN4cute5tupleIJNS5_1CILi64EEENS7_ILi128EEENS7_ILi96EEEEEENS_10bfloat16_tEfNS_4arch4Sm80ELb0ELb1ELb1ELb1ELb0ELb0ELb0ELb0ELi2ELi2ELi4ELi2ELb0EEENS1_24CollectiveEpilogueBwdGQAISB_fSE_Li256ELb1ELb0EEENS1_19SingleTileSchedulerILb1ELb0ELb0ELi128EEEEEEEEEvNT_6ParamsE)
        .other          _ZN7cutlass13device_kernelIN5flash19enable_sm80_to_sm89INS1_16FlashAttnBwdSm80INS1_25CollectiveMainloopBwdSm80ILi2ELi2EN4cute5tupleIJNS5_1CILi64EEENS7_ILi128EEENS7_ILi96EEEEEENS_10bfloat16_tEfNS_4arch4Sm80ELb0ELb1ELb1ELb1ELb0ELb0ELb0ELb0ELi2ELi2ELi4ELi2ELb0EEENS1_24CollectiveEpilogueBwdGQAISB_fSE_Li256ELb1ELb0EEENS1_19SingleTileSchedulerILb1ELb0ELb0ELi128EEEEEEEEEvNT_6ParamsE,@"STO_CUDA_ENTRY STV_DEFAULT"
_ZN7cutlass13device_kernelIN5flash19enable_sm80_to_sm89INS1_16FlashAttnBwdSm80INS1_25CollectiveMainloopBwdSm80ILi2ELi2EN4cute5tupleIJNS5_1CILi64EEENS7_ILi128EEENS7_ILi96EEEEEENS_10bfloat16_tEfNS_4arch4Sm80ELb0ELb1ELb1ELb1ELb0ELb0ELb0ELb0ELi2ELi2ELi4ELi2ELb0EEENS1_24CollectiveEpilogueBwdGQAISB_fSE_Li256ELb1ELb0EEENS1_19SingleTileSchedulerILb1ELb0ELb0ELi128EEEEEEEEEvNT_6ParamsE:
        /* <DEDUP_REMOVED lines=17> */
.L_x_1055:
        /* <DEDUP_REMOVED lines=8> */
.L_x_1057:
[----:B------:R-:W-:Y:S02]  /*0190*/  MOV R3, c[0x0][0x3ac] ;  /* 0x0000eb0000037a02 */ /* 0x000fe40000000f00 */
.L_x_1056:
[----:B------:R-:W-:-:S06]  /*01a0*/  USHF.L.U32 UR12, UR5, 0x7, URZ ;  /* 0x00000007050c7899 */ /* 0x000fcc000800063f */
[----:B-----5:R-:W-:-:S04]  /*01b0*/  ISETP.LE.AND P0, PT, R3, UR12, PT ;  /* 0x0000000c03007c0c */ /* 0x020fc8000bf03270 */
[----:B------:R-:W-:Y:S01]  /*01c0*/  SEL R195, R195, 0xffffffff, !P0 ;  /* 0xffffffffc3c37807 */ /* 0x000fe20004000000 */
[----:B------:R-:W-:Y:S05]  /*01d0*/  BRA `(.L_x_1058) ;  /* 0x0000011000007947 */ /* 0x000fea0003800000 */
.L_x_1054:
[----:B--2-4-:R-:W-:-:S04]  /*01e0*/  ISETP.NE.U32.AND P0, PT, RZ, c[0x0][0x3c8], PT ;  /* 0x0000f200ff007a0c */ /* 0x014fc80003f05070 */
[----:B------:R-:W-:-:S13]  /*01f0*/  ISETP.NE.AND.EX P0, PT, RZ, c[0x0][0x3cc], PT, P0 ;  /* 0x0000f300ff007a0c */ /* 0x000fda0003f05300 */
[----:B------:R-:W-:Y:S05]  /*0200*/  @!P0 BRA `(.L_x_1059) ;  /* 0x0000002000008947 */ /* 0x000fea0003800000 */
[----:B------:R1:W5:Y:S01]  /*0210*/  LDG.E R3, [R4.64] ;  /* 0x0000000e04037981 */ /* 0x000362000c1e1900 */
[----:B------:R-:W-:Y:S05]  /*0220*/  BRA `(.L_x_1060) ;  /* 0x0000009000007947 */ /* 0x000fea0003800000 */
.L_x_1059:
        /* <DEDUP_REMOVED lines=8> */
.L_x_1061:
[----:B------:R-:W-:Y:S02]  /*02b0*/  MOV R3, c[0x0][0x3ac] ;  /* 0x0000eb0000037a02 */ /* 0x000fe40000000f00 */
.L_x_1060:
[----:B------:R-:W-:-:S06]  /*02c0*/  USHF.L.U32 UR12, UR5, 0x7, URZ ;  /* 0x00000007050c7899 */ /* 0x000fcc000800063f */
[----:B-----5:R-:W-:-:S04]  /*02d0*/  ISETP.LE.AND P0, PT, R3, UR12, PT ;  /* 0x0000000c03007c0c */ /* 0x020fc8000bf03270 */
[----:B------:R-:W-:-:S04]  /*02e0*/  SEL R195, R195, 0xffffffff, !P0 ;  /* 0xffffffffc3c37807 */ /* 0x000fc80004000000 */
.L_x_1058:
        /* <DEDUP_REMOVED lines=10> */
[CC--:B-1----:R-:W-:Y:S02]  /*0390*/  @P1 IMAD.WIDE R4, R195.reuse, R8.reuse, c[0x0][0x2d8] ;  /* 0x0000b600c3041625 */ /* 0x0c2fe400078e0208 */
[----:B------:R-:W3:Y:S02]  /*03a0*/  @P0 LDG.E R11, [R14.64] ;  /* 0x0000000e0e0b0981 */ /* 0x000ee4000c1e1900 */
[C---:B------:R-:W-:Y:S02]  /*03b0*/  IMAD.WIDE R12, R195.reuse, R8, c[0x0][0x2d0] ;  /* 0x0000b400c30c7625 */ /* 0x040fe400078e0208 */
[----:B------:R-:W4:Y:S04]  /*03c0*/  @P1 LDG.E R4, [R4.64] ;  /* 0x0000000e04041981 */ /* 0x000f28000c1e1900 */
[----:B------:R-:W5:Y:S01]  /*03d0*/  @P4 LDG.E R10, [R12.64] ;  /* 0x0000000e0c0a4981 */ /* 0x000f62000c1e1900 */
[----:B------:R-:W-:Y:S01]  /*03e0*/  ULDC UR11, c[0x0][0x168] ;  /* 0x00005a00000b7ab9 */ /* 0x000fe20000000800 */
[----:B------:R-:W-:Y:S01]  /*03f0*/  CS2R R6, SRZ ;  /* 0x0000000000067805 */ /* 0x000fe2000001ff00 */
[----:B------:R-:W-:Y:S01]  /*0400*/  ULDC UR10, c[0x0][0x198] ;  /* 0x00006600000a7ab9 */ /* 0x000fe20000000800 */
[----:B--2---:R-:W-:-:S05]  /*0410*/  @P0 IMAD R3, R195, 0x40, R3 ;  /* 0x00000040c3030824 */ /* 0x004fca00078e0203 */
[----:B------:R-:W-:Y:S01]  /*0420*/  @P0 SHF.R.S32.HI R9, RZ, 0x1f, R3 ;  /* 0x0000001fff090819 */ /* 0x000fe20000011403 */
[----:B----4-:R1:W2:Y:S03]  /*0430*/  @P1 R2UR UR11, R4 ;  /* 0x00000000040b13c2 */ /* 0x0102a600000e0000 */
[----:B------:R-:W-:Y:S01]  /*0440*/  @P0 LEA.HI R9, R9, R3, RZ, 0x6 ;  /* 0x0000000309090211 */ /* 0x000fe200078f30ff */
[----:B------:R-:W-:Y:S01]  /*0450*/  IMAD.MOV.U32 R3, RZ, RZ, RZ ;  /* 0x000000ffff037224 */ /* 0x000fe200078e00ff */
[--C-:B-----5:R-:W-:Y:S01]  /*0460*/  @P4 SHF.R.S32.HI R7, RZ, 0x1f, R10.reuse ;  /* 0x0000001fff074819 */ /* 0x120fe2000001140a */
[----:B------:R-:W-:Y:S01]  /*0470*/  @P4 IMAD.MOV.U32 R6, RZ, RZ, R10 ;  /* 0x000000ffff064224 */ /* 0x000fe200078e000a */
[----:B------:R-:W-:Y:S01]  /*0480*/  @P0 LOP3.LUT R3, R9, 0xffffffc0, RZ, 0xc0, !PT ;  /* 0xffffffc009030812 */ /* 0x000fe200078ec0ff */
[----:B-1----:R-:W-:Y:S02]  /*0490*/  CS2R R4, SRZ ;  /* 0x0000000000047805 */ /* 0x002fe4000001ff00 */
[--C-:B---3--:R-:W-:Y:S01]  /*04a0*/  @P0 SHF.R.S32.HI R5, RZ, 0x1f, R11.reuse ;  /* 0x0000001fff050819 */ /* 0x108fe2000001140b */
[----:B------:R-:W-:Y:S01]  /*04b0*/  @P0 IMAD.MOV.U32 R4, RZ, RZ, R11 ;  /* 0x000000ffff040224 */ /* 0x000fe200078e000b */
[----:B------:R-:W-:Y:S05]  /*04c0*/  @P1 BRA `(.L_x_1062) ;  /* 0x0000006000001947 */ /* 0x000fea0003800000 */
[----:B--2---:R-:W-:Y:S05]  /*04d0*/  @!P0 BRA `(.L_x_1062) ;  /* 0x0000005000008947 */ /* 0x004fea0003800000 */
[----:B------:R-:W2:Y:S04]  /*04e0*/  LDG.E R10, [R14.64] ;  /* 0x0000000e0e0a7981 */ /* 0x000ea8000c1e1900 */
[----:B------:R-:W3:Y:S01]  /*04f0*/  LDG.E R9, [R14.64+0x4] ;  /* 0x0000040e0e097981 */ /* 0x000ee2000c1e1900 */
[----:B--2---:R-:W1:Y:S08]  /*0500*/  R2UR UR11, R10 ;  /* 0x000000000a0b73c2 */ /* 0x004e7000000e0000 */
[----:B---3--:R-:W1:Y:S02]  /*0510*/  R2UR UR4, R9 ;  /* 0x00000000090473c2 */ /* 0x008e6400000e0000 */
[----:B-1----:R-:W-:-:S06]  /*0520*/  UIADD3 UR11, -UR11, UR4, URZ ;  /* 0x000000040b0b7290 */ /* 0x002fcc000fffe13f */
.L_x_1062:
[----:B--2---:R-:W-:-:S04]  /*0530*/  ISETP.NE.U32.AND P1, PT, RZ, c[0x0][0x2e0], PT ;  /* 0x0000b800ff007a0c */ /* 0x004fc80003f25070 */
[----:B------:R-:W-:-:S13]  /*0540*/  ISETP.NE.AND.EX P1, PT, RZ, c[0x0][0x2e4], PT, P1 ;  /* 0x0000b900ff007a0c */ /* 0x000fda0003f25310 */
[----:B------:R-:W-:Y:S05]  /*0550*/  @!P1 BRA `(.L_x_1063) ;  /* 0x0000004000009947 */ /* 0x000fea0003800000 */
[----:B------:R-:W-:-:S06]  /*0560*/  IMAD.WIDE R8, R195, R8, c[0x0][0x2e0] ;  /* 0x0000b800c3087625 */ /* 0x000fcc00078e0208 */
[----:B------:R-:W2:Y:S02]  /*0570*/  LDG.E R8, [R8.64] ;  /* 0x0000000e08087981 */ /* 0x000ea4000c1e1900 */
[----:B--2---:R1:W2:Y:S01]  /*0580*/  R2UR UR10, R8 ;  /* 0x00000000080a73c2 */ /* 0x0042a200000e0000 */
[----:B------:R-:W-:Y:S05]  /*0590*/  BRA `(.L_x_1064) ;  /* 0x0000006000007947 */ /* 0x000fea0003800000 */
.L_x_1063:
[----:B------:R-:W-:Y:S05]  /*05a0*/  @!P4 BRA `(.L_x_1064) ;  /* 0x000000500000c947 */ /* 0x000fea0003800000 */
[----:B------:R1:W2:Y:S04]  /*05b0*/  LDG.E R8, [R12.64] ;  /* 0x0000000e0c087981 */ /* 0x0002a8000c1e1900 */
[----:B-1----:R-:W3:Y:S01]  /*05c0*/  LDG.E R12, [R12.64+0x4] ;  /* 0x0000040e0c0c7981 */ /* 0x002ee2000c1e1900 */
[----:B--2---:R-:W1:Y:S08]  /*05d0*/  R2UR UR10, R8 ;  /* 0x00000000080a73c2 */ /* 0x004e7000000e0000 */
[----:B---3--:R-:W1:Y:S02]  /*05e0*/  R2UR UR4, R12 ;  /* 0x000000000c0473c2 */ /* 0x008e6400000e0000 */
[----:B-1----:R-:W-:-:S06]  /*05f0*/  UIADD3 UR10, -UR10, UR4, URZ ;  /* 0x000000040a0a7290 */ /* 0x002fcc000fffe13f */
.L_x_1064:
        /* <DEDUP_REMOVED lines=15> */
.L_x_1065:
        /* <DEDUP_REMOVED lines=68> */
[----:B------:R-:W-:Y:S01]  /*0b30*/  IMAD.U32 R36, RZ, RZ, UR5 ;  /* 0x00000005ff247e24 */ /* 0x000fe2000f8e00ff */
[----:B------:R-:W-:Y:S01]  /*0b40*/  IADD3 R26, P2, R14, R2, RZ ;  /* 0x000000020e1a7210 */ /* 0x000fe20007f5e0ff */
[----:B------:R-:W-:Y:S01]  /*0b50*/  UIADD3 UR16, -UR12, UR10, URZ ;  /* 0x0000000a0c107290 */ /* 0x000fe2000fffe13f */
[----:B------:R-:W-:Y:S01]  /*0b60*/  LOP3.LUT R207, R16, 0xfffffffc, RZ, 0xc0, !PT ;  /* 0xfffffffc10cf7812 */ /* 0x000fe200078ec0ff */
[----:B------:R-:W-:Y:S01]  /*0b70*/  USHF.R.S32.HI UR4, URZ, 0x1f, UR8 ;  /* 0x0000001f3f047899 */ /* 0x000fe20008011408 */
[----:B------:R-:W-:Y:S01]  /*0b80*/  SHF.R.S32.HI R194, RZ, 0x2, R16 ;  /* 0x00000002ffc27819 */ /* 0x000fe20000011410 */
[----:B------:R-:W-:Y:S01]  /*0b90*/  ULDC.64 UR6, c[0x0][0x178] ;  /* 0x00005e0000067ab9 */ /* 0x000fe20000000a00 */
[----:B------:R-:W-:Y:S01]  /*0ba0*/  SHF.R.S32.HI R9, RZ, 0x1f, R195 ;  /* 0x0000001fff097819 */ /* 0x000fe200000114c3 */
[----:B------:R-:W-:Y:S01]  /*0bb0*/  IMAD.IADD R207, R2, 0x1, -R207 ;  /* 0x0000000102cf7824 */ /* 0x000fe200078e0acf */
[----:B------:R-:W-:Y:S01]  /*0bc0*/  IADD3 R30, P3, R194, R4, RZ ;  /* 0x00000004c21e7210 */ /* 0x000fe20007f7e0ff */
[----:B------:R-:W-:Y:S01]  /*0bd0*/  @P1 IMAD.HI.U32 R8, R0, c[0x0][0x24c], RZ ;  /* 0x0000930000081a27 */ /* 0x000fe200078e00ff */
[----:B------:R-:W-:Y:S01]  /*0be0*/  LEA.HI.X.SX32 R27, R14, R12, 0x1, P2 ;  /* 0x0000000c0e1b7211 */ /* 0x000fe200010f0eff */
[----:B------:R-:W-:Y:S01]  /*0bf0*/  UIMAD UR13, UR4, UR6, URZ ;  /* 0x00000006040d72a4 */ /* 0x000fe2000f8e023f */
[----:B------:R-:W-:Y:S01]  /*0c00*/  SEL R14, R9, RZ, !P4 ;  /* 0x000000ff090e7207 */ /* 0x000fe20006000000 */
[----:B------:R-:W-:Y:S01]  /*0c10*/  IMAD.SHL.U32 R10, R207, 0x8, RZ ;  /* 0x00000008cf0a7824 */ /* 0x000fe200078e00ff */
[----:B------:R-:W-:Y:S01]  /*0c20*/  @P1 SHF.R.U32.HI R18, RZ, c[0x0][0x250], R8 ;  /* 0x00009400ff121a19 */ /* 0x000fe20000011608 */
[----:B------:R-:W-:Y:S01]  /*0c30*/  IMAD.WIDE.U32 R26, R0, c[0x0][0x238], R26 ;  /* 0x00008e00001a7a25 */ /* 0x000fe200078e001a */
[----:B------:R-:W-:Y:S01]  /*0c40*/  SHF.R.S32.HI R8, RZ, 0x1f, R194 ;  /* 0x0000001fff087819 */ /* 0x000fe200000114c2 */
[----:B------:R-:W-:Y:S01]  /*0c50*/  UIMAD.WIDE.U32 UR18, UR8, UR6, URZ ;  /* 0x00000006081272a5 */ /* 0x000fe2000f8e003f */
[----:B------:R-:W-:Y:S01]  /*0c60*/  SHF.R.S32.HI R19, RZ, 0x1f, R18 ;  /* 0x0000001fff137819 */ /* 0x000fe20000011412 */
[C---:B------:R-:W-:Y:S01]  /*0c70*/  IMAD R28, R14.reuse, c[0x0][0x1e8], RZ ;  /* 0x00007a000e1c7a24 */ /* 0x040fe200078e02ff */
[--C-:B------:R-:W-:Y:S01]  /*0c80*/  SHF.R.S32.HI R11, RZ, 0x1f, R10.reuse ;  /* 0x0000001fff0b7819 */ /* 0x100fe2000001140a */
[----:B------:R-:W-:Y:S01]  /*0c90*/  IMAD R14, R14, c[0x0][0x1b8], RZ ;  /* 0x00006e000e0e7a24 */ /* 0x000fe200078e02ff */
[----:B------:R-:W-:Y:S01]  /*0ca0*/  IADD3 R4, P1, R194, R6, RZ ;  /* 0x00000006c2047210 */ /* 0x000fe20007f3e0ff */
[----:B------:R-:W-:Y:S01]  /*0cb0*/  IMAD R34, R19, c[0x0][0x1e0], RZ ;  /* 0x0000780013227a24 */ /* 0x000fe200078e02ff */
[----:B------:R-:W-:Y:S01]  /*0cc0*/  SEL R22, R195, RZ, !P4 ;  /* 0x000000ffc3167207 */ /* 0x000fe20006000000 */
[----:B------:R-:W-:Y:S01]  /*0cd0*/  IMAD.WIDE.U32 R20, R18, c[0x0][0x1e0], R10 ;  /* 0x0000780012147a25 */ /* 0x000fe200078e000a */
[----:B------:R-:W-:Y:S01]  /*0ce0*/  SHF.R.S32.HI R24, RZ, 0x1f, R0 ;  /* 0x0000001fff187819 */ /* 0x000fe20000011400 */
[----:B------:R-:W-:Y:S01]  /*0cf0*/  UIMAD UR7, UR8, UR7, UR13 ;  /* 0x00000007080772a4 */ /* 0x000fe2000f8e020d */
[----:B------:R-:W-:Y:S01]  /*0d00*/  IADD3 R190, R10, 0x40, RZ ;  /* 0x000000400abe7810 */ /* 0x000fe20007ffe0ff */
[----:B------:R-:W-:Y:S01]  /*0d10*/  IMAD R34, R18, c[0x0][0x1e4], R34 ;  /* 0x0000790012227a24 */ /* 0x000fe200078e0222 */
[----:B------:R-:W-:Y:S01]  /*0d20*/  IADD3 R15, -R194, UR16, RZ ;  /* 0x00000010c20f7c10 */ /* 0x000fe2000fffe1ff */
[----:B------:R-:W-:Y:S01]  /*0d30*/  IMAD.X R6, R8, 0x1, R5, P3 ;  /* 0x0000000108067824 */ /* 0x000fe200018e0605 */
[----:B------:R-:W-:Y:S01]  /*0d40*/  ISETP.GE.AND P4, PT, R10, c[0x0][0x1cc], PT ;  /* 0x000073000a007a0c */ /* 0x000fe20003f86270 */
[----:B------:R-:W-:Y:S01]  /*0d50*/  IMAD.X R5, R8, 0x1, R7, P1 ;  /* 0x0000000108057824 */ /* 0x000fe200008e0607 */
[----:B------:R-:W-:Y:S01]  /*0d60*/  IADD3 R32, P1, R193, R3, RZ ;  /* 0x00000003c1207210 */ /* 0x000fe20007f3e0ff */
[----:B------:R-:W-:Y:S01]  /*0d70*/  IMAD.IADD R35, R21, 0x1, R34 ;  /* 0x0000000115237824 */ /* 0x000fe200078e0222 */
[CC--:B------:R-:W-:Y:S01]  /*0d80*/  LEA.HI R21, R13.reuse, R2.reuse, RZ, 0x3 ;  /* 0x000000020d157211 */ /* 0x0c0fe200078f18ff */
[----:B------:R-:W-:Y:S01]  /*0d90*/  IMAD.MOV.U32 R34, RZ, RZ, R20 ;  /* 0x000000ffff227224 */ /* 0x000fe200078e0014 */
[----:B------:R-:W-:Y:S01]  /*0da0*/  LEA.HI R20, R13, R2, RZ, 0x4 ;  /* 0x000000020d147211 */ /* 0x000fe200078f20ff */
[----:B------:R-:W-:Y:S01]  /*0db0*/  IMAD.WIDE R36, R36, 0x80, R4 ;  /* 0x0000008024247825 */ /* 0x000fe200078e0204 */
[----:B------:R-:W-:Y:S01]  /*0dc0*/  SHF.R.S32.HI R4, RZ, 0x1f, R3 ;  /* 0x0000001fff047819 */ /* 0x000fe20000011403 */
[----:B------:R-:W-:Y:S01]  /*0dd0*/  UIADD3 UR7, UR19, UR7, URZ ;  /* 0x0000000713077290 */ /* 0x000fe2000fffe03f */
[----:B------:R-:W-:Y:S01]  /*0de0*/  SHF.R.S32.HI R5, RZ, 0x4, R20 ;  /* 0x00000004ff057819 */ /* 0x000fe20000011414 */
[C---:B------:R-:W-:Y:S01]  /*0df0*/  IMAD R28, R22.reuse, c[0x0][0x1ec], R28 ;  /* 0x00007b00161c7a24 */ /* 0x040fe200078e021c */
[----:B------:R-:W-:Y:S01]  /*0e00*/  LEA.HI.X.SX32 R33, R193, R4, 0x1, P1 ;  /* 0x00000004c1217211 */ /* 0x000fe200008f0eff */
[----:B------:R-:W-:Y:S01]  /*0e10*/  IMAD.WIDE.U32 R34, R22, c[0x0][0x1e8], R34 ;  /* 0x00007a0016227a25 */ /* 0x000fe200078e0022 */
[----:B------:R-:W-:Y:S01]  /*0e20*/  LEA.HI R12, R20, R5, RZ, 0x1 ;  /* 0x00000005140c7211 */ /* 0x000fe200078f08ff */
[----:B------:R-:W-:Y:S01]  /*0e30*/  USHF.L.U32 UR17, UR8, 0x6, URZ ;  /* 0x0000000608117899 */ /* 0x000fe2000800063f */
[----:B------:R-:W-:Y:S01]  /*0e40*/  LEA.HI R8, R13, R2, RZ, 0x5 ;  /* 0x000000020d087211 */ /* 0x000fe200078f28ff */
[----:B------:R-:W-:Y:S01]  /*0e50*/  IMAD.IADD R29, R35, 0x1, R28 ;  /* 0x00000001231d7824 */ /* 0x000fe200078e021c */
[----:B------:R-:W-:Y:S01]  /*0e60*/  LOP3.LUT R12, R12, 0xfffffffe, RZ, 0xc0, !PT ;  /* 0xfffffffe0c0c7812 */ /* 0x000fe200078ec0ff */
[----:B------:R-:W-:Y:S01]  /*0e70*/  IMAD.SHL.U32 R4, R21, 0x8, RZ ;  /* 0x0000000815047824 */ /* 0x000fe200078e00ff */
[----:B------:R-:W-:Y:S01]  /*0e80*/  SHF.R.S32.HI R17, RZ, 0x5, R8 ;  /* 0x00000005ff117819 */ /* 0x000fe20000011408 */
[----:B------:R-:W-:Y:S01]  /*0e90*/  IMAD.MOV.U32 R28, RZ, RZ, R34 ;  /* 0x000000ffff1c7224 */ /* 0x000fe200078e0022 */
[----:B------:R-:W-:Y:S01]  /*0ea0*/  ISETP.GE.AND P5, PT, R190, c[0x0][0x1cc], PT ;  /* 0x00007300be007a0c */ /* 0x000fe20003fa6270 */
[----:B------:R-:W-:Y:S01]  /*0eb0*/  IMAD R3, R37, c[0x0][0x1d8], RZ ;  /* 0x0000760025037a24 */ /* 0x000fe200078e02ff */
[----:B------:R-:W-:Y:S01]  /*0ec0*/  LOP3.LUT R4, R4, 0xc0, RZ, 0xc0, !PT ;  /* 0x000000c004047812 */ /* 0x000fe200078ec0ff */
[C---:B------:R-:W-:Y:S01]  /*0ed0*/  IMAD.WIDE.U32 R28, R36.reuse, c[0x0][0x1d8], R28 ;  /* 0x00007600241c7a25 */ /* 0x040fe200078e001c */
[----:B------:R-:W-:Y:S01]  /*0ee0*/  ISETP.LT.OR P3, PT, R15, 0x1, P4 ;  /* 0x000000010f00780c */ /* 0x000fe20002761670 */
[----:B------:R-:W-:Y:S01]  /*0ef0*/  USHF.R.S32.HI UR13, URZ, 0x1f, UR17 ;  /* 0x0000001f3f0d7899 */ /* 0x000fe20008011411 */
[----:B------:R-:W-:Y:S01]  /*0f00*/  SHF.R.U32.HI R7, RZ, 0x3, R4 ;  /* 0x00000003ff077819 */ /* 0x000fe20000011604 */
[----:B------:R-:W-:Y:S01]  /*0f10*/  IMAD R3, R36, c[0x0][0x1dc], R3 ;  /* 0x0000770024037a24 */ /* 0x000fe200078e0203 */
[----:B------:R-:W-:Y:S01]  /*0f20*/  LOP3.LUT R4, R4, 0x18, R10, 0xf8, !PT ;  /* 0x0000001804047812 */ /* 0x000fe200078ef80a */
[----:B------:R-:W-:Y:S01]  /*0f30*/  IMAD.IADD R12, R5, 0x1, -R12 ;  /* 0x00000001050c7824 */ /* 0x000fe200078e0a0c */
[----:B------:R-:W-:Y:S01]  /*0f40*/  LEA R38, P1, R28, c[0x0][0x1c0], 0x1 ;  /* 0x000070001c267a11 */ /* 0x000fe200078208ff */
[----:B------:R-:W-:Y:S01]  /*0f50*/  IMAD.IADD R3, R29, 0x1, R3 ;  /* 0x000000011d037824 */ /* 0x000fe200078e0203 */
[----:B------:R-:W-:Y:S01]  /*0f60*/  LOP3.LUT R7, R4, R7, RZ, 0x3c, !PT ;  /* 0x0000000704077212 */ /* 0x000fe200078e3cff */
[----:B------:R-:W-:Y:S01]  /*0f70*/  IMAD.MOV.U32 R5, RZ, RZ, c[0x0][0x1d8] ;  /* 0x00007600ff057624 */ /* 0x000fe200078e00ff */
[----:B------:R-:W-:Y:S01]  /*0f80*/  LEA.HI R4, R16, R194, RZ, 0x1 ;  /* 0x000000c210047211 */ /* 0x000fe200078f08ff */
[----:B------:R-:W-:Y:S01]  /*0f90*/  IMAD R204, R24, c[0x0][0x288], RZ ;  /* 0x0000a20018cc7a24 */ /* 0x000fe200078e02ff */
[----:B------:R-:W-:Y:S01]  /*0fa0*/  LEA.HI.X R39, R28, c[0x0][0x1c4], R3, 0x1, P1 ;  /* 0x000071001c277a11 */ /* 0x000fe200008f0c03 */
[----:B------:R-:W-:Y:S01]  /*0fb0*/  IMAD.MOV.U32 R3, RZ, RZ, c[0x0][0x1dc] ;  /* 0x00007700ff037624 */ /* 0x000fe200078e00ff */
[C---:B------:R-:W-:Y:S01]  /*0fc0*/  LEA R28, P1, R5.reuse, R38, 0x7 ;  /* 0x00000026051c7211 */ /* 0x040fe200078238ff */
[----:B------:R-:W-:Y:S01]  /*0fd0*/  IMAD R196, R24, c[0x0][0x238], RZ ;  /* 0x00008e0018c47a24 */ /* 0x000fe200078e02ff */
[----:B------:R-:W-:Y:S01]  /*0fe0*/  LOP3.LUT R4, R4, 0x7fffffe, RZ, 0xc0, !PT ;  /* 0x07fffffe04047812 */ /* 0x000fe200078ec0ff */
[----:B------:R-:W-:Y:S01]  /*0ff0*/  IMAD.WIDE.U32 R34, R0, c[0x0][0x270], R32 ;  /* 0x00009c0000227a25 */ /* 0x000fe200078e0020 */
[----:B------:R-:W-:-:S02]  /*1000*/  LEA.HI.X R29, R5, R39, R3, 0x7, P1 ;  /* 0x00000027051d7211 */ /* 0x000fc400008f3c03 */
[----:B------:R-:W-:Y:S01]  /*1010*/  IADD3 R5, R10, 0x20, RZ ;  /* 0x000000200a057810 */ /* 0x000fe20007ffe0ff */
[----:B------:R-:W-:Y:S01]  /*1020*/  IMAD R3, R19, c[0x0][0x1b0], RZ ;  /* 0x00006c0013037a24 */ /* 0x000fe200078e02ff */
[----:B------:R-:W-:Y:S01]  /*1030*/  ISETP.LT.OR P1, PT, R15, 0x1, P5 ;  /* 0x000000010f00780c */ /* 0x000fe20002f21670 */
[C---:B------:R-:W-:Y:S01]  /*1040*/  IMAD R204, R0.reuse, c[0x0][0x28c], R204 ;  /* 0x0000a30000cc7a24 */ /* 0x040fe200078e02cc */
[----:B------:R-:W-:Y:S01]  /*1050*/  ISETP.GE.AND P6, PT, R5, c[0x0][0x1cc], PT ;  /* 0x0000730005007a0c */ /* 0x000fe20003fc6270 */
[C---:B------:R-:W-:Y:S01]  /*1060*/  IMAD R196, R0.reuse, c[0x0][0x23c], R196 ;  /* 0x00008f0000c47a24 */ /* 0x040fe200078e02c4 */
[C---:B------:R-:W-:Y:S01]  /*1070*/  ISETP.LT.OR P4, PT, R15.reuse, 0x41, P4 ;  /* 0x000000410f00780c */ /* 0x040fe20002781670 */
[----:B------:R-:W-:Y:S01]  /*1080*/  IMAD.WIDE.U32 R32, R0, c[0x0][0x288], R32 ;  /* 0x0000a20000207a25 */ /* 0x000fe200078e0020 */
[C---:B------:R-:W-:Y:S02]  /*1090*/  ISETP.LT.OR P2, PT, R15.reuse, 0x1, P6 ;  /* 0x000000010f00780c */ /* 0x040fe40003741670 */
[----:B------:R-:W-:Y:S01]  /*10a0*/  ISETP.LT.OR P6, PT, R15, 0x41, P6 ;  /* 0x000000410f00780c */ /* 0x000fe200037c1670 */
[----:B------:R-:W-:Y:S01]  /*10b0*/  IMAD.IADD R4, R194, 0x1, -R4 ;  /* 0x00000001c2047824 */ /* 0x000fe200078e0a04 */
[----:B------:R-:W-:Y:S01]  /*10c0*/  LOP3.LUT R20, R20, 0xfffffff0, RZ, 0xc0, !PT ;  /* 0xfffffff014147812 */ /* 0x000fe200078ec0ff */
[C---:B------:R-:W-:Y:S01]  /*10d0*/  IMAD R3, R18.reuse, c[0x0][0x1b4], R3 ;  /* 0x00006d0012037a24 */ /* 0x040fe200078e0203 */
[----:B------:R-:W-:Y:S01]  /*10e0*/  SEL R198, R195, RZ, !P0 ;  /* 0x000000ffc3c67207 */ /* 0x000fe20004000000 */
[----:B------:R-:W-:Y:S01]  /*10f0*/  IMAD.WIDE.U32 R18, R18, c[0x0][0x1b0], R10 ;  /* 0x00006c0012127a25 */ /* 0x000fe200078e000a */
[----:B------:R-:W-:-:S02]  /*1100*/  ISETP.LT.OR P5, PT, R15, 0x41, P5 ;  /* 0x000000410f00780c */ /* 0x000fc40002fa1670 */
[----:B------:R-:W-:Y:S01]  /*1110*/  LEA.HI R182, R13, R2, RZ, 0x7 ;  /* 0x000000020db67211 */ /* 0x000fe200078f38ff */
[----:B------:R-:W-:Y:S01]  /*1120*/  IMAD.IADD R205, R33, 0x1, R204 ;  /* 0x0000000121cd7824 */ /* 0x000fe200078e02cc */
[----:B------:R-:W-:Y:S01]  /*1130*/  SHF.R.S32.HI R16, RZ, 0x1f, R16 ;  /* 0x0000001fff107819 */ /* 0x000fe20000011410 */
[----:B------:R-:W-:Y:S01]  /*1140*/  IMAD.IADD R197, R27, 0x1, R196 ;  /* 0x000000011bc57824 */ /* 0x000fe200078e02c4 */
[----:B------:R-:W-:Y:S01]  /*1150*/  SHF.R.U32.HI R182, RZ, 0x4, R182 ;  /* 0x00000004ffb67819 */ /* 0x000fe200000116b6 */
[----:B------:R-:W-:Y:S01]  /*1160*/  IMAD R4, R17, 0x8, R4 ;  /* 0x0000000811047824 */ /* 0x000fe200078e0204 */
[----:B------:R-:W-:Y:S01]  /*1170*/  LEA.HI R16, R16, R194, RZ, 0x3 ;  /* 0x000000c210107211 */ /* 0x000fe200078f18ff */
[----:B------:R-:W-:Y:S02]  /*1180*/  IMAD.MOV.U32 R204, RZ, RZ, R32 ;  /* 0x000000ffffcc7224 */ /* 0x000fe400078e0020 */
[----:B------:R-:W-:Y:S01]  /*1190*/  IMAD.MOV.U32 R196, RZ, RZ, R26 ;  /* 0x000000ffffc47224 */ /* 0x000fe200078e001a */
[----:B------:R-:W-:Y:S01]  /*11a0*/  LOP3.LUT R16, R16, 0xfffffff8, RZ, 0xc0, !PT ;  /* 0xfffffff810107812 */ /* 0x000fe200078ec0ff */
[----:B------:R-:W-:-:S02]  /*11b0*/  IMAD R32, R6, c[0x0][0x178], RZ ;  /* 0x00005e0006207a24 */ /* 0x000fc400078e02ff */
[----:B------:R-:W-:Y:S02]  /*11c0*/  IMAD R26, R6, c[0x0][0x208], RZ ;  /* 0x00008200061a7a24 */ /* 0x000fe400078e02ff */
[----:B------:R-:W-:Y:S01]  /*11d0*/  IMAD.MOV.U32 R6, RZ, RZ, R18 ;  /* 0x000000ffff067224 */ /* 0x000fe200078e0012 */
[----:B------:R-:W-:Y:S01]  /*11e0*/  LOP3.LUT R18, R21, 0xfffffff8, RZ, 0xc0, !PT ;  /* 0xfffffff815127812 */ /* 0x000fe200078ec0ff */
[----:B------:R-:W-:Y:S02]  /*11f0*/  IMAD.U32 R4, R4, 0x20, R7 ;  /* 0x0000002004047824 */ /* 0x000fe400078e0007 */
[----:B------:R-:W-:Y:S01]  /*1200*/  IMAD.IADD R7, R19, 0x1, R3 ;  /* 0x0000000113077824 */ /* 0x000fe200078e0203 */
[----:B------:R-:W-:Y:S01]  /*1210*/  LEA.HI R3, R13, R2, RZ, 0x6 ;  /* 0x000000020d037211 */ /* 0x000fe200078f30ff */
[----:B------:R-:W-:Y:S01]  /*1220*/  IMAD.SHL.U32 R4, R4, 0x2, RZ ;  /* 0x0000000204047824 */ /* 0x000fe200078e00ff */
[----:B------:R-:W-:Y:S01]  /*1230*/  LEA.HI R19, R8, R17, RZ, 0x1 ;  /* 0x0000001108137211 */ /* 0x000fe200078f08ff */
[----:B------:R-:W-:Y:S01]  /*1240*/  IMAD.IADD R18, R2, 0x1, -R18 ;  /* 0x0000000102127824 */ /* 0x000fe200078e0a12 */
[----:B------:R-:W-:Y:S01]  /*1250*/  SHF.R.S32.HI R3, RZ, 0x6, R3 ;  /* 0x00000006ff037819 */ /* 0x000fe20000011403 */
[C---:B------:R-:W-:Y:S01]  /*1260*/  IMAD R14, R22.reuse, c[0x0][0x1bc], R14 ;  /* 0x00006f00160e7a24 */ /* 0x040fe200078e020e */
[----:B------:R-:W-:Y:S01]  /*1270*/  @!PT LDS RZ, [RZ] ;  /* 0x00000000fffff984 */ /* 0x000fe20000000800 */
[----:B------:R-:W-:Y:S01]  /*1280*/  @!PT LDS RZ, [RZ] ;  /* 0x00000000fffff984 */ /* 0x000fe20000000800 */
[----:B------:R-:W-:Y:S01]  /*1290*/  @!PT LDS RZ, [RZ] ;  /* 0x00000000fffff984 */ /* 0x000fe20000000800 */
[----:B------:R1:W-:Y:S01]  /*12a0*/  LDGSTS.E.BYPASS.LTC128B.128 [R4+0x6080], [R38.64], !P3 ;  /* 0x0608000026047fae */ /* 0x0003e2000d901d4e */
[----:B------:R-:W-:Y:S01]  /*12b0*/  IMAD.WIDE.U32 R22, R22, c[0x0][0x1b8], R6 ;  /* 0x00006e0016167a25 */ /* 0x000fe200078e0006 */
[----:B------:R-:W-:-:S02]  /*12c0*/  SEL R6, R9, RZ, !P0 ;  /* 0x000000ff09067207 */ /* 0x000fc40004000000 */
[----:B------:R-:W-:Y:S01]  /*12d0*/  LEA.HI R9, R18, R18, RZ, 0x1 ;  /* 0x0000001212097211 */ /* 0x000fe200078f08ff */
[----:B------:R1:W-:Y:S01]  /*12e0*/  LDGSTS.E.BYPASS.LTC128B.128 [R4+0x8080], [R38.64+0x40], !P2 ;  /* 0x0808004026047fae */ /* 0x0003e2000d101d4e */
[----:B------:R-:W-:Y:S01]  /*12f0*/  ISETP.GE.AND P2, PT, R10, c[0x0][0x19c], PT ;  /* 0x000067000a007a0c */ /* 0x000fe20003f46270 */
[----:B------:R-:W-:Y:S01]  /*1300*/  IMAD.IADD R20, R2, 0x1, -R20 ;  /* 0x0000000102147824 */ /* 0x000fe200078e0a14 */
[----:B------:R-:W-:Y:S01]  /*1310*/  ISETP.GE.AND P0, PT, R5, c[0x0][0x19c], PT ;  /* 0x0000670005007a0c */ /* 0x000fe20003f06270 */
[----:B------:R1:W-:Y:S01]  /*1320*/  LDGSTS.E.BYPASS.LTC128B.128 [R4+0xa080], [R38.64+0x80], !P1 ;  /* 0x0a08008026047fae */ /* 0x0003e2000c901d4e */
[----:B------:R-:W-:Y:S01]  /*1330*/  ISETP.GE.AND P3, PT, R190, c[0x0][0x19c], PT ;  /* 0x00006700be007a0c */ /* 0x000fe20003f66270 */
[----:B------:R-:W-:Y:S01]  /*1340*/  IMAD R180, R12, 0x4, R3 ;  /* 0x000000040cb47824 */ /* 0x000fe200078e0203 */
[----:B------:R-:W-:Y:S01]  /*1350*/  LOP3.LUT R7, R9, 0x7fffffe, RZ, 0xc0, !PT ;  /* 0x07fffffe09077812 */ /* 0x000fe200078ec0ff */
[----:B------:R2:W-:Y:S01]  /*1360*/  LDGSTS.E.BYPASS.LTC128B.128 [R4+0x7080], [R28.64], !P4 ;  /* 0x070800001c047fae */ /* 0x0005e2000e101d4e */
[C---:B------:R-:W-:Y:S01]  /*1370*/  ISETP.LT.OR P1, PT, R15.reuse, 0x1, P2 ;  /* 0x000000010f00780c */ /* 0x040fe20001721670 */
[----:B------:R-:W-:Y:S01]  /*1380*/  IMAD R208, R24, c[0x0][0x270], RZ ;  /* 0x00009c0018d07a24 */ /* 0x000fe200078e02ff */
[C---:B------:R-:W-:Y:S01]  /*1390*/  ISETP.LT.OR P4, PT, R15.reuse, 0x1, P0 ;  /* 0x000000010f00780c */ /* 0x040fe20000781670 */
[----:B------:R2:W-:Y:S01]  /*13a0*/  LDGSTS.E.BYPASS.LTC128B.128 [R4+0x9080], [R28.64+0x40], !P6 ;  /* 0x090800401c047fae */ /* 0x0005e2000f101d4e */
[C---:B------:R-:W-:Y:S01]  /*13b0*/  ISETP.LT.OR P6, PT, R15.reuse, 0x1, P3 ;  /* 0x000000010f00780c */ /* 0x040fe20001fc1670 */
[----:B------:R-:W-:Y:S01]  /*13c0*/  IMAD.IADD R7, R18, 0x1, -R7 ;  /* 0x0000000112077824 */ /* 0x000fe200078e0a07 */
[C---:B------:R-:W-:Y:S01]  /*13d0*/  ISETP.LT.OR P2, PT, R15.reuse, 0x41, P2 ;  /* 0x000000410f00780c */ /* 0x040fe20001741670 */
[----:B------:R2:W-:Y:S01]  /*13e0*/  LDGSTS.E.BYPASS.LTC128B.128 [R4+0xb080], [R28.64+0x80], !P5 ;  /* 0x0b0800801c047fae */ /* 0x0005e2000e901d4e */
[C---:B------:R-:W-:Y:S01]  /*13f0*/  ISETP.LT.OR P0, PT, R15.reuse, 0x41, P0 ;  /* 0x000000410f00780c */ /* 0x040fe20000701670 */
[----:B------:R-:W-:Y:S01]  /*1400*/  IMAD R180, R180, 0x8, R7 ;  /* 0x00000008b4b47824 */ /* 0x000fe200078e0207 */
[----:B------:R-:W-:Y:S01]  /*1410*/  ISETP.LT.OR P3, PT, R15, 0x41, P3 ;  /* 0x000000410f00780c */ /* 0x000fe20001f61670 */
[----:B------:R-:W-:Y:S01]  /*1420*/  IMAD R15, R37, c[0x0][0x1a8], RZ ;  /* 0x00006a00250f7a24 */ /* 0x000fe200078e02ff */
[----:B------:R-:W-:Y:S01]  /*1430*/  LEA.HI R7, R20, R20, RZ, 0x1 ;  /* 0x0000001414077211 */ /* 0x000fe200078f08ff */
[----:B------:R-:W-:Y:S01]  /*1440*/  IMAD R208, R0, c[0x0][0x274], R208 ;  /* 0x00009d0000d07a24 */ /* 0x000fe200078e02d0 */
[----:B------:R-:W-:Y:S01]  /*1450*/  LOP3.LUT R19, R19, 0xfffffffe, RZ, 0xc0, !PT ;  /* 0xfffffffe13137812 */ /* 0x000fe200078ec0ff */
[----:B------:R-:W-:Y:S01]  /*1460*/  IMAD R15, R36, c[0x0][0x1ac], R15 ;  /* 0x00006b00240f7a24 */ /* 0x000fe200078e020f */
[----:B------:R-:W-:Y:S01]  /*1470*/  LOP3.LUT R178, R7, 0x7fffffe, RZ, 0xc0, !PT ;  /* 0x07fffffe07b27812 */ /* 0x000fe200078ec0ff */
[----:B------:R-:W-:Y:S01]  /*1480*/  IMAD.IADD R209, R35, 0x1, R208 ;  /* 0x0000000123d17824 */ /* 0x000fe200078e02d0 */
[----:B------:R-:W-:Y:S01]  /*1490*/  LOP3.LUT R8, R8, 0xffffffe0, RZ, 0xc0, !PT ;  /* 0xffffffe008087812 */ /* 0x000fe200078ec0ff */
[----:B------:R-:W-:Y:S01]  /*14a0*/  IMAD.MOV.U32 R208, RZ, RZ, R34 ;  /* 0x000000ffffd07224 */ /* 0x000fe200078e0022 */
[----:B------:R-:W-:Y:S01]  /*14b0*/  IADD3 R206, R4, 0xc080, RZ ;  /* 0x0000c08004ce7810 */ /* 0x000fe20007ffe0ff */
[----:B------:R-:W-:Y:S01]  /*14c0*/  IMAD.IADD R178, R20, 0x1, -R178 ;  /* 0x0000000114b27824 */ /* 0x000fe200078e0ab2 */
[----:B------:R-:W-:Y:S01]  /*14d0*/  IADD3 R203, R4, 0x12080, RZ ;  /* 0x0001208004cb7810 */ /* 0x000fe20007ffe0ff */
[----:B-1----:R-:W-:Y:S01]  /*14e0*/  IMAD.IADD R39, R23, 0x1, R14 ;  /* 0x0000000117277824 */ /* 0x002fe200078e020e */
[----:B------:R-:W-:Y:S01]  /*14f0*/  SHF.R.S32.HI R23, RZ, 0x1f, R20 ;  /* 0x0000001fff177819 */ /* 0x000fe20000011414 */
[----:B------:R-:W-:-:S02]  /*1500*/  IMAD.MOV.U32 R38, RZ, RZ, R22 ;  /* 0x000000ffff267224 */ /* 0x000fc400078e0016 */
[----:B------:R-:W-:Y:S01]  /*1510*/  IMAD R32, R30, c[0x0][0x17c], R32 ;  /* 0x00005f001e207a24 */ /* 0x000fe200078e0220 */
[----:B------:R-:W-:Y:S01]  /*1520*/  LEA.HI R23, R23, R20, RZ, 0x3 ;  /* 0x0000001417177211 */ /* 0x000fe200078f18ff */
[----:B------:R-:W-:-:S03]  /*1530*/  IMAD.WIDE.U32 R36, R36, c[0x0][0x1a8], R38 ;  /* 0x00006a0024247a25 */ /* 0x000fc600078e0026 */
[----:B------:R-:W-:Y:S01]  /*1540*/  LOP3.LUT R14, R23, 0xfffffff8, RZ, 0xc0, !PT ;  /* 0xfffffff8170e7812 */ /* 0x000fe200078ec0ff */
[----:B------:R-:W-:Y:S01]  /*1550*/  IMAD.IADD R15, R37, 0x1, R15 ;  /* 0x00000001250f7824 */ /* 0x000fe200078e020f */
[----:B--2---:R-:W-:Y:S01]  /*1560*/  LEA R28, P5, R36, c[0x0][0x190], 0x1 ;  /* 0x00006400241c7a11 */ /* 0x004fe200078a08ff */
[----:B------:R-:W-:Y:S01]  /*1570*/  IMAD.WIDE.U32 R34, R30, c[0x0][0x178], R10 ;  /* 0x00005e001e227a25 */ /* 0x000fe200078e000a */
[----:B------:R-:W-:Y:S02]  /*1580*/  SHF.R.S32.HI R23, RZ, 0x3, R23 ;  /* 0x00000003ff177819 */ /* 0x000fe40000011417 */
[----:B------:R-:W-:Y:S01]  /*1590*/  LEA.HI.X R29, R36, c[0x0][0x194], R15, 0x1, P5 ;  /* 0x00006500241d7a11 */ /* 0x000fe200028f0c0f */
[----:B------:R-:W-:Y:S02]  /*15a0*/  IMAD.IADD R14, R20, 0x1, -R14 ;  /* 0x00000001140e7824 */ /* 0x000fe400078e0a0e */
[----:B------:R-:W-:Y:S02]  /*15b0*/  IMAD.IADD R15, R17, 0x1, -R19 ;  /* 0x00000001110f7824 */ /* 0x000fe400078e0a13 */
[----:B------:R-:W-:Y:S01]  /*15c0*/  IMAD.MOV.U32 R20, RZ, RZ, c[0x0][0x1a8] ;  /* 0x00006a00ff147624 */ /* 0x000fe200078e00ff */
[----:B------:R1:W-:Y:S01]  /*15d0*/  LDGSTS.E.BYPASS.LTC128B.128 [R4+0x80], [R28.64], !P1 ;  /* 0x000800001c047fae */ /* 0x0003e2000c901d4e */
[----:B------:R-:W-:-:S02]  /*15e0*/  IMAD.SHL.U32 R177, R15, 0x400, RZ ;  /* 0x000004000fb17824 */ /* 0x000fc400078e00ff */
[----:B------:R-:W-:Y:S01]  /*15f0*/  IMAD.MOV.U32 R19, RZ, RZ, c[0x0][0x1ac] ;  /* 0x00006b00ff137624 */ /* 0x000fe200078e00ff */
[C---:B------:R-:W-:Y:S01]  /*1600*/  LEA R22, P5, R20.reuse, R28, 0x7 ;  /* 0x0000001c14167211 */ /* 0x040fe200078a38ff */
[--C-:B------:R-:W-:Y:S01]  /*1610*/  IMAD R207, R207, 0x2, R177.reuse ;  /* 0x00000002cfcf7824 */ /* 0x100fe200078e02b1 */
[----:B------:R1:W-:Y:S01]  /*1620*/  LDGSTS.E.BYPASS.LTC128B.128 [R4+0x2080], [R28.64+0x40], !P4 ;  /* 0x020800401c047fae */ /* 0x0003e2000e101d4e */
[C---:B------:R-:W-:Y:S02]  /*1630*/  IMAD R178, R23.reuse, 0x8, R178 ;  /* 0x0000000817b27824 */ /* 0x040fe400078e02b2 */
[----:B------:R-:W-:Y:S01]  /*1640*/  IMAD R177, R23, 0x200, R177 ;  /* 0x0000020017b17824 */ /* 0x000fe200078e02b1 */
[----:B------:R-:W-:Y:S01]  /*1650*/  LEA.HI.X R23, R20, R29, R19, 0x7, P5 ;  /* 0x0000001d14177211 */ /* 0x000fe200028f3c13 */
[----:B------:R-:W-:Y:S01]  /*1660*/  IMAD.IADD R33, R35, 0x1, R32 ;  /* 0x0000000123217824 */ /* 0x000fe200078e0220 */
[----:B------:R-:W-:Y:S01]  /*1670*/  ISETP.GE.AND P5, PT, R10, c[0x0][0x16c], PT ;  /* 0x00005b000a007a0c */ /* 0x000fe20003fa6270 */
[----:B------:R-:W-:Y:S01]  /*1680*/  IMAD.MOV.U32 R32, RZ, RZ, R34 ;  /* 0x000000ffff207224 */ /* 0x000fe200078e0022 */
[--C-:B------:R-:W-:Y:S01]  /*1690*/  SHF.R.S32.HI R19, RZ, 0x1, R7.reuse ;  /* 0x00000001ff137819 */ /* 0x100fe20000011407 */
[----:B------:R-:W-:Y:S01]  /*16a0*/  IMAD R200, R24, c[0x0][0x180], RZ ;  /* 0x0000600018c87a24 */ /* 0x000fe200078e02ff */
[----:B------:R-:W-:Y:S01]  /*16b0*/  SEL R191, RZ, 0x1, P5 ;  /* 0x00000001ffbf7807 */ /* 0x000fe20002800000 */
[----:B------:R-:W-:Y:S01]  /*16c0*/  IMAD.SHL.U32 R179, R18, 0x40, RZ ;  /* 0x0000004012b37824 */ /* 0x000fe200078e00ff */
[----:B------:R-:W-:Y:S01]  /*16d0*/  ISETP.GE.AND P5, PT, R190, c[0x0][0x16c], PT ;  /* 0x00005b00be007a0c */ /* 0x000fe20003fa6270 */
[----:B------:R-:W-:Y:S01]  /*16e0*/  IMAD.SHL.U32 R17, R17, 0x10, RZ ;  /* 0x0000001011117824 */ /* 0x000fe200078e00ff */
[----:B------:R-:W-:Y:S01]  /*16f0*/  SHF.R.S32.HI R7, RZ, 0x1f, R7 ;  /* 0x0000001fff077819 */ /* 0x000fe20000011407 */
[C---:B------:R-:W-:Y:S01]  /*1700*/  IMAD R200, R0.reuse, c[0x0][0x184], R200 ;  /* 0x0000610000c87a24 */ /* 0x040fe200078e02c8 */
[----:B------:R-:W-:Y:S01]  /*1710*/  LOP3.LUT R179, R179, 0x1c0, RZ, 0xc0, !PT ;  /* 0x000001c0b3b37812 */ /* 0x000fe200078ec0ff */
        /* <DEDUP_REMOVED lines=9> */
[----:B------:R-:W-:Y:S01]  /*17b0*/  SHF.R.U32.HI R179, RZ, 0x3, R179 ;  /* 0x00000003ffb37819 */ /* 0x000fe200000116b3 */
[C---:B------:R-:W-:Y:S01]  /*17c0*/  IMAD.WIDE.U32 R200, R198.reuse, c[0x0][0x188], R200 ;  /* 0x00006200c6c87a25 */ /* 0x040fe200078e00c8 */
[----:B------:R-:W-:Y:S01]  /*17d0*/  LOP3.LUT R17, R17, 0x8, R21, 0xf8, !PT ;  /* 0x0000000811117812 */ /* 0x000fe200078ef815 */
[----:B------:R2:W-:Y:S01]  /*17e0*/  LDGSTS.E.BYPASS.LTC128B.128 [R4+0x1080], [R22.64], !P2 ;  /* 0x0108000016047fae */ /* 0x0005e2000d101d4e */
[----:B------:R-:W-:Y:S01]  /*17f0*/  IADD3 R25, R25, R18, R191 ;  /* 0x0000001219197210 */ /* 0x000fe20007ffe0bf */
[----:B------:R-:W-:Y:S01]  /*1800*/  IMAD R187, R198, c[0x0][0x18c], R187 ;  /* 0x00006300c6bb7a24 */ /* 0x000fe200078e02bb */
[----:B------:R-:W-:Y:S01]  /*1810*/  LOP3.LUT R179, R17, R179, RZ, 0x3c, !PT ;  /* 0x000000b311b37212 */ /* 0x000fe200078e3cff */
[----:B------:R-:W-:Y:S01]  /*1820*/  IMAD.U32 R32, RZ, RZ, UR18 ;  /* 0x00000012ff207e24 */ /* 0x000fe2000f8e00ff */
[----:B------:R-:W-:Y:S01]  /*1830*/  LEA.HI R7, R7, R19, RZ, 0x2 ;  /* 0x0000001307077211 */ /* 0x000fe200078f10ff */
[----:B------:R-:W-:Y:S01]  /*1840*/  IMAD.SHL.U32 R18, R12, 0x10, RZ ;  /* 0x000000100c127824 */ /* 0x000fe200078e00ff */
[----:B------:R2:W-:Y:S01]  /*1850*/  LDGSTS.E.BYPASS.LTC128B.128 [R4+0x3080], [R22.64+0x40], !P0 ;  /* 0x0308004016047fae */ /* 0x0005e2000c101d4e */
[----:B------:R-:W-:Y:S01]  /*1860*/  IMAD.U32 R13, RZ, RZ, UR7 ;  /* 0x00000007ff0d7e24 */ /* 0x000fe2000f8e00ff */
[----:B------:R-:W-:Y:S01]  /*1870*/  LEA R17, P1, R32, R200, 0x6 ;  /* 0x000000c820117211 */ /* 0x000fe200078230ff */
[----:B------:R-:W-:Y:S01]  /*1880*/  IMAD.IADD R187, R201, 0x1, R187 ;  /* 0x00000001c9bb7824 */ /* 0x000fe200078e02bb */
[----:B------:R-:W-:Y:S01]  /*1890*/  LOP3.LUT R18, R18, 0x10, RZ, 0xc0, !PT ;  /* 0x0000001012127812 */ /* 0x000fe200078ec0ff */
[----:B------:R-:W-:Y:S01]  /*18a0*/  IMAD R189, R6, c[0x0][0x278], RZ ;  /* 0x00009e0006bd7a24 */ /* 0x000fe200078e02ff */
[----:B------:R-:W-:Y:S01]  /*18b0*/  LOP3.LUT R7, R7, 0xfffffffc, RZ, 0xc0, !PT ;  /* 0xfffffffc07077812 */ /* 0x000fe200078ec0ff */
[----:B------:R-:W-:Y:S01]  /*18c0*/  IMAD R26, R30, c[0x0][0x20c], R26 ;  /* 0x000083001e1a7a24 */ /* 0x000fe200078e021a */
[----:B------:R-:W-:Y:S01]  /*18d0*/  LEA.HI.X R13, R32, R187, R13, 0x6, P1 ;  /* 0x000000bb200d7211 */ /* 0x000fe200008f340d */
[----:B------:R-:W-:Y:S01]  /*18e0*/  IMAD.WIDE.U32 R30, R30, c[0x0][0x208], R10 ;  /* 0x000082001e1e7a25 */ /* 0x000fe200078e000a */
[----:B------:R-:W-:Y:S01]  /*18f0*/  ISETP.GT.AND P1, PT, R2, 0xf, PT ;  /* 0x0000000f0200780c */ /* 0x000fe20003f24270 */
[----:B------:R-:W-:Y:S01]  /*1900*/  UMOV UR18, 0x6 ;  /* 0x0000000600127882 */ /* 0x000fe20000000000 */
[----:B------:R-:W-:Y:S01]  /*1910*/  LOP3.LUT R182, R18, 0x8, R182, 0xf8, !PT ;  /* 0x0000000812b67812 */ /* 0x000fe200078ef8b6 */
[----:B------:R-:W-:Y:S01]  /*1920*/  IMAD.IADD R7, R19, 0x1, -R7 ;  /* 0x0000000113077824 */ /* 0x000fe200078e0a07 */
[C---:B------:R-:W-:Y:S01]  /*1930*/  LEA R18, P4, R17.reuse, c[0x0][0x160], 0x1 ;  /* 0x0000580011127a11 */ /* 0x040fe200078808ff */
[----:B------:R-:W-:Y:S01]  /*1940*/  IMAD R189, R198, c[0x0][0x27c], R189 ;  /* 0x00009f00c6bd7a24 */ /* 0x000fe200078e02bd */
[----:B------:R-:W-:Y:S01]  /*1950*/  ISETP.GE.AND P6, PT, R10, c[0x0][0x1fc], PT ;  /* 0x00007f000a007a0c */ /* 0x000fe20003fc6270 */
[----:B------:R-:W-:Y:S01]  /*1960*/  IMAD.WIDE.U32 R208, R198, c[0x0][0x278], R208 ;  /* 0x00009e00c6d07a25 */ /* 0x000fe200078e00d0 */
[----:B------:R-:W-:Y:S01]  /*1970*/  LEA.HI.X R19, R17, c[0x0][0x164], R13, 0x1, P4 ;  /* 0x0000590011137a11 */ /* 0x000fe200020f0c0d */
[----:B------:R-:W-:Y:S01]  /*1980*/  ULDC.64 UR6, c[0x0][0x208] ;  /* 0x0000820000067ab9 */ /* 0x000fe20000000a00 */
[----:B------:R-:W-:Y:S01]  /*1990*/  ISETP.GE.AND P4, PT, R5, c[0x0][0x1fc], PT ;  /* 0x00007f0005007a0c */ /* 0x000fe20003f86270 */
[----:B------:R-:W-:Y:S01]  /*19a0*/  IMAD.IADD R27, R31, 0x1, R26 ;  /* 0x000000011f1b7824 */ /* 0x000fe200078e021a */
[----:B------:R-:W-:Y:S01]  /*19b0*/  USHF.L.U64.HI UR18, UR6, UR18, UR7 ;  /* 0x0000001206127299 */ /* 0x000fe20008010207 */
[----:B------:R-:W-:Y:S01]  /*19c0*/  IMAD.MOV.U32 R26, RZ, RZ, R30 ;  /* 0x000000ffff1a7224 */ /* 0x000fe200078e001e */
[----:B------:R-:W-:Y:S01]  /*19d0*/  SEL R17, RZ, 0xffffffff, P4 ;  /* 0xffffffffff117807 */ /* 0x000fe20002000000 */
[----:B------:R-:W-:Y:S01]  /*19e0*/  IMAD R24, R24, c[0x0][0x210], RZ ;  /* 0x0000840018187a24 */ /* 0x000fe200078e02ff */
[----:B------:R-:W-:Y:S01]  /*19f0*/  @!P1 IADD3 R13, P4, R208, UR17, RZ ;  /* 0x00000011d00d9c10 */ /* 0x000fe2000ff9e0ff */
[----:B------:R-:W-:Y:S01]  /*1a00*/  IMAD.IADD R189, R209, 0x1, R189 ;  /* 0x00000001d1bd7824 */ /* 0x000fe200078e02bd */
[----:B------:R-:W-:Y:S01]  /*1a10*/  UIADD3 UR7, -UR17, UR11, URZ ;  /* 0x0000000b11077290 */ /* 0x000fe2000fffe13f */
[C---:B------:R-:W-:Y:S01]  /*1a20*/  IMAD R24, R0.reuse, c[0x0][0x214], R24 ;  /* 0x0000850000187a24 */ /* 0x040fe200078e0218 */
[----:B------:R-:W-:Y:S01]  /*1a30*/  SEL R20, RZ, 0x1, P6 ;  /* 0x00000001ff147807 */ /* 0x000fe20003000000 */
[----:B-1----:R-:W-:Y:S01]  /*1a40*/  IMAD.WIDE.U32 R28, R0, c[0x0][0x210], R26 ;  /* 0x00008400001c7a25 */ /* 0x002fe200078e001a */
[----:B------:R-:W-:Y:S01]  /*1a50*/  @!P1 LEA R26, P0, R13, c[0x0][0x258], 0x2 ;  /* 0x000096000d1a9a11 */ /* 0x000fe200078010ff */
[----:B------:R2:W-:Y:S01]  /*1a60*/  LDGSTS.E.BYPASS.LTC128B.128 [R4+0x5080], [R22.64+0x80], !P3 ;  /* 0x0508008016047fae */ /* 0x0005e2000d901d4e */
[----:B------:R-:W-:Y:S01]  /*1a70*/  LOP3.LUT P2, RZ, R25, 0x2, RZ, 0xc0, !PT ;  /* 0x0000000219ff7812 */ /* 0x000fe2000784c0ff */
[----:B------:R-:W-:Y:S01]  /*1a80*/  IMAD.SHL.U32 R0, R17, 0x2, RZ ;  /* 0x0000000211007824 */ /* 0x000fe200078e00ff */
[----:B------:R-:W-:Y:S01]  /*1a90*/  @!P1 IADD3.X R17, R189, UR13, RZ, P4, !PT ;  /* 0x0000000dbd119c10 */ /* 0x000fe2000a7fe4ff */
[C---:B------:R-:W-:Y:S01]  /*1aa0*/  IMAD R212, R6.reuse, c[0x0][0x218], RZ ;  /* 0x0000860006d47a24 */ /* 0x040fe200078e02ff */
[----:B------:R-:W-:Y:S01]  /*1ab0*/  LOP3.LUT P4, RZ, R25, 0x1, RZ, 0xc0, !PT ;  /* 0x0000000119ff7812 */ /* 0x000fe2000788c0ff */
[C---:B------:R-:W-:Y:S01]  /*1ac0*/  IMAD R188, R6.reuse, c[0x0][0x290], RZ ;  /* 0x0000a40006bc7a24 */ /* 0x040fe200078e02ff */
[----:B------:R-:W-:Y:S01]  /*1ad0*/  @!P1 LEA.HI.X R27, R13, c[0x0][0x25c], R17, 0x2, P0 ;  /* 0x000097000d1b9a11 */ /* 0x000fe200000f1411 */
[----:B------:R-:W-:Y:S01]  /*1ae0*/  IMAD R202, R6, c[0x0][0x240], RZ ;  /* 0x0000900006ca7a24 */ /* 0x000fe200078e02ff */
[----:B------:R-:W-:Y:S01]  /*1af0*/  ISETP.GE.AND P0, PT, R190, c[0x0][0x1fc], PT ;  /* 0x00007f00be007a0c */ /* 0x000fe20003f06270 */
[----:B------:R-:W-:Y:S01]  /*1b00*/  IMAD.U32 R33, RZ, RZ, UR19 ;  /* 0x00000013ff217e24 */ /* 0x000fe2000f8e00ff */
[----:B------:R-:W-:Y:S01]  /*1b10*/  LOP3.LUT P6, RZ, R25, 0x4, RZ, 0xc0, !PT ;  /* 0x0000000419ff7812 */ /* 0x000fe200078cc0ff */
[----:B------:R-:W-:Y:S01]  /*1b20*/  IMAD.IADD R25, R29, 0x1, R24 ;  /* 0x000000011d197824 */ /* 0x000fe200078e0218 */
[----:B------:R-:W-:Y:S01]  /*1b30*/  SEL R13, RZ, 0x4, P0 ;  /* 0x00000004ff0d7807 */ /* 0x000fe20000000000 */
[----:B------:R-:W-:Y:S01]  /*1b40*/  IMAD.MOV.U32 R24, RZ, RZ, R28 ;  /* 0x000000ffff187224 */ /* 0x000fe200078e001c */
[----:B------:R-:W-:Y:S01]  /*1b50*/  ISETP.GE.OR P0, PT, R194, UR7, !P4 ;  /* 0x00000007c2007c0c */ /* 0x000fe2000e706670 */
[C---:B------:R-:W-:Y:S01]  /*1b60*/  IMAD R212, R198.reuse, c[0x0][0x21c], R212 ;  /* 0x00008700c6d47a24 */ /* 0x040fe200078e02d4 */
[----:B------:R-:W-:Y:S01]  /*1b70*/  USHF.L.U32 UR19, UR6, 0x6, URZ ;  /* 0x0000000606137899 */ /* 0x000fe2000800063f */
[----:B------:R-:W-:Y:S01]  /*1b80*/  IMAD R188, R198, c[0x0][0x294], R188 ;  /* 0x0000a500c6bc7a24 */ /* 0x000fe200078e02bc */
[----:B------:R-:W-:Y:S01]  /*1b90*/  ISETP.GE.OR P2, PT, R194, UR7, !P2 ;  /* 0x00000007c2007c0c */ /* 0x000fe2000d746670 */
[----:B------:R-:W-:Y:S01]  /*1ba0*/  IMAD R202, R198, c[0x0][0x244], R202 ;  /* 0x00009100c6ca7a24 */ /* 0x000fe200078e02ca */
[----:B------:R-:W-:Y:S01]  /*1bb0*/  ISETP.GE.OR P6, PT, R194, UR7, !P6 ;  /* 0x00000007c2007c0c */ /* 0x000fe2000f7c6670 */
[----:B------:R-:W-:Y:S01]  /*1bc0*/  IMAD.WIDE.U32 R204, R198, c[0x0][0x290], R204 ;  /* 0x0000a400c6cc7a25 */ /* 0x000fe200078e00cc */
[----:B------:R-:W-:Y:S01]  /*1bd0*/  LOP3.LUT R0, R0, 0x2, R20, 0xe2, !PT ;  /* 0x0000000200007812 */ /* 0x000fe200078ee214 */
[----:B------:R-:W-:Y:S01]  /*1be0*/  UIMAD UR6, UR18, UR8, URZ ;  /* 0x00000008120672a4 */ /* 0x000fe2000f8e023f */
[----:B------:R-:W0:Y:S01]  /*1bf0*/  LDGDEPBAR ;  /* 0x00000000000079af */ /* 0x000e220000000000 */
[----:B------:R-:W-:Y:S01]  /*1c00*/  IMAD.WIDE.U32 R196, R198, c[0x0][0x240], R196 ;  /* 0x00009000c6c47a25 */ /* 0x000fe200078e00c4 */
[----:B------:R-:W-:Y:S01]  /*1c10*/  LOP3.LUT R13, R0, R13, RZ, 0xfc, !PT ;  /* 0x0000000d000d7212 */ /* 0x000fe200078efcff */
[----:B------:R-:W-:Y:S01]  /*1c20*/  UIMAD UR6, UR4, UR19, UR6 ;  /* 0x00000013040672a4 */ /* 0x000fe2000f8e0206 */
[----:B------:R1:W-:Y:S01]  /*1c30*/  LDGSTS.E.BYPASS.LTC128B.128 [R4+0xc080], [R18.64], !P0 ;  /* 0x0c08000012047fae */ /* 0x0003e2000c101d4e */
[----:B------:R-:W-:Y:S01]  /*1c40*/  IMAD.WIDE.U32 R198, R198, c[0x0][0x218], R24 ;  /* 0x00008600c6c67a25 */ /* 0x000fe200078e0018 */
[C---:B------:R-:W-:Y:S01]  /*1c50*/  LOP3.LUT P4, RZ, R13.reuse, 0x1, RZ, 0xc0, !PT ;  /* 0x000000010dff7812 */ /* 0x040fe2000788c0ff */
[----:B------:R-:W-:Y:S01]  /*1c60*/  UIADD3 UR4, UR8, 0x1, URZ ;  /* 0x0000000108047890 */ /* 0x000fe2000fffe03f */
[----:B------:R-:W-:Y:S01]  /*1c70*/  LOP3.LUT P3, RZ, R13, 0x2, RZ, 0xc0, !PT ;  /* 0x000000020dff7812 */ /* 0x000fe2000786c0ff */
[----:B------:R-:W-:Y:S01]  /*1c80*/  IMAD.IADD R213, R199, 0x1, R212 ;  /* 0x00000001c7d57824 */ /* 0x000fe200078e02d4 */
[----:B------:R1:W-:Y:S01]  /*1c90*/  LDGSTS.E.BYPASS.LTC128B.128 [R4+0xd080], [R18.64+0x40], !P2 ;  /* 0x0d08004012047fae */ /* 0x0003e2000d101d4e */
[----:B------:R-:W-:Y:S01]  /*1ca0*/  IMAD.U32 R6, RZ, RZ, UR19 ;  /* 0x00000013ff067e24 */ /* 0x000fe2000f8e00ff */
[----:B--2---:R-:W-:Y:S01]  /*1cb0*/  SEL R22, RZ, 0xffffffff, P5 ;  /* 0xffffffffff167807 */ /* 0x004fe20002800000 */
[----:B------:R-:W-:Y:S01]  /*1cc0*/  IMAD.MOV.U32 R212, RZ, RZ, R198 ;  /* 0x000000ffffd47224 */ /* 0x000fe200078e00c6 */
[----:B------:R1:W-:Y:S01]  /*1cd0*/  LDGSTS.E.BYPASS.LTC128B.128 [R4+0xe080], [R18.64+0x80], !P6 ;  /* 0x0e08008012047fae */ /* 0x0003e2000f101d4e */
[C---:B------:R-:W-:Y:S01]  /*1ce0*/  ISETP.GE.OR P5, PT, R194.reuse, UR7, !P4 ;  /* 0x00000007c2007c0c */ /* 0x040fe2000e7a6670 */
[----:B------:R-:W-:Y:S01]  /*1cf0*/  IMAD.IADD R188, R205, 0x1, R188 ;  /* 0x00000001cdbc7824 */ /* 0x000fe200078e02bc */
[----:B------:R-:W-:Y:S01]  /*1d00*/  ISETP.GE.OR P6, PT, R194, UR7, !P3 ;  /* 0x00000007c2007c0c */ /* 0x000fe2000dfc6670 */
[----:B------:R-:W-:Y:S01]  /*1d10*/  IMAD.WIDE.U32 R28, R6, UR8, R212 ;  /* 0x00000008061c7c25 */ /* 0x000fe2000f8e00d4 */
[----:B------:R-:W-:Y:S01]  /*1d20*/  SHF.R.S32.HI R20, RZ, 0x1, R9 ;  /* 0x00000001ff147819 */ /* 0x000fe20000011409 */
[----:B------:R-:W-:Y:S01]  /*1d30*/  UISETP.GE.AND UP0, UPT, UR4, UR9, UPT ;  /* 0x000000090400728c */ /* 0x000fe2000bf06270 */
[----:B------:R-:W-:Y:S01]  /*1d40*/  LOP3.LUT P2, RZ, R13, 0x4, RZ, 0xc0, !PT ;  /* 0x000000040dff7812 */ /* 0x000fe2000784c0ff */
[----:B------:R-:W-:Y:S01]  /*1d50*/  IMAD.IADD R9, R194, 0x1, -R16 ;  /* 0x00000001c2097824 */ /* 0x000fe200078e0a10 */
[----:B------:R-:W-:Y:S01]  /*1d60*/  IADD3 R0, R29, UR6, RZ ;  /* 0x000000061d007c10 */ /* 0x000fe2000fffe0ff */
[----:B------:R-:W-:Y:S01]  /*1d70*/  IMAD.SHL.U32 R13, R3, 0x8, RZ ;  /* 0x00000008030d7824 */ /* 0x000fe200078e00ff */
[----:B------:R-:W-:Y:S01]  /*1d80*/  LEA R24, P0, R28, c[0x0][0x1f0], 0x1 ;  /* 0x00007c001c187a11 */ /* 0x000fe200078008ff */
[----:B------:R-:W-:-:S02]  /*1d90*/  IMAD.IADD R8, R2, 0x1, -R8 ;  /* 0x0000000102087824 */ /* 0x000fc400078e0a08 */
[----:B------:R-:W-:Y:S01]  /*1da0*/  IMAD.MOV.U32 R181, RZ, RZ, 0x10 ;  /* 0x00000010ffb57424 */ /* 0x000fe200078e00ff */
[----:B------:R-:W-:Y:S01]  /*1db0*/  LEA.HI.X R25, R28, c[0x0][0x1f4], R0, 0x1, P0 ;  /* 0x00007d001c197a11 */ /* 0x000fe200000f0c00 */
[----:B------:R-:W-:Y:S01]  /*1dc0*/  @!P1 IMAD.SHL.U32 R0, R2, 0x10, RZ ;  /* 0x0000001002009824 */ /* 0x000fe200078e00ff */
[----:B------:R-:W-:Y:S01]  /*1dd0*/  LOP3.LUT R13, R13, 0x18, RZ, 0xc0, !PT ;  /* 0x000000180d0d7812 */ /* 0x000fe200078ec0ff */
[----:B------:R-:W-:Y:S01]  /*1de0*/  IMAD.SHL.U32 R183, R12, 0x8, RZ ;  /* 0x000000080cb77824 */ /* 0x000fe200078e00ff */
[C---:B------:R-:W-:Y:S01]  /*1df0*/  LOP3.LUT P0, RZ, R20.reuse, 0x2, RZ, 0xc0, !PT ;  /* 0x0000000214ff7812 */ /* 0x040fe2000780c0ff */
[----:B------:R-:W-:Y:S01]  /*1e00*/  IMAD.SHL.U32 R20, R20, 0x40, RZ ;  /* 0x0000004014147824 */ /* 0x000fe200078e00ff */
[----:B------:R2:W-:Y:S01]  /*1e10*/  @!P1 LDGSTS.E.BYPASS.LTC128B.128 [R0+0x18080], [R26.64] ;  /* 0x180800001a009fae */ /* 0x0005e2000b901d4e */
[----:B------:R-:W-:Y:S01]  /*1e20*/  IMAD R179, R12, 0x200, R179 ;  /* 0x000002000cb37824 */ /* 0x000fe200078e02b3 */
[----:B------:R-:W-:Y:S01]  /*1e30*/  SEL R173, R181, 0xfffffff0, !P0 ;  /* 0xfffffff0b5ad7807 */ /* 0x000fe20004000000 */
[----:B------:R-:W-:Y:S01]  /*1e40*/  IMAD.SHL.U32 R178, R178, 0x20, RZ ;  /* 0x00000020b2b27824 */ /* 0x000fe200078e00ff */
[----:B------:R-:W0:Y:S01]  /*1e50*/  LDGDEPBAR ;  /* 0x00000000000079af */ /* 0x000e220000000000 */
[----:B------:R-:W-:Y:S01]  /*1e60*/  LOP3.LUT P0, RZ, R7, 0x2, RZ, 0xc0, !PT ;  /* 0x0000000207ff7812 */ /* 0x000fe2000780c0ff */
[----:B-1----:R-:W-:Y:S01]  /*1e70*/  IMAD.SHL.U32 R19, R9, 0x40, RZ ;  /* 0x0000004009137824 */ /* 0x002fe200078e00ff */
[----:B------:R-:W-:Y:S01]  /*1e80*/  LOP3.LUT R20, R20, 0xc0, RZ, 0xc0, !PT ;  /* 0x000000c014147812 */ /* 0x000fe200078ec0ff */
[----:B------:R1:W-:Y:S01]  /*1e90*/  LDGSTS.E.BYPASS.LTC128B.128 [R4+0x12080], [R24.64], !P5 ;  /* 0x1208000018047fae */ /* 0x0003e2000e901d4e */
[----:B------:R-:W-:Y:S01]  /*1ea0*/  IADD3 R17, P5, R204, UR17, RZ ;  /* 0x00000011cc117c10 */ /* 0x000fe2000ffbe0ff */
[----:B------:R-:W-:Y:S01]  /*1eb0*/  IMAD.SHL.U32 R22, R22, 0x2, RZ ;  /* 0x0000000216167824 */ /* 0x000fe200078e00ff */
[----:B------:R-:W-:Y:S01]  /*1ec0*/  LOP3.LUT R19, R19, 0x1c0, RZ, 0xc0, !PT ;  /* 0x000001c013137812 */ /* 0x000fe200078ec0ff */
[----:B------:R1:W-:Y:S01]  /*1ed0*/  LDGSTS.E.BYPASS.LTC128B.128 [R4+0x13080], [R24.64+0x40], !P6 ;  /* 0x1308004018047fae */ /* 0x0003e2000f101d4e */
[----:B------:R-:W-:Y:S01]  /*1ee0*/  ISETP.GE.OR P6, PT, R194, UR7, !P2 ;  /* 0x00000007c2007c0c */ /* 0x000fe2000d7c6670 */
[----:B------:R-:W-:Y:S01]  /*1ef0*/  IMAD.MOV.U32 R172, RZ, RZ, 0x20 ;  /* 0x00000020ffac7424 */ /* 0x000fe200078e00ff */
[----:B------:R-:W-:Y:S01]  /*1f00*/  SHF.R.U32.HI R18, RZ, 0x3, R19 ;  /* 0x00000003ff127819 */ /* 0x000fe20000011613 */
[----:B------:R-:W-:Y:S01]  /*1f10*/  IMAD.IADD R202, R197, 0x1, R202 ;  /* 0x00000001c5ca7824 */ /* 0x000fe200078e02ca */
[----:B------:R-:W-:-:S02]  /*1f20*/  LOP3.LUT R183, R183, 0x8, RZ, 0xc0, !PT ;  /* 0x00000008b7b77812 */ /* 0x000fc400078ec0ff */
[----:B------:R-:W-:Y:S01]  /*1f30*/  LOP3.LUT R18, R18, R19, R13, 0x1e, !PT ;  /* 0x0000001312127212 */ /* 0x000fe200078e1e0d */
[----:B------:R-:W-:Y:S01]  /*1f40*/  IMAD.SHL.U32 R19, R14, 0x40, RZ ;  /* 0x000000400e137824 */ /* 0x000fe200078e00ff */
[----:B------:R-:W-:Y:S02]  /*1f50*/  LOP3.LUT R21, R20, 0x8, R21, 0xf8, !PT ;  /* 0x0000000814157812 */ /* 0x000fe400078ef815 */
[----:B------:R-:W-:Y:S01]  /*1f60*/  SHF.R.U32.HI R20, RZ, 0x3, R20 ;  /* 0x00000003ff147819 */ /* 0x000fe20000011614 */
[----:B------:R-:W-:Y:S01]  /*1f70*/  IMAD.IADD R207, R207, 0x1, R18 ;  /* 0x00000001cfcf7824 */ /* 0x000fe200078e0212 */
[----:B------:R-:W-:Y:S01]  /*1f80*/  LOP3.LUT R19, R19, 0x1c0, RZ, 0xc0, !PT ;  /* 0x000001c013137812 */ /* 0x000fe200078ec0ff */
[----:B------:R1:W-:Y:S01]  /*1f90*/  LDGSTS.E.BYPASS.LTC128B.128 [R4+0x14080], [R24.64+0x80], !P6 ;  /* 0x1408008018047fae */ /* 0x0003e2000f101d4e */
[----:B--2---:R-:W-:Y:S01]  /*1fa0*/  IADD3.X R0, R188, UR13, RZ, P5, !PT ;  /* 0x0000000dbc007c10 */ /* 0x004fe2000affe4ff */
[----:B------:R-:W-:Y:S01]  /*1fb0*/  IMAD.SHL.U32 R18, R7, 0x40, RZ ;  /* 0x0000004007127824 */ /* 0x000fe200078e00ff */
[----:B------:R-:W-:Y:S01]  /*1fc0*/  LEA R16, P5, R17, c[0x0][0x280], 0x2 ;  /* 0x0000a00011107a11 */ /* 0x000fe200078a10ff */
[----:B------:R-:W-:Y:S01]  /*1fd0*/  IMAD.SHL.U32 R207, R207, 0x2, RZ ;  /* 0x00000002cfcf7824 */ /* 0x000fe200078e00ff */
[----:B------:R-:W-:-:S02]  /*1fe0*/  LOP3.LUT P6, RZ, R14, 0x4, RZ, 0xc0, !PT ;  /* 0x000000040eff7812 */ /* 0x000fc400078cc0ff */
[----:B------:R-:W-:Y:S01]  /*1ff0*/  LEA.HI.X R17, R17, c[0x0][0x284], R0, 0x2, P5 ;  /* 0x0000a10011117a11 */ /* 0x000fe200028f1400 */
[----:B------:R-:W-:Y:S01]  /*2000*/  @!P1 IMAD.SHL.U32 R0, R2, 0x10, RZ ;  /* 0x0000001002009824 */ /* 0x000fe200078e00ff */
[----:B------:R-:W-:Y:S02]  /*2010*/  LOP3.LUT P5, RZ, R14, 0x2, RZ, 0xc0, !PT ;  /* 0x000000020eff7812 */ /* 0x000fe400078ac0ff */
[----:B------:R-:W-:Y:S02]  /*2020*/  SHF.R.S32.HI R14, RZ, 0x1f, R8 ;  /* 0x0000001fff0e7819 */ /* 0x000fe40000011408 */
[----:B------:R-:W-:Y:S01]  /*2030*/  SEL R174, R181, 0xfffffff0, !P5 ;  /* 0xfffffff0b5ae7807 */ /* 0x000fe20006800000 */
[----:B------:R2:W-:Y:S01]  /*2040*/  @!P1 LDGSTS.E.BYPASS.LTC128B.128 [R0+0x18280], [R16.64] ;  /* 0x1828000010009fae */ /* 0x0005e2000b901d4e */
[----:B------:R-:W-:Y:S02]  /*2050*/  LEA.HI R7, R14, R8, RZ, 0x2 ;  /* 0x000000080e077211 */ /* 0x000fe400078f10ff */
[----:B------:R-:W-:Y:S01]  /*2060*/  PLOP3.LUT P5, PT, PT, PT, UP0, 0x80, 0x0 ;  /* 0x000000000000781c */ /* 0x000fe20003faf008 */
[----:B------:R-:W0:Y:S01]  /*2070*/  LDGDEPBAR ;  /* 0x00000000000079af */ /* 0x000e220000000000 */
[----:B------:R-:W-:-:S02]  /*2080*/  LOP3.LUT R14, R18, 0xc0, RZ, 0xc0, !PT ;  /* 0x000000c0120e7812 */ /* 0x000fc400078ec0ff */
[----:B------:R-:W-:Y:S01]  /*2090*/  SHF.R.U32.HI R12, RZ, 0x3, R19 ;  /* 0x00000003ff0c7819 */ /* 0x000fe20000011613 */
[----:B------:R-:W0:Y:S01]  /*20a0*/  LDGDEPBAR ;  /* 0x00000000000079af */ /* 0x000e220000000000 */
[----:B------:R-:W-:Y:S02]  /*20b0*/  LOP3.LUT R20, R21, R20, RZ, 0x3c, !PT ;  /* 0x0000001415147212 */ /* 0x000fe400078e3cff */
[----:B------:R-:W-:Y:S02]  /*20c0*/  LOP3.LUT R12, R12, R19, R183, 0x1e, !PT ;  /* 0x000000130c0c7212 */ /* 0x000fe400078e1eb7 */
[----:B------:R-:W-:Y:S01]  /*20d0*/  SHF.R.S32.HI R192, RZ, 0x2, R7 ;  /* 0x00000002ffc07819 */ /* 0x000fe20000011407 */
[----:B------:R-:W-:Y:S01]  /*20e0*/  IMAD.U32 R180, R180, 0x20, R20 ;  /* 0x00000020b4b47824 */ /* 0x000fe200078e0014 */
[----:B------:R-:W-:Y:S01]  /*20f0*/  LOP3.LUT R191, R22, 0x2, R191, 0xe2, !PT ;  /* 0x0000000216bf7812 */ /* 0x000fe200078ee2bf */
[----:B------:R-:W-:Y:S01]  /*2100*/  IMAD.IADD R177, R177, 0x1, R12 ;  /* 0x00000001b1b17824 */ /* 0x000fe200078e020c */
[----:B------:R-:W-:Y:S01]  /*2110*/  SEL R172, R172, 0xffffffe0, !P6 ;  /* 0xffffffe0acac7807 */ /* 0x000fe20007000000 */
[----:B------:R-:W-:Y:S01]  /*2120*/  IMAD R192, R15, 0x10, R192 ;  /* 0x000000100fc07824 */ /* 0x000fe200078e02c0 */
[----:B------:R-:W-:-:S02]  /*2130*/  SEL R181, R181, 0xfffffff0, !P0 ;  /* 0xfffffff0b5b57807 */ /* 0x000fc40004000000 */
        /* <DEDUP_REMOVED lines=35> */
.L_x_1068:
[----:B------:R-:W-:Y:S05]  /*2370*/  BSYNC B0 ;  /* 0x0000000000007941 */ /* 0x000fea0003800000 */
.L_x_1067:
        /* <DEDUP_REMOVED lines=85> */
.L_x_1087:
        /* <DEDUP_REMOVED lines=173> */
.L_x_1071:
[----:B------:R-:W-:Y:S04]  /*33a0*/  MOV R4, 0x1 ;  /* 0x0000000100047802 */ /* 0x000fe80000000f00 */
[----:B------:R-:W-:Y:S11]  /*33b0*/  ISETP.NE.AND P0, PT, R4, c[0x0][0x2a8], PT ;  /* 0x0000aa0004007a0c */ /* 0x000ff60003f05270 */
[----:B------:R-:W-:Y:S02]  /*33c0*/  @!UPT UIADD3 URZ, URZ, URZ, URZ ;  /* 0x0000003f3f3ff290 */ /* 0x000fe4000fffe03f */
[----:B------:R-:W-:Y:S05]  /*33d0*/  @P0 IMAD.HI.U32 R4, R6, c[0x0][0x2ac], RZ ;  /* 0x0000ab0006040a27 */ /* 0x000fea00078e00ff */
[----:B------:R-:W-:Y:S02]  /*33e0*/  @P0 SHF.R.U32.HI R6, RZ, c[0x0][0x2b0], R4 ;  /* 0x0000ac00ff060a19 */ /* 0x000fe40000011604 */
.L_x_1072:
[----:B------:R-:W-:Y:S05]  /*33f0*/  BSYNC B0 ;  /* 0x0000000000007941 */ /* 0x000fea0003800000 */
.L_x_1070:
[----:B------:R-:W-:Y:S04]  /*3400*/  IMAD.MOV.U32 R4, RZ, RZ, c[0x0][0x2a8] ;  /* 0x0000aa00ff047624 */ /* 0x000fe800078e00ff */
[----:B------:R-:W-:Y:S02]  /*3410*/  IMAD R4, R6, R4, -UR12 ;  /* 0x8000000c06047e24 */ /* 0x000fe4000f8e0204 */
[----:B------:R-:W-:Y:S03]  /*3420*/  IMAD.IADD R6, R214, 0x1, R5 ;  /* 0x00000001d6067824 */ /* 0x000fe600078e0205 */
[----:B------:R-:W-:Y:S04]  /*3430*/  IADD3 R248, -R211, R4, RZ ;  /* 0x00000004d3f87210 */ /* 0x000fe80007ffe1ff */
[----:B------:R-:W-:Y:S02]  /*3440*/  IADD3 R4, R248, c[0x0][0x2a8], RZ ;  /* 0x0000aa00f8047a10 */ /* 0x000fe40007ffe0ff */
[----:B------:R-:W-:Y:S02]  /*3450*/  IMNMX R248, R6, R248, !PT ;  /* 0x000000f806f87217 */ /* 0x000fe40007800200 */
[----:B------:R-:W-:Y:S02]  /*3460*/  IMNMX R247, R247, R4, PT ;  /* 0x00000004f7f77217 */ /* 0x000fe40003800200 */
.L_x_1069:
        /* <DEDUP_REMOVED lines=18> */
.L_x_1075:
[----:B------:R-:W-:Y:S04]  /*3590*/  MOV R4, 0x1 ;  /* 0x0000000100047802 */ /* 0x000fe80000000f00 */
[----:B------:R-:W-:Y:S11]  /*35a0*/  ISETP.NE.AND P0, PT, R4, c[0x0][0x2a8], PT ;  /* 0x0000aa0004007a0c */ /* 0x000ff60003f05270 */
[----:B------:R-:W-:Y:S02]  /*35b0*/  @!UPT UIADD3 URZ, URZ, URZ, URZ ;  /* 0x0000003f3f3ff290 */ /* 0x000fe4000fffe03f */
[----:B------:R-:W-:Y:S05]  /*35c0*/  @P0 IMAD.HI.U32 R4, R6, c[0x0][0x2ac], RZ ;  /* 0x0000ab0006040a27 */ /* 0x000fea00078e00ff */
[----:B------:R-:W-:Y:S02]  /*35d0*/  @P0 SHF.R.U32.HI R6, RZ, c[0x0][0x2b0], R4 ;  /* 0x0000ac00ff060a19 */ /* 0x000fe40000011604 */
.L_x_1076:
[----:B------:R-:W-:Y:S05]  /*35e0*/  BSYNC B0 ;  /* 0x0000000000007941 */ /* 0x000fea0003800000 */
.L_x_1074:
[----:B------:R-:W-:Y:S04]  /*35f0*/  IMAD.MOV.U32 R4, RZ, RZ, c[0x0][0x2a8] ;  /* 0x0000aa00ff047624 */ /* 0x000fe800078e00ff */
[----:B------:R-:W-:Y:S04]  /*3600*/  IMAD R6, R6, R4, -UR12 ;  /* 0x8000000c06067e24 */ /* 0x000fe8000f8e0204 */
[----:B------:R-:W-:Y:S05]  /*3610*/  IMAD.IADD R6, R6, 0x1, -R211 ;  /* 0x0000000106067824 */ /* 0x000fea00078e0ad3 */
[----:B------:R-:W-:Y:S02]  /*3620*/  IADD3 R4, R6, c[0x0][0x2a8], RZ ;  /* 0x0000aa0006047a10 */ /* 0x000fe40007ffe0ff */
[----:B------:R-:W-:Y:S02]  /*3630*/  IMNMX R242, R242, R6, !PT ;  /* 0x00000006f2f27217 */ /* 0x000fe40007800200 */
[----:B------:R-:W-:Y:S02]  /*3640*/  IMNMX R240, R240, R4, PT ;  /* 0x00000004f0f07217 */ /* 0x000fe40003800200 */
.L_x_1073:
        /* <DEDUP_REMOVED lines=18> */
.L_x_1079:
[----:B------:R-:W-:Y:S04]  /*3770*/  MOV R4, 0x1 ;  /* 0x0000000100047802 */ /* 0x000fe80000000f00 */
[----:B------:R-:W-:Y:S11]  /*3780*/  ISETP.NE.AND P0, PT, R4, c[0x0][0x2a8], PT ;  /* 0x0000aa0004007a0c */ /* 0x000ff60003f05270 */
[----:B------:R-:W-:Y:S02]  /*3790*/  @!UPT UIADD3 URZ, URZ, URZ, URZ ;  /* 0x0000003f3f3ff290 */ /* 0x000fe4000fffe03f */
[----:B------:R-:W-:Y:S05]  /*37a0*/  @P0 IMAD.HI.U32 R4, R6, c[0x0][0x2ac], RZ ;  /* 0x0000ab0006040a27 */ /* 0x000fea00078e00ff */
[----:B------:R-:W-:Y:S02]  /*37b0*/  @P0 SHF.R.U32.HI R6, RZ, c[0x0][0x2b0], R4 ;  /* 0x0000ac00ff060a19 */ /* 0x000fe40000011604 */
.L_x_1080:
[----:B------:R-:W-:Y:S05]  /*37c0*/  BSYNC B0 ;  /* 0x0000000000007941 */ /* 0x000fea0003800000 */
.L_x_1078:
[----:B------:R-:W-:Y:S04]  /*37d0*/  IMAD.MOV.U32 R4, RZ, RZ, c[0x0][0x2a8] ;  /* 0x0000aa00ff047624 */ /* 0x000fe800078e00ff */
[----:B------:R-:W-:Y:S04]  /*37e0*/  IMAD R6, R6, R4, -UR12 ;  /* 0x8000000c06067e24 */ /* 0x000fe8000f8e0204 */
[----:B------:R-:W-:Y:S05]  /*37f0*/  IMAD.IADD R6, R6, 0x1, -R211 ;  /* 0x0000000106067824 */ /* 0x000fea00078e0ad3 */
[----:B------:R-:W-:Y:S02]  /*3800*/  IADD3 R4, R6, c[0x0][0x2a8], RZ ;  /* 0x0000aa0006047a10 */ /* 0x000fe40007ffe0ff */
[----:B------:R-:W-:Y:S02]  /*3810*/  IMNMX R239, R239, R6, !PT ;  /* 0x00000006efef7217 */ /* 0x000fe40007800200 */
[----:B------:R-:W-:Y:S02]  /*3820*/  IMNMX R237, R237, R4, PT ;  /* 0x00000004eded7217 */ /* 0x000fe40003800200 */
.L_x_1077:
        /* <DEDUP_REMOVED lines=18> */
.L_x_1083:
[----:B------:R-:W-:Y:S04]  /*3950*/  MOV R4, 0x1 ;  /* 0x0000000100047802 */ /* 0x000fe80000000f00 */
[----:B------:R-:W-:Y:S11]  /*3960*/  ISETP.NE.AND P0, PT, R4, c[0x0][0x2a8], PT ;  /* 0x0000aa0004007a0c */ /* 0x000ff60003f05270 */
[----:B------:R-:W-:Y:S02]  /*3970*/  @!UPT UIADD3 URZ, URZ, URZ, URZ ;  /* 0x0000003f3f3ff290 */ /* 0x000fe4000fffe03f */
[----:B------:R-:W-:Y:S05]  /*3980*/  @P0 IMAD.HI.U32 R4, R5, c[0x0][0x2ac], RZ ;  /* 0x0000ab0005040a27 */ /* 0x000fea00078e00ff */
[----:B------:R-:W-:Y:S02]  /*3990*/  @P0 SHF.R.U32.HI R5, RZ, c[0x0][0x2b0], R4 ;  /* 0x0000ac00ff050a19 */ /* 0x000fe40000011604 */
.L_x_1084:
[----:B------:R-:W-:Y:S05]  /*39a0*/  BSYNC B0 ;  /* 0x0000000000007941 */ /* 0x000fea0003800000 */
.L_x_1082:
[----:B------:R-:W-:Y:S04]  /*39b0*/  IMAD.MOV.U32 R4, RZ, RZ, c[0x0][0x2a8] ;  /* 0x0000aa00ff047624 */ /* 0x000fe800078e00ff */
[----:B------:R-:W-:Y:S04]  /*39c0*/  IMAD R5, R5, R4, -UR12 ;  /* 0x8000000c05057e24 */ /* 0x000fe8000f8e0204 */
[----:B------:R-:W-:Y:S05]  /*39d0*/  IMAD.IADD R5, R5, 0x1, -R211 ;  /* 0x0000000105057824 */ /* 0x000fea00078e0ad3 */
[----:B------:R-:W-:Y:S02]  /*39e0*/  IADD3 R4, R5, c[0x0][0x2a8], RZ ;  /* 0x0000aa0005047a10 */ /* 0x000fe40007ffe0ff */
[----:B------:R-:W-:Y:S02]  /*39f0*/  IMNMX R235, R235, R5, !PT ;  /* 0x00000005ebeb7217 */ /* 0x000fe40007800200 */
[----:B------:R-:W-:Y:S02]  /*3a00*/  IMNMX R236, R236, R4, PT ;  /* 0x00000004ecec7217 */ /* 0x000fe40003800200 */
.L_x_1081:
        /* <DEDUP_REMOVED lines=54> */
.L_x_1085:
        /* <DEDUP_REMOVED lines=554> */
.L_x_1086:
        /* <DEDUP_REMOVED lines=239> */
.L_x_1066:
[----:B------:R-:W-:Y:S05]  /*6f00*/  @P2 EXIT ;  /* 0x000000000000294d */ /* 0x000fea0003800000 */
[----:B------:R-:W-:-:S04]  /*6f10*/  ISETP.NE.U32.AND P2, PT, RZ, c[0x0][0x360], PT ;  /* 0x0000d800ff007a0c */ /* 0x000fc80003f45070 */
[----:B------:R-:W-:-:S13]  /*6f20*/  ISETP.NE.AND.EX P2, PT, RZ, c[0x0][0x364], PT, P2 ;  /* 0x0000d900ff007a0c */ /* 0x000fda0003f45320 */
[----:B------:R-:W-:-:S04]  /*6f30*/  @P2 IMAD.MOV.U32 R0, RZ, RZ, 0x4 ;  /* 0x00000004ff002424 */ /* 0x000fc800078e00ff */
[----:B------:R-:W-:-:S06]  /*6f40*/  @P2 IMAD.WIDE R2, R195, R0, c[0x0][0x360] ;  /* 0x0000d800c3022625 */ /* 0x000fcc00078e0200 */
[----:B------:R2:W3:Y:S01]  /*6f50*/  @P2 LDG.E R2, [R2.64] ;  /* 0x0000000e02022981 */ /* 0x0004e2000c1e1900 */
[----:B------:R-:W-:-:S03]  /*6f60*/  UIMAD UR6, UR5, 0x3000, URZ ;  /* 0x00003000050678a4 */ /* 0x000fc6000f8e023f */
[----:B------:R-:W4:Y:S01]  /*6f70*/  S2R R4, SR_CTAID.Y ;  /* 0x0000000000047919 */ /* 0x000f220000002600 */
[----:B------:R-:W-:-:S03]  /*6f80*/  USHF.R.S32.HI UR4, URZ, 0x1f, UR6 ;  /* 0x0000001f3f047899 */ /* 0x000fc60008011406 */
[----:B-1----:R-:W1:Y:S01]  /*6f90*/  S2R R8, SR_TID.X ;  /* 0x0000000000087919 */ /* 0x002e620000002100 */
[----:B--2---:R-:W-:-:S03]  /*6fa0*/  MOV R3, 0x1 ;  /* 0x0000000100037802 */ /* 0x004fc60000000f00 */
[----:B------:R-:W-:Y:S01]  /*6fb0*/  BAR.SYNC.DEFER_BLOCKING 0x1, 0x100 ;  /* 0x0044000000007b1d */ /* 0x000fe20000010000 */
[----:B------:R-:W-:Y:S01]  /*6fc0*/  ISETP.NE.AND P0, PT, R3, c[0x0][0x338], PT ;  /* 0x0000ce0003007a0c */ /* 0x000fe20003f05270 */
[----:B---3--:R-:W-:-:S05]  /*6fd0*/  @P2 IMAD R2, R195, 0x80, R2 ;  /* 0x00000080c3022824 */ /* 0x008fca00078e0202 */
[----:B------:R-:W-:-:S04]  /*6fe0*/  @P2 SHF.R.S32.HI R0, RZ, 0x1f, R2 ;  /* 0x0000001fff002819 */ /* 0x000fc80000011402 */
[----:B------:R-:W-:-:S04]  /*6ff0*/  @P2 LEA.HI R0, R0, R2, RZ, 0x7 ;  /* 0x0000000200002211 */ /* 0x000fc800078f38ff */
[----:B------:R-:W-:Y:S01]  /*7000*/  @P2 SHF.R.S32.HI R6, RZ, 0x7, R0 ;  /* 0x00000007ff062819 */ /* 0x000fe20000011400 */
[----:B----4-:R-:W-:-:S04]  /*7010*/  @P0 IMAD.HI.U32 R0, R4, c[0x0][0x33c], RZ ;  /* 0x0000cf0004000a27 */ /* 0x010fc800078e00ff */
[----:B------:R-:W-:Y:S01]  /*7020*/  @P2 IMAD R6, R6, 0x3000, RZ ;  /* 0x0000300006062824 */ /* 0x000fe200078e02ff */
[----:B------:R-:W-:Y:S02]  /*7030*/  @P0 SHF.R.U32.HI R4, RZ, c[0x0][0x340], R0 ;  /* 0x0000d000ff040a19 */ /* 0x000fe40000011600 */
[----:B-1----:R-:W-:Y:S02]  /*7040*/  SHF.R.S32.HI R0, RZ, 0x1f, R8 ;  /* 0x0000001fff007819 */ /* 0x002fe40000011408 */
        /* <DEDUP_REMOVED lines=125> */
.L_x_1088:
        /* <DEDUP_REMOVED lines=14> */
.L_x_1428:


//--------------------- .text._ZN7cutlass13device_kernelIN5flash19enable_sm80_to_sm89INS1_16FlashAttnBwdSm80INS1_25CollectiveMainloopBwdSm80ILi2ELi2EN4cute5tupleIJNS5_1CILi64EEENS7_ILi128EEENS7_ILi96EEEEEENS_10bfloat16_tEfNS_4arch4Sm80ELb0ELb1ELb1ELb1ELb1ELb0ELb0ELb0ELi2ELi2ELi4ELi2ELb0EEENS1_24CollectiveEpilogueBwdGQAISB_fSE_Li256ELb1ELb1EEENS1_19SingleTileSchedulerILb1ELb0ELb0ELi128EEEEEEEEEvNT_6ParamsE --------------------------
	.section	.text._ZN7cutlass13device_kernelIN5flash19enable_sm80_to_sm89INS1_16FlashAttnBwdSm80INS1_25CollectiveMainloopBwdSm80ILi2ELi2EN4cute5tupleIJNS5_1CILi64EEENS7_ILi128EEENS7_ILi96EEEEEENS_10bfloat16_tEfNS_4arch4Sm80ELb0ELb1ELb1ELb1ELb1ELb0ELb0ELb0ELi2ELi2ELi4ELi2ELb0EEENS1_24CollectiveEpilogueBwdGQAISB_fSE_Li256ELb1ELb1EEENS1_19SingleTileSchedulerILb1ELb0ELb0ELi128EEEEEEEEEvNT_6ParamsE,"ax",@progbits
	.sectioninfo	@"SHI_REGISTERS=255"
	.align	128
.text._ZN7cutlass13device_kernelIN5flash19enable_sm80_to_sm89INS1_16FlashAttnBwdSm80INS1_25CollectiveMainloopBwdSm80ILi2ELi2EN4cute5tupleIJNS5_1CILi64EEENS7_ILi128EEENS7_ILi96EEEEEENS_10bfloat16_tEfNS_4arch4Sm80ELb0ELb1ELb1ELb1ELb1ELb0ELb0ELb0ELi2ELi2ELi4ELi2ELb0EEENS1_24CollectiveEpilogueBwdGQAISB_fSE_Li256ELb1ELb1EEENS1_19SingleTileSchedulerILb1ELb0ELb0ELi128EEEEEEEEEvNT_6ParamsE:
        .type           _ZN7cutlass13device_kernelIN5flash19enable_sm80_to_sm89INS1_16FlashAttnBwdSm80INS1_25CollectiveMainloopBwdSm80ILi2ELi2EN4cute5tupleIJNS5_1CILi64EEENS7_ILi128EEENS7_ILi96EEEEEENS_10bfloat16_tEfNS_4arch4Sm80ELb0ELb1ELb1ELb1ELb1ELb0ELb0ELb0ELi2ELi2ELi4ELi2ELb0EEENS1_24CollectiveEpilogueBwdGQAISB_fSE_Li256ELb1ELb1EEENS1_19SingleTileSchedulerILb1ELb0ELb0ELi128EEEEEEEEEvNT_6ParamsE,@function
        .size           _ZN7cutlass13device_kernelIN5flash19enable_sm80_to_sm89INS1_16FlashAttnBwdSm80INS1_25CollectiveMainloopBwdSm80ILi2ELi2EN4cute5tupleIJNS5_1CILi64EEENS7_ILi128EEENS7_ILi96EEEEEENS_10bfloat16_tEfNS_4arch4Sm80ELb0ELb1ELb1ELb1ELb1ELb0ELb0ELb0ELi2ELi2ELi4ELi2ELb0EEENS1_24CollectiveEpilogueBwdGQAISB_fSE_Li256ELb1ELb1EEENS1_19SingleTileSchedulerILb1ELb0ELb0ELi128EEEEEEEEEvNT_6ParamsE,(.L_x_1429 - _ZN7cutlass13device_kernelIN5flash19enable_sm80_to_sm89INS1_16FlashAttnBwdSm80INS1_25CollectiveMainloopBwdSm80ILi2ELi2EN4cute5tupleIJNS5_1CILi64EEENS7_ILi128EEENS7_ILi96EEEEEENS_10bfloat16_tEfNS_4arch4Sm80ELb0ELb1ELb1ELb1ELb1ELb0ELb0ELb0ELi2ELi2ELi4ELi2ELb0EEENS1_24CollectiveEpilogueBwdGQAISB_fSE_Li256ELb1ELb1EEENS1_19SingleTileSchedulerILb1ELb0ELb0ELi128EEEEEEEEEvNT_6ParamsE)
        .other          _ZN7cutlass13device_kernelIN5flash19enable_sm80_to_sm89INS1_16FlashAttnBwdSm80INS1_25CollectiveMainloopBwdSm80ILi2ELi2EN4cute5tupleIJNS5_1CILi64EEENS7_ILi128EEENS7_ILi96EEEEEENS_10bfloat16_tEfNS_4arch4Sm80ELb0ELb1ELb1ELb1ELb1ELb0ELb0ELb0ELi2ELi2ELi4ELi2ELb0EEENS1_24CollectiveEpilogueBwdGQAISB_fSE_Li256ELb1ELb1EEENS1_19SingleTileSchedulerILb1ELb0ELb0ELi128EEEEEEEEEvNT_6ParamsE,@"STO_CUDA_ENTRY STV_DEFAULT"
_ZN7cutlass13device_kernelIN5flash19enable_sm80_to_sm89INS1_16FlashAttnBwdSm80INS1_25CollectiveMainloopBwdSm80ILi2ELi2EN4cute5tupleIJNS5_1CILi64EEENS7_ILi128EEENS7_ILi96EEEEEENS_10bfloat16_tEfNS_4arch4Sm80ELb0ELb1ELb1ELb1ELb1ELb0ELb0ELb0ELi2ELi2ELi4ELi2ELb0EEENS1_24CollectiveEpilogueBwdGQAISB_fSE_Li256ELb1ELb1EEENS1_19SingleTileSchedulerILb1ELb0ELb0ELi128EEEEEEEEEvNT_6ParamsE:
        /* <DEDUP_REMOVED lines=17> */
.L_x_1090:
        /* <DEDUP_REMOVED lines=8> */
.L_x_1092:
[----:B------:R-:W-:Y:S02]  /*0190*/  MOV R3, c[0x0][0x3ac] ;  /* 0x0000eb0000037a02 */ /* 0x000fe40000000f00 */
.L_x_1091:
[----:B------:R-:W-:-:S06]  /*01a0*/  USHF.L.U32 UR12, UR5, 0x7, URZ ;  /* 0x00000007050c7899 */ /* 0x000fcc000800063f */
[----:B-----5:R-:W-:-:S04]  /*01b0*/  ISETP.LE.AND P0, PT, R3, UR12, PT ;  /* 0x0000000c03007c0c */ /* 0x020fc8000bf03270 */
[----:B------:R-:W-:Y:S01]  /*01c0*/  SEL R195, R195, 0xffffffff, !P0 ;  /* 0xffffffffc3c37807 */ /* 0x000fe20004000000 */
[----:B------:R-:W-:Y:S05]  /*01d0*/  BRA `(.L_x_1093) ;  /* 0x0000011000007947 */ /* 0x000fea0003800000 */
.L_x_1089:
[----:B--2-4-:R-:W-:-:S04]  /*01e0*/  ISETP.NE.U32.AND P0, PT, RZ, c[0x0][0x3c8], PT ;  /* 0x0000f200ff007a0c */ /* 0x014fc80003f05070 */
[----:B------:R-:W-:-:S13]  /*01f0*/  ISETP.NE.AND.EX P0, PT, RZ, c[0x0][0x3cc], PT, P0 ;  /* 0x0000f300ff007a0c */ /* 0x000fda0003f05300 */
[----:B------:R-:W-:Y:S05]  /*0200*/  @!P0 BRA `(.L_x_1094) ;  /* 0x0000002000008947 */ /* 0x000fea0003800000 */
[----:B------:R1:W5:Y:S01]  /*0210*/  LDG.E R3, [R4.64] ;  /* 0x0000000e04037981 */ /* 0x000362000c1e1900 */
[----:B------:R-:W-:Y:S05]  /*0220*/  BRA `(.L_x_1095) ;  /* 0x0000009000007947 */ /* 0x000fea0003800000 */
.L_x_1094:
        /* <DEDUP_REMOVED lines=8> */
.L_x_1096:
[----:B------:R-:W-:Y:S02]  /*02b0*/  MOV R3, c[0x0][0x3ac] ;  /* 0x0000eb0000037a02 */ /* 0x000fe40000000f00 */
.L_x_1095:
[----:B------:R-:W-:-:S06]  /*02c0*/  USHF.L.U32 UR12, UR5, 0x7, URZ ;  /* 0x00000007050c7899 */ /* 0x000fcc000800063f */
[----:B-----5:R-:W-:-:S04]  /*02d0*/  ISETP.LE.AND P0, PT, R3, UR12, PT ;  /* 0x0000000c03007c0c */ /* 0x020fc8000bf03270 */
[----:B------:R-:W-:-:S04]  /*02e0*/  SEL R195, R195, 0xffffffff, !P0 ;  /* 0xffffffffc3c37807 */ /* 0x000fc80004000000 */
.L_x_1093:
        /* <DEDUP_REMOVED lines=36> */
.L_x_1097:
[----:B--2---:R-:W-:-:S04]  /*0530*/  ISETP.NE.U32.AND P1, PT, RZ, c[0x0][0x2e0], PT ;  /* 0x0000b800ff007a0c */ /* 0x004fc80003f25070 */
[----:B------:R-:W-:-:S13]  /*0540*/  ISETP.NE.AND.EX P1, PT, RZ, c[0x0][0x2e4], PT, P1 ;  /* 0x0000b900ff007a0c */ /* 0x000fda0003f25310 */
[----:B------:R-:W-:Y:S05]  /*0550*/  @!P1 BRA `(.L_x_1098) ;  /* 0x0000004000009947 */ /* 0x000fea0003800000 */
[----:B------:R-:W-:-:S06]  /*0560*/  IMAD.WIDE R8, R195, R8, c[0x0][0x2e0] ;  /* 0x0000b800c3087625 */ /* 0x000fcc00078e0208 */
[----:B------:R-:W2:Y:S02]  /*0570*/  LDG.E R8, [R8.64] ;  /* 0x0000000e08087981 */ /* 0x000ea4000c1e1900 */
[----:B--2---:R1:W2:Y:S01]  /*0580*/  R2UR UR10, R8 ;  /* 0x00000000080a73c2 */ /* 0x0042a200000e0000 */
[----:B------:R-:W-:Y:S05]  /*0590*/  BRA `(.L_x_1099) ;  /* 0x0000006000007947 */ /* 0x000fea0003800000 */
.L_x_1098:
[----:B------:R-:W-:Y:S05]  /*05a0*/  @!P4 BRA `(.L_x_1099) ;  /* 0x000000500000c947 */ /* 0x000fea0003800000 */
[----:B------:R1:W2:Y:S04]  /*05b0*/  LDG.E R8, [R12.64] ;  /* 0x0000000e0c087981 */ /* 0x0002a8000c1e1900 */
[----:B-1----:R-:W3:Y:S01]  /*05c0*/  LDG.E R12, [R12.64+0x4] ;  /* 0x0000040e0c0c7981 */ /* 0x002ee2000c1e1900 */
[----:B--2---:R-:W1:Y:S08]  /*05d0*/  R2UR UR10, R8 ;  /* 0x00000000080a73c2 */ /* 0x004e7000000e0000 */
[----:B---3--:R-:W1:Y:S02]  /*05e0*/  R2UR UR4, R12 ;  /* 0x000000000c0473c2 */ /* 0x008e6400000e0000 */
[----:B-1----:R-:W-:-:S06]  /*05f0*/  UIADD3 UR10, -UR10, UR4, URZ ;  /* 0x000000040a0a7290 */ /* 0x002fcc000fffe13f */
.L_x_1099:
        /* <DEDUP_REMOVED lines=15> */
.L_x_1100:
        /* <DEDUP_REMOVED lines=456> */
.L_x_1103:
[----:B------:R-:W-:Y:S05]  /*2370*/  BSYNC B0 ;  /* 0x0000000000007941 */ /* 0x000fea0003800000 */
.L_x_1102:
        /* <DEDUP_REMOVED lines=85> */
.L_x_1122:
        /* <DEDUP_REMOVED lines=173> */
.L_x_1106:
[----:B------:R-:W-:Y:S04]  /*33a0*/  MOV R4, 0x1 ;  /* 0x0000000100047802 */ /* 0x000fe80000000f00 */
[----:B------:R-:W-:Y:S11]  /*33b0*/  ISETP.NE.AND P0, PT, R4, c[0x0][0x2a8], PT ;  /* 0x0000aa0004007a0c */ /* 0x000ff60003f05270 */
[----:B------:R-:W-:Y:S02]  /*33c0*/  @!UPT UIADD3 URZ, URZ, URZ, URZ ;  /* 0x0000003f3f3ff290 */ /* 0x000fe4000fffe03f */
[----:B------:R-:W-:Y:S05]  /*33d0*/  @P0 IMAD.HI.U32 R4, R6, c[0x0][0x2ac], RZ ;  /* 0x0000ab0006040a27 */ /* 0x000fea00078e00ff */
[----:B------:R-:W-:Y:S02]  /*33e0*/  @P0 SHF.R.U32.HI R6, RZ, c[0x0][0x2b0], R4 ;  /* 0x0000ac00ff060a19 */ /* 0x000fe40000011604 */
.L_x_1107:
[----:B------:R-:W-:Y:S05]  /*33f0*/  BSYNC B0 ;  /* 0x0000000000007941 */ /* 0x000fea0003800000 */
.L_x_1105:
[----:B------:R-:W-:Y:S04]  /*3400*/  IMAD.MOV.U32 R4, RZ, RZ, c[0x0][0x2a8] ;  /* 0x0000aa00ff047624 */ /* 0x000fe800078e00ff */
[----:B------:R-:W-:Y:S02]  /*3410*/  IMAD R4, R6, R4, -UR12 ;  /* 0x8000000c06047e24 */ /* 0x000fe4000f8e0204 */
[----:B------:R-:W-:Y:S03]  /*3420*/  IMAD.IADD R6, R214, 0x1, R5 ;  /* 0x00000001d6067824 */ /* 0x000fe600078e0205 */
[----:B------:R-:W-:Y:S04]  /*3430*/  IADD3 R248, -R211, R4, RZ ;  /* 0x00000004d3f87210 */ /* 0x000fe80007ffe1ff */
[----:B------:R-:W-:Y:S02]  /*3440*/  IADD3 R4, R248, c[0x0][0x2a8], RZ ;  /* 0x0000aa00f8047a10 */ /* 0x000fe40007ffe0ff */
[----:B------:R-:W-:Y:S02]  /*3450*/  IMNMX R248, R6, R248, !PT ;  /* 0x000000f806f87217 */ /* 0x000fe40007800200 */
[----:B------:R-:W-:Y:S02]  /*3460*/  IMNMX R247, R247, R4, PT ;  /* 0x00000004f7f77217 */ /* 0x000fe40003800200 */
.L_x_1104:
        /* <DEDUP_REMOVED lines=18> */
.L_x_1110:
[----:B------:R-:W-:Y:S04]  /*3590*/  MOV R4, 0x1 ;  /* 0x0000000100047802 */ /* 0x000fe80000000f00 */
[----:B------:R-:W-:Y:S11]  /*35a0*/  ISETP.NE.AND P0, PT, R4, c[0x0][0x2a8], PT ;  /* 0x0000aa0004007a0c */ /* 0x000ff60003f05270 */
[----:B------:R-:W-:Y:S02]  /*35b0*/  @!UPT UIADD3 URZ, URZ, URZ, URZ ;  /* 0x0000003f3f3ff290 */ /* 0x000fe4000fffe03f */
[----:B------:R-:W-:Y:S05]  /*35c0*/  @P0 IMAD.HI.U32 R4, R6, c[0x0][0x2ac], RZ ;  /* 0x0000ab0006040a27 */ /* 0x000fea00078e00ff */
[----:B------:R-:W-:Y:S02]  /*35d0*/  @P0 SHF.R.U32.HI R6, RZ, c[0x0][0x2b0], R4 ;  /* 0x0000ac00ff060a19 */ /* 0x000fe40000011604 */
.L_x_1111:
[----:B------:R-:W-:Y:S05]  /*35e0*/  BSYNC B0 ;  /* 0x0000000000007941 */ /* 0x000fea0003800000 */
.L_x_1109:
[----:B------:R-:W-:Y:S04]  /*35f0*/  IMAD.MOV.U32 R4, RZ, RZ, c[0x0][0x2a8] ;  /* 0x0000aa00ff047624 */ /* 0x000fe800078e00ff */
[----:B------:R-:W-:Y:S04]  /*3600*/  IMAD R6, R6, R4, -UR12 ;  /* 0x8000000c06067e24 */ /* 0x000fe8000f8e0204 */
[----:B------:R-:W-:Y:S05]  /*3610*/  IMAD.IADD R6, R6, 0x1, -R211 ;  /* 0x0000000106067824 */ /* 0x000fea00078e0ad3 */
[----:B------:R-:W-:Y:S02]  /*3620*/  IADD3 R4, R6, c[0x0][0x2a8], RZ ;  /* 0x0000aa0006047a10 */ /* 0x000fe40007ffe0ff */
[----:B------:R-:W-:Y:S02]  /*3630*/  IMNMX R242, R242, R6, !PT ;  /* 0x00000006f2f27217 */ /* 0x000fe40007800200 */
[----:B------:R-:W-:Y:S02]  /*3640*/  IMNMX R240, R240, R4, PT ;  /* 0x00000004f0f07217 */ /* 0x000fe40003800200 */
.L_x_1108:
        /* <DEDUP_REMOVED lines=18> */
.L_x_1114:
[----:B------:R-:W-:Y:S04]  /*3770*/  MOV R4, 0x1 ;  /* 0x0000000100047802 */ /* 0x000fe80000000f00 */
[----:B------:R-:W-:Y:S11]  /*3780*/  ISETP.NE.AND P0, PT, R4, c[0x0][0x2a8], PT ;  /* 0x0000aa0004007a0c */ /* 0x000ff60003f05270 */
[----:B------:R-:W-:Y:S02]  /*3790*/  @!UPT UIADD3 URZ, URZ, URZ, URZ ;  /* 0x0000003f3f3ff290 */ /* 0x000fe4000fffe03f */
[----:B------:R-:W-:Y:S05]  /*37a0*/  @P0 IMAD.HI.U32 R4, R6, c[0x0][0x2ac], RZ ;  /* 0x0000ab0006040a27 */ /* 0x000fea00078e00ff */
[----:B------:R-:W-:Y:S02]  /*37b0*/  @P0 SHF.R.U32.HI R6, RZ, c[0x0][0x2b0], R4 ;  /* 0x0000ac00ff060a19 */ /* 0x000fe40000011604 */
.L_x_1115:
[----:B------:R-:W-:Y:S05]  /*37c0*/  BSYNC B0 ;  /* 0x0000000000007941 */ /* 0x000fea0003800000 */
.L_x_1113:
[----:B------:R-:W-:Y:S04]  /*37d0*/  IMAD.MOV.U32 R4, RZ, RZ, c[0x0][0x2a8] ;  /* 0x0000aa00ff047624 */ /* 0x000fe800078e00ff */
[----:B------:R-:W-:Y:S04]  /*37e0*/  IMAD R6, R6, R4, -UR12 ;  /* 0x8000000c06067e24 */ /* 0x000fe8000f8e0204 */
[----:B------:R-:W-:Y:S05]  /*37f0*/  IMAD.IADD R6, R6, 0x1, -R211 ;  /* 0x0000000106067824 */ /* 0x000fea00078e0ad3 */
[----:B------:R-:W-:Y:S02]  /*3800*/  IADD3 R4, R6, c[0x0][0x2a8], RZ ;  /* 0x0000aa0006047a10 */ /* 0x000fe40007ffe0ff */
[----:B------:R-:W-:Y:S02]  /*3810*/  IMNMX R239, R239, R6, !PT ;  /* 0x00000006efef7217 */ /* 0x000fe40007800200 */
[----:B------:R-:W-:Y:S02]  /*3820*/  IMNMX R237, R237, R4, PT ;  /* 0x00000004eded7217 */ /* 0x000fe40003800200 */
.L_x_1112:
        /* <DEDUP_REMOVED lines=18> */
.L_x_1118:
[----:B------:R-:W-:Y:S04]  /*3950*/  MOV R4, 0x1 ;  /* 0x0000000100047802 */ /* 0x000fe80000000f00 */
[----:B------:R-:W-:Y:S11]  /*3960*/  ISETP.NE.AND P0, PT, R4, c[0x0][0x2a8], PT ;  /* 0x0000aa0004007a0c */ /* 0x000ff60003f05270 */
[----:B------:R-:W-:Y:S02]  /*3970*/  @!UPT UIADD3 URZ, URZ, URZ, URZ ;  /* 0x0000003f3f3ff290 */ /* 0x000fe4000fffe03f */
[----:B------:R-:W-:Y:S05]  /*3980*/  @P0 IMAD.HI.U32 R4, R5, c[0x0][0x2ac], RZ ;  /* 0x0000ab0005040a27 */ /* 0x000fea00078e00ff */
[----:B------:R-:W-:Y:S02]  /*3990*/  @P0 SHF.R.U32.HI R5, RZ, c[0x0][0x2b0], R4 ;  /* 0x0000ac00ff050a19 */ /* 0x000fe40000011604 */
.L_x_1119:
[----:B------:R-:W-:Y:S05]  /*39a0*/  BSYNC B0 ;  /* 0x0000000000007941 */ /* 0x000fea0003800000 */
.L_x_1117:
[----:B------:R-:W-:Y:S04]  /*39b0*/  IMAD.MOV.U32 R4, RZ, RZ, c[0x0][0x2a8] ;  /* 0x0000aa00ff047624 */ /* 0x000fe800078e00ff */
[----:B------:R-:W-:Y:S04]  /*39c0*/  IMAD R5, R5, R4, -UR12 ;  /* 0x8000000c05057e24 */ /* 0x000fe8000f8e0204 */
[----:B------:R-:W-:Y:S05]  /*39d0*/  IMAD.IADD R5, R5, 0x1, -R211 ;  /* 0x0000000105057824 */ /* 0x000fea00078e0ad3 */
[----:B------:R-:W-:Y:S02]  /*39e0*/  IADD3 R4, R5, c[0x0][0x2a8], RZ ;  /* 0x0000aa0005047a10 */ /* 0x000fe40007ffe0ff */
[----:B------:R-:W-:Y:S02]  /*39f0*/  IMNMX R235, R235, R5, !PT ;  /* 0x00000005ebeb7217 */ /* 0x000fe40007800200 */
[----:B------:R-:W-:Y:S02]  /*3a00*/  IMNMX R236, R236, R4, PT ;  /* 0x00000004ecec7217 */ /* 0x000fe40003800200 */
.L_x_1116:
        /* <DEDUP_REMOVED lines=54> */
.L_x_1120:
        /* <DEDUP_REMOVED lines=554> */
.L_x_1121:
        /* <DEDUP_REMOVED lines=239> */
.L_x_1101:
[----:B------:R-:W-:Y:S05]  /*6f00*/  @P2 EXIT ;  /* 0x000000000000294d */ /* 0x000fea0003800000 */
[----:B------:R-:W-:-:S04]  /*6f10*/  ISETP.NE.U32.AND P1, PT, RZ, c[0x0][0x360], PT ;  /* 0x0000d800ff007a0c */ /* 0x000fc80003f25070 */
[----:B------:R-:W-:-:S13]  /*6f20*/  ISETP.NE.AND.EX P1, PT, RZ, c[0x0][0x364], PT, P1 ;  /* 0x0000d900ff007a0c */ /* 0x000fda0003f25310 */
[----:B------:R-:W-:-:S04]  /*6f30*/  @P1 IMAD.MOV.U32 R0, RZ, RZ, 0x4 ;  /* 0x00000004ff001424 */ /* 0x000fc800078e00ff */
[----:B------:R-:W-:-:S05]  /*6f40*/  @P1 IMAD.WIDE R2, R195, R0, c[0x0][0x360] ;  /* 0x0000d800c3021625 */ /* 0x000fca00078e0200 */
[----:B------:R2:W3:Y:S01]  /*6f50*/  @P1 LDG.E R0, [R2.64] ;  /* 0x0000000e02001981 */ /* 0x0004e2000c1e1900 */
[----:B------:R-:W-:Y:S01]  /*6f60*/  ULDC UR6, c[0x0][0x358] ;  /* 0x0000d60000067ab9 */ /* 0x000fe20000000800 */
[----:B------:R-:W-:Y:S01]  /*6f70*/  IMAD R4, R195, c[0x0][0x2f4], RZ ;  /* 0x0000bd00c3047a24 */ /* 0x000fe200078e02ff */
[----:B------:R-:W-:Y:S01]  /*6f80*/  UIMAD UR6, UR5, UR6, URZ ;  /* 0x00000006050672a4 */ /* 0x000fe2000f8e023f */
[----:B------:R-:W-:Y:S01]  /*6f90*/  BSSY B0, `(.L_x_1123) ;  /* 0x0000028000007945 */ /* 0x000fe20003800000 */
[----:B------:R-:W-:Y:S02]  /*6fa0*/  ULDC UR4, c[0x0][0x2f4] ;  /* 0x0000bd0000047ab9 */ /* 0x000fe40000000800 */
[----:B------:R-:W-:-:S04]  /*6fb0*/  UIMAD UR6, UR6, UR4, URZ ;  /* 0x00000004060672a4 */ /* 0x000fc8000f8e023f */
[----:B------:R-:W-:Y:S01]  /*6fc0*/  USHF.R.S32.HI UR4, URZ, 0x1f, UR6 ;  /* 0x0000001f3f047899 */ /* 0x000fe20008011406 */
[----:B--2---:R-:W2:Y:S01]  /*6fd0*/  S2R R3, SR_CTAID.Y ;  /* 0x0000000000037919 */ /* 0x004ea20000002600 */
[----:B------:R-:W-:-:S03]  /*6fe0*/  IMAD.MOV.U32 R2, RZ, RZ, 0x1 ;  /* 0x00000001ff027424 */ /* 0x000fc600078e00ff */
[----:B------:R-:W-:Y:S02]  /*6ff0*/  BAR.SYNC.DEFER_BLOCKING 0x1, 0x100 ;  /* 0x0044000000007b1d */ /* 0x000fe40000010000 */
[----:B------:R-:W-:-:S04]  /*7000*/  ISETP.NE.AND P0, PT, R2, c[0x0][0x338], PT ;  /* 0x0000ce0002007a0c */ /* 0x000fc80003f05270 */
[----:B------:R-:W4:Y:S09]  /*7010*/  S2R R2, SR_TID.X ;  /* 0x0000000000027919 */ /* 0x000f320000002100 */
[----:B--2---:R-:W-:-:S04]  /*7020*/  @P0 IMAD.HI.U32 R5, R3, c[0x0][0x33c], RZ ;  /* 0x0000cf0003050a27 */ /* 0x004fc800078e00ff */
[----:B------:R-:W-:Y:S01]  /*7030*/  IMAD.MOV.U32 R9, RZ, RZ, R3 ;  /* 0x000000ffff097224 */ /* 0x000fe200078e0003 */
[----:B------:R-:W-:Y:S02]  /*7040*/  @P0 SHF.R.U32.HI R9, RZ, c[0x0][0x340], R5 ;  /* 0x0000d000ff090a19 */ /* 0x000fe40000011605 */
[----:B------:R-:W-:Y:S02]  /*7050*/  SHF.R.S32.HI R5, RZ, 0x1f, R4 ;  /* 0x0000001fff057819 */ /* 0x000fe40000011404 */
[--C-:B------:R-:W-:Y:S01]  /*7060*/  IADD3 R4, P2, P0, R4, UR6, R9.reuse ;  /* 0x0000000604047c10 */ /* 0x100fe2000f85e009 */
[--C-:B------:R-:W-:Y:S01]  /*7070*/  IMAD.MOV R7, RZ, RZ, -R9.reuse ;  /* 0x000000ffff077224 */ /* 0x100fe200078e0a09 */
[----:B------:R-:W-:-:S03]  /*7080*/  SHF.R.S32.HI R6, RZ, 0x1f, R9 ;  /* 0x0000001fff067819 */ /* 0x000fc60000011409 */
[----:B------:R-:W-:Y:S01]  /*7090*/  IMAD R7, R7, c[0x0][0x338], R3 ;  /* 0x0000ce0007077a24 */ /* 0x000fe200078e0203 */
[----:B------:R-:W-:Y:S02]  /*70a0*/  IADD3.X R5, R5, UR4, R6, P2, P0 ;  /* 0x0000000405057c10 */ /* 0x000fe400097e0406 */
[----:B----4-:R-:W-:Y:S02]  /*70b0*/  ISETP.NE.AND P2, PT, R2, RZ, PT ;  /* 0x000000ff0200720c */ /* 0x010fe40003f45270 */
[C---:B------:R-:W-:Y:S01]  /*70c0*/  SHF.L.U64.HI R5, R4.reuse, 0x2, R5 ;  /* 0x0000000204057819 */ /* 0x040fe20000010205 */
[----:B------:R-:W-:-:S05]  /*70d0*/  IMAD.SHL.U32 R4, R4, 0x4, RZ ;  /* 0x0000000404047824 */ /* 0x000fca00078e00ff */
[----:B------:R-:W-:-:S04]  /*70e0*/  IADD3 R10, P0, R4, c[0x0][0x350], RZ ;  /* 0x0000d400040a7a10 */ /* 0x000fc80007f1e0ff */
[----:B------:R-:W-:Y:S01]  /*70f0*/  IADD3.X R11, R5, c[0x0][0x354], RZ, P0, !PT ;  /* 0x0000d500050b7a10 */ /* 0x000fe200007fe4ff */
[----:B---3--:R-:W-:-:S05]  /*7100*/  @P1 IMAD R0, R195, 0x80, R0 ;  /* 0x00000080c3001824 */ /* 0x008fca00078e0200 */
[----:B-1----:R-:W-:-:S04]  /*7110*/  @P1 SHF.R.S32.HI R8, RZ, 0x1f, R0 ;  /* 0x0000001fff081819 */ /* 0x002fc80000011400 */
[----:B------:R-:W-:Y:S02]  /*7120*/  @P1 LEA.HI R8, R8, R0, RZ, 0x7 ;  /* 0x0000000008081211 */ /* 0x000fe400078f38ff */
[----:B------:R-:W-:Y:S02]  /*7130*/  SHF.R.S32.HI R0, RZ, 0x1f, R195 ;  /* 0x0000001fff007819 */ /* 0x000fe400000114c3 */
[----:B------:R-:W-:Y:S02]  /*7140*/  @P1 SHF.R.S32.HI R8, RZ, 0x7, R8 ;  /* 0x00000007ff081819 */ /* 0x000fe40000011408 */
[----:B------:R-:W-:Y:S02]  /*7150*/  SEL R0, R0, RZ, !P1 ;  /* 0x000000ff00007207 */ /* 0x000fe40004800000 */
[----:B------:R-:W-:Y:S01]  /*7160*/  SEL R195, R195, RZ, !P1 ;  /* 0x000000ffc3c37207 */ /* 0x000fe20004800000 */
[----:B------:R-:W-:-:S04]  /*7170*/  @P1 IMAD R8, R8, 0x3000, RZ ;  /* 0x0000300008081824 */ /* 0x000fc800078e02ff */
[--C-:B------:R-:W-:Y:S01]  /*7180*/  @P1 IMAD.MOV.U32 R12, RZ, RZ, R8.reuse ;  /* 0x000000ffff0c1224 */ /* 0x100fe200078e0008 */
[----:B------:R-:W-:Y:S01]  /*7190*/  @P1 SHF.R.S32.HI R13, RZ, 0x1f, R8 ;  /* 0x0000001fff0d1819 */ /* 0x000fe20000011408 */
[----:B------:R-:W-:Y:S01]  /*71a0*/  @!P1 CS2R R12, SRZ ;  /* 0x00000000000c9805 */ /* 0x000fe2000001ff00 */
[----:B------:R-:W-:Y:S05]  /*71b0*/  @P2 BRA `(.L_x_1124) ;  /* 0x0000005000002947 */ /* 0x000fea0003800000 */
.L_x_1125:
[----:B------:R-:W2:Y:S01]  /*71c0*/  LDG.E.STRONG.GPU R3, [R10.64] ;  /* 0x0000000e0a037981 */ /* 0x000ea2000c1ef900 */
[----:B------:R-:W-:Y:S01]  /*71d0*/  YIELD ;  /* 0x0000000000007946 */ /* 0x000fe20003800000 */
[----:B--2---:R-:W-:Y:S01]  /*71e0*/  ISETP.NE.AND P0, PT, R3, R7, PT ;  /* 0x000000070300720c */ /* 0x004fe20003f05270 */
[----:B------:R-:W-:-:S12]  /*71f0*/  CCTL.IVALL ;  /* 0x00000000ff00798f */ /* 0x000fd80002000000 */
[----:B------:R-:W-:Y:S05]  /*7200*/  @P0 BRA `(.L_x_1125) ;  /* 0xffffffb000000947 */ /* 0x000fea000383ffff */
.L_x_1124:
[----:B------:R-:W-:Y:S05]  /*7210*/  BSYNC B0 ;  /* 0x0000000000007941 */ /* 0x000fea0003800000 */
.L_x_1123:
[----:B------:R-:W-:Y:S01]  /*7220*/  MOV R8, 0xffffffff ;  /* 0xffffffff00087802 */ /* 0x000fe20000000f00 */
[----:B------:R-:W-:Y:S05]  /*7230*/  BRA.CONV ~URZ, `(.L_x_1126) ;  /* 0x000000237f007947 */ /* 0x000fea000b800000 */
[----:B------:R-:W-:Y:S02]  /*7240*/  MOV R3, 0x7260 ;  /* 0x0000726000037802 */ /* 0x000fe40000000f00 */
[----:B------:R-:W-:Y:S05]  /*7250*/  CALL.REL.NOINC `($__internal_9_$__cuda_sm70_warpsync) ;  /* 0x00000a9000007944 */ /* 0x000fea0003c00000 */
.L_x_1126:
        /* <DEDUP_REMOVED lines=66> */
[----:B-1----:R-:W-:Y:S05]  /*7680*/  CALL.REL.NOINC `($__internal_9_$__cuda_sm70_warpsync) ;  /* 0x0000066000007944 */ /* 0x002fea0003c00000 */
.L_x_1127:
        /* <DEDUP_REMOVED lines=12> */
.L_x_1129:
[----:B------:R-:W-:Y:S05]  /*7750*/  BSYNC B0 ;  /* 0x0000000000007941 */ /* 0x000fea0003800000 */
.L_x_1128:
[----:B------:R-:W-:Y:S01]  /*7760*/  IADD3 R4, P0, R4, c[0x0][0x348], RZ ;  /* 0x0000d20004047a10 */ /* 0x000fe20007f1e0ff */
[----:B------:R-:W-:Y:S03]  /*7770*/  BSSY B0, `(.L_x_1130) ;  /* 0x0000008000007945 */ /* 0x000fe60003800000 */
[----:B------:R-:W-:Y:S01]  /*7780*/  IADD3.X R5, R5, c[0x0][0x34c], RZ, P0, !PT ;  /* 0x0000d30005057a10 */ /* 0x000fe200007fe4ff */
[----:B------:R-:W-:Y:S05]  /*7790*/  @P2 BRA `(.L_x_1131) ;  /* 0x0000005000002947 */ /* 0x000fea0003800000 */
.L_x_1132:
[----:B--2---:R-:W2:Y:S01]  /*77a0*/  LDG.E.STRONG.GPU R2, [R4.64] ;  /* 0x0000000e04027981 */ /* 0x004ea2000c1ef900 */
[----:B------:R-:W-:Y:S01]  /*77b0*/  YIELD ;  /* 0x0000000000007946 */ /* 0x000fe20003800000 */
[----:B--2---:R-:W-:Y:S01]  /*77c0*/  ISETP.NE.AND P0, PT, R2, R7, PT ;  /* 0x000000070200720c */ /* 0x004fe20003f05270 */
[----:B------:R-:W-:-:S12]  /*77d0*/  CCTL.IVALL ;  /* 0x00000000ff00798f */ /* 0x000fd80002000000 */
[----:B------:R-:W-:Y:S05]  /*77e0*/  @P0 BRA `(.L_x_1132) ;  /* 0xffffffb000000947 */ /* 0x000fea000383ffff */
.L_x_1131:
[----:B------:R-:W-:Y:S05]  /*77f0*/  BSYNC B0 ;  /* 0x0000000000007941 */ /* 0x000fea0003800000 */
.L_x_1130:
[----:B------:R-:W-:Y:S05]  /*7800*/  BRA.CONV ~URZ, `(.L_x_1133) ;  /* 0x000000237f007947 */ /* 0x000fea000b800000 */
[----:B------:R-:W-:Y:S02]  /*7810*/  MOV R3, 0x7830 ;  /* 0x0000783000037802 */ /* 0x000fe40000000f00 */
[----:B-12---:R-:W-:Y:S05]  /*7820*/  CALL.REL.NOINC `($__internal_9_$__cuda_sm70_warpsync) ;  /* 0x000004c000007944 */ /* 0x006fea0003c00000 */
.L_x_1133:
[----:B--2---:R-:W-:Y:S01]  /*7830*/  MOV R2, R12 ;  /* 0x0000000c00027202 */ /* 0x004fe20000000f00 */
        /* <DEDUP_REMOVED lines=62> */
[----:B-12---:R-:W-:Y:S05]  /*7c20*/  CALL.REL.NOINC `($__internal_9_$__cuda_sm70_warpsync) ;  /* 0x000000c000007944 */ /* 0x006fea0003c00000 */
.L_x_1134:
        /* <DEDUP_REMOVED lines=12> */
        .weak           $__internal_9_$__cuda_sm70_warpsync
        .type           $__internal_9_$__cuda_sm70_warpsync,@function
        .size           $__internal_9_$__cuda_sm70_warpsync,(.L_x_1429 - $__internal_9_$__cuda_sm70_warpsync)
$__internal_9_$__cuda_sm70_warpsync:
[----:B------:R-:W-:Y:S01]  /*7cf0*/  MOV R14, R3 ;  /* 0x00000003000e7202 */ /* 0x000fe20000000f00 */
[----:B------:R-:W-:Y:S04]  /*7d00*/  WARPSYNC R8 ;  /* 0x0000000800007348 */ /* 0x000fe80003800000 */
[----:B------:R-:W-:-:S04]  /*7d10*/  MOV R15, 0x0 ;  /* 0x00000000000f7802 */ /* 0x000fc80000000f00 */
[----:B------:R-:W-:Y:S05]  /*7d20*/  RET.REL.NODEC R14 `(_ZN7cutlass13device_kernelIN5flash19enable_sm80_to_sm89INS1_16FlashAttnBwdSm80INS1_25CollectiveMainloopBwdSm80ILi2ELi2EN4cute5tupleIJNS5_1CILi64EEENS7_ILi128EEENS7_ILi96EEEEEENS_10bfloat16_tEfNS_4arch4Sm80ELb0ELb1ELb1ELb1ELb1ELb0ELb0ELb0ELi2ELi2ELi4ELi2ELb0EEENS1_24CollectiveEpilogueBwdGQAISB_fSE_Li256ELb1ELb1EEENS1_19SingleTileSchedulerILb1ELb0ELb0ELi128EEEEEEEEEvNT_6ParamsE) ;  /* 0xffff82d00e007950 */ /* 0x000fea0003c3ffff */
.L_x_1135:
        /* <DEDUP_REMOVED lines=13> */
.L_x_1429:


//--------------------- .text._ZN7cutlass13device_kernelIN5flash19enable_sm80_to_sm89INS1_16FlashAttnBwdSm80INS1_25CollectiveMainloopBwdSm80ILi2ELi2EN4cute5tupleIJNS5_1CILi64EEENS7_ILi128EEENS7_ILi96EEEEEENS_10bfloat16_tEfNS_4arch4Sm80ELb1ELb0ELb1ELb0ELb0ELb0ELb0ELb0ELi2ELi2ELi4ELi2ELb0EEENS1_21CollectiveEpilogueBwdISB_SC_SE_Li256ELb0ELb0ELi2EEENS1_25SingleTileBwdLPTSchedulerILb0ELi128ELb0EEEEEEEEEvNT_6ParamsE --------------------------
	.section	.text._ZN7cutlass13device_kernelIN5flash19enable_sm80_to_sm89INS1_16FlashAttnBwdSm80INS1_25CollectiveMainloopBwdSm80ILi2ELi2EN4cute5tupleIJNS5_1CILi64EEENS7_ILi128EEENS7_ILi96EEEEEENS_10bfloat16_tEfNS_4arch4Sm80ELb1ELb0ELb1ELb0ELb0ELb0ELb0ELb0ELi2ELi2ELi4ELi2ELb0EEENS1_21CollectiveEpilogueBwdISB_SC_SE_Li256ELb0ELb0ELi2EEENS1_25SingleTileBwdLPTSchedulerILb0ELi128ELb0EEEEEEEEEvNT_6ParamsE,"ax",@progbits
	.sectioninfo	@"SHI_REGISTERS=253"
	.align	128
.text._ZN7cutlass13device_kernelIN5flash19enable_sm80_to_sm89INS1_16FlashAttnBwdSm80INS1_25CollectiveMainloopBwdSm80ILi2ELi2EN4cute5tupleIJNS5_1CILi64EEENS7_ILi128EEENS7_ILi96EEEEEENS_10bfloat16_tEfNS_4arch4Sm80ELb1ELb0ELb1ELb0ELb0ELb0ELb0ELb0ELi2ELi2ELi4ELi2ELb0EEENS1_21CollectiveEpilogueBwdISB_SC_SE_Li256ELb0ELb0ELi2EEENS1_25SingleTileBwdLPTSchedulerILb0ELi128ELb0EEEEEEEEEvNT_6ParamsE:
        .type           _ZN7cutlass13device_kernelIN5flash19enable_sm80_to_sm89INS1_16FlashAttnBwdSm80INS1_25CollectiveMainloopBwdSm80ILi2ELi2EN4cute5tupleIJNS5_1CILi64EEENS7_ILi128EEENS7_ILi96EEEEEENS_10bfloat16_tEfNS_4arch4Sm80ELb1ELb0ELb1ELb0ELb0ELb0ELb0ELb0ELi2ELi2ELi4ELi2ELb0EEENS1_21CollectiveEpilogueBwdISB_SC_SE_Li256ELb0ELb0ELi2EEENS1_25SingleTileBwdLPTSchedulerILb0ELi128ELb0EEEEEEEEEvNT_6ParamsE,@function
        .size           _ZN7cutlass13device_kernelIN5flash19enable_sm80_to_sm89INS1_16FlashAttnBwdSm80INS1_25CollectiveMainloopBwdSm80ILi2ELi2EN4cute5tupleIJNS5_1CILi64EEENS7_ILi128EEENS7_ILi96EEEEEENS_10bfloat16_tEfNS_4arch4Sm80ELb1ELb0ELb1ELb0ELb0ELb0ELb0ELb0ELi2ELi2ELi4ELi2ELb0EEENS1_21CollectiveEpilogueBwdISB_SC_SE_Li256ELb0ELb0ELi2EEENS1_25SingleTileBwdLPTSchedulerILb0ELi128ELb0EEEEEEEEEvNT_6ParamsE,(.L_x_1431 - _ZN7cutlass13device_kernelIN5flash19enable_sm80_to_sm89INS1_16FlashAttnBwdSm80INS1_25CollectiveMainloopBwdSm80ILi2ELi2EN4cute5tupleIJNS5_1CILi64EEENS7_ILi128EEENS7_ILi96EEEEEENS_10bfloat16_tEfNS_4arch4Sm80ELb1ELb0ELb1ELb0ELb0ELb0ELb0ELb0ELi2ELi2ELi4ELi2ELb0EEENS1_21CollectiveEpilogueBwdISB_SC_SE_Li256ELb0ELb0ELi2EEENS1_25SingleTileBwdLPTSchedulerILb0ELi128ELb0EEEEEEEEEvNT_6ParamsE)
        .other          _ZN7cutlass13device_kernelIN5flash19enable_sm80_to_sm89INS1_16FlashAttnBwdSm80INS1_25CollectiveMainloopBwdSm80ILi2ELi2EN4cute5tupleIJNS5_1CILi64EEENS7_ILi128EEENS7_ILi96EEEEEENS_10bfloat16_tEfNS_4arch4Sm80ELb1ELb0ELb1ELb0ELb0ELb0ELb0ELb0ELi2ELi2ELi4ELi2ELb0EEENS1_21CollectiveEpilogueBwdISB_SC_SE_Li256ELb0ELb0ELi2EEENS1_25SingleTileBwdLPTSchedulerILb0ELi128ELb0EEEEEEEEEvNT_6ParamsE,@"STO_CUDA_ENTRY STV_DEFAULT"
_ZN7cutlass13device_kernelIN5flash19enable_sm80_to_sm89INS1_16FlashAttnBwdSm80INS1_25CollectiveMainloopBwdSm80ILi2ELi2EN4cute5tupleIJNS5_1CILi64EEENS7_ILi128EEENS7_ILi96EEEEEENS_10bfloat16_tEfNS_4arch4Sm80ELb1ELb0ELb1ELb0ELb0ELb0ELb0ELb0ELi2ELi2ELi4ELi2ELb0EEENS1_21CollectiveEpilogueBwdISB_SC_SE_Li256ELb0ELb0ELi2EEENS1_25SingleTileBwdLPTSchedulerILb0ELi128ELb0EEEEEEEEEvNT_6ParamsE:
[----:B------:R-:W-:Y:S02]  /*0000*/  MOV R1, c[0x0][0x28] ;  /* 0x00000a0000017a02 */ /* 0x000fe40000000f00 */
[----:B------:R-:W1:Y:S01]  /*0010*/  S2R R198, SR_TID.X ;  /* 0x0000000000c67919 */ /* 0x000e620000002100 */
[----:B------:R-:W2:Y:S01]  /*0020*/  S2UR UR7, SR_CTAID.X ;  /* 0x00000000000779c3 */ /* 0x000ea20000002500 */
[----:B-1----:R-:W-:-:S06]  /*0030*/  SHF.R.U32.HI R0, RZ, 0x5, R198 ;  /* 0x00000005ff007819 */ /* 0x002fcc00000116c6 */
        /* <DEDUP_REMOVED lines=23> */
.L_x_1137:
[----:B------:R-:W-:Y:S02]  /*01b0*/  ULDC UR8, c[0x0][0x3ac] ;  /* 0x0000eb0000087ab9 */ /* 0x000fe40000000800 */
[----:B------:R-:W-:Y:S02]  /*01c0*/  UISETP.NE.AND UP0, UPT, UR8, 0x1, UPT ;  /* 0x000000010800788c */ /* 0x000fe4000bf05270 */
[----:B------:R-:W-:Y:S02]  /*01d0*/  ULDC.64 UR4, c[0x0][0x3b0] ;  /* 0x0000ec0000047ab9 */ /* 0x000fe40000000a00 */
[----:B------:R-:W-:Y:S02]  /*01e0*/  UIMAD.WIDE.U32 UR10, UR7, UR4, URZ ;  /* 0x00000004070a72a5 */ /* 0x000fe4000f8e003f */
[----:B------:R-:W-:-:S05]  /*01f0*/  UMOV UR18, UR7 ;  /* 0x0000000700127c82 */ /* 0x000fca0008000000 */
[----:B------:R-:W-:-:S04]  /*0200*/  @UP0 USHF.R.U32.HI UR18, URZ, UR5, UR11 ;  /* 0x000000053f120299 */ /* 0x000fc8000801160b */
[----:B------:R-:W-:Y:S02]  /*0210*/  UIMAD UR8, UR18, UR8, URZ ;  /* 0x00000008120872a4 */ /* 0x000fe4000f8e023f */
.L_x_1138:
        /* <DEDUP_REMOVED lines=11> */
.L_x_1136:
        /* <DEDUP_REMOVED lines=20> */
.L_x_1140:
[----:B------:R-:W-:Y:S02]  /*0410*/  ULDC UR8, c[0x0][0x3ac] ;  /* 0x0000eb0000087ab9 */ /* 0x000fe40000000800 */
[----:B------:R-:W-:Y:S02]  /*0420*/  UISETP.NE.AND UP0, UPT, UR8, 0x1, UPT ;  /* 0x000000010800788c */ /* 0x000fe4000bf05270 */
[----:B------:R-:W-:Y:S02]  /*0430*/  ULDC.64 UR4, c[0x0][0x3b0] ;  /* 0x0000ec0000047ab9 */ /* 0x000fe40000000a00 */
[----:B------:R-:W-:Y:S02]  /*0440*/  UIMAD.WIDE.U32 UR10, UR7, UR4, URZ ;  /* 0x00000004070a72a5 */ /* 0x000fe4000f8e003f */
[----:B------:R-:W-:-:S05]  /*0450*/  UMOV UR18, UR7 ;  /* 0x0000000700127c82 */ /* 0x000fca0008000000 */
[----:B------:R-:W-:-:S04]  /*0460*/  @UP0 USHF.R.U32.HI UR18, URZ, UR5, UR11 ;  /* 0x000000053f120299 */ /* 0x000fc8000801160b */
[----:B------:R-:W-:Y:S02]  /*0470*/  UIMAD UR8, UR18, UR8, URZ ;  /* 0x00000008120872a4 */ /* 0x000fe4000f8e023f */
.L_x_1141:
        /* <DEDUP_REMOVED lines=10> */
.L_x_1139:
        /* <DEDUP_REMOVED lines=71> */
[----:B------:R-:W-:Y:S01]  /*0990*/  USHF.R.S32.HI UR6, URZ, 0x1f, UR16 ;  /* 0x0000001f3f067899 */ /* 0x000fe20008011410 */
[C---:B------:R-:W-:Y:S01]  /*09a0*/  IMAD.SHL.U32 R210, R198.reuse, 0x4, RZ ;  /* 0x00000004c6d27824 */ /* 0x040fe200078e00ff */
[----:B------:R-:W-:Y:S01]  /*09b0*/  ULDC.64 UR4, c[0x0][0x288] ;  /* 0x0000a20000047ab9 */ /* 0x000fe20000000a00 */
[----:B------:R-:W-:Y:S01]  /*09c0*/  SHF.R.S32.HI R19, RZ, 0x1f, R198 ;  /* 0x0000001fff137819 */ /* 0x000fe200000114c6 */
[----:B------:R-:W-:Y:S01]  /*09d0*/  ULDC.64 UR8, c[0x0][0x270] ;  /* 0x00009c0000087ab9 */ /* 0x000fe20000000a00 */
[----:B------:R-:W-:Y:S01]  /*09e0*/  IMAD.U32 R3, RZ, RZ, UR16 ;  /* 0x00000010ff037e24 */ /* 0x000fe2000f8e00ff */
[----:B------:R-:W-:Y:S01]  /*09f0*/  UIMAD UR4, UR6, UR4, URZ ;  /* 0x00000004060472a4 */ /* 0x000fe2000f8e023f */
[--C-:B------:R-:W-:Y:S01]  /*0a00*/  SHF.R.S32.HI R211, RZ, 0x1f, R210.reuse ;  /* 0x0000001fffd37819 */ /* 0x100fe200000114d2 */
[----:B------:R-:W-:Y:S01]  /*0a10*/  UIMAD UR8, UR6, UR8, URZ ;  /* 0x00000008060872a4 */ /* 0x000fe2000f8e023f */
[----:B------:R-:W-:Y:S01]  /*0a20*/  IMAD.U32 R5, RZ, RZ, UR16 ;  /* 0x00000010ff057e24 */ /* 0x000fe2000f8e00ff */
[-C--:B------:R-:W-:Y:S01]  /*0a30*/  LEA.HI R11, R19, R198.reuse, RZ, 0x2 ;  /* 0x000000c6130b7211 */ /* 0x080fe200078f10ff */
[----:B------:R-:W-:Y:S01]  /*0a40*/  USHF.R.S32.HI UR10, URZ, 0x1f, UR17 ;  /* 0x0000001f3f0a7899 */ /* 0x000fe20008011411 */
[--C-:B------:R-:W-:Y:S01]  /*0a50*/  IMAD.WIDE.U32 R6, R3, c[0x0][0x288], R210.reuse ;  /* 0x0000a20003067a25 */ /* 0x100fe200078e00d2 */
[----:B------:R-:W-:Y:S01]  /*0a60*/  UIMAD UR9, UR16, UR9, UR8 ;  /* 0x00000009100972a4 */ /* 0x000fe2000f8e0208 */
[----:B------:R-:W-:Y:S01]  /*0a70*/  LOP3.LUT R17, R11, 0xfffffffc, RZ, 0xc0, !PT ;  /* 0xfffffffc0b117812 */ /* 0x000fe200078ec0ff */
[----:B------:R-:W-:Y:S01]  /*0a80*/  UIMAD UR8, UR16, UR5, UR4 ;  /* 0x00000005100872a4 */ /* 0x000fe2000f8e0204 */
[----:B------:R-:W-:Y:S01]  /*0a90*/  IMAD.WIDE.U32 R22, R5, c[0x0][0x270], R210 ;  /* 0x00009c0005167a25 */ /* 0x000fe200078e00d2 */
[CC--:B------:R-:W-:Y:S01]  /*0aa0*/  LEA.HI R0, R19.reuse, R198.reuse, RZ, 0x4 ;  /* 0x000000c613007211 */ /* 0x0c0fe200078f20ff */
[----:B------:R-:W-:Y:S01]  /*0ab0*/  ULDC.64 UR4, c[0x0][0x248] ;  /* 0x0000920000047ab9 */ /* 0x000fe20000000a00 */
[----:B------:R-:W-:Y:S01]  /*0ac0*/  LEA.HI R16, R19, R198, RZ, 0x3 ;  /* 0x000000c613107211 */ /* 0x000fe200078f18ff */
[----:B------:R-:W-:Y:S01]  /*0ad0*/  UISETP.NE.AND UP0, UPT, UR4, 0x1, UPT ;  /* 0x000000010400788c */ /* 0x000fe2000bf05270 */
[----:B------:R-:W-:Y:S01]  /*0ae0*/  IADD3 R7, R7, UR8, RZ ;  /* 0x0000000807077c10 */ /* 0x000fe2000fffe0ff */
[----:B------:R-:W-:Y:S01]  /*0af0*/  UIMAD.WIDE.U32 UR4, UR16, UR5, URZ ;  /* 0x00000005100472a5 */ /* 0x000fe2000f8e003f */
[----:B------:R-:W-:Y:S01]  /*0b00*/  IADD3 R23, R23, UR9, RZ ;  /* 0x0000000917177c10 */ /* 0x000fe2000fffe0ff */
[----:B------:R-:W-:Y:S01]  /*0b10*/  ULDC UR8, c[0x0][0x250] ;  /* 0x0000940000087ab9 */ /* 0x000fe20000000800 */
[----:B------:R-:W-:Y:S01]  /*0b20*/  IMAD.IADD R17, R198, 0x1, -R17 ;  /* 0x00000001c6117824 */ /* 0x000fe200078e0a11 */
[----:B------:R-:W-:Y:S01]  /*0b30*/  UMOV UR9, UR16 ;  /* 0x0000001000097c82 */ /* 0x000fe20008000000 */
[----:B------:R-:W-:Y:S01]  /*0b40*/  SHF.R.S32.HI R9, RZ, 0x4, R0 ;  /* 0x00000004ff097819 */ /* 0x000fe20000011400 */
[----:B------:R-:W-:Y:S01]  /*0b50*/  IMAD.SHL.U32 R15, R16, 0x8, RZ ;  /* 0x00000008100f7824 */ /* 0x000fe200078e00ff */
[----:B------:R-:W-:Y:S01]  /*0b60*/  SHF.R.S32.HI R208, RZ, 0x2, R11 ;  /* 0x00000002ffd07819 */ /* 0x000fe2000001140b */
[----:B------:R-:W-:Y:S01]  /*0b70*/  IMAD.SHL.U32 R12, R17, 0x8, RZ ;  /* 0x00000008110c7824 */ /* 0x000fe200078e00ff */
[----:B------:R-:W-:Y:S01]  /*0b80*/  @UP0 USHF.R.U32.HI UR9, URZ, UR8, UR5 ;  /* 0x000000083f090299 */ /* 0x000fe20008011605 */
[----:B------:R-:W-:Y:S01]  /*0b90*/  LEA.HI R10, R0, R9, RZ, 0x1 ;  /* 0x00000009000a7211 */ /* 0x000fe200078f08ff */
[----:B------:R-:W-:Y:S01]  /*0ba0*/  IMAD.U32 R14, RZ, RZ, UR17 ;  /* 0x00000011ff0e7e24 */ /* 0x000fe2000f8e00ff */
[----:B------:R-:W-:Y:S01]  /*0bb0*/  ULDC.64 UR4, c[0x0][0x1e0] ;  /* 0x0000780000047ab9 */ /* 0x000fe20000000a00 */
[--C-:B------:R-:W-:Y:S01]  /*0bc0*/  SHF.R.S32.HI R13, RZ, 0x1f, R12.reuse ;  /* 0x0000001fff0d7819 */ /* 0x100fe2000001140c */
[----:B------:R-:W-:Y:S01]  /*0bd0*/  USHF.R.S32.HI UR8, URZ, 0x1f, UR9 ;  /* 0x0000001f3f087899 */ /* 0x000fe20008011409 */
[----:B------:R-:W-:Y:S01]  /*0be0*/  IMAD.U32 R3, RZ, RZ, UR9 ;  /* 0x00000009ff037e24 */ /* 0x000fe2000f8e00ff */
[----:B------:R-:W-:Y:S01]  /*0bf0*/  LOP3.LUT R10, R10, 0xfffffffe, RZ, 0xc0, !PT ;  /* 0xfffffffe0a0a7812 */ /* 0x000fe200078ec0ff */
[----:B------:R-:W-:Y:S01]  /*0c00*/  IMAD.U32 R194, RZ, RZ, UR17 ;  /* 0x00000011ffc27e24 */ /* 0x000fe2000f8e00ff */
[----:B------:R-:W-:Y:S01]  /*0c10*/  UIMAD UR4, UR8, UR4, URZ ;  /* 0x00000004080472a4 */ /* 0x000fe2000f8e023f */
[----:B------:R-:W-:Y:S01]  /*0c20*/  IMAD.WIDE.U32 R20, R3, c[0x0][0x1e0], R12 ;  /* 0x0000780003147a25 */ /* 0x000fe200078e000c */
[----:B------:R-:W-:-:S02]  /*0c30*/  LOP3.LUT R15, R15, 0xc0, RZ, 0xc0, !PT ;  /* 0x000000c00f0f7812 */ /* 0x000fc400078ec0ff */
[----:B------:R-:W-:Y:S01]  /*0c40*/  UIMAD UR5, UR9, UR5, UR4 ;  /* 0x00000005090572a4 */ /* 0x000fe2000f8e0204 */
[----:B------:R-:W-:Y:S01]  /*0c50*/  IMAD.IADD R10, R9, 0x1, -R10 ;  /* 0x00000001090a7824 */ /* 0x000fe200078e0a0a */
[----:B------:R-:W-:Y:S01]  /*0c60*/  LEA.HI R9, R11, R208, RZ, 0x1 ;  /* 0x000000d00b097211 */ /* 0x000fe200078f08ff */
[----:B------:R-:W-:Y:S01]  /*0c70*/  IMAD.U32 R27, RZ, RZ, UR18 ;  /* 0x00000012ff1b7e24 */ /* 0x000fe2000f8e00ff */
[----:B------:R-:W-:Y:S01]  /*0c80*/  SHF.R.U32.HI R5, RZ, 0x3, R15 ;  /* 0x00000003ff057819 */ /* 0x000fe2000001160f */
[----:B------:R-:W-:Y:S01]  /*0c90*/  IMAD.WIDE.U32 R194, R194, c[0x0][0x290], R6 ;  /* 0x0000a400c2c27a25 */ /* 0x000fe200078e0006 */
[----:B------:R-:W-:Y:S01]  /*0ca0*/  IADD3 R21, R21, UR5, RZ ;  /* 0x0000000515157c10 */ /* 0x000fe2000fffe0ff */
[----:B------:R-:W-:Y:S01]  /*0cb0*/  ULDC.64 UR4, c[0x0][0x1e8] ;  /* 0x00007a0000047ab9 */ /* 0x000fe20000000a00 */
[----:B------:R-:W-:Y:S01]  /*0cc0*/  LOP3.LUT R2, R15, 0x18, R12, 0xf8, !PT ;  /* 0x000000180f027812 */ /* 0x000fe200078ef80c */
[----:B------:R-:W-:Y:S01]  /*0cd0*/  UIMAD UR4, UR10, UR4, URZ ;  /* 0x000000040a0472a4 */ /* 0x000fe2000f8e023f */
[----:B------:R-:W-:Y:S01]  /*0ce0*/  SHF.R.S32.HI R209, RZ, 0x1f, R208 ;  /* 0x0000001fffd17819 */ /* 0x000fe200000114d0 */
[----:B------:R-:W-:Y:S01]  /*0cf0*/  IMAD.WIDE.U32 R14, R14, c[0x0][0x1e8], R20 ;  /* 0x00007a000e0e7a25 */ /* 0x000fe200078e0014 */
[----:B------:R-:W-:Y:S01]  /*0d00*/  LEA.HI R21, R19, R198, RZ, 0x5 ;  /* 0x000000c613157211 */ /* 0x000fe200078f28ff */
[----:B------:R-:W-:Y:S01]  /*0d10*/  UIMAD UR11, UR17, UR5, UR4 ;  /* 0x00000005110b72a4 */ /* 0x000fe2000f8e0204 */
[----:B------:R-:W-:Y:S01]  /*0d20*/  LOP3.LUT R9, R9, 0x7fffffe, RZ, 0xc0, !PT ;  /* 0x07fffffe09097812 */ /* 0x000fe200078ec0ff */
[----:B------:R-:W-:Y:S01]  /*0d30*/  IMAD.U32 R196, RZ, RZ, UR17 ;  /* 0x00000011ffc47e24 */ /* 0x000fe2000f8e00ff */
[----:B------:R-:W-:Y:S01]  /*0d40*/  SHF.R.S32.HI R20, RZ, 0x5, R21 ;  /* 0x00000005ff147819 */ /* 0x000fe20000011415 */
[----:B------:R-:W-:Y:S01]  /*0d50*/  IMAD R7, R209, c[0x0][0x178], RZ ;  /* 0x00005e00d1077a24 */ /* 0x000fe200078e02ff */
[----:B------:R-:W-:Y:S01]  /*0d60*/  ULDC.64 UR4, c[0x0][0x1b0] ;  /* 0x00006c0000047ab9 */ /* 0x000fe20000000a00 */
[----:B------:R-:W-:Y:S01]  /*0d70*/  IMAD.IADD R9, R208, 0x1, -R9 ;  /* 0x00000001d0097824 */ /* 0x000fe200078e0a09 */
[----:B------:R-:W-:Y:S01]  /*0d80*/  LOP3.LUT R5, R2, R5, RZ, 0x3c, !PT ;  /* 0x0000000502057212 */ /* 0x000fe200078e3cff */
[----:B------:R-:W-:Y:S01]  /*0d90*/  IMAD.WIDE R26, R27, 0x80, R208 ;  /* 0x000000801b1a7825 */ /* 0x000fe200078e02d0 */
[----:B------:R-:W-:Y:S01]  /*0da0*/  UIMAD UR4, UR8, UR4, URZ ;  /* 0x00000004080472a4 */ /* 0x000fe2000f8e023f */
[----:B------:R-:W-:-:S02]  /*0db0*/  IADD3 R188, R12, 0x40, RZ ;  /* 0x000000400cbc7810 */ /* 0x000fc40007ffe0ff */
[----:B------:R-:W-:Y:S01]  /*0dc0*/  IMAD.WIDE.U32 R196, R196, c[0x0][0x278], R22 ;  /* 0x00009e00c4c47a25 */ /* 0x000fe200078e0016 */
[----:B------:R-:W-:Y:S01]  /*0dd0*/  UIMAD UR4, UR9, UR5, UR4 ;  /* 0x00000005090472a4 */ /* 0x000fe2000f8e0204 */
[----:B------:R-:W-:Y:S01]  /*0de0*/  ISETP.GE.AND P6, PT, R12, c[0x0][0x1cc], PT ;  /* 0x000073000c007a0c */ /* 0x000fe20003fc6270 */
[----:B------:R-:W-:Y:S01]  /*0df0*/  ULDC UR8, c[0x0][0x198] ;  /* 0x0000660000087ab9 */ /* 0x000fe20000000800 */
[----:B------:R-:W-:Y:S01]  /*0e00*/  IMAD R4, R20, 0x8, R9 ;  /* 0x0000000814047824 */ /* 0x000fe200078e0209 */
[----:B------:R-:W-:Y:S01]  /*0e10*/  IADD3 R9, R15, UR11, RZ ;  /* 0x0000000b0f097c10 */ /* 0x000fe2000fffe0ff */
[C---:B------:R-:W-:Y:S01]  /*0e20*/  IMAD R2, R208.reuse, c[0x0][0x17c], R7 ;  /* 0x00005f00d0027a24 */ /* 0x040fe200078e0207 */
[----:B------:R-:W-:Y:S01]  /*0e30*/  UIADD3 UR8, -UR7, UR8, URZ ;  /* 0x0000000807087290 */ /* 0x000fe2000fffe13f */
[----:B------:R-:W-:Y:S01]  /*0e40*/  IMAD.WIDE.U32 R6, R208, c[0x0][0x178], R12 ;  /* 0x00005e00d0067a25 */ /* 0x000fe200078e000c */
[----:B------:R-:W-:Y:S01]  /*0e50*/  USHF.R.S32.HI UR9, URZ, 0x1f, UR14 ;  /* 0x0000001f3f097899 */ /* 0x000fe2000801140e */
[----:B------:R-:W-:Y:S01]  /*0e60*/  SHF.R.S32.HI R11, RZ, 0x1f, R11 ;  /* 0x0000001fff0b7819 */ /* 0x000fe2000001140b */
[----:B------:R-:W-:Y:S01]  /*0e70*/  USHF.L.U32 UR11, UR14, 0x6, URZ ;  /* 0x000000060e0b7899 */ /* 0x000fe2000800063f */
[----:B------:R-:W-:-:S02]  /*0e80*/  IMAD.WIDE.U32 R22, R3, c[0x0][0x1b0], R12 ;  /* 0x00006c0003167a25 */ /* 0x000fc400078e000c */
[----:B------:R-:W-:Y:S02]  /*0e90*/  LEA.HI R11, R11, R208, RZ, 0x3 ;  /* 0x000000d00b0b7211 */ /* 0x000fe400078f18ff */
[----:B------:R-:W-:Y:S01]  /*0ea0*/  IMAD.MOV.U32 R8, RZ, RZ, R14 ;  /* 0x000000ffff087224 */ /* 0x000fe200078e000e */
[----:B------:R-:W-:Y:S01]  /*0eb0*/  IADD3 R25, R23, UR4, RZ ;  /* 0x0000000417197c10 */ /* 0x000fe2000fffe0ff */
[----:B------:R-:W-:Y:S01]  /*0ec0*/  IMAD R3, R27, c[0x0][0x1d8], RZ ;  /* 0x000076001b037a24 */ /* 0x000fe200078e02ff */
[----:B------:R-:W-:Y:S01]  /*0ed0*/  ULDC.64 UR4, c[0x0][0x1b8] ;  /* 0x00006e0000047ab9 */ /* 0x000fe20000000a00 */
[----:B------:R-:W-:Y:S01]  /*0ee0*/  IMAD.IADD R7, R7, 0x1, R2 ;  /* 0x0000000107077824 */ /* 0x000fe200078e0202 */
[----:B------:R-:W-:Y:S01]  /*0ef0*/  UIMAD UR4, UR10, UR4, URZ ;  /* 0x000000040a0472a4 */ /* 0x000fe2000f8e023f */
[----:B------:R-:W-:Y:S01]  /*0f00*/  IMAD.MOV.U32 R24, RZ, RZ, R22 ;  /* 0x000000ffff187224 */ /* 0x000fe200078e0016 */
[----:B------:R-:W-:Y:S01]  /*0f10*/  LOP3.LUT R11, R11, 0xfffffff8, RZ, 0xc0, !PT ;  /* 0xfffffff80b0b7812 */ /* 0x000fe200078ec0ff */
[C---:B------:R-:W-:Y:S01]  /*0f20*/  IMAD R2, R26.reuse, c[0x0][0x1dc], R3 ;  /* 0x000077001a027a24 */ /* 0x040fe200078e0203 */
[----:B------:R-:W-:Y:S01]  /*0f30*/  UIMAD UR7, UR17, UR5, UR4 ;  /* 0x00000005110772a4 */ /* 0x000fe2000f8e0204 */
[----:B------:R-:W-:-:S02]  /*0f40*/  IMAD.WIDE.U32 R8, R26, c[0x0][0x1d8], R8 ;  /* 0x000076001a087a25 */ /* 0x000fc400078e0008 */
[----:B------:R-:W-:Y:S02]  /*0f50*/  ULDC.64 UR4, c[0x0][0x180] ;  /* 0x0000600000047ab9 */ /* 0x000fe40000000a00 */
[----:B------:R-:W-:Y:S01]  /*0f60*/  IMAD.U32 R22, RZ, RZ, UR16 ;  /* 0x00000010ff167e24 */ /* 0x000fe2000f8e00ff */
[----:B------:R-:W-:Y:S01]  /*0f70*/  LEA R28, P0, R8, c[0x0][0x1c0], 0x1 ;  /* 0x00007000081c7a11 */ /* 0x000fe200078008ff */
[----:B------:R-:W-:Y:S01]  /*0f80*/  IMAD.IADD R2, R9, 0x1, R2 ;  /* 0x0000000109027824 */ /* 0x000fe200078e0202 */
[----:B------:R-:W-:Y:S01]  /*0f90*/  UIMAD UR4, UR6, UR4, URZ ;  /* 0x00000004060472a4 */ /* 0x000fe2000f8e023f */
[----:B------:R-:W-:Y:S01]  /*0fa0*/  IMAD.WIDE.U32 R22, R22, c[0x0][0x180], R6 ;  /* 0x0000600016167a25 */ /* 0x000fe200078e0006 */
[----:B------:R-:W-:Y:S02]  /*0fb0*/  IADD3 R6, R12, 0x20, RZ ;  /* 0x000000200c067810 */ /* 0x000fe40007ffe0ff */
[----:B------:R-:W-:Y:S01]  /*0fc0*/  LEA.HI.X R29, R8, c[0x0][0x1c4], R2, 0x1, P0 ;  /* 0x00007100081d7a11 */ /* 0x000fe200000f0c02 */
[----:B------:R-:W-:Y:S01]  /*0fd0*/  IMAD.U32 R4, R4, 0x20, R5 ;  /* 0x0000002004047824 */ /* 0x000fe200078e0005 */
[----:B------:R-:W-:Y:S01]  /*0fe0*/  IADD3 R5, -R208, UR8, RZ ;  /* 0x00000008d0057c10 */ /* 0x000fe2000fffe1ff */
[----:B------:R-:W-:Y:S01]  /*0ff0*/  IMAD.U32 R14, RZ, RZ, UR17 ;  /* 0x00000011ff0e7e24 */ /* 0x000fe2000f8e00ff */
[----:B------:R-:W-:Y:S01]  /*1000*/  ISETP.GE.AND P1, PT, R6, c[0x0][0x1cc], PT ;  /* 0x0000730006007a0c */ /* 0x000fe20003f26270 */
[----:B------:R-:W-:Y:S01]  /*1010*/  IMAD.MOV.U32 R3, RZ, RZ, c[0x0][0x1d8] ;  /* 0x00007600ff037624 */ /* 0x000fe200078e00ff */
[----:B------:R-:W-:Y:S01]  /*1020*/  ISETP.GE.AND P0, PT, R188, c[0x0][0x1cc], PT ;  /* 0x00007300bc007a0c */ /* 0x000fe20003f06270 */
[----:B------:R-:W-:Y:S01]  /*1030*/  IMAD.WIDE.U32 R14, R14, c[0x0][0x1b8], R24 ;  /* 0x00006e000e0e7a25 */ /* 0x000fe200078e0018 */
[C---:B------:R-:W-:Y:S01]  /*1040*/  ISETP.LT.OR P5, PT, R5.reuse, 0x1, P6 ;  /* 0x000000010500780c */ /* 0x040fe200037a1670 */
[----:B------:R-:W-:Y:S01]  /*1050*/  UIMAD UR4, UR16, UR5, UR4 ;  /* 0x00000005100472a4 */ /* 0x000fe2000f8e0204 */
[C---:B------:R-:W-:Y:S01]  /*1060*/  ISETP.LT.OR P4, PT, R5.reuse, 0x1, P1 ;  /* 0x000000010500780c */ /* 0x040fe20000f81670 */
[----:B------:R-:W-:Y:S01]  /*1070*/  IMAD.MOV.U32 R2, RZ, RZ, c[0x0][0x1dc] ;  /* 0x00007700ff027624 */ /* 0x000fe200078e00ff */
[C---:B------:R-:W-:Y:S01]  /*1080*/  ISETP.LT.OR P3, PT, R5.reuse, 0x1, P0 ;  /* 0x000000010500780c */ /* 0x040fe20000761670 */
[----:B------:R-:W-:Y:S01]  /*1090*/  IMAD.SHL.U32 R4, R4, 0x2, RZ ;  /* 0x0000000204047824 */ /* 0x000fe200078e00ff */
[C---:B------:R-:W-:Y:S01]  /*10a0*/  ISETP.LT.OR P6, PT, R5.reuse, 0x41, P6 ;  /* 0x000000410500780c */ /* 0x040fe200037c1670 */
[----:B------:R-:W-:Y:S01]  /*10b0*/  IMAD.U32 R192, RZ, RZ, UR17 ;  /* 0x00000011ffc07e24 */ /* 0x000fe2000f8e00ff */
[----:B------:R-:W-:Y:S01]  /*10c0*/  ISETP.LT.OR P1, PT, R5, 0x41, P1 ;  /* 0x000000410500780c */ /* 0x000fe20000f21670 */
[----:B------:R-:W-:Y:S01]  /*10d0*/  IMAD.U32 R190, RZ, RZ, UR17 ;  /* 0x00000011ffbe7e24 */ /* 0x000fe2000f8e00ff */
[C---:B------:R-:W-:Y:S01]  /*10e0*/  LEA R24, P2, R3.reuse, R28, 0x7 ;  /* 0x0000001c03187211 */ /* 0x040fe200078438ff */
[----:B------:R-:W-:Y:S01]  /*10f0*/  IMAD.MOV.U32 R174, RZ, RZ, 0x10 ;  /* 0x00000010ffae7424 */ /* 0x000fe200078e00ff */
[----:B------:R-:W-:Y:S01]  /*1100*/  LOP3.LUT R7, R16, 0xfffffff8, RZ, 0xc0, !PT ;  /* 0xfffffff810077812 */ /* 0x000fe200078ec0ff */
[----:B------:R-:W-:Y:S01]  /*1110*/  @!PT LDS RZ, [RZ] ;  /* 0x00000000fffff984 */ /* 0x000fe20000000800 */
[----:B------:R-:W-:Y:S01]  /*1120*/  @!PT LDS RZ, [RZ] ;  /* 0x00000000fffff984 */ /* 0x000fe20000000800 */
[----:B------:R-:W-:Y:S01]  /*1130*/  @!PT LDS RZ, [RZ] ;  /* 0x00000000fffff984 */ /* 0x000fe20000000800 */
[----:B------:R1:W-:Y:S01]  /*1140*/  LDGSTS.E.BYPASS.LTC128B.128 [R4+0x6080], [R28.64], !P5 ;  /* 0x060800001c047fae */ /* 0x0003e2000e901d54 */
[----:B------:R-:W-:Y:S01]  /*1150*/  LEA.HI.X R25, R3, R29, R2, 0x7, P2 ;  /* 0x0000001d03197211 */ /* 0x000fe200010f3c02 */
[----:B------:R-:W-:Y:S01]  /*1160*/  IMAD.IADD R11, R208, 0x1, -R11 ;  /* 0x00000001d00b7824 */ /* 0x000fe200078e0a0b */
[----:B------:R-:W-:Y:S01]  /*1170*/  ISETP.GE.AND P2, PT, R12, c[0x0][0x19c], PT ;  /* 0x000067000c007a0c */ /* 0x000fe20003f46270 */
[----:B------:R-:W-:Y:S01]  /*1180*/  IMAD.IADD R3, R198, 0x1, -R7 ;  /* 0x00000001c6037824 */ /* 0x000fe200078e0a07 */
[----:B------:R1:W-:Y:S01]  /*1190*/  LDGSTS.E.BYPASS.LTC128B.128 [R4+0x8080], [R28.64+0x40], !P4 ;  /* 0x080800401c047fae */ /* 0x0003e2000e101d54 */
[----:B------:R-:W-:Y:S01]  /*11a0*/  ISETP.GE.AND P4, PT, R6, c[0x0][0x19c], PT ;  /* 0x0000670006007a0c */ /* 0x000fe20003f86270 */
[----:B------:R-:W-:Y:S01]  /*11b0*/  IMAD.SHL.U32 R204, R11, 0x40, RZ ;  /* 0x000000400bcc7824 */ /* 0x000fe200078e00ff */
[----:B------:R-:W-:Y:S01]  /*11c0*/  ISETP.LT.OR P0, PT, R5, 0x41, P0 ;  /* 0x000000410500780c */ /* 0x000fe20000701670 */
[----:B------:R1:W-:Y:S01]  /*11d0*/  LDGSTS.E.BYPASS.LTC128B.128 [R4+0xa080], [R28.64+0x80], !P3 ;  /* 0x0a0800801c047fae */ /* 0x0003e2000d901d54 */
[----:B------:R-:W-:Y:S01]  /*11e0*/  ISETP.GE.AND P3, PT, R188, c[0x0][0x19c], PT ;  /* 0x00006700bc007a0c */ /* 0x000fe20003f66270 */
[----:B------:R-:W-:Y:S01]  /*11f0*/  IMAD.SHL.U32 R179, R3, 0x40, RZ ;  /* 0x0000004003b37824 */ /* 0x000fe200078e00ff */
[----:B------:R-:W-:Y:S01]  /*1200*/  LEA.HI R2, R19, R198, RZ, 0x6 ;  /* 0x000000c613027211 */ /* 0x000fe200078f30ff */
[----:B------:R2:W-:Y:S01]  /*1210*/  LDGSTS.E.BYPASS.LTC128B.128 [R4+0x7080], [R24.64], !P6 ;  /* 0x0708000018047fae */ /* 0x0005e2000f101d54 */
[----:B------:R-:W-:Y:S01]  /*1220*/  LEA.HI R18, R3, R3, RZ, 0x1 ;  /* 0x0000000303127211 */ /* 0x000fe200078f08ff */
[----:B------:R-:W-:Y:S01]  /*1230*/  IMAD.SHL.U32 R184, R10, 0x8, RZ ;  /* 0x000000080ab87824 */ /* 0x000fe200078e00ff */
[C---:B------:R-:W-:Y:S01]  /*1240*/  ISETP.LT.OR P5, PT, R5.reuse, 0x1, P2 ;  /* 0x000000010500780c */ /* 0x040fe200017a1670 */
[----:B------:R2:W-:Y:S01]  /*1250*/  LDGSTS.E.BYPASS.LTC128B.128 [R4+0x9080], [R24.64+0x40], !P1 ;  /* 0x0908004018047fae */ /* 0x0005e2000c901d54 */
[----:B------:R-:W-:-:S02]  /*1260*/  ISETP.LT.OR P6, PT, R5, 0x1, P4 ;  /* 0x000000010500780c */ /* 0x000fc400027c1670 */
[C---:B------:R-:W-:Y:S01]  /*1270*/  ISETP.LT.OR P1, PT, R5.reuse, 0x1, P3 ;  /* 0x000000010500780c */ /* 0x040fe20001f21670 */
[----:B------:R2:W-:Y:S01]  /*1280*/  LDGSTS.E.BYPASS.LTC128B.128 [R4+0xb080], [R24.64+0x80], !P0 ;  /* 0x0b08008018047fae */ /* 0x0005e2000c101d54 */
[C---:B------:R-:W-:Y:S02]  /*1290*/  ISETP.LT.OR P2, PT, R5.reuse, 0x41, P2 ;  /* 0x000000410500780c */ /* 0x040fe40001741670 */
[----:B------:R-:W-:Y:S02]  /*12a0*/  ISETP.LT.OR P4, PT, R5, 0x41, P4 ;  /* 0x000000410500780c */ /* 0x000fe40002781670 */
[----:B------:R-:W-:Y:S02]  /*12b0*/  IADD3 R15, R15, UR7, RZ ;  /* 0x000000070f0f7c10 */ /* 0x000fe4000fffe0ff */
[----:B------:R-:W-:Y:S01]  /*12c0*/  ISETP.LT.OR P3, PT, R5, 0x41, P3 ;  /* 0x000000410500780c */ /* 0x000fe20001f61670 */
[----:B------:R-:W-:Y:S01]  /*12d0*/  IMAD R5, R27, c[0x0][0x1a8], RZ ;  /* 0x00006a001b057a24 */ /* 0x000fe200078e02ff */
[----:B------:R-:W-:Y:S01]  /*12e0*/  SHF.R.S32.HI R2, RZ, 0x6, R2 ;  /* 0x00000006ff027819 */ /* 0x000fe20000011402 */
[----:B------:R-:W-:Y:S01]  /*12f0*/  IMAD.WIDE.U32 R14, R26, c[0x0][0x1a8], R14 ;  /* 0x00006a001a0e7a25 */ /* 0x000fe200078e000e */
[----:B------:R-:W-:-:S02]  /*1300*/  LOP3.LUT R8, R18, 0x7fffffe, RZ, 0xc0, !PT ;  /* 0x07fffffe12087812 */ /* 0x000fc400078ec0ff */
[----:B------:R-:W-:Y:S01]  /*1310*/  IADD3 R23, R23, UR4, RZ ;  /* 0x0000000417177c10 */ /* 0x000fe2000fffe0ff */
[----:B------:R-:W-:Y:S01]  /*1320*/  ULDC.64 UR4, c[0x0][0x178] ;  /* 0x00005e0000047ab9 */ /* 0x000fe20000000a00 */
[----:B------:R-:W-:Y:S01]  /*1330*/  IMAD R5, R26, c[0x0][0x1ac], R5 ;  /* 0x00006b001a057a24 */ /* 0x000fe200078e0205 */
[----:B------:R-:W-:Y:S01]  /*1340*/  UIMAD UR7, UR9, UR4, URZ ;  /* 0x00000004090772a4 */ /* 0x000fe2000f8e023f */
[----:B------:R-:W-:Y:S01]  /*1350*/  IMAD.IADD R7, R3, 0x1, -R8 ;  /* 0x0000000103077824 */ /* 0x000fe200078e0a08 */
[----:B------:R-:W-:Y:S01]  /*1360*/  LOP3.LUT R9, R0, 0xfffffff0, RZ, 0xc0, !PT ;  /* 0xfffffff000097812 */ /* 0x000fe200078ec0ff */
[----:B------:R-:W-:Y:S01]  /*1370*/  IMAD R180, R10, 0x4, R2 ;  /* 0x000000040ab47824 */ /* 0x000fe200078e0202 */
[----:B------:R-:W-:Y:S01]  /*1380*/  LEA R30, P0, R14, c[0x0][0x190], 0x1 ;  /* 0x000064000e1e7a11 */ /* 0x000fe200078008ff */
[----:B------:R-:W-:Y:S01]  /*1390*/  IMAD.IADD R5, R15, 0x1, R5 ;  /* 0x000000010f057824 */ /* 0x000fe200078e0205 */
[----:B------:R-:W-:Y:S01]  /*13a0*/  UIMAD.WIDE.U32 UR12, UR14, UR4, URZ ;  /* 0x000000040e0c72a5 */ /* 0x000fe2000f8e003f */
[----:B------:R-:W-:Y:S01]  /*13b0*/  IMAD R180, R180, 0x8, R7 ;  /* 0x00000008b4b47824 */ /* 0x000fe200078e0207 */
[----:B------:R-:W-:Y:S01]  /*13c0*/  UIMAD UR7, UR14, UR5, UR7 ;  /* 0x000000050e0772a4 */ /* 0x000fe2000f8e0207 */
[----:B------:R-:W-:Y:S01]  /*13d0*/  IMAD.WIDE.U32 R192, R192, c[0x0][0x188], R22 ;  /* 0x00006200c0c07a25 */ /* 0x000fe200078e0016 */
[----:B------:R-:W-:Y:S01]  /*13e0*/  LEA.HI.X R31, R14, c[0x0][0x194], R5, 0x1, P0 ;  /* 0x000065000e1f7a11 */ /* 0x000fe200000f0c05 */
[----:B------:R-:W-:Y:S01]  /*13f0*/  ULDC.64 UR4, c[0x0][0x188] ;  /* 0x0000620000047ab9 */ /* 0x000fe20000000a00 */
[----:B------:R-:W-:Y:S01]  /*1400*/  LOP3.LUT R179, R179, 0x1c0, RZ, 0xc0, !PT ;  /* 0x000001c0b3b37812 */ /* 0x000fe200078ec0ff */
[----:B------:R-:W-:Y:S01]  /*1410*/  IMAD.MOV.U32 R7, RZ, RZ, c[0x0][0x1a8] ;  /* 0x00006a00ff077624 */ /* 0x000fe200078e00ff */
[----:B------:R-:W-:Y:S01]  /*1420*/  UIMAD UR4, UR10, UR4, URZ ;  /* 0x000000040a0472a4 */ /* 0x000fe2000f8e023f */
[----:B------:R-:W-:Y:S01]  /*1430*/  IMAD.IADD R22, R198, 0x1, -R9 ;  /* 0x00000001c6167824 */ /* 0x000fe200078e0a09 */
[----:B------:R-:W-:Y:S01]  /*1440*/  UIADD3 UR7, UR13, UR7, URZ ;  /* 0x000000070d077290 */ /* 0x000fe2000fffe03f */
[----:B------:R-:W-:Y:S01]  /*1450*/  IMAD.MOV.U32 R5, RZ, RZ, c[0x0][0x1ac] ;  /* 0x00006b00ff057624 */ /* 0x000fe200078e00ff */
[C---:B--2---:R-:W-:Y:S01]  /*1460*/  LEA R24, P0, R7.reuse, R30, 0x7 ;  /* 0x0000001e07187211 */ /* 0x044fe200078038ff */
[----:B------:R-:W-:Y:S01]  /*1470*/  UIMAD UR4, UR17, UR5, UR4 ;  /* 0x00000005110472a4 */ /* 0x000fe2000f8e0204 */
[----:B------:R-:W-:Y:S01]  /*1480*/  LEA.HI R8, R22, R22, RZ, 0x1 ;  /* 0x0000001616087211 */ /* 0x000fe200078f08ff */
[----:B------:R-:W-:Y:S01]  /*1490*/  IMAD.U32 R26, RZ, RZ, UR12 ;  /* 0x0000000cff1a7e24 */ /* 0x000fe2000f8e00ff */
[----:B------:R-:W-:Y:S01]  /*14a0*/  LEA.HI.X R25, R7, R31, R5, 0x7, P0 ;  /* 0x0000001f07197211 */ /* 0x000fe200000f3c05 */
[----:B------:R-:W-:Y:S01]  /*14b0*/  IMAD.U32 R0, RZ, RZ, UR7 ;  /* 0x00000007ff007e24 */ /* 0x000fe2000f8e00ff */
[----:B------:R-:W-:Y:S01]  /*14c0*/  LOP3.LUT R5, R8, 0x7fffffe, RZ, 0xc0, !PT ;  /* 0x07fffffe08057812 */ /* 0x000fe200078ec0ff */
[----:B------:R-:W-:Y:S01]  /*14d0*/  IMAD.U32 R27, RZ, RZ, UR13 ;  /* 0x0000000dff1b7e24 */ /* 0x000fe2000f8e00ff */
[----:B------:R-:W-:Y:S01]  /*14e0*/  IADD3 R185, R193, UR4, RZ ;  /* 0x00000004c1b97c10 */ /* 0x000fe2000fffe0ff */
[----:B------:R-:W-:Y:S01]  /*14f0*/  ULDC.64 UR4, c[0x0][0x278] ;  /* 0x00009e0000047ab9 */ /* 0x000fe20000000a00 */
[----:B------:R-:W-:Y:S01]  /*1500*/  LEA R14, P0, R26, R192, 0x6 ;  /* 0x000000c01a0e7211 */ /* 0x000fe200078030ff */
[----:B------:R-:W-:Y:S01]  /*1510*/  IMAD.IADD R178, R22, 0x1, -R5 ;  /* 0x0000000116b27824 */ /* 0x000fe200078e0a05 */
[----:B------:R-:W-:Y:S01]  /*1520*/  LEA.HI R7, R21, R20, RZ, 0x1 ;  /* 0x0000001415077211 */ /* 0x000fe200078f08ff */
[----:B------:R-:W-:Y:S01]  /*1530*/  UIMAD UR4, UR10, UR4, URZ ;  /* 0x000000040a0472a4 */ /* 0x000fe2000f8e023f */
[----:B------:R-:W-:Y:S01]  /*1540*/  LEA.HI.X R5, R26, R185, R0, 0x6, P0 ;  /* 0x000000b91a057211 */ /* 0x000fe200000f3400 */
[----:B------:R-:W-:Y:S01]  /*1550*/  USHF.R.S32.HI UR12, URZ, 0x1f, UR11 ;  /* 0x0000001f3f0c7899 */ /* 0x000fe2000801140b */
[----:B------:R-:W-:Y:S01]  /*1560*/  LEA R26, P0, R14, c[0x0][0x160], 0x1 ;  /* 0x000058000e1a7a11 */ /* 0x000fe200078008ff */
[----:B------:R-:W-:Y:S01]  /*1570*/  UIMAD UR5, UR17, UR5, UR4 ;  /* 0x00000005110572a4 */ /* 0x000fe2000f8e0204 */
[----:B------:R-:W-:Y:S01]  /*1580*/  SHF.R.S32.HI R9, RZ, 0x1f, R22 ;  /* 0x0000001fff097819 */ /* 0x000fe20000011416 */
[----:B------:R2:W-:Y:S01]  /*1590*/  LDGSTS.E.BYPASS.LTC128B.128 [R4+0x80], [R30.64], !P5 ;  /* 0x000800001e047fae */ /* 0x0005e2000e901d54 */
[----:B------:R-:W-:Y:S01]  /*15a0*/  LOP3.LUT R7, R7, 0xfffffffe, RZ, 0xc0, !PT ;  /* 0xfffffffe07077812 */ /* 0x000fe200078ec0ff */
[----:B-1----:R-:W-:Y:S01]  /*15b0*/  IMAD.WIDE.U32 R28, R208, c[0x0][0x208], R12 ;  /* 0x00008200d01c7a25 */ /* 0x002fe200078e000c */
[----:B------:R-:W-:Y:S01]  /*15c0*/  LEA.HI.X R27, R14, c[0x0][0x164], R5, 0x1, P0 ;  /* 0x000059000e1b7a11 */ /* 0x000fe200000f0c05 */
[----:B------:R2:W-:Y:S01]  /*15d0*/  LDGSTS.E.BYPASS.LTC128B.128 [R4+0x2080], [R30.64+0x40], !P6 ;  /* 0x020800401e047fae */ /* 0x0005e2000f101d54 */
[----:B------:R-:W-:Y:S01]  /*15e0*/  LEA.HI R9, R9, R22, RZ, 0x3 ;  /* 0x0000001609097211 */ /* 0x000fe200078f18ff */
[----:B------:R-:W-:Y:S01]  /*15f0*/  IMAD.SHL.U32 R14, R20, 0x10, RZ ;  /* 0x00000010140e7824 */ /* 0x000fe200078e00ff */
[----:B------:R-:W-:Y:S01]  /*1600*/  ISETP.GE.AND P0, PT, R12, c[0x0][0x16c], PT ;  /* 0x00005b000c007a0c */ /* 0x000fe20003f06270 */
[----:B------:R-:W-:Y:S01]  /*1610*/  IMAD R5, R209, c[0x0][0x208], RZ ;  /* 0x00008200d1057a24 */ /* 0x000fe200078e02ff */
[----:B------:R-:W-:Y:S01]  /*1620*/  LOP3.LUT R15, R9, 0xfffffff8, RZ, 0xc0, !PT ;  /* 0xfffffff8090f7812 */ /* 0x000fe200078ec0ff */
[----:B------:R-:W-:Y:S01]  /*1630*/  IMAD.IADD R7, R20, 0x1, -R7 ;  /* 0x0000000114077824 */ /* 0x000fe200078e0a07 */
[----:B------:R-:W-:Y:S01]  /*1640*/  ISETP.GE.AND P5, PT, R188, c[0x0][0x16c], PT ;  /* 0x00005b00bc007a0c */ /* 0x000fe20003fa6270 */
[----:B------:R-:W-:Y:S01]  /*1650*/  IMAD R3, R208, c[0x0][0x20c], R5 ;  /* 0x00008300d0037a24 */ /* 0x000fe200078e0205 */
[----:B------:R-:W-:Y:S01]  /*1660*/  LOP3.LUT R23, R179, 0x30, R14, 0xf8, !PT ;  /* 0x00000030b3177812 */ /* 0x000fe200078ef80e */
[----:B------:R-:W-:Y:S01]  /*1670*/  IMAD.SHL.U32 R0, R7, 0x400, RZ ;  /* 0x0000040007007824 */ /* 0x000fe200078e00ff */
[----:B------:R-:W-:Y:S01]  /*1680*/  SEL R200, RZ, 0x1, P0 ;  /* 0x00000001ffc87807 */ /* 0x000fe20000000000 */
[----:B------:R-:W-:Y:S01]  /*1690*/  IMAD.IADD R29, R29, 0x1, R3 ;  /* 0x000000011d1d7824 */ /* 0x000fe200078e0203 */
[----:B------:R-:W-:Y:S01]  /*16a0*/  IADD3 R187, R197, UR5, RZ ;  /* 0x00000005c5bb7c10 */ /* 0x000fe2000fffe0ff */
[----:B------:R-:W-:Y:S01]  /*16b0*/  IMAD.IADD R15, R22, 0x1, -R15 ;  /* 0x00000001160f7824 */ /* 0x000fe200078e0a0f */
[----:B------:R-:W-:Y:S01]  /*16c0*/  IADD3 R14, P0, R196, UR11, RZ ;  /* 0x0000000bc40e7c10 */ /* 0x000fe2000ff1e0ff */
[----:B------:R-:W-:Y:S01]  /*16d0*/  IMAD R17, R17, 0x2, R0 ;  /* 0x0000000211117824 */ /* 0x000fe200078e0200 */
[----:B------:R-:W-:Y:S01]  /*16e0*/  SHF.R.S32.HI R9, RZ, 0x3, R9 ;  /* 0x00000003ff097819 */ /* 0x000fe20000011409 */
[----:B------:R-:W-:Y:S01]  /*16f0*/  ULDC.64 UR4, c[0x0][0x210] ;  /* 0x0000840000047ab9 */ /* 0x000fe20000000a00 */
[----:B------:R-:W-:Y:S01]  /*1700*/  SEL R5, RZ, 0x4, P5 ;  /* 0x00000004ff057807 */ /* 0x000fe20002800000 */
[----:B------:R-:W-:Y:S01]  /*1710*/  UIMAD UR4, UR6, UR4, URZ ;  /* 0x00000004060472a4 */ /* 0x000fe2000f8e023f */
[----:B------:R-:W-:Y:S01]  /*1720*/  ISETP.GE.AND P5, PT, R6, c[0x0][0x16c], PT ;  /* 0x00005b0006007a0c */ /* 0x000fe20003fa6270 */
[----:B------:R-:W-:Y:S01]  /*1730*/  IMAD R178, R9, 0x8, R178 ;  /* 0x0000000809b27824 */ /* 0x000fe200078e02b2 */
[----:B------:R-:W-:Y:S01]  /*1740*/  IADD3.X R3, R187, UR12, RZ, P0, !PT ;  /* 0x0000000cbb037c10 */ /* 0x000fe200087fe4ff */
[----:B------:R-:W-:Y:S01]  /*1750*/  IMAD R0, R9, 0x200, R0 ;  /* 0x0000020009007824 */ /* 0x000fe200078e0200 */
[C---:B------:R-:W-:Y:S01]  /*1760*/  LEA R22, P0, R14.reuse, c[0x0][0x258], 0x2 ;  /* 0x000096000e167a11 */ /* 0x040fe200078010ff */
[----:B------:R2:W-:Y:S01]  /*1770*/  LDGSTS.E.BYPASS.LTC128B.128 [R4+0x4080], [R30.64+0x80], !P1 ;  /* 0x040800801e047fae */ /* 0x0005e2000c901d54 */
[----:B------:R-:W-:Y:S01]  /*1780*/  SEL R9, RZ, 0x2, P5 ;  /* 0x00000002ff097807 */ /* 0x000fe20002800000 */
[----:B------:R-:W-:Y:S01]  /*1790*/  UIMAD UR19, UR16, UR5, UR4 ;  /* 0x00000005101372a4 */ /* 0x000fe2000f8e0204 */
[----:B------:R-:W-:Y:S01]  /*17a0*/  LOP3.LUT R20, R23, 0x8, R16, 0xf8, !PT ;  /* 0x0000000817147812 */ /* 0x000fe200078ef810 */
[----:B------:R-:W-:Y:S01]  /*17b0*/  UMOV UR13, 0x6 ;  /* 0x00000006000d7882 */ /* 0x000fe20000000000 */
[----:B------:R-:W-:Y:S01]  /*17c0*/  LEA.HI.X R23, R14, c[0x0][0x25c], R3, 0x2, P0 ;  /* 0x000097000e177a11 */ /* 0x000fe200000f1403 */
[----:B------:R-:W-:Y:S01]  /*17d0*/  IMAD.U32 R3, RZ, RZ, UR16 ;  /* 0x00000010ff037e24 */ /* 0x000fe2000f8e00ff */
[----:B------:R-:W-:Y:S01]  /*17e0*/  ISETP.GE.AND P0, PT, R12, c[0x0][0x1fc], PT ;  /* 0x00007f000c007a0c */ /* 0x000fe20003f06270 */
[----:B------:R-:W-:Y:S01]  /*17f0*/  ULDC.64 UR6, c[0x0][0x208] ;  /* 0x0000820000067ab9 */ /* 0x000fe20000000a00 */
[----:B------:R-:W-:Y:S01]  /*1800*/  IADD3 R5, R5, R9, R200 ;  /* 0x0000000905057210 */ /* 0x000fe20007ffe0c8 */
[----:B------:R-:W-:Y:S01]  /*1810*/  IMAD.WIDE.U32 R28, R3, c[0x0][0x210], R28 ;  /* 0x00008400031c7a25 */ /* 0x000fe200078e001c */
[----:B------:R-:W-:Y:S01]  /*1820*/  ISETP.GE.AND P1, PT, R6, c[0x0][0x1fc], PT ;  /* 0x00007f0006007a0c */ /* 0x000fe20003f26270 */
[----:B------:R1:W-:Y:S01]  /*1830*/  LDGSTS.E.BYPASS.LTC128B.128 [R4+0x1080], [R24.64], !P2 ;  /* 0x0108000018047fae */ /* 0x0003e2000d101d54 */
[----:B------:R-:W-:Y:S01]  /*1840*/  SEL R14, RZ, 0x1, P0 ;  /* 0x00000001ff0e7807 */ /* 0x000fe20000000000 */
[----:B------:R-:W-:Y:S01]  /*1850*/  USHF.L.U64.HI UR7, UR6, UR13, UR7 ;  /* 0x0000000d06077299 */ /* 0x000fe20008010207 */
[C---:B------:R-:W-:Y:S01]  /*1860*/  LOP3.LUT P0, RZ, R5.reuse, 0x1, RZ, 0xc0, !PT ;  /* 0x0000000105ff7812 */ /* 0x040fe2000780c0ff */
[----:B------:R-:W-:Y:S01]  /*1870*/  ULDC.64 UR4, c[0x0][0x218] ;  /* 0x0000860000047ab9 */ /* 0x000fe20000000a00 */
[C---:B------:R-:W-:Y:S01]  /*1880*/  LOP3.LUT P2, RZ, R5.reuse, 0x2, RZ, 0xc0, !PT ;  /* 0x0000000205ff7812 */ /* 0x040fe2000784c0ff */
[----:B------:R-:W-:Y:S01]  /*1890*/  ULDC UR13, c[0x0][0x168] ;  /* 0x00005a00000d7ab9 */ /* 0x000fe20000000800 */
[----:B------:R-:W-:Y:S01]  /*18a0*/  LOP3.LUT P6, RZ, R5, 0x4, RZ, 0xc0, !PT ;  /* 0x0000000405ff7812 */ /* 0x000fe200078cc0ff */
[----:B------:R-:W-:Y:S01]  /*18b0*/  UIADD3 UR13, -UR11, UR13, URZ ;  /* 0x0000000d0b0d7290 */ /* 0x000fe2000fffe13f */
[----:B------:R-:W-:Y:S01]  /*18c0*/  SEL R5, RZ, 0xffffffff, P1 ;  /* 0xffffffffff057807 */ /* 0x000fe20000800000 */
[----:B------:R-:W-:Y:S01]  /*18d0*/  UIMAD UR4, UR10, UR4, URZ ;  /* 0x000000040a0472a4 */ /* 0x000fe2000f8e023f */
[----:B------:R-:W-:Y:S01]  /*18e0*/  IADD3 R29, R29, UR19, RZ ;  /* 0x000000131d1d7c10 */ /* 0x000fe2000fffe0ff */
[----:B------:R-:W-:Y:S01]  /*18f0*/  USHF.L.U32 UR6, UR6, 0x6, URZ ;  /* 0x0000000606067899 */ /* 0x000fe2000800063f */
[----:B------:R-:W-:Y:S01]  /*1900*/  ISETP.GE.AND P1, PT, R188, c[0x0][0x1fc], PT ;  /* 0x00007f00bc007a0c */ /* 0x000fe20003f26270 */
[----:B------:R-:W-:Y:S01]  /*1910*/  IMAD.SHL.U32 R5, R5, 0x2, RZ ;  /* 0x0000000205057824 */ /* 0x000fe200078e00ff */
[----:B------:R-:W-:Y:S01]  /*1920*/  UIMAD UR22, UR17, UR5, UR4 ;  /* 0x00000005111672a4 */ /* 0x000fe2000f8e0204 */
[----:B------:R-:W-:Y:S01]  /*1930*/  IMAD.WIDE.U32 R190, R190, c[0x0][0x218], R28 ;  /* 0x00008600bebe7a25 */ /* 0x000fe200078e001c */
[C---:B------:R-:W-:Y:S01]  /*1940*/  ISETP.GE.OR P0, PT, R208.reuse, UR13, !P0 ;  /* 0x0000000dd0007c0c */ /* 0x040fe2000c706670 */
[----:B------:R-:W-:Y:S01]  /*1950*/  UIMAD UR19, UR7, UR14, URZ ;  /* 0x0000000e071372a4 */ /* 0x000fe2000f8e023f */
[C---:B------:R-:W-:Y:S01]  /*1960*/  ISETP.GE.OR P2, PT, R208.reuse, UR13, !P2 ;  /* 0x0000000dd0007c0c */ /* 0x040fe2000d746670 */
[----:B------:R-:W-:Y:S01]  /*1970*/  IMAD.U32 R9, RZ, RZ, UR6 ;  /* 0x00000006ff097e24 */ /* 0x000fe2000f8e00ff */
[----:B------:R-:W-:Y:S01]  /*1980*/  ISETP.GE.OR P6, PT, R208, UR13, !P6 ;  /* 0x0000000dd0007c0c */ /* 0x000fe2000f7c6670 */
[----:B------:R-:W-:Y:S01]  /*1990*/  IMAD.MOV.U32 R206, RZ, RZ, R190 ;  /* 0x000000ffffce7224 */ /* 0x000fe200078e00be */
[----:B------:R-:W-:Y:S01]  /*19a0*/  LOP3.LUT R14, R5, 0x2, R14, 0xe2, !PT ;  /* 0x00000002050e7812 */ /* 0x000fe200078ee20e */
[----:B------:R-:W-:Y:S01]  /*19b0*/  UIMAD UR19, UR9, UR6, UR19 ;  /* 0x00000006091372a4 */ /* 0x000fe2000f8e0213 */
[----:B------:R-:W-:Y:S01]  /*19c0*/  SEL R5, RZ, 0x4, P1 ;  /* 0x00000004ff057807 */ /* 0x000fe20000800000 */
[----:B------:R1:W-:Y:S01]  /*19d0*/  LDGSTS.E.BYPASS.LTC128B.128 [R4+0x3080], [R24.64+0x40], !P4 ;  /* 0x0308004018047fae */ /* 0x0003e2000e101d54 */
[----:B------:R-:W-:Y:S01]  /*19e0*/  IADD3 R207, R191, UR22, RZ ;  /* 0x00000016bfcf7c10 */ /* 0x000fe2000fffe0ff */
[----:B------:R-:W-:Y:S01]  /*19f0*/  ULDC.64 UR4, c[0x0][0x290] ;  /* 0x0000a40000047ab9 */ /* 0x000fe20000000a00 */
[----:B------:R-:W-:Y:S01]  /*1a00*/  LOP3.LUT R5, R14, R5, RZ, 0xfc, !PT ;  /* 0x000000050e057212 */ /* 0x000fe200078efcff */
[----:B------:R1:W-:Y:S01]  /*1a10*/  LDGSTS.E.BYPASS.LTC128B.128 [R4+0x5080], [R24.64+0x80], !P3 ;  /* 0x0508008018047fae */ /* 0x0003e2000d901d54 */
[----:B------:R-:W-:Y:S01]  /*1a20*/  ISETP.GT.AND P1, PT, R198, 0xf, PT ;  /* 0x0000000fc600780c */ /* 0x000fe20003f24270 */
[----:B------:R-:W-:Y:S01]  /*1a30*/  IMAD.WIDE.U32 R28, R9, UR14, R206 ;  /* 0x0000000e091c7c25 */ /* 0x000fe2000f8e00ce */
[C---:B------:R-:W-:Y:S01]  /*1a40*/  LOP3.LUT P4, RZ, R5.reuse, 0x1, RZ, 0xc0, !PT ;  /* 0x0000000105ff7812 */ /* 0x040fe2000788c0ff */
[----:B------:R-:W0:Y:S01]  /*1a50*/  LDGDEPBAR ;  /* 0x00000000000079af */ /* 0x000e220000000000 */
[----:B------:R-:W-:Y:S01]  /*1a60*/  LOP3.LUT P3, RZ, R5, 0x2, RZ, 0xc0, !PT ;  /* 0x0000000205ff7812 */ /* 0x000fe2000786c0ff */
[----:B------:R-:W-:Y:S01]  /*1a70*/  UIMAD UR4, UR10, UR4, URZ ;  /* 0x000000040a0472a4 */ /* 0x000fe2000f8e023f */
[----:B------:R-:W-:Y:S01]  /*1a80*/  IADD3 R3, R29, UR19, RZ ;  /* 0x000000131d037c10 */ /* 0x000fe2000fffe0ff */
[----:B------:R2:W-:Y:S01]  /*1a90*/  LDGSTS.E.BYPASS.LTC128B.128 [R4+0xc080], [R26.64], !P0 ;  /* 0x0c0800001a047fae */ /* 0x0005e2000c101d54 */
[----:B------:R-:W-:Y:S01]  /*1aa0*/  SHF.R.S32.HI R18, RZ, 0x1, R18 ;  /* 0x00000001ff127819 */ /* 0x000fe20000011412 */
[----:B------:R-:W-:Y:S01]  /*1ab0*/  UIMAD UR4, UR17, UR5, UR4 ;  /* 0x00000005110472a4 */ /* 0x000fe2000f8e0204 */
[----:B------:R-:W-:Y:S01]  /*1ac0*/  SHF.R.U32.HI R179, RZ, 0x3, R179 ;  /* 0x00000003ffb37819 */ /* 0x000fe200000116b3 */
[----:B------:R2:W-:Y:S01]  /*1ad0*/  LDGSTS.E.BYPASS.LTC128B.128 [R4+0xd080], [R26.64+0x40], !P2 ;  /* 0x0d0800401a047fae */ /* 0x0005e2000d101d54 */
[----:B------:R-:W-:Y:S01]  /*1ae0*/  LOP3.LUT P2, RZ, R5, 0x4, RZ, 0xc0, !PT ;  /* 0x0000000405ff7812 */ /* 0x000fe2000784c0ff */
[----:B------:R-:W-:Y:S01]  /*1af0*/  IMAD.SHL.U32 R178, R178, 0x20, RZ ;  /* 0x00000020b2b27824 */ /* 0x000fe200078e00ff */
[----:B------:R-:W-:Y:S01]  /*1b00*/  LEA.HI R5, R19, R198, RZ, 0x7 ;  /* 0x000000c613057211 */ /* 0x000fe200078f38ff */
[----:B------:R2:W-:Y:S01]  /*1b10*/  LDGSTS.E.BYPASS.LTC128B.128 [R4+0xe080], [R26.64+0x80], !P6 ;  /* 0x0e0800801a047fae */ /* 0x0005e2000f101d54 */
[----:B------:R-:W-:-:S02]  /*1b20*/  ISETP.GE.OR P6, PT, R208, UR13, !P4 ;  /* 0x0000000dd0007c0c */ /* 0x000fc4000e7c6670 */
[--C-:B------:R-:W-:Y:S02]  /*1b30*/  SHF.R.S32.HI R19, RZ, 0x1, R8.reuse ;  /* 0x00000001ff137819 */ /* 0x100fe40000011408 */
[----:B------:R-:W-:Y:S02]  /*1b40*/  SHF.R.S32.HI R8, RZ, 0x1f, R8 ;  /* 0x0000001fff087819 */ /* 0x000fe40000011408 */
[----:B------:R-:W-:Y:S01]  /*1b50*/  IADD3 R186, R195, UR4, RZ ;  /* 0x00000004c3ba7c10 */ /* 0x000fe2000fffe0ff */
[----:B------:R-:W-:Y:S01]  /*1b60*/  UIADD3 UR4, UR14, 0x1, URZ ;  /* 0x000000010e047890 */ /* 0x000fe2000fffe03f */
[----:B------:R-:W-:Y:S02]  /*1b70*/  LEA.HI R8, R8, R19, RZ, 0x2 ;  /* 0x0000001308087211 */ /* 0x000fe400078f10ff */
[----:B-1----:R-:W-:Y:S01]  /*1b80*/  LEA R24, P0, R28, c[0x0][0x1f0], 0x1 ;  /* 0x00007c001c187a11 */ /* 0x002fe200078008ff */
[----:B------:R-:W-:Y:S01]  /*1b90*/  UISETP.GE.AND UP0, UPT, UR4, UR15, UPT ;  /* 0x0000000f0400728c */ /* 0x000fe2000bf06270 */
[----:B------:R-:W-:-:S02]  /*1ba0*/  LOP3.LUT R8, R8, 0xfffffffc, RZ, 0xc0, !PT ;  /* 0xfffffffc08087812 */ /* 0x000fc400078ec0ff */
[----:B------:R-:W-:Y:S01]  /*1bb0*/  LEA.HI.X R25, R28, c[0x0][0x1f4], R3, 0x1, P0 ;  /* 0x00007d001c197a11 */ /* 0x000fe200000f0c03 */
[----:B------:R-:W-:Y:S01]  /*1bc0*/  @!P1 IMAD.SHL.U32 R3, R198, 0x10, RZ ;  /* 0x00000010c6039824 */ /* 0x000fe200078e00ff */
[----:B------:R-:W-:Y:S01]  /*1bd0*/  ISETP.GE.OR P0, PT, R208, UR13, !P3 ;  /* 0x0000000dd0007c0c */ /* 0x000fe2000df06670 */
[----:B------:R-:W-:Y:S01]  /*1be0*/  IMAD.IADD R8, R19, 0x1, -R8 ;  /* 0x0000000113087824 */ /* 0x000fe200078e0a08 */
[----:B------:R-:W-:Y:S01]  /*1bf0*/  LOP3.LUT R179, R20, R179, RZ, 0x3c, !PT ;  /* 0x000000b314b37212 */ /* 0x000fe200078e3cff */
[----:B------:R-:W-:Y:S01]  /*1c00*/  IMAD.SHL.U32 R19, R18, 0x40, RZ ;  /* 0x0000004012137824 */ /* 0x000fe200078e00ff */
[----:B------:R1:W-:Y:S01]  /*1c10*/  @!P1 LDGSTS.E.BYPASS.LTC128B.128 [R3+0x18080], [R22.64] ;  /* 0x1808000016039fae */ /* 0x0003e2000b901d54 */
[----:B------:R-:W-:Y:S01]  /*1c20*/  LOP3.LUT R21, R21, 0xffffffe0, RZ, 0xc0, !PT ;  /* 0xffffffe015157812 */ /* 0x000fe200078ec0ff */
[----:B------:R-:W-:Y:S01]  /*1c30*/  IMAD.SHL.U32 R20, R10, 0x10, RZ ;  /* 0x000000100a147824 */ /* 0x000fe200078e00ff */
[----:B------:R-:W-:Y:S01]  /*1c40*/  LOP3.LUT R204, R204, 0x1c0, RZ, 0xc0, !PT ;  /* 0x000001c0cccc7812 */ /* 0x000fe200078ec0ff */
[----:B------:R-:W0:Y:S01]  /*1c50*/  LDGDEPBAR ;  /* 0x00000000000079af */ /* 0x000e220000000000 */
[----:B------:R-:W-:Y:S01]  /*1c60*/  LOP3.LUT R19, R19, 0xc0, RZ, 0xc0, !PT ;  /* 0x000000c013137812 */ /* 0x000fe200078ec0ff */
[----:B------:R-:W-:Y:S01]  /*1c70*/  IMAD R179, R10, 0x200, R179 ;  /* 0x000002000ab37824 */ /* 0x000fe200078e02b3 */
[----:B------:R-:W-:Y:S01]  /*1c80*/  LOP3.LUT R184, R184, 0x8, RZ, 0xc0, !PT ;  /* 0x00000008b8b87812 */ /* 0x000fe200078ec0ff */
[----:B------:R3:W-:Y:S01]  /*1c90*/  LDGSTS.E.BYPASS.LTC128B.128 [R4+0x12080], [R24.64], !P6 ;  /* 0x1208000018047fae */ /* 0x0007e2000f101d54 */
[----:B------:R-:W-:Y:S01]  /*1ca0*/  ISETP.GE.OR P6, PT, R208, UR13, !P2 ;  /* 0x0000000dd0007c0c */ /* 0x000fe2000d7c6670 */
[----:B------:R-:W-:Y:S01]  /*1cb0*/  IMAD.IADD R10, R198, 0x1, -R21 ;  /* 0x00000001c60a7824 */ /* 0x000fe200078e0a15 */
[----:B------:R-:W-:Y:S01]  /*1cc0*/  LOP3.LUT R16, R19, 0x8, R16, 0xf8, !PT ;  /* 0x0000000813107812 */ /* 0x000fe200078ef810 */
[----:B------:R3:W-:Y:S01]  /*1cd0*/  LDGSTS.E.BYPASS.LTC128B.128 [R4+0x13080], [R24.64+0x40], !P0 ;  /* 0x1308004018047fae */ /* 0x0007e2000c101d54 */
[----:B------:R-:W-:-:S02]  /*1ce0*/  IADD3 R14, P0, R194, UR11, RZ ;  /* 0x0000000bc20e7c10 */ /* 0x000fc4000ff1e0ff */
[----:B------:R-:W-:Y:S02]  /*1cf0*/  SHF.R.U32.HI R19, RZ, 0x3, R19 ;  /* 0x00000003ff137819 */ /* 0x000fe40000011613 */
[----:B------:R-:W-:Y:S02]  /*1d00*/  SHF.R.U32.HI R5, RZ, 0x4, R5 ;  /* 0x00000004ff057819 */ /* 0x000fe40000011605 */
[----:B------:R-:W-:Y:S01]  /*1d10*/  LOP3.LUT R19, R16, R19, RZ, 0x3c, !PT ;  /* 0x0000001310137212 */ /* 0x000fe200078e3cff */
[----:B------:R-:W-:Y:S01]  /*1d20*/  IMAD.SHL.U32 R16, R8, 0x40, RZ ;  /* 0x0000004008107824 */ /* 0x000fe200078e00ff */
[----:B------:R-:W-:Y:S01]  /*1d30*/  LOP3.LUT R20, R20, 0x10, RZ, 0xc0, !PT ;  /* 0x0000001014147812 */ /* 0x000fe200078ec0ff */
[----:B------:R3:W-:Y:S01]  /*1d40*/  LDGSTS.E.BYPASS.LTC128B.128 [R4+0x14080], [R24.64+0x80], !P6 ;  /* 0x1408008018047fae */ /* 0x0007e2000f101d54 */
[----:B------:R-:W-:Y:S01]  /*1d50*/  LOP3.LUT P6, RZ, R18, 0x2, RZ, 0xc0, !PT ;  /* 0x0000000212ff7812 */ /* 0x000fe200078cc0ff */
[----:B------:R-:W-:Y:S01]  /*1d60*/  IMAD.U32 R180, R180, 0x20, R19 ;  /* 0x00000020b4b47824 */ /* 0x000fe200078e0013 */
[----:B------:R-:W-:-:S02]  /*1d70*/  LOP3.LUT R5, R20, 0x8, R5, 0xf8, !PT ;  /* 0x0000000814057812 */ /* 0x000fc400078ef805 */
[----:B-1----:R-:W-:Y:S02]  /*1d80*/  IADD3.X R3, R186, UR12, RZ, P0, !PT ;  /* 0x0000000cba037c10 */ /* 0x002fe400087fe4ff */
[----:B------:R-:W-:Y:S02]  /*1d90*/  LEA R22, P0, R14, c[0x0][0x280], 0x2 ;  /* 0x0000a0000e167a11 */ /* 0x000fe400078010ff */
[----:B------:R-:W-:Y:S02]  /*1da0*/  IADD3 R203, R4, 0xc080, RZ ;  /* 0x0000c08004cb7810 */ /* 0x000fe40007ffe0ff */
[----:B------:R-:W-:Y:S01]  /*1db0*/  LEA.HI.X R23, R14, c[0x0][0x284], R3, 0x2, P0 ;  /* 0x0000a1000e177a11 */ /* 0x000fe200000f1403 */
[----:B------:R-:W-:Y:S01]  /*1dc0*/  IMAD.SHL.U32 R14, R2, 0x8, RZ ;  /* 0x00000008020e7824 */ /* 0x000fe200078e00ff */
[----:B------:R-:W-:Y:S02]  /*1dd0*/  LOP3.LUT P0, RZ, R8, 0x2, RZ, 0xc0, !PT ;  /* 0x0000000208ff7812 */ /* 0x000fe4000780c0ff */
[----:B------:R-:W-:-:S02]  /*1de0*/  SEL R3, R174, 0xfffffff0, !P6 ;  /* 0xfffffff0ae037807 */ /* 0x000fc40007000000 */
[----:B------:R-:W-:Y:S02]  /*1df0*/  SEL R181, R174, 0xfffffff0, !P0 ;  /* 0xfffffff0aeb57807 */ /* 0x000fe40004000000 */
[C---:B------:R-:W-:Y:S02]  /*1e00*/  LOP3.LUT P6, RZ, R15.reuse, 0x4, RZ, 0xc0, !PT ;  /* 0x000000040fff7812 */ /* 0x040fe400078cc0ff */
[C---:B------:R-:W-:Y:S01]  /*1e10*/  LOP3.LUT P0, RZ, R15.reuse, 0x2, RZ, 0xc0, !PT ;  /* 0x000000020fff7812 */ /* 0x040fe2000780c0ff */
[----:B------:R-:W-:Y:S01]  /*1e20*/  IMAD.SHL.U32 R15, R15, 0x40, RZ ;  /* 0x000000400f0f7824 */ /* 0x000fe200078e00ff */
[----:B------:R-:W-:Y:S02]  /*1e30*/  LOP3.LUT R14, R14, 0x18, RZ, 0xc0, !PT ;  /* 0x000000180e0e7812 */ /* 0x000fe400078ec0ff */
[----:B------:R-:W-:Y:S02]  /*1e40*/  SEL R174, R174, 0xfffffff0, !P0 ;  /* 0xfffffff0aeae7807 */ /* 0x000fe40004000000 */
[----:B------:R-:W-:-:S02]  /*1e50*/  LOP3.LUT R15, R15, 0x1c0, RZ, 0xc0, !PT ;  /* 0x000001c00f0f7812 */ /* 0x000fc400078ec0ff */
[----:B---3--:R-:W-:Y:S02]  /*1e60*/  SHF.R.U32.HI R25, RZ, 0x3, R204 ;  /* 0x00000003ff197819 */ /* 0x008fe400000116cc */
[----:B------:R-:W-:Y:S02]  /*1e70*/  SHF.R.U32.HI R177, RZ, 0x3, R15 ;  /* 0x00000003ffb17819 */ /* 0x000fe4000001160f */
[----:B------:R-:W-:Y:S02]  /*1e80*/  LOP3.LUT R204, R25, R204, R14, 0x1e, !PT ;  /* 0x000000cc19cc7212 */ /* 0x000fe400078e1e0e */
[----:B------:R-:W-:Y:S02]  /*1e90*/  LOP3.LUT R177, R177, R15, R184, 0x1e, !PT ;  /* 0x0000000fb1b17212 */ /* 0x000fe400078e1eb8 */
[----:B------:R-:W-:Y:S01]  /*1ea0*/  SHF.R.S32.HI R15, RZ, 0x1f, R10 ;  /* 0x0000001fff0f7819 */ /* 0x000fe2000001140a */
[----:B------:R-:W-:Y:S01]  /*1eb0*/  IMAD.IADD R204, R17, 0x1, R204 ;  /* 0x0000000111cc7824 */ /* 0x000fe200078e02cc */
[----:B------:R-:W-:Y:S01]  /*1ec0*/  PLOP3.LUT P0, PT, PT, PT, UP0, 0x80, 0x0 ;  /* 0x000000000000781c */ /* 0x000fe20003f0f008 */
[----:B------:R-:W-:Y:S01]  /*1ed0*/  @!P1 IMAD.SHL.U32 R17, R198, 0x10, RZ ;  /* 0x00000010c6119824 */ /* 0x000fe200078e00ff */
[----:B------:R-:W-:Y:S01]  /*1ee0*/  LEA.HI R8, R15, R10, RZ, 0x2 ;  /* 0x0000000a0f087211 */ /* 0x000fe200078f10ff */
[----:B------:R-:W-:Y:S01]  /*1ef0*/  IMAD.IADD R177, R0, 0x1, R177 ;  /* 0x0000000100b17824 */ /* 0x000fe200078e02b1 */
[----:B------:R-:W-:Y:S01]  /*1f00*/  LOP3.LUT R15, R16, 0xc0, RZ, 0xc0, !PT ;  /* 0x000000c0100f7812 */ /* 0x000fe200078ec0ff */
[----:B------:R-:W-:Y:S01]  /*1f10*/  IMAD.MOV.U32 R0, RZ, RZ, 0x20 ;  /* 0x00000020ff007424 */ /* 0x000fe200078e00ff */
[----:B------:R-:W-:Y:S01]  /*1f20*/  SHF.R.S32.HI R18, RZ, 0x2, R8 ;  /* 0x00000002ff127819 */ /* 0x000fe20000011408 */
[----:B------:R2:W-:Y:S01]  /*1f30*/  @!P1 LDGSTS.E.BYPASS.LTC128B.128 [R17+0x18280], [R22.64] ;  /* 0x1828000016119fae */ /* 0x0005e2000b901d54 */
[--C-:B------:R-:W-:Y:S01]  /*1f40*/  SHF.R.U32.HI R16, RZ, 0x3, R15.reuse ;  /* 0x00000003ff107819 */ /* 0x100fe2000001160f */
[----:B------:R-:W-:Y:S01]  /*1f50*/  IMAD.SHL.U32 R204, R204, 0x2, RZ ;  /* 0x00000002cccc7824 */ /* 0x000fe200078e00ff */
[----:B------:R-:W-:Y:S01]  /*1f60*/  SEL R0, R0, 0xffffffe0, !P6 ;  /* 0xffffffe000007807 */ /* 0x000fe20007000000 */
[C---:B------:R-:W-:Y:S01]  /*1f70*/  IMAD R189, R7.reuse, 0x10, R18 ;  /* 0x0000001007bd7824 */ /* 0x040fe200078e0212 */
[C---:B------:R-:W-:Y:S01]  /*1f80*/  LOP3.LUT R184, R16.reuse, R15, R184, 0x1e, !PT ;  /* 0x0000000f10b87212 */ /* 0x040fe200078e1eb8 */
[----:B------:R-:W0:Y:S01]  /*1f90*/  LDGDEPBAR ;  /* 0x00000000000079af */ /* 0x000e220000000000 */
[C---:B------:R-:W-:Y:S01]  /*1fa0*/  LOP3.LUT R5, R16.reuse, R5, R15, 0x1e, !PT ;  /* 0x0000000510057212 */ /* 0x040fe200078e1e0f */
[----:B------:R-:W-:Y:S01]  /*1fb0*/  IMAD R7, R7, 0x200, R178 ;  /* 0x0000020007077824 */ /* 0x000fe200078e02b2 */
[----:B------:R-:W-:Y:S01]  /*1fc0*/  LOP3.LUT R15, R16, R15, R14, 0x1e, !PT ;  /* 0x0000000f100f7212 */ /* 0x000fe200078e1e0e */
[----:B------:R-:W0:Y:S01]  /*1fd0*/  LDGDEPBAR ;  /* 0x00000000000079af */ /* 0x000e220000000000 */
[----:B------:R-:W-:Y:S01]  /*1fe0*/  IADD3 R202, R4, 0x12080, RZ ;  /* 0x0001208004ca7810 */ /* 0x000fe20007ffe0ff */
[----:B------:R-:W-:Y:S01]  /*1ff0*/  IMAD.IADD R182, R178, 0x1, R5 ;  /* 0x00000001b2b67824 */ /* 0x000fe200078e0205 */
[----:B------:R-:W-:Y:S01]  /*2000*/  IADD3 R5, R204, 0x18480, RZ ;  /* 0x00018480cc057810 */ /* 0x000fe20007ffe0ff */
[----:B------:R-:W-:-:S02]  /*2010*/  IMAD.IADD R184, R7, 0x1, R184 ;  /* 0x0000000107b87824 */ /* 0x000fc400078e02b8 */
[----:B------:R-:W-:Y:S01]  /*2020*/  IMAD.IADD R178, R178, 0x1, R15 ;  /* 0x00000001b2b27824 */ /* 0x000fe200078e020f */
[----:B------:R-:W-:Y:S05]  /*2030*/  @P0 BRA `(.L_x_1143) ;  /* 0x000001b000000947 */ /* 0x000fea0003800000 */
[----:B------:R-:W-:Y:S01]  /*2040*/  USHF.R.S32.HI UR5, URZ, 0x1f, UR4 ;  /* 0x0000001f3f057899 */ /* 0x000fe20008011404 */
[----:B------:R-:W-:Y:S01]  /*2050*/  IMAD.WIDE.U32 R14, R9, UR4, R206 ;  /* 0x00000004090e7c25 */ /* 0x000fe2000f8e00ce */
[----:B------:R-:W-:Y:S01]  /*2060*/  UIMAD UR9, UR7, UR4, URZ ;  /* 0x00000004070972a4 */ /* 0x000fe2000f8e023f */
[----:B------:R-:W-:Y:S01]  /*2070*/  BSSY B0, `(.L_x_1143) ;  /* 0x0000017000007945 */ /* 0x000fe20003800000 */
[----:B------:R-:W-:Y:S02]  /*2080*/  USHF.L.U32 UR10, UR4, 0x6, URZ ;  /* 0x00000006040a7899 */ /* 0x000fe4000800063f */
[----:B------:R-:W-:Y:S01]  /*2090*/  ULDC UR7, c[0x0][0x168] ;  /* 0x00005a0000077ab9 */ /* 0x000fe20000000800 */
[----:B------:R-:W-:Y:S01]  /*20a0*/  LEA R16, P0, R14, c[0x0][0x1f0], 0x1 ;  /* 0x00007c000e107a11 */ /* 0x000fe200078008ff */
[----:B------:R-:W-:Y:S02]  /*20b0*/  UIMAD UR5, UR5, UR6, UR9 ;  /* 0x00000006050572a4 */ /* 0x000fe4000f8e0209 */
[----:B------:R-:W-:-:S04]  /*20c0*/  UIADD3 UR7, -UR10, UR7, URZ ;  /* 0x000000070a077290 */ /* 0x000fc8000fffe13f */
[----:B------:R-:W-:Y:S02]  /*20d0*/  IADD3 R7, R15, UR5, RZ ;  /* 0x000000050f077c10 */ /* 0x000fe4000fffe0ff */
[----:B------:R-:W-:Y:S02]  /*20e0*/  ISETP.LT.AND P6, PT, R208, UR7, PT ;  /* 0x00000007d0007c0c */ /* 0x000fe4000bfc1270 */
[----:B--2---:R-:W-:Y:S01]  /*20f0*/  LEA.HI.X R17, R14, c[0x0][0x1f4], R7, 0x1, P0 ;  /* 0x00007d000e117a11 */ /* 0x004fe200000f0c07 */
[----:B------:R-:W-:Y:S01]  /*2100*/  IMAD.U32 R7, RZ, RZ, UR10 ;  /* 0x0000000aff077e24 */ /* 0x000fe2000f8e00ff */
[----:B------:R-:W-:-:S13]  /*2110*/  ISETP.GE.OR P0, PT, R12, c[0x0][0x1fc], !P6 ;  /* 0x00007f000c007a0c */ /* 0x000fda0007706670 */
[----:B------:R1:W-:Y:S01]  /*2120*/  LDGSTS.E.BYPASS.LTC128B.128 [R4+0x15080], [R16.64], !P0 ;  /* 0x1508000010047fae */ /* 0x0003e2000c101d54 */
[----:B------:R-:W-:Y:S02]  /*2130*/  ISETP.GE.OR P0, PT, R6, c[0x0][0x1fc], !P6 ;  /* 0x00007f0006007a0c */ /* 0x000fe40007706670 */
[----:B------:R-:W-:-:S11]  /*2140*/  ISETP.GE.OR P6, PT, R188, c[0x0][0x1fc], !P6 ;  /* 0x00007f00bc007a0c */ /* 0x000fd600077c6670 */
[----:B------:R1:W-:Y:S04]  /*2150*/  LDGSTS.E.BYPASS.LTC128B.128 [R4+0x16080], [R16.64+0x40], !P0 ;  /* 0x1608004010047fae */ /* 0x0003e8000c101d54 */
[----:B------:R1:W-:Y:S01]  /*2160*/  LDGSTS.E.BYPASS.LTC128B.128 [R4+0x17080], [R16.64+0x80], !P6 ;  /* 0x1708008010047fae */ /* 0x0003e2000f101d54 */
[----:B------:R-:W-:-:S04]  /*2170*/  IADD3 R6, P6, R194, UR10, RZ ;  /* 0x0000000ac2067c10 */ /* 0x000fc8000ffde0ff */
[----:B------:R-:W-:Y:S02]  /*2180*/  LEA R12, P0, R6, c[0x0][0x280], 0x2 ;  /* 0x0000a000060c7a11 */ /* 0x000fe400078010ff */
[----:B------:R-:W-:-:S04]  /*2190*/  LEA.HI.X.SX32 R7, R7, R186, 0x1, P6 ;  /* 0x000000ba07077211 */ /* 0x000fc800030f0eff */
[----:B------:R-:W-:Y:S01]  /*21a0*/  LEA.HI.X R13, R6, c[0x0][0x284], R7, 0x2, P0 ;  /* 0x0000a100060d7a11 */ /* 0x000fe200000f1407 */
[----:B------:R-:W-:Y:S05]  /*21b0*/  @P1 BRA `(.L_x_1144) ;  /* 0x0000002000001947 */ /* 0x000fea0003800000 */
[----:B-1----:R-:W-:-:S05]  /*21c0*/  SHF.L.U32 R4, R198, 0x4, RZ ;  /* 0x00000004c6047819 */ /* 0x002fca00000006ff */
[----:B------:R1:W-:Y:S02]  /*21d0*/  LDGSTS.E.BYPASS.LTC128B.128 [R4+0x18380], [R12.64] ;  /* 0x183800000c047fae */ /* 0x0003e4000b901d54 */
.L_x_1144:
[----:B------:R-:W-:Y:S05]  /*21e0*/  BSYNC B0 ;  /* 0x0000000000007941 */ /* 0x000fea0003800000 */
.L_x_1143:
[----:B------:R-:W-:Y:S01]  /*21f0*/  SHF.R.S32.HI R7, RZ, 0x1f, R2 ;  /* 0x0000001fff077819 */ /* 0x000fe20000011402 */
[----:B------:R-:W0:Y:S01]  /*2200*/  LDGDEPBAR ;  /* 0x00000000000079af */ /* 0x000e220000000000 */
[----:B------:R-:W-:Y:S01]  /*2210*/  LOP3.LUT R205, R8, 0x7ffffffc, RZ, 0xc0, !PT ;  /* 0x7ffffffc08cd7812 */ /* 0x000fe200078ec0ff */
[----:B------:R-:W-:Y:S01]  /*2220*/  IMAD.SHL.U32 R180, R180, 0x2, RZ ;  /* 0x00000002b4b47824 */ /* 0x000fe200078e00ff */
[----:B------:R-:W-:Y:S01]  /*2230*/  LEA.HI R7, R7, R2, RZ, 0x2 ;  /* 0x0000000207077211 */ /* 0x000fe200078f10ff */
[----:B------:R-:W-:Y:S01]  /*2240*/  IMAD.SHL.U32 R179, R179, 0x2, RZ ;  /* 0x00000002b3b37824 */ /* 0x000fe200078e00ff */
[----:B------:R-:W-:Y:S01]  /*2250*/  LOP3.LUT P0, RZ, R11, 0x4, RZ, 0xc0, !PT ;  /* 0x000000040bff7812 */ /* 0x000fe2000780c0ff */
[----:B------:R-:W-:Y:S01]  /*2260*/  IMAD.IADD R205, R10, 0x1, -R205 ;  /* 0x000000010acd7824 */ /* 0x000fe200078e0acd */
[----:B------:R-:W-:Y:S01]  /*2270*/  LOP3.LUT R7, R7, 0x1ffffffc, RZ, 0xc0, !PT ;  /* 0x1ffffffc07077812 */ /* 0x000fe200078ec0ff */
[----:B------:R-:W-:Y:S01]  /*2280*/  CS2R R130, SRZ ;  /* 0x0000000000827805 */ /* 0x000fe2000001ff00 */
[----:B-12---:R-:W-:Y:S01]  /*2290*/  SEL R4, RZ, 0xffffffff, P5 ;  /* 0xffffffffff047807 */ /* 0x006fe20002800000 */
[----:B------:R-:W-:Y:S01]  /*22a0*/  CS2R R128, SRZ ;  /* 0x0000000000807805 */ /* 0x000fe2000001ff00 */
[----:B------:R-:W-:Y:S01]  /*22b0*/  LEA R177, R177, 0x1c480, 0x1 ;  /* 0x0001c480b1b17811 */ /* 0x000fe200078e08ff */
[----:B------:R-:W-:Y:S01]  /*22c0*/  IMAD.IADD R2, R2, 0x1, -R7 ;  /* 0x0000000102027824 */ /* 0x000fe200078e0a07 */
[----:B------:R-:W-:Y:S01]  /*22d0*/  IADD3 R201, R204, 0x184c0, RZ ;  /* 0x000184c0ccc97810 */ /* 0x000fe20007ffe0ff */
[----:B------:R-:W-:Y:S01]  /*22e0*/  IMAD.SHL.U32 R9, R4, 0x2, RZ ;  /* 0x0000000204097824 */ /* 0x000fe200078e00ff */
[----:B------:R-:W-:Y:S01]  /*22f0*/  LEA R178, R178, 0x80, 0x1 ;  /* 0x00000080b2b27811 */ /* 0x000fe200078e08ff */
[----:B------:R-:W-:Y:S01]  /*2300*/  IMAD R205, R2, 0x4, R205 ;  /* 0x0000000402cd7824 */ /* 0x000fe200078e02cd */
[----:B------:R-:W-:Y:S01]  /*2310*/  CS2R R126, SRZ ;  /* 0x00000000007e7805 */ /* 0x000fe2000001ff00 */
[--C-:B------:R-:W-:Y:S01]  /*2320*/  IMAD R175, R0, 0x2, R177.reuse ;  /* 0x0000000200af7824 */ /* 0x100fe200078e02b1 */
[----:B------:R-:W-:Y:S01]  /*2330*/  @P0 IADD3 R201, R5, -0x40, RZ ;  /* 0xffffffc005c90810 */ /* 0x000fe20007ffe0ff */
[C---:B------:R-:W-:Y:S01]  /*2340*/  IMAD R176, R174.reuse, 0x2, R177 ;  /* 0x00000002aeb07824 */ /* 0x040fe200078e02b1 */
[----:B------:R-:W-:Y:S01]  /*2350*/  LOP3.LUT R200, R9, 0x2, R200, 0xe2, !PT ;  /* 0x0000000209c87812 */ /* 0x000fe200078ee2c8 */
        /* <DEDUP_REMOVED lines=47> */
[----:B------:R-:W-:Y:S01]  /*2650*/  SHF.R.S32.HI R199, RZ, 0x1f, R198 ;  /* 0x0000001fffc77819 */ /* 0x000fe200000114c6 */
[----:B------:R-:W-:Y:S01]  /*2660*/  IMAD R174, R174, 0x2, R175 ;  /* 0x00000002aeae7824 */ /* 0x000fe200078e02af */
[----:B------:R-:W-:Y:S01]  /*2670*/  IADD3 R212, -R205, UR8, RZ ;  /* 0x00000008cdd47c10 */ /* 0x000fe2000fffe1ff */
[----:B------:R-:W-:Y:S01]  /*2680*/  IMAD R0, R0, 0x2, R176 ;  /* 0x0000000200007824 */ /* 0x000fe200078e02b0 */
[----:B------:R-:W-:Y:S01]  /*2690*/  UMOV UR5, URZ ;  /* 0x0000003f00057c82 */ /* 0x000fe20008000000 */
[----:B------:R-:W-:Y:S01]  /*26a0*/  IMAD.IADD R173, R184, 0x1, R181 ;  /* 0x00000001b8ad7824 */ /* 0x000fe200078e02b5 */
[----:B------:R-:W-:-:S02]  /*26b0*/  UMOV UR13, 0x1 ;  /* 0x00000001000d7882 */ /* 0x000fc40000000000 */
[----:B------:R-:W-:Y:S02]  /*26c0*/  UMOV UR12, URZ ;  /* 0x0000003f000c7c82 */ /* 0x000fe40008000000 */
[----:B------:R-:W-:Y:S02]  /*26d0*/  UMOV UR11, 0xffffffc0 ;  /* 0xffffffc0000b7882 */ /* 0x000fe40000000000 */
[----:B------:R-:W-:Y:S02]  /*26e0*/  ULDC UR10, c[0x0][0x168] ;  /* 0x00005a00000a7ab9 */ /* 0x000fe40000000800 */
[----:B------:R-:W-:Y:S02]  /*26f0*/  ULDC UR9, c[0x0][0x198] ;  /* 0x0000660000097ab9 */ /* 0x000fe40000000800 */
[----:B------:R-:W-:Y:S02]  /*2700*/  ULDC UR8, c[0x0][0x168] ;  /* 0x00005a0000087ab9 */ /* 0x000fe40000000800 */
.L_x_1147:
        /* <DEDUP_REMOVED lines=169> */
[----:B--2345:R-:W-:Y:S01]  /*31a0*/  USHF.R.S32.HI UR4, URZ, 0x1f, UR19 ;  /* 0x0000001f3f047899 */ /* 0x03cfe20008011413 */
[----:B------:R-:W-:Y:S01]  /*31b0*/  IMAD.U32 R5, RZ, RZ, UR14 ;  /* 0x0000000eff057e24 */ /* 0x000fe2000f8e00ff */
[----:B------:R-:W-:Y:S02]  /*31c0*/  ULDC.64 UR6, c[0x0][0x178] ;  /* 0x00005e0000067ab9 */ /* 0x000fe40000000a00 */
[----:B------:R-:W-:Y:S02]  /*31d0*/  UIMAD UR4, UR4, UR6, URZ ;  /* 0x00000006040472a4 */ /* 0x000fe4000f8e023f */
[----:B------:R-:W-:Y:S01]  /*31e0*/  @!P1 LEA R5, R5, 0x40, 0x6 ;  /* 0x0000004005059811 */ /* 0x000fe200078e30ff */
[----:B------:R-:W-:Y:S02]  /*31f0*/  UIMAD.WIDE.U32 UR22, UR19, UR6, URZ ;  /* 0x00000006131672a5 */ /* 0x000fe4000f8e003f */
[----:B------:R-:W-:Y:S01]  /*3200*/  UIMAD UR4, UR19, UR7, UR4 ;  /* 0x00000007130472a4 */ /* 0x000fe2000f8e0204 */
[C---:B------:R-:W-:Y:S01]  /*3210*/  @!P1 IADD3 R6, P0, R5.reuse, R196, RZ ;  /* 0x000000c405069210 */ /* 0x040fe20007f1e0ff */
[----:B------:R-:W-:Y:S02]  /*3220*/  UIMAD UR19, UR19, UR11, UR10 ;  /* 0x0000000b131372a4 */ /* 0x000fe4000f8e020a */
[----:B------:R-:W-:Y:S01]  /*3230*/  UIADD3 UR4, UR23, UR4, URZ ;  /* 0x0000000417047290 */ /* 0x000fe2000fffe03f */
[----:B------:R-:W-:Y:S01]  /*3240*/  @!P1 LEA.HI.X.SX32 R5, R5, R187, 0x1, P0 ;  /* 0x000000bb05059211 */ /* 0x000fe200000f0eff */
[----:B------:R-:W-:Y:S01]  /*3250*/  IMAD.U32 R7, RZ, RZ, UR22 ;  /* 0x00000016ff077e24 */ /* 0x000fe2000f8e00ff */
[----:B------:R-:W-:Y:S01]  /*3260*/  @!P1 LEA R8, P0, R6, c[0x0][0x258], 0x2 ;  /* 0x0000960006089a11 */ /* 0x000fe200078010ff */
[----:B------:R-:W-:Y:S01]  /*3270*/  IMAD.U32 R3, RZ, RZ, UR22 ;  /* 0x00000016ff037e24 */ /* 0x000fe2000f8e00ff */
[----:B------:R-:W-:Y:S01]  /*3280*/  ISETP.LT.AND P6, PT, R208, UR19, PT ;  /* 0x00000013d0007c0c */ /* 0x000fe2000bfc1270 */
[----:B------:R-:W-:Y:S01]  /*3290*/  IMAD.U32 R2, RZ, RZ, UR4 ;  /* 0x00000004ff027e24 */ /* 0x000fe2000f8e00ff */
[----:B------:R-:W-:Y:S02]  /*32a0*/  LEA R4, P5, R7, R192, 0x6 ;  /* 0x000000c007047211 */ /* 0x000fe400078a30ff */
[----:B------:R-:W-:Y:S02]  /*32b0*/  @!P1 LEA.HI.X R9, R6, c[0x0][0x25c], R5, 0x2, P0 ;  /* 0x0000970006099a11 */ /* 0x000fe400000f1405 */
[----:B------:R-:W-:Y:S01]  /*32c0*/  LEA.HI.X R3, R3, R185, R2, 0x6, P5 ;  /* 0x000000b903037211 */ /* 0x000fe200028f3402 */
[----:B------:R-:W-:Y:S01]  /*32d0*/  IMAD.U32 R2, RZ, RZ, UR13 ;  /* 0x0000000dff027e24 */ /* 0x000fe2000f8e00ff */
[----:B------:R-:W-:Y:S02]  /*32e0*/  LEA R10, P5, R4, c[0x0][0x160], 0x1 ;  /* 0x00005800040a7a11 */ /* 0x000fe400078a08ff */
[----:B------:R-:W-:Y:S02]  /*32f0*/  LOP3.LUT P0, RZ, R200, 0x2, RZ, 0xc0, !PT ;  /* 0x00000002c8ff7812 */ /* 0x000fe4000780c0ff */
[----:B------:R-:W-:Y:S01]  /*3300*/  LEA.HI.X R11, R4, c[0x0][0x164], R3, 0x1, P5 ;  /* 0x00005900040b7a11 */ /* 0x000fe200028f0c03 */
[----:B------:R-:W-:Y:S01]  /*3310*/  IMAD R4, R2, 0x3000, R203 ;  /* 0x0000300002047824 */ /* 0x000fe200078e02cb */
[----:B------:R-:W-:Y:S01]  /*3320*/  LOP3.LUT P5, RZ, R200, 0x1, RZ, 0xc0, !PT ;  /* 0x00000001c8ff7812 */ /* 0x000fe200078ac0ff */
[----:B------:R-:W-:Y:S01]  /*3330*/  IMAD.U32 R3, RZ, RZ, UR13 ;  /* 0x0000000dff037e24 */ /* 0x000fe2000f8e00ff */
[C---:B------:R-:W-:Y:S02]  /*3340*/  ISETP.GE.OR P0, PT, R208.reuse, UR19, !P0 ;  /* 0x00000013d0007c0c */ /* 0x040fe4000c706670 */
[----:B------:R-:W-:Y:S01]  /*3350*/  ISETP.GE.OR P5, PT, R208, UR19, !P5 ;  /* 0x00000013d0007c0c */ /* 0x000fe2000efa6670 */
[----:B------:R-:W-:Y:S01]  /*3360*/  @!P1 IMAD R3, R3, 0x40, R210 ;  /* 0x0000004003039824 */ /* 0x000fe200078e02d2 */
[----:B------:R-:W-:Y:S03]  /*3370*/  ISETP.GE.OR P6, PT, R188, c[0x0][0x16c], !P6 ;  /* 0x00005b00bc007a0c */ /* 0x000fe600077c6670 */
[----:B------:R-:W-:Y:S08]  /*3380*/  @!P1 IMAD.SHL.U32 R5, R3, 0x4, RZ ;  /* 0x0000000403059824 */ /* 0x000ff000078e00ff */
[----:B------:R-:W-:Y:S01]  /*3390*/  @!PT LDS RZ, [RZ] ;  /* 0x00000000fffff984 */ /* 0x000fe20000000800 */
[----:B------:R-:W-:Y:S01]  /*33a0*/  @!PT LDS RZ, [RZ] ;  /* 0x00000000fffff984 */ /* 0x000fe20000000800 */
[----:B------:R-:W-:Y:S01]  /*33b0*/  @!PT LDS RZ, [RZ] ;  /* 0x00000000fffff984 */ /* 0x000fe20000000800 */
[----:B------:R2:W-:Y:S06]  /*33c0*/  LDGSTS.E.BYPASS.LTC128B.128 [R4], [R10.64], !P5 ;  /* 0x000000000a047fae */ /* 0x0005ec000e901d54 */
[----:B------:R2:W-:Y:S06]  /*33d0*/  LDGSTS.E.BYPASS.LTC128B.128 [R4+0x1000], [R10.64+0x40], !P0 ;  /* 0x010000400a047fae */ /* 0x0005ec000c101d54 */
[----:B------:R2:W-:Y:S06]  /*33e0*/  LDGSTS.E.BYPASS.LTC128B.128 [R4+0x2000], [R10.64+0x80], !P6 ;  /* 0x020000800a047fae */ /* 0x0005ec000f101d54 */
[----:B------:R2:W-:Y:S02]  /*33f0*/  @!P1 LDGSTS.E.BYPASS.LTC128B.128 [R5+0x18080], [R8.64] ;  /* 0x1808000008059fae */ /* 0x0005e4000b901d54 */
.L_x_1145:
[-C--:B-12345:R-:W-:Y:S01]  /*3400*/  HMMA.16816.F32.BF16 R4, R132, R136.reuse, RZ ;  /* 0x000000888404723c */ /* 0x0befe200000418ff */
[----:B------:R-:W-:Y:S01]  /*3410*/  LDSM.16.M88.4 R164, [R172+0x8080] ;  /* 0x00808000aca4783b */ /* 0x000fe20000000200 */
[----:B------:R-:W-:Y:S02]  /*3420*/  UIMAD UR4, UR5, 0x1800, URZ ;  /* 0x00001800050478a4 */ /* 0x000fe4000f8e023f */
[----:B------:R-:W-:Y:S02]  /*3430*/  ULEA UR7, UR14, 0x1, 0x6 ;  /* 0x000000010e077891 */ /* 0x000fe4000f8e303f */
[----:B------:R-:W-:Y:S02]  /*3440*/  USHF.L.U32 UR6, UR18, 0x7, URZ ;  /* 0x0000000712067899 */ /* 0x000fe4000800063f */
[C---:B------:R-:W-:Y:S01]  /*3450*/  HMMA.16816.F32.BF16 R8, R140.reuse, R136, RZ ;  /* 0x000000888c08723c */ /* 0x040fe200000418ff */
[----:B------:R-:W0:Y:S01]  /*3460*/  LDGDEPBAR ;  /* 0x00000000000079af */ /* 0x000e220000000000 */
[----:B------:R-:W-:Y:S02]  /*3470*/  UIADD3 UR6, UR7, UR9, -UR6 ;  /* 0x0000000907067290 */ /* 0x000fe4000fffe806 */
[----:B------:R-:W-:Y:S01]  /*3480*/  MOV R29, UR4 ;  /* 0x00000004001d7c02 */ /* 0x000fe20008000f00 */
[----:B------:R-:W-:Y:S03]  /*3490*/  UIADD3 UR19, UR14, 0x2, URZ ;  /* 0x000000020e137890 */ /* 0x000fe6000fffe03f */
[-C--:B------:R-:W-:Y:S01]  /*34a0*/  HMMA.16816.F32.BF16 R12, R140, R138.reuse, RZ ;  /* 0x0000008a8c0c723c */ /* 0x080fe200000418ff */
[----:B------:R-:W-:Y:S01]  /*34b0*/  IADD3 R2, R184, 0x800, R29 ;  /* 0x00000800b8027810 */ /* 0x000fe20007ffe01d */
[----:B------:R-:W-:Y:S03]  /*34c0*/  UISETP.GE.AND UP0, UPT, UR19, UR15, UPT ;  /* 0x0000000f1300728c */ /* 0x000fe6000bf06270 */
[----:B------:R-:W-:Y:S03]  /*34d0*/  SHF.L.U32 R3, R2, 0x1, RZ ;  /* 0x0000000102037819 */ /* 0x000fe600000006ff */
[C---:B------:R-:W-:Y:S02]  /*34e0*/  HMMA.16816.F32.BF16 R16, R132.reuse, R138, RZ ;  /* 0x0000008a8410723c */ /* 0x040fe400000418ff */
[----:B------:R-:W-:Y:S06]  /*34f0*/  LDSM.16.M88.4 R136, [R3+0x12080] ;  /* 0x012080000388783b */ /* 0x000fec0000000200 */
[-C--:B------:R-:W-:Y:S08]  /*3500*/  HMMA.16816.F32.BF16 R20, R132, R144.reuse, RZ ;  /* 0x000000908414723c */ /* 0x080ff000000418ff */
[C---:B------:R-:W-:Y:S07]  /*3510*/  HMMA.16816.F32.BF16 R24, R140.reuse, R144, RZ ;  /* 0x000000908c18723c */ /* 0x040fee00000418ff */
[----:B------:R-:W-:Y:S01]  /*3520*/  MOV R144, UR4 ;  /* 0x0000000400907c02 */ /* 0x000fe20008000f00 */
[-C--:B------:R-:W-:Y:S01]  /*3530*/  HMMA.16816.F32.BF16 R28, R140, R146.reuse, RZ ;  /* 0x000000928c1c723c */ /* 0x080fe200000418ff */
[----:B------:R-:W1:Y:S07]  /*3540*/  LDSM.16.M88.4 R140, [R180+0x8080] ;  /* 0x00808000b48c783b */ /* 0x000e6e0000000200 */
[----:B------:R-:W-:Y:S01]  /*3550*/  HMMA.16816.F32.BF16 R32, R132, R146, RZ ;  /* 0x000000928420723c */ /* 0x000fe200000418ff */
[----:B------:R-:W2:Y:S07]  /*3560*/  LDSM.16.M88.4 R132, [R3+0x12880] ;  /* 0x012880000384783b */ /* 0x000eae0000000200 */
[-C--:B------:R-:W-:Y:S08]  /*3570*/  HMMA.16816.F32.BF16 R4, R148, R152.reuse, R4 ;  /* 0x000000989404723c */ /* 0x080ff00000041804 */
[C---:B------:R-:W-:Y:S07]  /*3580*/  HMMA.16816.F32.BF16 R8, R156.reuse, R152, R8 ;  /* 0x000000989c08723c */ /* 0x040fee0000041808 */
[----:B------:R-:W-:Y:S01]  /*3590*/  IADD3 R153, R181, 0x800, R144 ;  /* 0x00000800b5997810 */ /* 0x000fe20007ffe090 */
[-C--:B------:R-:W-:Y:S01]  /*35a0*/  HMMA.16816.F32.BF16 R12, R156, R154.reuse, R12 ;  /* 0x0000009a9c0c723c */ /* 0x080fe2000004180c */
[----:B------:R-:W3:Y:S03]  /*35b0*/  LDSM.16.M88.4 R144, [R180+0x9080] ;  /* 0x00908000b490783b */ /* 0x000ee60000000200 */
[----:B------:R-:W-:Y:S04]  /*35c0*/  IADD3 R153, R184, R153, RZ ;  /* 0x00000099b8997210 */ /* 0x000fe80007ffe0ff */
[C---:B------:R-:W-:Y:S04]  /*35d0*/  HMMA.16816.F32.BF16 R16, R148.reuse, R154, R16 ;  /* 0x0000009a9410723c */ /* 0x040fe80000041810 */
[----:B------:R-:W-:Y:S04]  /*35e0*/  SHF.L.U32 R2, R153, 0x1, RZ ;  /* 0x0000000199027819 */ /* 0x000fe800000006ff */
[-C--:B------:R-:W-:Y:S01]  /*35f0*/  HMMA.16816.F32.BF16 R20, R148, R160.reuse, R20 ;  /* 0x000000a09414723c */ /* 0x080fe20000041814 */
[----:B------:R-:W4:Y:S07]  /*3600*/  LDSM.16.M88.4 R152, [R2+0x12080] ;  /* 0x012080000298783b */ /* 0x000f2e0000000200 */
[C---:B------:R-:W-:Y:S01]  /*3610*/  HMMA.16816.F32.BF16 R24, R156.reuse, R160, R24 ;  /* 0x000000a09c18723c */ /* 0x040fe20000041818 */
[----:B------:R-:W5:Y:S07]  /*3620*/  LDSM.16.M88.4 R168, [R2+0x12880] ;  /* 0x0128800002a8783b */ /* 0x000f6e0000000200 */
[-C--:B------:R-:W-:Y:S08]  /*3630*/  HMMA.16816.F32.BF16 R28, R156, R162.reuse, R28 ;  /* 0x000000a29c1c723c */ /* 0x080ff0000004181c */
[----:B------:R-:W-:Y:S01]  /*3640*/  HMMA.16816.F32.BF16 R32, R148, R162, R32 ;  /* 0x000000a29420723c */ /* 0x000fe20000041820 */
[----:B------:R-:W4:Y:S07]  /*3650*/  LDSM.16.M88.4 R148, [R172+0x9080] ;  /* 0x00908000ac94783b */ /* 0x000f2e0000000200 */
[-C--:B-1----:R-:W-:Y:S08]  /*3660*/  HMMA.16816.F32.BF16 R4, R136, R140.reuse, R4 ;  /* 0x0000008c8804723c */ /* 0x082ff00000041804 */
[C---:B--2---:R-:W-:Y:S08]  /*3670*/  HMMA.16816.F32.BF16 R8, R132.reuse, R140, R8 ;  /* 0x0000008c8408723c */ /* 0x044ff00000041808 */
[-C--:B------:R-:W-:Y:S08]  /*3680*/  HMMA.16816.F32.BF16 R12, R132, R142.reuse, R12 ;  /* 0x0000008e840c723c */ /* 0x080ff0000004180c */
[C---:B------:R-:W-:Y:S01]  /*3690*/  HMMA.16816.F32.BF16 R16, R136.reuse, R142, R16 ;  /* 0x0000008e8810723c */ /* 0x040fe20000041810 */
[----:B------:R-:W-:Y:S07]  /*36a0*/  LDSM.16.M88.4 R140, [R3+0x13880] ;  /* 0x01388000038c783b */ /* 0x000fee0000000200 */
[-C--:B---3--:R-:W-:Y:S08]  /*36b0*/  HMMA.16816.F32.BF16 R20, R136, R144.reuse, R20 ;  /* 0x000000908814723c */ /* 0x088ff00000041814 */
[C---:B------:R-:W-:Y:S07]  /*36c0*/  HMMA.16816.F32.BF16 R24, R132.reuse, R144, R24 ;  /* 0x000000908418723c */ /* 0x040fee0000041818 */
[----:B------:R-:W-:Y:S01]  /*36d0*/  MOV R144, UR6 ;  /* 0x0000000600907c02 */ /* 0x000fe20008000f00 */
[-C--:B------:R-:W-:Y:S01]  /*36e0*/  HMMA.16816.F32.BF16 R28, R132, R146.reuse, R28 ;  /* 0x00000092841c723c */ /* 0x080fe2000004181c */
[----:B------:R1:W-:Y:S03]  /*36f0*/  LDSM.16.M88.4 R132, [R3+0x13080] ;  /* 0x013080000384783b */ /* 0x0003e60000000200 */
[----:B------:R-:W-:Y:S04]  /*3700*/  IADD3 R144, R189, -c[0x0][0x168], R144 ;  /* 0x80005a00bd907a10 */ /* 0x000fe80007ffe090 */
[----:B------:R-:W-:Y:S01]  /*3710*/  HMMA.16816.F32.BF16 R32, R136, R146, R32 ;  /* 0x000000928820723c */ /* 0x000fe20000041820 */
[----:B------:R-:W2:Y:S03]  /*3720*/  LDSM.16.M88.4 R136, [R180+0xa080] ;  /* 0x00a08000b488783b */ /* 0x000ea60000000200 */
[----:B------:R-:W-:Y:S04]  /*3730*/  IADD3 R157, -R205, R144, RZ ;  /* 0x00000090cd9d7210 */ /* 0x000fe80007ffe1ff */
[-C--:B----4-:R-:W-:Y:S05]  /*3740*/  HMMA.16816.F32.BF16 R4, R152, R164.reuse, R4 ;  /* 0x000000a49804723c */ /* 0x090fea0000041804 */
[----:B------:R-:W-:Y:S02]  /*3750*/  IADD3 R163, R157, 0x8, RZ ;  /* 0x000000089da37810 */ /* 0x000fe40007ffe0ff */
[----:B------:R-:W-:Y:S01]  /*3760*/  IMNMX R161, R212, R157, PT ;  /* 0x0000009dd4a17217 */ /* 0x000fe20003800200 */
[C---:B-----5:R-:W-:Y:S04]  /*3770*/  HMMA.16816.F32.BF16 R8, R168.reuse, R164, R8 ;  /* 0x000000a4a808723c */ /* 0x060fe80000041808 */
[C---:B------:R-:W-:Y:S04]  /*3780*/  ISETP.GT.AND P0, PT, R161.reuse, RZ, PT ;  /* 0x000000ffa100720c */ /* 0x040fe80003f04270 */
[-C--:B------:R-:W-:Y:S04]  /*3790*/  HMMA.16816.F32.BF16 R12, R168, R166.reuse, R12 ;  /* 0x000000a6a80c723c */ /* 0x080fe8000004180c */
[C---:B------:R-:W-:Y:S01]  /*37a0*/  FSEL R144, R216.reuse, -INF , P0 ;  /* 0xff800000d8907808 */ /* 0x040fe20000000000 */
[----:B------:R-:W-:Y:S01]  /*37b0*/  FFMA.FTZ R216, -R216, R216, 1 ;  /* 0x3f800000d8d87423 */ /* 0x000fe200000101d8 */
[----:B------:R-:W-:Y:S02]  /*37c0*/  ISETP.GT.AND P0, PT, R161, 0x1, PT ;  /* 0x00000001a100780c */ /* 0x000fe40003f04270 */
[C---:B------:R-:W-:Y:S04]  /*37d0*/  HMMA.16816.F32.BF16 R16, R152.reuse, R166, R16 ;  /* 0x000000a69810723c */ /* 0x040fe80000041810 */
[--C-:B-1----:R-:W-:Y:S02]  /*37e0*/  FFMA.FTZ R3, R144, c[0x0][0x29c], -R249.reuse ;  /* 0x0000a70090037a23 */ /* 0x102fe400000108f9 */
[----:B------:R-:W1:Y:S02]  /*37f0*/  LDSM.16.M88.4 R144, [R180+0xb080] ;  /* 0x00b08000b490783b */ /* 0x000e640000000200 */
[-C--:B------:R-:W-:Y:S02]  /*3800*/  HMMA.16816.F32.BF16 R20, R152, R148.reuse, R20 ;  /* 0x000000949814723c */ /* 0x080fe40000041814 */
[----:B------:R-:W3:Y:S06]  /*3810*/  MUFU.EX2 R3, R3 ;  /* 0x0000000300037308 */ /* 0x000eec0000000800 */
[C---:B------:R-:W-:Y:S07]  /*3820*/  HMMA.16816.F32.BF16 R24, R168.reuse, R148, R24 ;  /* 0x00000094a818723c */ /* 0x040fee0000041818 */
[----:B------:R-:W-:Y:S01]  /*3830*/  FSEL R148, R217, -INF , P0 ;  /* 0xff800000d9947808 */ /* 0x000fe20000000000 */
[-C--:B------:R-:W-:Y:S03]  /*3840*/  HMMA.16816.F32.BF16 R28, R168, R150.reuse, R28 ;  /* 0x00000096a81c723c */ /* 0x080fe6000004181c */
[----:B------:R-:W-:Y:S01]  /*3850*/  ISETP.GT.AND P0, PT, R161, 0x20, PT ;  /* 0x00000020a100780c */ /* 0x000fe20003f04270 */
[--C-:B------:R-:W-:Y:S02]  /*3860*/  FFMA.FTZ R156, R148, c[0x0][0x29c], -R249.reuse ;  /* 0x0000a700949c7a23 */ /* 0x100fe400000108f9 */
[----:B------:R-:W-:Y:S01]  /*3870*/  FFMA.FTZ R217, -R217, R217, 1 ;  /* 0x3f800000d9d97423 */ /* 0x000fe200000101d9 */
[----:B------:R-:W-:Y:S01]  /*3880*/  FSEL R148, R225, -INF , P0 ;  /* 0xff800000e1947808 */ /* 0x000fe20000000000 */
[----:B------:R-:W-:Y:S02]  /*3890*/  HMMA.16816.F32.BF16 R32, R152, R150, R32 ;  /* 0x000000969820723c */ /* 0x000fe40000041820 */
[----:B------:R-:W4:Y:S02]  /*38a0*/  MUFU.EX2 R156, R156 ;  /* 0x0000009c009c7308 */ /* 0x000f240000000800 */
[C---:B------:R-:W-:Y:S01]  /*38b0*/  ISETP.GT.AND P0, PT, R161.reuse, 0x21, PT ;  /* 0x00000021a100780c */ /* 0x040fe20003f04270 */
[--C-:B------:R-:W-:Y:S03]  /*38c0*/  FFMA.FTZ R158, R148, c[0x0][0x29c], -R249.reuse ;  /* 0x0000a700949e7a23 */ /* 0x100fe600000108f9 */
[-C--:B--2---:R-:W-:Y:S04]  /*38d0*/  HMMA.16816.F32.BF16 R4, R132, R136.reuse, R4 ;  /* 0x000000888404723c */ /* 0x084fe80000041804 */
[----:B------:R-:W-:Y:S01]  /*38e0*/  MUFU.EX2 R158, R158 ;  /* 0x0000009e009e7308 */ /* 0x000fe20000000800 */
[----:B------:R-:W-:Y:S02]  /*38f0*/  FSEL R148, R226, -INF , P0 ;  /* 0xff800000e2947808 */ /* 0x000fe40000000000 */
[----:B------:R-:W-:Y:S01]  /*3900*/  ISETP.GT.AND P0, PT, R161, 0x40, PT ;  /* 0x00000040a100780c */ /* 0x000fe20003f04270 */
[C---:B------:R-:W-:Y:S04]  /*3910*/  HMMA.16816.F32.BF16 R8, R140.reuse, R136, R8 ;  /* 0x000000888c08723c */ /* 0x040fe80000041808 */
[--C-:B------:R-:W-:Y:S01]  /*3920*/  FFMA.FTZ R159, R148, c[0x0][0x29c], -R249.reuse ;  /* 0x0000a700949f7a23 */ /* 0x100fe200000108f9 */
[----:B------:R-:W-:Y:S01]  /*3930*/  FSEL R152, R229, -INF , P0 ;  /* 0xff800000e5987808 */ /* 0x000fe20000000000 */
[----:B------:R-:W-:Y:S01]  /*3940*/  LDSM.16.M88.4 R148, [R172+0xa080] ;  /* 0x00a08000ac94783b */ /* 0x000fe20000000200 */
[C---:B------:R-:W-:Y:S01]  /*3950*/  ISETP.GT.AND P0, PT, R161.reuse, 0x41, PT ;  /* 0x00000041a100780c */ /* 0x040fe20003f04270 */
[-C--:B------:R-:W-:Y:S02]  /*3960*/  HMMA.16816.F32.BF16 R12, R140, R138.reuse, R12 ;  /* 0x0000008a8c0c723c */ /* 0x080fe4000004180c */
[----:B------:R-:W-:Y:S02]  /*3970*/  MUFU.EX2 R159, R159 ;  /* 0x0000009f009f7308 */ /* 0x000fe40000000800 */
[--C-:B------:R-:W-:Y:S01]  /*3980*/  FFMA.FTZ R160, R152, c[0x0][0x29c], -R249.reuse ;  /* 0x0000a70098a07a23 */ /* 0x100fe200000108f9 */
[----:B------:R-:W-:Y:S01]  /*3990*/  FSEL R162, R230, -INF , P0 ;  /* 0xff800000e6a27808 */ /* 0x000fe20000000000 */
[----:B------:R-:W-:Y:S01]  /*39a0*/  LDSM.16.M88.4 R152, [R2+0x13880] ;  /* 0x013880000298783b */ /* 0x000fe20000000200 */
[----:B------:R-:W-:Y:S01]  /*39b0*/  ISETP.GT.AND P0, PT, R161, 0x60, PT ;  /* 0x00000060a100780c */ /* 0x000fe20003f04270 */
[C---:B------:R-:W-:Y:S04]  /*39c0*/  HMMA.16816.F32.BF16 R16, R132.reuse, R138, R16 ;  /* 0x0000008a8410723c */ /* 0x040fe80000041810 */
[----:B------:R-:W-:Y:S02]  /*39d0*/  MUFU.EX2 R160, R160 ;  /* 0x000000a000a07308 */ /* 0x000fe40000000800 */
[----:B------:R2:W5:Y:S02]  /*39e0*/  LDSM.16.M88.4 R136, [R2+0x13080] ;  /* 0x013080000288783b */ /* 0x0005640000000200 */
[-C--:B-1----:R-:W-:Y:S08]  /*39f0*/  HMMA.16816.F32.BF16 R20, R132, R144.reuse, R20 ;  /* 0x000000908414723c */ /* 0x082ff00000041814 */
[C---:B------:R-:W-:Y:S07]  /*3a00*/  HMMA.16816.F32.BF16 R24, R140.reuse, R144, R24 ;  /* 0x000000908c18723c */ /* 0x040fee0000041818 */
[----:B------:R-:W-:Y:S01]  /*3a10*/  FSEL R144, R243, -INF , P0 ;  /* 0xff800000f3907808 */ /* 0x000fe20000000000 */
[-C--:B------:R-:W-:Y:S03]  /*3a20*/  HMMA.16816.F32.BF16 R28, R140, R146.reuse, R28 ;  /* 0x000000928c1c723c */ /* 0x080fe6000004181c */
[----:B------:R-:W-:Y:S01]  /*3a30*/  ISETP.GT.AND P0, PT, R161, 0x61, PT ;  /* 0x00000061a100780c */ /* 0x000fe20003f04270 */
[--C-:B------:R-:W-:Y:S02]  /*3a40*/  FFMA.FTZ R145, R162, c[0x0][0x29c], -R249.reuse ;  /* 0x0000a700a2917a23 */ /* 0x100fe400000108f9 */
[--C-:B--2---:R-:W-:Y:S01]  /*3a50*/  FFMA.FTZ R2, R144, c[0x0][0x29c], -R249.reuse ;  /* 0x0000a70090027a23 */ /* 0x104fe200000108f9 */
[----:B------:R-:W-:Y:S01]  /*3a60*/  IMNMX R141, R212, R163, PT ;  /* 0x000000a3d48d7217 */ /* 0x000fe20003800200 */
[----:B------:R-:W-:Y:S01]  /*3a70*/  HMMA.16816.F32.BF16 R32, R132, R146, R32 ;  /* 0x000000928420723c */ /* 0x000fe20000041820 */
[----:B------:R-:W1:Y:S01]  /*3a80*/  LDSM.16.M88.4 R132, [R172+0xb080] ;  /* 0x00b08000ac84783b */ /* 0x000e620000000200 */
[----:B------:R-:W2:Y:S02]  /*3a90*/  MUFU.EX2 R145, R145 ;  /* 0x0000009100917308 */ /* 0x000ea40000000800 */
[----:B------:R-:W-:Y:S02]  /*3aa0*/  FSEL R140, R244, -INF , P0 ;  /* 0xff800000f48c7808 */ /* 0x000fe40000000000 */
[C---:B------:R-:W-:Y:S02]  /*3ab0*/  ISETP.GT.AND P0, PT, R141.reuse, RZ, PT ;  /* 0x000000ff8d00720c */ /* 0x040fe40003f04270 */
[C---:B------:R-:W-:Y:S01]  /*3ac0*/  ISETP.GT.AND P6, PT, R141.reuse, 0x21, PT ;  /* 0x000000218d00780c */ /* 0x040fe20003fc4270 */
[----:B------:R-:W-:Y:S01]  /*3ad0*/  FFMA.FTZ R249, R140, c[0x0][0x29c], -R249 ;  /* 0x0000a7008cf97a23 */ /* 0x000fe200000108f9 */
[----:B------:R-:W-:Y:S02]  /*3ae0*/  ISETP.GT.AND P5, PT, R141, 0x40, PT ;  /* 0x000000408d00780c */ /* 0x000fe40003fa4270 */
[----:B------:R-:W-:Y:S01]  /*3af0*/  FSEL R143, R213, -INF , P0 ;  /* 0xff800000d58f7808 */ /* 0x000fe20000000000 */
[----:B------:R-:W1:Y:S01]  /*3b00*/  MUFU.EX2 R2, R2 ;  /* 0x0000000200027308 */ /* 0x000e620000000800 */
[-C--:B-----5:R-:W-:Y:S05]  /*3b10*/  HMMA.16816.F32.BF16 R4, R136, R148.reuse, R4 ;  /* 0x000000948804723c */ /* 0x0a0fea0000041804 */
[--C-:B------:R-:W-:Y:S01]  /*3b20*/  FFMA.FTZ R142, R143, c[0x0][0x29c], -R248.reuse ;  /* 0x0000a7008f8e7a23 */ /* 0x100fe200000108f8 */
[C---:B------:R-:W-:Y:S02]  /*3b30*/  ISETP.GT.AND P0, PT, R141.reuse, 0x1, PT ;  /* 0x000000018d00780c */ /* 0x040fe40003f04270 */
[C---:B------:R-:W-:Y:S01]  /*3b40*/  HMMA.16816.F32.BF16 R8, R152.reuse, R148, R8 ;  /* 0x000000949808723c */ /* 0x040fe20000041808 */
[----:B------:R5:W-:Y:S03]  /*3b50*/  MUFU.EX2 R140, R142 ;  /* 0x0000008e008c7308 */ /* 0x000be60000000800 */
[----:B------:R-:W-:Y:S02]  /*3b60*/  FSEL R143, R214, -INF , P0 ;  /* 0xff800000d68f7808 */ /* 0x000fe40000000000 */
[----:B------:R-:W-:Y:S02]  /*3b70*/  ISETP.GT.AND P0, PT, R141, 0x20, PT ;  /* 0x000000208d00780c */ /* 0x000fe40003f04270 */
[-C--:B------:R-:W-:Y:S03]  /*3b80*/  HMMA.16816.F32.BF16 R12, R152, R150.reuse, R12 ;  /* 0x00000096980c723c */ /* 0x080fe6000004180c */
[----:B------:R-:W2:Y:S01]  /*3b90*/  MUFU.EX2 R249, R249 ;  /* 0x000000f900f97308 */ /* 0x000ea20000000800 */
[----:B------:R-:W-:Y:S01]  /*3ba0*/  FSEL R147, R227, -INF , P0 ;  /* 0xff800000e3937808 */ /* 0x000fe20000000000 */
[--C-:B------:R-:W-:Y:S01]  /*3bb0*/  FFMA.FTZ R144, R143, c[0x0][0x29c], -R248.reuse ;  /* 0x0000a7008f907a23 */ /* 0x100fe200000108f8 */
[----:B------:R-:W-:Y:S02]  /*3bc0*/  ISETP.GT.AND P0, PT, R141, 0x41, PT ;  /* 0x000000418d00780c */ /* 0x000fe40003f04270 */
[C---:B------:R-:W-:Y:S04]  /*3bd0*/  HMMA.16816.F32.BF16 R16, R136.reuse, R150, R16 ;  /* 0x000000968810723c */ /* 0x040fe80000041810 */
[----:B------:R-:W-:Y:S01]  /*3be0*/  FSEL R163, R231, -INF , P5 ;  /* 0xff800000e7a37808 */ /* 0x000fe20002800000 */
[----:B------:R2:W2:Y:S01]  /*3bf0*/  MUFU.EX2 R143, R144 ;  /* 0x00000090008f7308 */ /* 0x0004a20000000800 */
[----:B------:R-:W-:Y:S01]  /*3c00*/  ISETP.GT.AND P5, PT, R141, 0x61, PT ;  /* 0x000000618d00780c */ /* 0x000fe20003fa4270 */
[----:B------:R-:W-:Y:S01]  /*3c10*/  FFMA.FTZ R231, -R231, R231, 1 ;  /* 0x3f800000e7e77423 */ /* 0x000fe200000101e7 */
[-C--:B-1----:R-:W-:Y:S04]  /*3c20*/  HMMA.16816.F32.BF16 R20, R136, R132.reuse, R20 ;  /* 0x000000848814723c */ /* 0x082fe80000041814 */
[----:B------:R-:W-:Y:S01]  /*3c30*/  IADD3 R149, R157, 0x20, RZ ;  /* 0x000000209d957810 */ /* 0x000fe20007ffe0ff */
[--C-:B-----5:R-:W-:Y:S01]  /*3c40*/  FFMA.FTZ R142, R147, c[0x0][0x29c], -R248.reuse ;  /* 0x0000a700938e7a23 */ /* 0x120fe200000108f8 */
[----:B------:R-:W-:Y:S02]  /*3c50*/  FSEL R147, R228, -INF , P6 ;  /* 0xff800000e4937808 */ /* 0x000fe40003000000 */
[C---:B------:R-:W-:Y:S03]  /*3c60*/  HMMA.16816.F32.BF16 R24, R152.reuse, R132, R24 ;  /* 0x000000849818723c */ /* 0x040fe60000041818 */
[----:B------:R-:W-:Y:S01]  /*3c70*/  MUFU.EX2 R142, R142 ;  /* 0x0000008e008e7308 */ /* 0x000fe20000000800 */
[----:B------:R-:W-:Y:S01]  /*3c80*/  ISETP.GT.AND P6, PT, R141, 0x60, PT ;  /* 0x000000608d00780c */ /* 0x000fe20003fc4270 */
[--C-:B------:R-:W-:Y:S01]  /*3c90*/  FFMA.FTZ R147, R147, c[0x0][0x29c], -R248.reuse ;  /* 0x0000a70093937a23 */ /* 0x100fe200000108f8 */
[----:B------:R-:W1:Y:S01]  /*3ca0*/  LDS R141, [R240+0x18280] ;  /* 0x01828000f08d7984 */ /* 0x000e620000000800 */
[----:B------:R-:W-:Y:S01]  /*3cb0*/  IMNMX R149, R212, R149, PT ;  /* 0x00000095d4957217 */ /* 0x000fe20003800200 */
[-C--:B------:R-:W-:Y:S04]  /*3cc0*/  HMMA.16816.F32.BF16 R28, R152, R134.reuse, R28 ;  /* 0x00000086981c723c */ /* 0x080fe8000004181c */
[----:B------:R-:W-:Y:S01]  /*3cd0*/  FSEL R161, R232, -INF , P0 ;  /* 0xff800000e8a17808 */ /* 0x000fe20000000000 */
[--C-:B--2---:R-:W-:Y:S01]  /*3ce0*/  FFMA.FTZ R144, R163, c[0x0][0x29c], -R248.reuse ;  /* 0x0000a700a3907a23 */ /* 0x104fe200000108f8 */
[----:B------:R-:W-:Y:S01]  /*3cf0*/  ISETP.GT.AND P0, PT, R149, RZ, PT ;  /* 0x000000ff9500720c */ /* 0x000fe20003f04270 */
[----:B------:R-:W2:Y:S01]  /*3d00*/  MUFU.EX2 R147, R147 ;  /* 0x0000009300937308 */ /* 0x000ea20000000800 */
[----:B------:R-:W-:Y:S01]  /*3d10*/  HMMA.16816.F32.BF16 R32, R136, R134, R32 ;  /* 0x000000868820723c */ /* 0x000fe20000041820 */
[----:B------:R-:W5:Y:S03]  /*3d20*/  LDS R138, [R240+0x182a0] ;  /* 0x0182a000f08a7984 */ /* 0x000f660000000800 */
[----:B------:R-:W-:Y:S01]  /*3d30*/  FSEL R167, R246, -INF , P6 ;  /* 0xff800000f6a77808 */ /* 0x000fe20003000000 */
[--C-:B------:R-:W-:Y:S01]  /*3d40*/  FFMA.FTZ R161, R161, c[0x0][0x29c], -R248.reuse ;  /* 0x0000a700a1a17a23 */ /* 0x100fe200000108f8 */
[----:B------:R-:W-:Y:S02]  /*3d50*/  ISETP.GT.AND P6, PT, R149, 0x1, PT ;  /* 0x000000019500780c */ /* 0x000fe40003fc4270 */
[----:B------:R-:W-:Y:S01]  /*3d60*/  FSEL R151, R247, -INF , P5 ;  /* 0xff800000f7977808 */ /* 0x000fe20002800000 */
[--C-:B------:R-:W-:Y:S01]  /*3d70*/  FFMA.FTZ R167, R167, c[0x0][0x29c], -R248.reuse ;  /* 0x0000a700a7a77a23 */ /* 0x100fe200000108f8 */
[----:B------:R-:W-:Y:S01]  /*3d80*/  ISETP.GT.AND P5, PT, R149, 0x20, PT ;  /* 0x000000209500780c */ /* 0x000fe20003fa4270 */
[----:B------:R-:W-:Y:S01]  /*3d90*/  MUFU.EX2 R144, R144 ;  /* 0x0000009000907308 */ /* 0x000fe20000000800 */
[----:B------:R-:W-:Y:S01]  /*3da0*/  FSEL R162, R215, -INF , P0 ;  /* 0xff800000d7a27808 */ /* 0x000fe20000000000 */
[----:B------:R-:W-:Y:S01]  /*3db0*/  FFMA.FTZ R248, R151, c[0x0][0x29c], -R248 ;  /* 0x0000a70097f87a23 */ /* 0x000fe200000108f8 */
[C---:B------:R-:W-:Y:S02]  /*3dc0*/  ISETP.GT.AND P0, PT, R149.reuse, 0x21, PT ;  /* 0x000000219500780c */ /* 0x040fe40003f04270 */
[----:B------:R-:W-:Y:S01]  /*3dd0*/  FSEL R150, R218, -INF , P6 ;  /* 0xff800000da967808 */ /* 0x000fe20003000000 */
[--C-:B------:R-:W-:Y:S01]  /*3de0*/  FFMA.FTZ R152, R162, c[0x0][0x29c], -R245.reuse ;  /* 0x0000a700a2987a23 */ /* 0x100fe200000108f5 */
[----:B------:R-:W-:Y:S02]  /*3df0*/  ISETP.GT.AND P6, PT, R149, 0x40, PT ;  /* 0x000000409500780c */ /* 0x000fe40003fc4270 */
[----:B------:R-:W-:Y:S01]  /*3e00*/  FSEL R148, R221, -INF , P5 ;  /* 0xff800000dd947808 */ /* 0x000fe20002800000 */
[--C-:B------:R-:W-:Y:S01]  /*3e10*/  FFMA.FTZ R150, R150, c[0x0][0x29c], -R245.reuse ;  /* 0x0000a70096967a23 */ /* 0x100fe200000108f5 */
[C---:B------:R-:W-:Y:S01]  /*3e20*/  ISETP.GT.AND P5, PT, R149.reuse, 0x41, PT ;  /* 0x000000419500780c */ /* 0x040fe20003fa4270 */
[----:B------:R-:W-:Y:S01]  /*3e30*/  MUFU.EX2 R167, R167 ;  /* 0x000000a700a77308 */ /* 0x000fe20000000800 */
[----:B------:R-:W-:Y:S01]  /*3e40*/  FSEL R146, R222, -INF , P0 ;  /* 0xff800000de927808 */ /* 0x000fe20000000000 */
[--C-:B------:R-:W-:Y:S01]  /*3e50*/  FFMA.FTZ R148, R148, c[0x0][0x29c], -R245.reuse ;  /* 0x0000a70094947a23 */ /* 0x100fe200000108f5 */
[----:B------:R-:W-:Y:S02]  /*3e60*/  ISETP.GT.AND P0, PT, R149, 0x60, PT ;  /* 0x000000609500780c */ /* 0x000fe40003f04270 */
[----:B------:R-:W-:Y:S01]  /*3e70*/  FSEL R164, R233, -INF , P6 ;  /* 0xff800000e9a47808 */ /* 0x000fe20003000000 */
[----:B------:R-:W-:Y:S01]  /*3e80*/  FFMA.FTZ R146, R146, c[0x0][0x29c], -R245 ;  /* 0x0000a70092927a23 */ /* 0x000fe200000108f5 */
[----:B------:R-:W-:Y:S01]  /*3e90*/  ISETP.GT.AND P6, PT, R149, 0x61, PT ;  /* 0x000000619500780c */ /* 0x000fe20003fc4270 */
[--C-:B-1----:R-:W-:Y:S01]  /*3ea0*/  FADD.FTZ R154, R4, -R141.reuse ;  /* 0x8000008d049a7221 */ /* 0x102fe20000010000 */
[----:B------:R-:W-:Y:S01]  /*3eb0*/  IADD3 R157, R157, 0x28, RZ ;  /* 0x000000289d9d7810 */ /* 0x000fe20007ffe0ff */
[----:B------:R1:W-:Y:S01]  /*3ec0*/  MUFU.EX2 R149, R161 ;  /* 0x000000a100957308 */ /* 0x0003e20000000800 */
[----:B------:R-:W-:Y:S01]  /*3ed0*/  FSEL R250, R234, -INF , P5 ;  /* 0xff800000eafa7808 */ /* 0x000fe20002800000 */
[----:B------:R-:W-:Y:S01]  /*3ee0*/  FADD.FTZ R155, R5, -R141 ;  /* 0x8000008d059b7221 */ /* 0x000fe20000010000 */
[----:B------:R-:W-:Y:S01]  /*3ef0*/  IMNMX R166, R212, R157, PT ;  /* 0x0000009dd4a67217 */ /* 0x000fe20003800200 */
[----:B---3--:R-:W-:Y:S01]  /*3f00*/  FMUL.FTZ R153, R3, R154 ;  /* 0x0000009a03997220 */ /* 0x008fe20000410000 */
[----:B------:R-:W-:Y:S01]  /*3f10*/  FSEL R170, R237, -INF , P0 ;  /* 0xff800000edaa7808 */ /* 0x000fe20000000000 */
[----:B----4-:R-:W-:Y:S01]  /*3f20*/  FMUL.FTZ R154, R156, R155 ;  /* 0x0000009b9c9a7220 */ /* 0x010fe20000410000 */
[----:B------:R-:W-:Y:S01]  /*3f30*/  ISETP.GT.AND P5, PT, R166, RZ, PT ;  /* 0x000000ffa600720c */ /* 0x000fe20003fa4270 */
[--C-:B------:R-:W-:Y:S01]  /*3f40*/  FFMA.FTZ R164, R164, c[0x0][0x29c], -R245.reuse ;  /* 0x0000a700a4a47a23 */ /* 0x100fe200000108f5 */
[----:B------:R-:W-:Y:S01]  /*3f50*/  ISETP.GT.AND P0, PT, R166, 0x1, PT ;  /* 0x00000001a600780c */ /* 0x000fe20003f04270 */
[----:B------:R3:W-:Y:S01]  /*3f60*/  MUFU.EX2 R171, R150 ;  /* 0x0000009600ab7308 */ /* 0x0007e20000000800 */
[----:B------:R-:W-:Y:S01]  /*3f70*/  FSEL R165, R219, -INF , P5 ;  /* 0xff800000dba57808 */ /* 0x000fe20002800000 */
[--C-:B------:R-:W-:Y:S01]  /*3f80*/  FFMA.FTZ R250, R250, c[0x0][0x29c], -R245.reuse ;  /* 0x0000a700fafa7a23 */ /* 0x100fe200000108f5 */
[----:B------:R-:W-:Y:S01]  /*3f90*/  FSEL R163, R220, -INF , P0 ;  /* 0xff800000dca37808 */ /* 0x000fe20000000000 */
[----:B-----5:R-:W-:Y:S01]  /*3fa0*/  FADD.FTZ R34, R34, -R138 ;  /* 0x8000008a22227221 */ /* 0x020fe20000010000 */
[----:B------:R-:W-:Y:S01]  /*3fb0*/  FSEL R168, R238, -INF , P6 ;  /* 0xff800000eea87808 */ /* 0x000fe20003000000 */
[--C-:B------:R-:W-:Y:S01]  /*3fc0*/  FFMA.FTZ R165, R165, c[0x0][0x29c], -R242.reuse ;  /* 0x0000a700a5a57a23 */ /* 0x100fe200000108f2 */
[C---:B------:R-:W-:Y:S01]  /*3fd0*/  ISETP.GT.AND P5, PT, R166.reuse, 0x21, PT ;  /* 0x00000021a600780c */ /* 0x040fe20003fa4270 */
[----:B------:R-:W-:Y:S01]  /*3fe0*/  FFMA.FTZ R163, R163, c[0x0][0x29c], -R242 ;  /* 0x0000a700a3a37a23 */ /* 0x000fe200000108f2 */
[C---:B------:R-:W-:Y:S01]  /*3ff0*/  ISETP.GT.AND P0, PT, R166.reuse, 0x40, PT ;  /* 0x00000040a600780c */ /* 0x040fe20003f04270 */
[----:B------:R-:W4:Y:S01]  /*4000*/  MUFU.EX2 R248, R248 ;  /* 0x000000f800f87308 */ /* 0x000f220000000800 */
[----:B------:R-:W-:Y:S01]  /*4010*/  ISETP.GT.AND P6, PT, R166, 0x20, PT ;  /* 0x00000020a600780c */ /* 0x000fe20003fc4270 */
[----:B------:R-:W-:Y:S01]  /*4020*/  FADD.FTZ R35, R35, -R138 ;  /* 0x8000008a23237221 */ /* 0x000fe20000010000 */
[----:B------:R-:W-:Y:S01]  /*4030*/  FSEL R157, R224, -INF , P5 ;  /* 0xff800000e09d7808 */ /* 0x000fe20002800000 */
[--C-:B------:R-:W-:Y:S01]  /*4040*/  FFMA.FTZ R170, R170, c[0x0][0x29c], -R245.reuse ;  /* 0x0000a700aaaa7a23 */ /* 0x100fe200000108f5 */
[----:B------:R-:W-:Y:S01]  /*4050*/  FSEL R151, R235, -INF , P0 ;  /* 0xff800000eb977808 */ /* 0x000fe20000000000 */
[----:B------:R-:W-:Y:S01]  /*4060*/  FFMA.FTZ R245, R168, c[0x0][0x29c], -R245 ;  /* 0x0000a700a8f57a23 */ /* 0x000fe200000108f5 */
[----:B-1----:R-:W-:Y:S01]  /*4070*/  FSEL R161, R223, -INF , P6 ;  /* 0xff800000dfa17808 */ /* 0x002fe20003000000 */
[--C-:B------:R-:W-:Y:S01]  /*4080*/  FFMA.FTZ R157, R157, c[0x0][0x29c], -R242.reuse ;  /* 0x0000a7009d9d7a23 */ /* 0x100fe200000108f2 */
[C---:B------:R-:W-:Y:S01]  /*4090*/  ISETP.GT.AND P6, PT, R166.reuse, 0x41, PT ;  /* 0x00000041a600780c */ /* 0x040fe20003fc4270 */
[--C-:B------:R-:W-:Y:S01]  /*40a0*/  FFMA.FTZ R151, R151, c[0x0][0x29c], -R242.reuse ;  /* 0x0000a70097977a23 */ /* 0x100fe200000108f2 */
[C---:B------:R-:W-:Y:S01]  /*40b0*/  ISETP.GT.AND P5, PT, R166.reuse, 0x60, PT ;  /* 0x00000060a600780c */ /* 0x040fe20003fa4270 */
[--C-:B------:R-:W-:Y:S01]  /*40c0*/  FFMA.FTZ R161, R161, c[0x0][0x29c], -R242.reuse ;  /* 0x0000a700a1a17a23 */ /* 0x100fe200000108f2 */
[----:B------:R-:W-:Y:S01]  /*40d0*/  ISETP.GT.AND P0, PT, R166, 0x61, PT ;  /* 0x00000061a600780c */ /* 0x000fe20003f04270 */
[--C-:B---3--:R-:W-:Y:S01]  /*40e0*/  FADD.FTZ R150, R21, -R141.reuse ;  /* 0x8000008d15967221 */ /* 0x108fe20000010000 */
[----:B------:R-:W-:Y:S01]  /*40f0*/  FSEL R169, R236, -INF , P6 ;  /* 0xff800000eca97808 */ /* 0x000fe20003000000 */
[----:B------:R-:W-:Y:S01]  /*4100*/  FFMA.FTZ R21, -R226, R226, 1 ;  /* 0x3f800000e2157423 */ /* 0x000fe200000101e2 */
[----:B------:R-:W-:Y:S01]  /*4110*/  FSEL R155, R239, -INF , P5 ;  /* 0xff800000ef9b7808 */ /* 0x000fe20002800000 */
[----:B------:R-:W-:Y:S01]  /*4120*/  FMUL.FTZ R150, R145, R150 ;  /* 0x0000009691967220 */ /* 0x000fe20000410000 */
[----:B------:R-:W-:Y:S01]  /*4130*/  FSEL R139, R241, -INF , P0 ;  /* 0xff800000f18b7808 */ /* 0x000fe20000000000 */
[--C-:B------:R-:W-:Y:S01]  /*4140*/  FFMA.FTZ R169, R169, c[0x0][0x29c], -R242.reuse ;  /* 0x0000a700a9a97a23 */ /* 0x100fe200000108f2 */
[----:B------:R-:W-:Y:S01]  /*4150*/  F2FP.BF16.PACK_AB R183, R145, R160 ;  /* 0x000000a091b7723e */ /* 0x000fe200000010ff */
[--C-:B------:R-:W-:Y:S01]  /*4160*/  FFMA.FTZ R155, R155, c[0x0][0x29c], -R242.reuse ;  /* 0x0000a7009b9b7a23 */ /* 0x100fe200000108f2 */
[----:B------:R-:W-:Y:S01]  /*4170*/  MUFU.EX2 R148, R148 ;  /* 0x0000009400947308 */ /* 0x000fe20000000800 */
[----:B------:R-:W-:Y:S01]  /*4180*/  FFMA.FTZ R242, R139, c[0x0][0x29c], -R242 ;  /* 0x0000a7008bf27a23 */ /* 0x000fe200000108f2 */
[----:B------:R-:W-:Y:S01]  /*4190*/  F2FP.BF16.PACK_AB R3, R156, R3 ;  /* 0x000000039c03723e */ /* 0x000fe200000010ff */
[--C-:B------:R-:W-:Y:S01]  /*41a0*/  FADD.FTZ R139, R16, -R141.reuse ;  /* 0x8000008d108b7221 */ /* 0x100fe20000010000 */
[----:B------:R-:W-:Y:S01]  /*41b0*/  PLOP3.LUT P0, PT, PT, PT, UP0, 0x80, 0x0 ;  /* 0x000000000000781c */ /* 0x000fe20003f0f008 */
[--C-:B------:R-:W-:Y:S02]  /*41c0*/  FADD.FTZ R16, R17, -R141.reuse ;  /* 0x8000008d11107221 */ /* 0x100fe40000010000 */
[--C-:B------:R-:W-:Y:S02]  /*41d0*/  FADD.FTZ R145, R32, -R141.reuse ;  /* 0x8000008d20917221 */ /* 0x100fe40000010000 */
[--C-:B------:R-:W-:Y:S01]  /*41e0*/  FADD.FTZ R32, R33, -R141.reuse ;  /* 0x8000008d21207221 */ /* 0x100fe20000010000 */
[----:B------:R1:W-:Y:S01]  /*41f0*/  MUFU.EX2 R17, R146 ;  /* 0x0000009200117308 */ /* 0x0003e20000000800 */
[----:B------:R-:W-:Y:S01]  /*4200*/  FMUL.FTZ R145, R2, R145 ;  /* 0x0000009102917220 */ /* 0x000fe20000410000 */
[----:B------:R-:W-:Y:S01]  /*4210*/  F2FP.BF16.PACK_AB R2, R249, R2 ;  /* 0x00000002f902723e */ /* 0x000fe200000010ff */
[----:B------:R-:W-:Y:S01]  /*4220*/  FMUL.FTZ R139, R158, R139 ;  /* 0x0000008b9e8b7220 */ /* 0x000fe20000410000 */
[C---:B------:R-:W-:Y:S01]  /*4230*/  F2FP.BF16.PACK_AB R158, R159.reuse, R158 ;  /* 0x0000009e9f9e723e */ /* 0x040fe200000010ff */
[----:B------:R-:W-:Y:S02]  /*4240*/  FMUL.FTZ R16, R159, R16 ;  /* 0x000000109f107220 */ /* 0x000fe40000410000 */
[----:B------:R-:W-:Y:S02]  /*4250*/  FADD.FTZ R159, R20, -R141 ;  /* 0x8000008d149f7221 */ /* 0x000fe40000010000 */
[----:B------:R-:W-:Y:S01]  /*4260*/  FFMA.FTZ R141, -R244, R244, 1 ;  /* 0x3f800000f48d7423 */ /* 0x000fe200000101f4 */
[----:B------:R-:W-:Y:S01]  /*4270*/  MUFU.EX2 R164, R164 ;  /* 0x000000a400a47308 */ /* 0x000fe20000000800 */
[----:B------:R-:W-:Y:S02]  /*4280*/  FMUL.FTZ R32, R249, R32 ;  /* 0x00000020f9207220 */ /* 0x000fe40000410000 */
[----:B------:R-:W-:Y:S02]  /*4290*/  FFMA.FTZ R20, -R225, R225, 1 ;  /* 0x3f800000e1147423 */ /* 0x000fe400000101e1 */
[----:B------:R-:W-:Y:S01]  /*42a0*/  FMUL.FTZ R32, R32, R141 ;  /* 0x0000008d20207220 */ /* 0x000fe20000410000 */
[----:B------:R-:W-:Y:S01]  /*42b0*/  F2FP.BF16.PACK_AB R141, R143, R140 ;  /* 0x0000008c8f8d723e */ /* 0x000fe200000010ff */
[----:B------:R-:W-:Y:S02]  /*42c0*/  FMUL.FTZ R20, R139, R20 ;  /* 0x000000148b147220 */ /* 0x000fe40000410000 */
[----:B------:R-:W-:Y:S01]  /*42d0*/  FMUL.FTZ R21, R16, R21 ;  /* 0x0000001510157220 */ /* 0x000fe20000410000 */
[----:B------:R-:W-:Y:S01]  /*42e0*/  MUFU.EX2 R33, R250 ;  /* 0x000000fa00217308 */ /* 0x000fe20000000800 */
[----:B------:R-:W-:Y:S02]  /*42f0*/  FFMA.FTZ R139, -R230, R230, 1 ;  /* 0x3f800000e68b7423 */ /* 0x000fe400000101e6 */
[----:B------:R-:W-:Y:S01]  /*4300*/  FMUL.FTZ R159, R160, R159 ;  /* 0x0000009fa09f7220 */ /* 0x000fe20000410000 */
[----:B------:R-:W-:Y:S01]  /*4310*/  F2FP.BF16.PACK_AB R20, R21, R20 ;  /* 0x000000141514723e */ /* 0x000fe200000010ff */
[----:B-1----:R-:W-:Y:S02]  /*4320*/  FFMA.FTZ R146, -R243, R243, 1 ;  /* 0x3f800000f3927423 */ /* 0x002fe400000101f3 */
[----:B------:R-:W-:Y:S02]  /*4330*/  FFMA.FTZ R16, -R229, R229, 1 ;  /* 0x3f800000e5107423 */ /* 0x000fe400000101e5 */
[----:B------:R-:W-:Y:S01]  /*4340*/  FMUL.FTZ R145, R145, R146 ;  /* 0x0000009291917220 */ /* 0x000fe20000410000 */
[----:B------:R-:W-:Y:S01]  /*4350*/  MUFU.EX2 R245, R245 ;  /* 0x000000f500f57308 */ /* 0x000fe20000000800 */
[--C-:B------:R-:W-:Y:S02]  /*4360*/  FADD.FTZ R146, R7, -R138.reuse ;  /* 0x8000008a07927221 */ /* 0x100fe40000010000 */
[----:B------:R-:W-:Y:S01]  /*4370*/  FMUL.FTZ R139, R150, R139 ;  /* 0x0000008b968b7220 */ /* 0x000fe20000410000 */
[----:B------:R-:W-:Y:S01]  /*4380*/  F2FP.BF16.PACK_AB R32, R32, R145 ;  /* 0x000000912020723e */ /* 0x000fe200000010ff */
[----:B------:R-:W-:Y:S02]  /*4390*/  FMUL.FTZ R146, R143, R146 ;  /* 0x000000928f927220 */ /* 0x000fe40000410000 */
[----:B------:R-:W1:Y:S01]  /*43a0*/  LDS R143, [R240+0x18300] ;  /* 0x01830000f08f7984 */ /* 0x000e620000000800 */
[----:B------:R-:W-:Y:S02]  /*43b0*/  FMUL.FTZ R16, R159, R16 ;  /* 0x000000109f107220 */ /* 0x000fe40000410000 */
[--C-:B------:R-:W-:Y:S01]  /*43c0*/  FADD.FTZ R159, R6, -R138.reuse ;  /* 0x8000008a069f7221 */ /* 0x100fe20000010000 */
[----:B------:R-:W3:Y:S01]  /*43d0*/  MUFU.EX2 R152, R152 ;  /* 0x0000009800987308 */ /* 0x000ee20000000800 */
[--C-:B------:R-:W-:Y:S01]  /*43e0*/  FADD.FTZ R21, R18, -R138.reuse ;  /* 0x8000008a12157221 */ /* 0x100fe20000010000 */
[----:B------:R-:W-:Y:S01]  /*43f0*/  F2FP.BF16.PACK_AB R139, R139, R16 ;  /* 0x000000108b8b723e */ /* 0x000fe200000010ff */
[----:B------:R-:W-:Y:S01]  /*4400*/  FMUL.FTZ R159, R140, R159 ;  /* 0x0000009f8c9f7220 */ /* 0x000fe20000410000 */
[----:B------:R-:W5:Y:S01]  /*4410*/  LDS R240, [R240+0x18320] ;  /* 0x01832000f0f07984 */ /* 0x000f620000000800 */
[----:B------:R-:W-:Y:S02]  /*4420*/  FFMA.FTZ R140, -R213, R213, 1 ;  /* 0x3f800000d58c7423 */ /* 0x000fe400000101d5 */
[----:B------:R-:W-:Y:S01]  /*4430*/  FFMA.FTZ R213, -R214, R214, 1 ;  /* 0x3f800000d6d57423 */ /* 0x000fe200000101d6 */
[----:B------:R1:W-:Y:S01]  /*4440*/  STS [R204+0x18480], R3 ;  /* 0x01848003cc007388 */ /* 0x0003e20000000800 */
[--C-:B------:R-:W-:Y:S01]  /*4450*/  FADD.FTZ R16, R19, -R138.reuse ;  /* 0x8000008a13107221 */ /* 0x100fe20000010000 */
[----:B------:R-:W-:Y:S01]  /*4460*/  MUFU.EX2 R165, R165 ;  /* 0x000000a500a57308 */ /* 0x000fe20000000800 */
[----:B------:R-:W-:Y:S01]  /*4470*/  FMUL.FTZ R140, R159, R140 ;  /* 0x0000008c9f8c7220 */ /* 0x000fe20000410000 */
[----:B------:R-:W-:Y:S01]  /*4480*/  STS [R204+0x18880], R141 ;  /* 0x0188808dcc007388 */ /* 0x000fe20000000800 */
[----:B------:R-:W-:Y:S02]  /*4490*/  FMUL.FTZ R213, R146, R213 ;  /* 0x000000d592d57220 */ /* 0x000fe40000410000 */
[----:B--2---:R-:W-:Y:S01]  /*44a0*/  FMUL.FTZ R16, R147, R16 ;  /* 0x0000001093107220 */ /* 0x004fe20000410000 */
[----:B------:R-:W-:Y:S01]  /*44b0*/  STS [R201], R158 ;  /* 0x0000009ec9007388 */ /* 0x000fe20000000800 */
[--C-:B------:R-:W-:Y:S01]  /*44c0*/  FADD.FTZ R19, R22, -R138.reuse ;  /* 0x8000008a16137221 */ /* 0x100fe20000010000 */
[----:B------:R-:W-:Y:S01]  /*44d0*/  F2FP.BF16.PACK_AB R213, R213, R140 ;  /* 0x0000008cd5d5723e */ /* 0x000fe200000010ff */
[----:B------:R-:W-:Y:S01]  /*44e0*/  FADD.FTZ R18, R23, -R138 ;  /* 0x8000008a17127221 */ /* 0x000fe20000010000 */
[----:B------:R-:W-:Y:S01]  /*44f0*/  MUFU.EX2 R161, R161 ;  /* 0x000000a100a17308 */ /* 0x000fe20000000800 */
[----:B------:R-:W-:Y:S01]  /*4500*/  FFMA.FTZ R23, -R228, R228, 1 ;  /* 0x3f800000e4177423 */ /* 0x000fe200000101e4 */
[----:B----4-:R-:W-:Y:S01]  /*4510*/  F2FP.BF16.PACK_AB R138, R248, R167 ;  /* 0x000000a7f88a723e */ /* 0x010fe200000010ff */
[C---:B------:R-:W-:Y:S02]  /*4520*/  FMUL.FTZ R18, R149.reuse, R18 ;  /* 0x0000001295127220 */ /* 0x040fe40000410000 */
[----:B------:R-:W-:Y:S01]  /*4530*/  FMUL.FTZ R140, R144, R19 ;  /* 0x00000013908c7220 */ /* 0x000fe20000410000 */
[----:B------:R-:W-:Y:S01]  /*4540*/  F2FP.BF16.PACK_AB R19, R149, R144 ;  /* 0x000000909513723e */ /* 0x000fe200000010ff */
[----:B------:R-:W-:Y:S02]  /*4550*/  FMUL.FTZ R16, R16, R23 ;  /* 0x0000001710107220 */ /* 0x000fe40000410000 */
[----:B------:R-:W-:Y:S01]  /*4560*/  FFMA.FTZ R23, -R232, R232, 1 ;  /* 0x3f800000e8177423 */ /* 0x000fe200000101e8 */
[----:B------:R-:W-:Y:S01]  /*4570*/  MUFU.EX2 R151, R151 ;  /* 0x0000009700977308 */ /* 0x000fe20000000800 */
[----:B------:R-:W-:Y:S02]  /*4580*/  FFMA.FTZ R145, -R246, R246, 1 ;  /* 0x3f800000f6917423 */ /* 0x000fe400000101f6 */
[----:B------:R-:W-:Y:S01]  /*4590*/  FMUL.FTZ R21, R142, R21 ;  /* 0x000000158e157220 */ /* 0x000fe20000410000 */
[----:B------:R-:W-:Y:S01]  /*45a0*/  F2FP.BF16.PACK_AB R142, R147, R142 ;  /* 0x0000008e938e723e */ /* 0x000fe200000010ff */
[----:B------:R-:W-:Y:S02]  /*45b0*/  FFMA.FTZ R22, -R227, R227, 1 ;  /* 0x3f800000e3167423 */ /* 0x000fe400000101e3 */
[----:B------:R-:W-:Y:S02]  /*45c0*/  FMUL.FTZ R34, R167, R34 ;  /* 0x00000022a7227220 */ /* 0x000fe40000410000 */
[----:B------:R-:W-:Y:S01]  /*45d0*/  FMUL.FTZ R35, R248, R35 ;  /* 0x00000023f8237220 */ /* 0x000fe20000410000 */
[----:B------:R-:W-:Y:S01]  /*45e0*/  STS [R201+0x400], R142 ;  /* 0x0004008ec9007388 */ /* 0x000fe20000000800 */
[----:B------:R-:W-:Y:S01]  /*45f0*/  FFMA.FTZ R144, -R247, R247, 1 ;  /* 0x3f800000f7907423 */ /* 0x000fe200000101f7 */
[----:B------:R-:W-:Y:S01]  /*4600*/  MUFU.EX2 R170, R170 ;  /* 0x000000aa00aa7308 */ /* 0x000fe20000000800 */
[----:B------:R-:W-:Y:S02]  /*4610*/  FMUL.FTZ R140, R140, R231 ;  /* 0x000000e78c8c7220 */ /* 0x000fe40000410000 */
[----:B------:R-:W-:Y:S02]  /*4620*/  FMUL.FTZ R23, R18, R23 ;  /* 0x0000001712177220 */ /* 0x000fe40000410000 */
[----:B------:R-:W-:Y:S02]  /*4630*/  FMUL.FTZ R34, R34, R145 ;  /* 0x0000009122227220 */ /* 0x000fe40000410000 */
[----:B------:R-:W-:Y:S01]  /*4640*/  FMUL.FTZ R21, R21, R22 ;  /* 0x0000001615157220 */ /* 0x000fe20000410000 */
[----:B------:R-:W-:Y:S01]  /*4650*/  F2FP.BF16.PACK_AB R23, R23, R140 ;  /* 0x0000008c1717723e */ /* 0x000fe200000010ff */
[----:B------:R-:W-:Y:S01]  /*4660*/  FMUL.FTZ R35, R35, R144 ;  /* 0x0000009023237220 */ /* 0x000fe20000410000 */
[----:B------:R-:W2:Y:S01]  /*4670*/  MUFU.EX2 R22, R163 ;  /* 0x000000a300167308 */ /* 0x000ea20000000800 */
[--C-:B-1----:R-:W-:Y:S01]  /*4680*/  FADD.FTZ R18, R13, -R143.reuse ;  /* 0x8000008f0d127221 */ /* 0x102fe20000010000 */
[----:B------:R-:W-:Y:S01]  /*4690*/  F2FP.BF16.PACK_AB R16, R16, R21 ;  /* 0x000000151010723e */ /* 0x000fe200000010ff */
[--C-:B------:R-:W-:Y:S01]  /*46a0*/  FADD.FTZ R21, R8, -R143.reuse ;  /* 0x8000008f08157221 */ /* 0x100fe20000010000 */
[----:B------:R-:W-:Y:S01]  /*46b0*/  F2FP.BF16.PACK_AB R34, R35, R34 ;  /* 0x000000222322723e */ /* 0x000fe200000010ff */
[--C-:B------:R-:W-:Y:S01]  /*46c0*/  FADD.FTZ R8, R9, -R143.reuse ;  /* 0x8000008f09087221 */ /* 0x100fe20000010000 */
[C---:B---3--:R-:W-:Y:S01]  /*46d0*/  F2FP.BF16.PACK_AB R9, R171.reuse, R152 ;  /* 0x00000098ab09723e */ /* 0x048fe200000010ff */
[--C-:B------:R-:W-:Y:S02]  /*46e0*/  FADD.FTZ R35, R12, -R143.reuse ;  /* 0x8000008f0c237221 */ /* 0x100fe40000010000 */
[----:B------:R-:W-:Y:S01]  /*46f0*/  FMUL.FTZ R8, R171, R8 ;  /* 0x00000008ab087220 */ /* 0x000fe20000410000 */
[----:B------:R-:W1:Y:S01]  /*4700*/  MUFU.EX2 R140, R157 ;  /* 0x0000009d008c7308 */ /* 0x000e620000000800 */
[----:B------:R-:W-:Y:S01]  /*4710*/  FMUL.FTZ R35, R148, R35 ;  /* 0x0000002394237220 */ /* 0x000fe20000410000 */
[C---:B------:R-:W-:Y:S01]  /*4720*/  F2FP.BF16.PACK_AB R148, R17.reuse, R148 ;  /* 0x000000941194723e */ /* 0x040fe200000010ff */
[----:B------:R-:W-:Y:S01]  /*4730*/  FMUL.FTZ R18, R17, R18 ;  /* 0x0000001211127220 */ /* 0x000fe20000410000 */
[----:B------:R-:W-:Y:S01]  /*4740*/  STS [R204+0x19480], R9 ;  /* 0x01948009cc007388 */ /* 0x000fe20000000800 */
[----:B------:R-:W-:Y:S02]  /*4750*/  FFMA.FTZ R17, -R222, R222, 1 ;  /* 0x3f800000de117423 */ /* 0x000fe400000101de */
[----:B------:R-:W-:Y:S02]  /*4760*/  FFMA.FTZ R13, -R218, R218, 1 ;  /* 0x3f800000da0d7423 */ /* 0x000fe400000101da */
[----:B------:R-:W-:Y:S01]  /*4770*/  FFMA.FTZ R144, -R221, R221, 1 ;  /* 0x3f800000dd907423 */ /* 0x000fe200000101dd */
[----:B------:R-:W-:Y:S01]  /*4780*/  MUFU.EX2 R155, R155 ;  /* 0x0000009b009b7308 */ /* 0x000fe20000000800 */
[----:B------:R-:W-:Y:S02]  /*4790*/  FMUL.FTZ R13, R8, R13 ;  /* 0x0000000d080d7220 */ /* 0x000fe40000410000 */
[--C-:B------:R-:W-:Y:S01]  /*47a0*/  FADD.FTZ R8, R25, -R143.reuse ;  /* 0x8000008f19087221 */ /* 0x100fe20000010000 */
[----:B------:R-:W-:Y:S01]  /*47b0*/  F2FP.BF16.PACK_AB R25, R33, R164 ;  /* 0x000000a42119723e */ /* 0x000fe200000010ff */
[----:B------:R-:W-:Y:S02]  /*47c0*/  FMUL.FTZ R18, R18, R17 ;  /* 0x0000001112127220 */ /* 0x000fe40000410000 */
[--C-:B------:R-:W-:Y:S02]  /*47d0*/  FADD.FTZ R17, R24, -R143.reuse ;  /* 0x8000008f18117221 */ /* 0x100fe40000010000 */
[----:B------:R-:W-:Y:S01]  /*47e0*/  FMUL.FTZ R35, R35, R144 ;  /* 0x0000009023237220 */ /* 0x000fe20000410000 */
[----:B------:R-:W-:Y:S01]  /*47f0*/  MUFU.EX2 R242, R242 ;  /* 0x000000f200f27308 */ /* 0x000fe20000000800 */
[--C-:B------:R-:W-:Y:S02]  /*4800*/  FADD.FTZ R24, R29, -R143.reuse ;  /* 0x8000008f1d187221 */ /* 0x100fe40000010000 */
[----:B------:R-:W-:Y:S01]  /*4810*/  FFMA.FTZ R29, -R234, R234, 1 ;  /* 0x3f800000ea1d7423 */ /* 0x000fe200000101ea */
[----:B------:R-:W-:Y:S01]  /*4820*/  F2FP.BF16.PACK_AB R18, R18, R35 ;  /* 0x000000231212723e */ /* 0x000fe200000010ff */
[----:B------:R-:W-:Y:S02]  /*4830*/  FMUL.FTZ R8, R33, R8 ;  /* 0x0000000821087220 */ /* 0x000fe40000410000 */
[----:B------:R-:W-:Y:S02]  /*4840*/  FFMA.FTZ R144, -R233, R233, 1 ;  /* 0x3f800000e9907423 */ /* 0x000fe400000101e9 */
[----:B------:R-:W-:Y:S02]  /*4850*/  FMUL.FTZ R17, R164, R17 ;  /* 0x00000011a4117220 */ /* 0x000fe40000410000 */
[----:B------:R-:W-:Y:S02]  /*4860*/  FMUL.FTZ R8, R8, R29 ;  /* 0x0000001d08087220 */ /* 0x000fe40000410000 */
[----:B------:R-:W-:Y:S02]  /*4870*/  FMUL.FTZ R17, R17, R144 ;  /* 0x0000009011117220 */ /* 0x000fe40000410000 */
[----:B------:R-:W-:Y:S02]  /*4880*/  FMUL.FTZ R24, R245, R24 ;  /* 0x00000018f5187220 */ /* 0x000fe40000410000 */
[----:B------:R-:W-:Y:S02]  /*4890*/  FFMA.FTZ R33, -R238, R238, 1 ;  /* 0x3f800000ee217423 */ /* 0x000fe400000101ee */
[----:B------:R-:W-:Y:S02]  /*48a0*/  FMUL.FTZ R21, R152, R21 ;  /* 0x0000001598157220 */ /* 0x000fe40000410000 */
[----:B------:R-:W-:Y:S01]  /*48b0*/  FMUL.FTZ R24, R24, R33 ;  /* 0x0000002118187220 */ /* 0x000fe20000410000 */
[----:B------:R-:W-:Y:S01]  /*48c0*/  F2FP.BF16.PACK_AB R33, R8, R17 ;  /* 0x000000110821723e */ /* 0x000fe200000010ff */
[----:B------:R-:W-:Y:S01]  /*48d0*/  FFMA.FTZ R12, -R215, R215, 1 ;  /* 0x3f800000d70c7423 */ /* 0x000fe200000101d7 */
[----:B--2---:R-:W-:Y:S01]  /*48e0*/  F2FP.BF16.PACK_AB R17, R22, R165 ;  /* 0x000000a51611723e */ /* 0x004fe200000010ff */
[----:B------:R-:W-:Y:S01]  /*48f0*/  FMUL.FTZ R153, R153, R216 ;  /* 0x000000d899997220 */ /* 0x000fe20000410000 */
[----:B-1----:R-:W-:Y:S01]  /*4900*/  F2FP.BF16.PACK_AB R8, R140, R161 ;  /* 0x000000a18c08723e */ /* 0x002fe200000010ff */
[----:B------:R-:W-:Y:S02]  /*4910*/  FMUL.FTZ R12, R21, R12 ;  /* 0x0000000c150c7220 */ /* 0x000fe40000410000 */
[----:B------:R-:W-:Y:S01]  /*4920*/  STS [R204+0x19880], R17 ;  /* 0x01988011cc007388 */ /* 0x000fe20000000800 */
[----:B------:R-:W-:Y:S02]  /*4930*/  FADD.FTZ R21, R28, -R143 ;  /* 0x8000008f1c157221 */ /* 0x000fe40000010000 */
[----:B------:R-:W1:Y:S01]  /*4940*/  MUFU.EX2 R28, R169 ;  /* 0x000000a9001c7308 */ /* 0x000e620000000800 */
[----:B------:R-:W-:Y:S01]  /*4950*/  STS [R201+0x1000], R148 ;  /* 0x00100094c9007388 */ /* 0x000fe20000000800 */
[----:B------:R-:W-:Y:S01]  /*4960*/  FMUL.FTZ R21, R170, R21 ;  /* 0x00000015aa157220 */ /* 0x000fe20000410000 */
[----:B------:R-:W-:Y:S01]  /*4970*/  F2FP.BF16.PACK_AB R170, R245, R170 ;  /* 0x000000aaf5aa723e */ /* 0x000fe200000010ff */
[----:B------:R-:W-:Y:S01]  /*4980*/  FMUL.FTZ R154, R154, R217 ;  /* 0x000000d99a9a7220 */ /* 0x000fe20000410000 */
[----:B------:R-:W-:Y:S01]  /*4990*/  STS [R201+0x1400], R8 ;  /* 0x00140008c9007388 */ /* 0x000fe20000000800 */
[--C-:B-----5:R-:W-:Y:S01]  /*49a0*/  FADD.FTZ R11, R11, -R240.reuse ;  /* 0x800000f00b0b7221 */ /* 0x120fe20000010000 */
[----:B------:R-:W-:Y:S01]  /*49b0*/  F2FP.BF16.PACK_AB R13, R13, R12 ;  /* 0x0000000c0d0d723e */ /* 0x000fe200000010ff */
[--C-:B------:R-:W-:Y:S01]  /*49c0*/  FADD.FTZ R10, R10, -R240.reuse ;  /* 0x800000f00a0a7221 */ /* 0x100fe20000010000 */
[----:B------:R-:W-:Y:S01]  /*49d0*/  STS [R204+0x1a480], R183 ;  /* 0x01a480b7cc007388 */ /* 0x000fe20000000800 */
[----:B------:R-:W-:Y:S01]  /*49e0*/  FMUL.FTZ R11, R22, R11 ;  /* 0x0000000b160b7220 */ /* 0x000fe20000410000 */
[----:B------:R-:W-:Y:S01]  /*49f0*/  F2FP.BF16.PACK_AB R153, R154, R153 ;  /* 0x000000999a99723e */ /* 0x000fe200000010ff */
[----:B------:R-:W-:Y:S01]  /*4a00*/  FMUL.FTZ R10, R165, R10 ;  /* 0x0000000aa50a7220 */ /* 0x000fe20000410000 */
[----:B------:R-:W-:Y:S01]  /*4a10*/  STS [R204+0x1a880], R19 ;  /* 0x01a88013cc007388 */ /* 0x000fe20000000800 */
[--C-:B------:R-:W-:Y:S02]  /*4a20*/  FADD.FTZ R15, R15, -R240.reuse ;  /* 0x800000f00f0f7221 */ /* 0x100fe40000010000 */
[----:B------:R-:W-:Y:S01]  /*4a30*/  FFMA.FTZ R219, -R219, R219, 1 ;  /* 0x3f800000dbdb7423 */ /* 0x000fe200000101db */
[----:B------:R2:W-:Y:S01]  /*4a40*/  STS [R201+0x2000], R2 ;  /* 0x00200002c9007388 */ /* 0x0005e20000000800 */
[----:B------:R-:W-:Y:S02]  /*4a50*/  FFMA.FTZ R220, -R220, R220, 1 ;  /* 0x3f800000dcdc7423 */ /* 0x000fe400000101dc */
[--C-:B------:R-:W-:Y:S01]  /*4a60*/  FADD.FTZ R14, R14, -R240.reuse ;  /* 0x800000f00e0e7221 */ /* 0x100fe20000010000 */
[----:B------:R-:W-:Y:S01]  /*4a70*/  STS [R201+0x2400], R138 ;  /* 0x0024008ac9007388 */ /* 0x000fe20000000800 */
[----:B------:R-:W-:Y:S01]  /*4a80*/  FMUL.FTZ R15, R140, R15 ;  /* 0x0000000f8c0f7220 */ /* 0x000fe20000410000 */
[----:B-1----:R-:W-:Y:S02]  /*4a90*/  F2FP.BF16.PACK_AB R3, R28, R151 ;  /* 0x000000971c03723e */ /* 0x002fe400000010ff */
[----:B------:R-:W-:Y:S01]  /*4aa0*/  STS [R204+0x1b480], R25 ;  /* 0x01b48019cc007388 */ /* 0x000fe20000000800 */
[----:B------:R-:W-:Y:S02]  /*4ab0*/  FMUL.FTZ R10, R10, R219 ;  /* 0x000000db0a0a7220 */ /* 0x000fe40000410000 */
[----:B------:R-:W-:Y:S01]  /*4ac0*/  FMUL.FTZ R11, R11, R220 ;  /* 0x000000dc0b0b7220 */ /* 0x000fe20000410000 */
[----:B------:R1:W-:Y:S01]  /*4ad0*/  STS [R204+0x1b880], R3 ;  /* 0x01b88003cc007388 */ /* 0x0003e20000000800 */
[----:B------:R-:W-:Y:S02]  /*4ae0*/  FFMA.FTZ R224, -R224, R224, 1 ;  /* 0x3f800000e0e07423 */ /* 0x000fe400000101e0 */
[----:B------:R-:W-:Y:S01]  /*4af0*/  FMUL.FTZ R14, R161, R14 ;  /* 0x0000000ea10e7220 */ /* 0x000fe20000410000 */
[----:B------:R-:W-:Y:S01]  /*4b00*/  STS [R201+0x3000], R170 ;  /* 0x003000aac9007388 */ /* 0x000fe20000000800 */
[----:B------:R-:W-:Y:S01]  /*4b10*/  FFMA.FTZ R223, -R223, R223, 1 ;  /* 0x3f800000dfdf7423 */ /* 0x000fe200000101df */
[----:B------:R-:W-:Y:S01]  /*4b20*/  F2FP.BF16.PACK_AB R11, R11, R10 ;  /* 0x0000000a0b0b723e */ /* 0x000fe200000010ff */
[----:B------:R-:W-:Y:S02]  /*4b30*/  FMUL.FTZ R15, R15, R224 ;  /* 0x000000e00f0f7220 */ /* 0x000fe40000410000 */
[----:B------:R-:W-:Y:S02]  /*4b40*/  FMUL.FTZ R14, R14, R223 ;  /* 0x000000df0e0e7220 */ /* 0x000fe40000410000 */
[--C-:B------:R-:W-:Y:S01]  /*4b50*/  FADD.FTZ R26, R26, -R240.reuse ;  /* 0x800000f01a1a7221 */ /* 0x100fe20000010000 */
[----:B--2---:R-:W-:Y:S01]  /*4b60*/  F2FP.BF16.PACK_AB R2, R242, R155 ;  /* 0x0000009bf202723e */ /* 0x004fe200000010ff */
[--C-:B------:R-:W-:Y:S01]  /*4b70*/  FADD.FTZ R27, R27, -R240.reuse ;  /* 0x800000f01b1b7221 */ /* 0x100fe20000010000 */
[----:B------:R-:W-:Y:S01]  /*4b80*/  F2FP.BF16.PACK_AB R14, R15, R14 ;  /* 0x0000000e0f0e723e */ /* 0x000fe200000010ff */
[----:B------:R-:W-:Y:S02]  /*4b90*/  FMUL.FTZ R26, R151, R26 ;  /* 0x0000001a971a7220 */ /* 0x000fe40000410000 */
[----:B------:R2:W-:Y:S01]  /*4ba0*/  STS [R201+0x3400], R2 ;  /* 0x00340002c9007388 */ /* 0x0005e20000000800 */
[----:B------:R-:W-:Y:S02]  /*4bb0*/  FMUL.FTZ R27, R28, R27 ;  /* 0x0000001b1c1b7220 */ /* 0x000fe40000410000 */
[----:B------:R-:W-:Y:S01]  /*4bc0*/  FFMA.FTZ R235, -R235, R235, 1 ;  /* 0x3f800000ebeb7423 */ /* 0x000fe200000101eb */
[----:B------:R-:W-:Y:S01]  /*4bd0*/  BAR.SYNC.DEFER_BLOCKING 0x0 ;  /* 0x0000000000007b1d */ /* 0x000fe20000010000 */
[----:B------:R-:W-:Y:S02]  /*4be0*/  FFMA.FTZ R236, -R236, R236, 1 ;  /* 0x3f800000ecec7423 */ /* 0x000fe400000101ec */
[--C-:B------:R-:W-:Y:S01]  /*4bf0*/  FADD.FTZ R30, R30, -R240.reuse ;  /* 0x800000f01e1e7221 */ /* 0x100fe20000010000 */
[----:B-1----:R-:W-:Y:S01]  /*4c00*/  MOV R3, UR5 ;  /* 0x0000000500037c02 */ /* 0x002fe20008000f00 */
[----:B------:R-:W-:Y:S02]  /*4c10*/  FADD.FTZ R31, R31, -R240 ;  /* 0x800000f01f1f7221 */ /* 0x000fe40000010000 */
[----:B------:R-:W-:Y:S02]  /*4c20*/  FFMA.FTZ R146, -R237, R237, 1 ;  /* 0x3f800000ed927423 */ /* 0x000fe400000101ed */
[----:B------:R-:W-:Y:S02]  /*4c30*/  FMUL.FTZ R26, R26, R235 ;  /* 0x000000eb1a1a7220 */ /* 0x000fe40000410000 */
[----:B------:R-:W-:Y:S02]  /*4c40*/  FMUL.FTZ R27, R27, R236 ;  /* 0x000000ec1b1b7220 */ /* 0x000fe40000410000 */
[----:B------:R-:W-:Y:S02]  /*4c50*/  FMUL.FTZ R30, R155, R30 ;  /* 0x0000001e9b1e7220 */ /* 0x000fe40000410000 */
[----:B------:R-:W-:Y:S01]  /*4c60*/  FMUL.FTZ R31, R242, R31 ;  /* 0x0000001ff21f7220 */ /* 0x000fe20000410000 */
[----:B------:R-:W-:Y:S01]  /*4c70*/  F2FP.BF16.PACK_AB R141, R27, R26 ;  /* 0x0000001a1b8d723e */ /* 0x000fe200000010ff */
[----:B------:R-:W-:Y:S02]  /*4c80*/  FFMA.FTZ R239, -R239, R239, 1 ;  /* 0x3f800000efef7423 */ /* 0x000fe400000101ef */
[----:B------:R-:W-:Y:S02]  /*4c90*/  FMUL.FTZ R21, R21, R146 ;  /* 0x0000009215157220 */ /* 0x000fe40000410000 */
[----:B--2---:R-:W-:Y:S02]  /*4ca0*/  FFMA.FTZ R2, -R241, R241, 1 ;  /* 0x3f800000f1027423 */ /* 0x004fe400000101f1 */
[----:B------:R-:W-:Y:S01]  /*4cb0*/  FMUL.FTZ R30, R30, R239 ;  /* 0x000000ef1e1e7220 */ /* 0x000fe20000410000 */
[----:B------:R-:W-:Y:S01]  /*4cc0*/  STS [R204+0x1c480], R153 ;  /* 0x01c48099cc007388 */ /* 0x000fe20000000800 */
[----:B------:R-:W-:Y:S01]  /*4cd0*/  FMUL.FTZ R31, R31, R2 ;  /* 0x000000021f1f7220 */ /* 0x000fe20000410000 */
[----:B------:R-:W-:Y:S01]  /*4ce0*/  F2FP.BF16.PACK_AB R144, R24, R21 ;  /* 0x000000151890723e */ /* 0x000fe200000010ff */
[----:B------:R-:W-:Y:S01]  /*4cf0*/  IMAD R3, R3, 0x1800, R182 ;  /* 0x0000180003037824 */ /* 0x000fe200078e02b6 */
[----:B------:R-:W-:Y:S02]  /*4d00*/  STS [R204+0x1c880], R213 ;  /* 0x01c880d5cc007388 */ /* 0x000fe40000000800 */
[----:B------:R-:W-:Y:S02]  /*4d10*/  F2FP.BF16.PACK_AB R2, R31, R30 ;  /* 0x0000001e1f02723e */ /* 0x000fe400000010ff */
        /* <DEDUP_REMOVED lines=95> */
[----:B-12-45:R-:W-:Y:S02]  /*5310*/  USHF.R.S32.HI UR4, URZ, 0x1f, UR19 ;  /* 0x0000001f3f047899 */ /* 0x036fe40008011413 */
[----:B------:R-:W-:Y:S02]  /*5320*/  ULDC.64 UR6, c[0x0][0x208] ;  /* 0x0000820000067ab9 */ /* 0x000fe40000000a00 */
[----:B------:R-:W-:Y:S02]  /*5330*/  UIMAD UR4, UR4, UR6, URZ ;  /* 0x00000006040472a4 */ /* 0x000fe4000f8e023f */
[----:B------:R-:W-:Y:S02]  /*5340*/  UIMAD.WIDE.U32 UR22, UR19, UR6, URZ ;  /* 0x00000006131672a5 */ /* 0x000fe4000f8e003f */
[----:B------:R-:W-:Y:S02]  /*5350*/  UIMAD UR4, UR19, UR7, UR4 ;  /* 0x00000007130472a4 */ /* 0x000fe4000f8e0204 */
[----:B------:R-:W-:Y:S02]  /*5360*/  USHF.L.U32 UR19, UR19, 0x6, URZ ;  /* 0x0000000613137899 */ /* 0x000fe4000800063f */
[----:B------:R-:W-:Y:S01]  /*5370*/  UIADD3 UR4, UR23, UR4, URZ ;  /* 0x0000000417047290 */ /* 0x000fe2000fffe03f */
[----:B------:R-:W-:Y:S02]  /*5380*/  IMAD.U32 R8, RZ, RZ, UR22 ;  /* 0x00000016ff087e24 */ /* 0x000fe4000f8e00ff */
[----:B------:R-:W-:Y:S01]  /*5390*/  IMAD.U32 R9, RZ, RZ, UR23 ;  /* 0x00000017ff097e24 */ /* 0x000fe2000f8e00ff */
[----:B------:R-:W-:Y:S01]  /*53a0*/  IADD3 R6, P0, R194, UR19, RZ ;  /* 0x00000013c2067c10 */ /* 0x000fe2000ff1e0ff */
[----:B------:R-:W-:Y:S01]  /*53b0*/  IMAD.U32 R5, RZ, RZ, UR19 ;  /* 0x00000013ff057e24 */ /* 0x000fe2000f8e00ff */
[----:B------:R-:W-:Y:S01]  /*53c0*/  UIADD3 UR19, -UR19, UR8, URZ ;  /* 0x0000000813137290 */ /* 0x000fe2000fffe13f */
[----:B------:R-:W-:Y:S01]  /*53d0*/  IMAD.U32 R7, RZ, RZ, UR4 ;  /* 0x00000004ff077e24 */ /* 0x000fe2000f8e00ff */
[----:B------:R-:W-:Y:S02]  /*53e0*/  LEA R4, P5, R8, R190, 0x6 ;  /* 0x000000be08047211 */ /* 0x000fe400078a30ff */
[----:B------:R-:W-:Y:S02]  /*53f0*/  LEA.HI.X.SX32 R5, R5, R186, 0x1, P0 ;  /* 0x000000ba05057211 */ /* 0x000fe400000f0eff */
[----:B------:R-:W-:Y:S02]  /*5400*/  ISETP.GE.OR P6, PT, R208, UR19, !P4 ;  /* 0x00000013d0007c0c */ /* 0x000fe4000e7c6670 */
[----:B------:R-:W-:Y:S02]  /*5410*/  LEA.HI.X R7, R8, R207, R7, 0x6, P5 ;  /* 0x000000cf08077211 */ /* 0x000fe400028f3407 */
[----:B------:R-:W-:Y:S02]  /*5420*/  LEA R10, P5, R4, c[0x0][0x1f0], 0x1 ;  /* 0x00007c00040a7a11 */ /* 0x000fe400078a08ff */
[----:B------:R-:W-:Y:S02]  /*5430*/  LEA R8, P0, R6, c[0x0][0x280], 0x2 ;  /* 0x0000a00006087a11 */ /* 0x000fe400078010ff */
[----:B------:R-:W-:Y:S01]  /*5440*/  LEA.HI.X R11, R4, c[0x0][0x1f4], R7, 0x1, P5 ;  /* 0x00007d00040b7a11 */ /* 0x000fe200028f0c07 */
[----:B------:R-:W-:Y:S01]  /*5450*/  IMAD.U32 R7, RZ, RZ, UR12 ;  /* 0x0000000cff077e24 */ /* 0x000fe2000f8e00ff */
[----:B------:R-:W-:Y:S02]  /*5460*/  ISETP.GE.OR P5, PT, R208, UR19, !P3 ;  /* 0x00000013d0007c0c */ /* 0x000fe4000dfa6670 */
[----:B------:R-:W-:Y:S01]  /*5470*/  LEA.HI.X R9, R6, c[0x0][0x284], R5, 0x2, P0 ;  /* 0x0000a10006097a11 */ /* 0x000fe200000f1405 */
[----:B------:R-:W-:Y:S01]  /*5480*/  IMAD R4, R7, 0x3000, R202 ;  /* 0x0000300007047824 */ /* 0x000fe200078e02ca */
[----:B------:R-:W-:Y:S01]  /*5490*/  ISETP.GE.OR P0, PT, R208, UR19, !P2 ;  /* 0x00000013d0007c0c */ /* 0x000fe2000d706670 */
[----:B------:R-:W-:Y:S03]  /*54a0*/  IMAD.U32 R5, RZ, RZ, UR12 ;  /* 0x0000000cff057e24 */ /* 0x000fe6000f8e00ff */
[----:B------:R-:W-:Y:S01]  /*54b0*/  @!PT LDS RZ, [RZ] ;  /* 0x00000000fffff984 */ /* 0x000fe20000000800 */
[----:B------:R-:W-:Y:S01]  /*54c0*/  @!PT LDS RZ, [RZ] ;  /* 0x00000000fffff984 */ /* 0x000fe20000000800 */
[----:B------:R-:W-:Y:S01]  /*54d0*/  @!PT LDS RZ, [RZ] ;  /* 0x00000000fffff984 */ /* 0x000fe20000000800 */
[----:B------:R1:W-:Y:S01]  /*54e0*/  LDGSTS.E.BYPASS.LTC128B.128 [R4], [R10.64], !P6 ;  /* 0x000000000a047fae */ /* 0x0003e2000f101d54 */
[----:B------:R-:W-:Y:S04]  /*54f0*/  @!P1 IMAD R5, R5, 0x40, R210 ;  /* 0x0000004005059824 */ /* 0x000fe800078e02d2 */
[----:B------:R-:W-:Y:S01]  /*5500*/  @!P1 IMAD.SHL.U32 R6, R5, 0x4, RZ ;  /* 0x0000000405069824 */ /* 0x000fe200078e00ff */
[----:B------:R1:W-:Y:S06]  /*5510*/  LDGSTS.E.BYPASS.LTC128B.128 [R4+0x1000], [R10.64+0x40], !P5 ;  /* 0x010000400a047fae */ /* 0x0003ec000e901d54 */
[----:B------:R1:W-:Y:S06]  /*5520*/  LDGSTS.E.BYPASS.LTC128B.128 [R4+0x2000], [R10.64+0x80], !P0 ;  /* 0x020000800a047fae */ /* 0x0003ec000c101d54 */
[----:B------:R1:W-:Y:S02]  /*5530*/  @!P1 LDGSTS.E.BYPASS.LTC128B.128 [R6+0x18280], [R8.64] ;  /* 0x1828000008069fae */ /* 0x0003e4000b901d54 */
.L_x_1146:
[-C--:B-12-45:R-:W-:Y:S01]  /*5540*/  HMMA.16816.F32.BF16 R4, R28, R2.reuse, RZ ;  /* 0x000000021c04723c */ /* 0x0b6fe200000418ff */
[----:B------:R-:W-:Y:S01]  /*5550*/  LDSM.16.M88.4 R136, [R175+0x1000] ;  /* 0x00100000af88783b */ /* 0x000fe20000000200 */
[----:B------:R-:W-:Y:S02]  /*5560*/  ULDC.64 UR6, c[0x0][0x238] ;  /* 0x00008e0000067ab9 */ /* 0x000fe40000000a00 */
[----:B------:R-:W-:Y:S01]  /*5570*/  USHF.R.S32.HI UR19, URZ, 0x1f, UR16 ;  /* 0x0000001f3f137899 */ /* 0x000fe20008011410 */
[----:B------:R-:W-:Y:S01]  /*5580*/  LDSM.16.M88.4 R140, [R174+0x1000] ;  /* 0x00100000ae8c783b */ /* 0x000fe20000000200 */
[----:B------:R-:W-:Y:S02]  /*5590*/  USHF.R.S32.HI UR4, URZ, 0x1f, UR17 ;  /* 0x0000001f3f047899 */ /* 0x000fe40008011411 */
[C---:B------:R-:W-:Y:S01]  /*55a0*/  HMMA.16816.F32.BF16 R8, R24.reuse, R2, RZ ;  /* 0x000000021808723c */ /* 0x040fe200000418ff */
[----:B------:R-:W-:Y:S01]  /*55b0*/  LDSM.16.MT88.2 R2, [R178+0x800] ;  /* 0x00080000b202783b */ /* 0x000fe20000004100 */
[----:B------:R-:W-:Y:S02]  /*55c0*/  UIMAD UR19, UR19, UR6, URZ ;  /* 0x00000006131372a4 */ /* 0x000fe4000f8e023f */
[----:B------:R-:W-:Y:S01]  /*55d0*/  UISETP.GE.AND UP3, UPT, UR5, 0x1, UPT ;  /* 0x000000010500788c */ /* 0x000fe2000bf66270 */
[----:B------:R-:W-:Y:S01]  /*55e0*/  LDSM.16.MT88.2 R146, [R178+0x1000] ;  /* 0x00100000b292783b */ /* 0x000fe20000004100 */
[----:B------:R-:W-:Y:S02]  /*55f0*/  UIMAD UR19, UR16, UR7, UR19 ;  /* 0x00000007101372a4 */ /* 0x000fe4000f8e0213 */
[-C--:B------:R-:W-:Y:S01]  /*5600*/  HMMA.16816.F32.BF16 R12, R24, R16.reuse, RZ ;  /* 0x00000010180c723c */ /* 0x080fe200000418ff */
[----:B------:R-:W-:Y:S01]  /*5610*/  ULDC.64 UR6, c[0x0][0x240] ;  /* 0x0000900000067ab9 */ /* 0x000fe20000000a00 */
[----:B------:R-:W0:Y:S01]  /*5620*/  LDGDEPBAR ;  /* 0x00000000000079af */ /* 0x000e220000000000 */
[----:B------:R-:W-:Y:S02]  /*5630*/  UIMAD UR4, UR4, UR6, URZ ;  /* 0x00000006040472a4 */ /* 0x000fe4000f8e023f */
[----:B------:R-:W-:Y:S02]  /*5640*/  UISETP.GE.AND UP2, UPT, UR13, 0x1, UPT ;  /* 0x000000010d00788c */ /* 0x000fe4000bf46270 */
[----:B------:R-:W-:Y:S01]  /*5650*/  UIMAD UR4, UR17, UR7, UR4 ;  /* 0x00000007110472a4 */ /* 0x000fe2000f8e0204 */
[C---:B------:R-:W-:Y:S01]  /*5660*/  HMMA.16816.F32.BF16 R16, R28.reuse, R16, RZ ;  /* 0x000000101c10723c */ /* 0x040fe200000418ff */
[----:B------:R-:W-:Y:S02]  /*5670*/  UIMAD UR7, UR14, 0x1800, URZ ;  /* 0x000018000e0778a4 */ /* 0x000fe4000f8e023f */
[----:B------:R-:W-:Y:S02]  /*5680*/  UIADD3 UR14, UR14, 0x1, URZ ;  /* 0x000000010e0e7890 */ /* 0x000fe4000fffe03f */
[----:B------:R-:W-:Y:S02]  /*5690*/  USHF.R.S32.HI UR6, URZ, 0x1f, UR7 ;  /* 0x0000001f3f067899 */ /* 0x000fe40008011407 */
[----:B------:R-:W-:Y:S01]  /*56a0*/  UISETP.GE.AND UP0, UPT, UR14, UR15, UPT ;  /* 0x0000000f0e00728c */ /* 0x000fe2000bf06270 */
[-C--:B------:R-:W-:Y:S01]  /*56b0*/  HMMA.16816.F32.BF16 R20, R28, R32.reuse, RZ ;  /* 0x000000201c14723c */ /* 0x080fe200000418ff */
[----:B------:R-:W1:Y:S01]  /*56c0*/  LDSM.16.M88.4 R28, [R175] ;  /* 0x00000000af1c783b */ /* 0x000e620000000200 */
[----:B------:R-:W-:Y:S06]  /*56d0*/  UISETP.GE.AND UP1, UPT, UR12, 0x1, UPT ;  /* 0x000000010c00788c */ /* 0x000fec000bf26270 */
[----:B------:R-:W-:Y:S01]  /*56e0*/  HMMA.16816.F32.BF16 R24, R24, R32, RZ ;  /* 0x000000201818723c */ /* 0x000fe200000418ff */
[----:B------:R-:W2:Y:S07]  /*56f0*/  LDSM.16.MT88.2 R32, [R178+0x2800] ;  /* 0x00280000b220783b */ /* 0x000eae0000004100 */
[-C--:B------:R-:W-:Y:S08]  /*5700*/  HMMA.16816.F32.BF16 R4, R132, R34.reuse, R4 ;  /* 0x000000228404723c */ /* 0x080ff00000041804 */
[C---:B------:R-:W-:Y:S01]  /*5710*/  HMMA.16816.F32.BF16 R8, R148.reuse, R34, R8 ;  /* 0x000000229408723c */ /* 0x040fe20000041808 */
[----:B------:R-:W3:Y:S07]  /*5720*/  LDSM.16.MT88.2 R34, [R178+0x4800] ;  /* 0x00480000b222783b */ /* 0x000eee0000004100 */
[-C--:B------:R-:W-:Y:S08]  /*5730*/  HMMA.16816.F32.BF16 R12, R148, R144.reuse, R12 ;  /* 0x00000090940c723c */ /* 0x080ff0000004180c */
[C---:B------:R-:W-:Y:S01]  /*5740*/  HMMA.16816.F32.BF16 R16, R132.reuse, R144, R16 ;  /* 0x000000908410723c */ /* 0x040fe20000041810 */
[----:B------:R-:W-:Y:S07]  /*5750*/  LDSM.16.MT88.2 R144, [R178+0x2c00] ;  /* 0x002c0000b290783b */ /* 0x000fee0000004100 */
[-C--:B------:R-:W-:Y:S01]  /*5760*/  HMMA.16816.F32.BF16 R20, R132, R152.reuse, R20 ;  /* 0x000000988414723c */ /* 0x080fe20000041814 */
[----:B------:R-:W-:Y:S07]  /*5770*/  LDSM.16.M88.4 R132, [R174] ;  /* 0x00000000ae84783b */ /* 0x000fee0000000200 */
[----:B------:R-:W-:Y:S01]  /*5780*/  HMMA.16816.F32.BF16 R24, R148, R152, R24 ;  /* 0x000000989418723c */ /* 0x000fe20000041818 */
[----:B------:R-:W-:Y:S07]  /*5790*/  LDSM.16.M88.4 R148, [R0+0x2000] ;  /* 0x002000000094783b */ /* 0x000fee0000000200 */
[-C--:B-1----:R-:W-:Y:S08]  /*57a0*/  HMMA.16816.F32.BF16 R4, R28, R2.reuse, R4 ;  /* 0x000000021c04723c */ /* 0x082ff00000041804 */
[C---:B------:R-:W-:Y:S01]  /*57b0*/  HMMA.16816.F32.BF16 R8, R136.reuse, R2, R8 ;  /* 0x000000028808723c */ /* 0x040fe20000041808 */
[----:B------:R-:W1:Y:S07]  /*57c0*/  LDSM.16.MT88.2 R2, [R178+0xc00] ;  /* 0x000c0000b202783b */ /* 0x000e6e0000004100 */
[-C--:B--2---:R-:W-:Y:S08]  /*57d0*/  HMMA.16816.F32.BF16 R12, R136, R32.reuse, R12 ;  /* 0x00000020880c723c */ /* 0x084ff0000004180c */
[C---:B------:R-:W-:Y:S01]  /*57e0*/  HMMA.16816.F32.BF16 R16, R28.reuse, R32, R16 ;  /* 0x000000201c10723c */ /* 0x040fe20000041810 */
[----:B------:R-:W2:Y:S07]  /*57f0*/  LDSM.16.MT88.2 R32, [R178+0x4c00] ;  /* 0x004c0000b220783b */ /* 0x000eae0000004100 */
[-C--:B---3--:R-:W-:Y:S01]  /*5800*/  HMMA.16816.F32.BF16 R20, R28, R34.reuse, R20 ;  /* 0x000000221c14723c */ /* 0x088fe20000041814 */
[----:B------:R-:W3:Y:S07]  /*5810*/  LDSM.16.M88.4 R28, [R177+0x2000] ;  /* 0x00200000b11c783b */ /* 0x000eee0000000200 */
[----:B------:R-:W-:Y:S01]  /*5820*/  HMMA.16816.F32.BF16 R24, R136, R34, R24 ;  /* 0x000000228818723c */ /* 0x000fe20000041818 */
[----:B------:R-:W4:Y:S04]  /*5830*/  LDSM.16.M88.4 R136, [R177+0x3000] ;  /* 0x00300000b188783b */ /* 0x000f280000000200 */
[----:B------:R-:W5:Y:S03]  /*5840*/  LDSM.16.MT88.2 R34, [R178+0x3000] ;  /* 0x00300000b222783b */ /* 0x000f660000004100 */
[-C--:B-1----:R-:W-:Y:S08]  /*5850*/  HMMA.16816.F32.BF16 R4, R132, R2.reuse, R4 ;  /* 0x000000028404723c */ /* 0x082ff00000041804 */
[C---:B------:R-:W-:Y:S01]  /*5860*/  HMMA.16816.F32.BF16 R8, R140.reuse, R2, R8 ;  /* 0x000000028c08723c */ /* 0x040fe20000041808 */
[----:B------:R-:W1:Y:S07]  /*5870*/  LDSM.16.MT88.2 R2, [R178+0x5000] ;  /* 0x00500000b202783b */ /* 0x000e6e0000004100 */
[-C--:B------:R-:W-:Y:S08]  /*5880*/  HMMA.16816.F32.BF16 R12, R140, R144.reuse, R12 ;  /* 0x000000908c0c723c */ /* 0x080ff0000004180c */
[C---:B------:R-:W-:Y:S01]  /*5890*/  HMMA.16816.F32.BF16 R16, R132.reuse, R144, R16 ;  /* 0x000000908410723c */ /* 0x040fe20000041810 */
[----:B------:R-:W-:Y:S07]  /*58a0*/  LDSM.16.MT88.2 R144, [R178+0x3400] ;  /* 0x00340000b290783b */ /* 0x000fee0000004100 */
[-C--:B--2---:R-:W-:Y:S01]  /*58b0*/  HMMA.16816.F32.BF16 R20, R132, R32.reuse, R20 ;  /* 0x000000208414723c */ /* 0x084fe20000041814 */
[----:B------:R-:W-:Y:S07]  /*58c0*/  LDSM.16.M88.4 R132, [R176+0x2000] ;  /* 0x00200000b084783b */ /* 0x000fee0000000200 */
[----:B------:R-:W-:Y:S01]  /*58d0*/  HMMA.16816.F32.BF16 R24, R140, R32, R24 ;  /* 0x000000208c18723c */ /* 0x000fe20000041818 */
[----:B------:R-:W2:Y:S04]  /*58e0*/  LDSM.16.MT88.2 R32, [R178+0x1400] ;  /* 0x00140000b220783b */ /* 0x000ea80000004100 */
[----:B------:R-:W2:Y:S03]  /*58f0*/  LDSM.16.M88.4 R140, [R176+0x3000] ;  /* 0x00300000b08c783b */ /* 0x000ea60000000200 */
[-C--:B---3--:R-:W-:Y:S08]  /*5900*/  HMMA.16816.F32.BF16 R4, R28, R146.reuse, R4 ;  /* 0x000000921c04723c */ /* 0x088ff00000041804 */
[C---:B----4-:R-:W-:Y:S01]  /*5910*/  HMMA.16816.F32.BF16 R8, R136.reuse, R146, R8 ;  /* 0x000000928808723c */ /* 0x050fe20000041808 */
[----:B------:R-:W-:Y:S07]  /*5920*/  LDSM.16.MT88.2 R146, [R178+0x3800] ;  /* 0x00380000b292783b */ /* 0x000fee0000004100 */
[-C--:B-----5:R-:W-:Y:S08]  /*5930*/  HMMA.16816.F32.BF16 R12, R136, R34.reuse, R12 ;  /* 0x00000022880c723c */ /* 0x0a0ff0000004180c */
[C---:B------:R-:W-:Y:S01]  /*5940*/  HMMA.16816.F32.BF16 R16, R28.reuse, R34, R16 ;  /* 0x000000221c10723c */ /* 0x040fe20000041810 */
[----:B------:R-:W3:Y:S07]  /*5950*/  LDSM.16.MT88.2 R34, [R178+0x5400] ;  /* 0x00540000b222783b */ /* 0x000eee0000004100 */
[-C--:B-1----:R-:W-:Y:S01]  /*5960*/  HMMA.16816.F32.BF16 R20, R28, R2.reuse, R20 ;  /* 0x000000021c14723c */ /* 0x082fe20000041814 */
[----:B------:R-:W-:Y:S07]  /*5970*/  LDSM.16.M88.4 R28, [R175+0x2000] ;  /* 0x00200000af1c783b */ /* 0x000fee0000000200 */
[----:B------:R-:W-:Y:S01]  /*5980*/  HMMA.16816.F32.BF16 R24, R136, R2, R24 ;  /* 0x000000028818723c */ /* 0x000fe20000041818 */
[----:B------:R-:W1:Y:S04]  /*5990*/  LDSM.16.MT88.2 R2, [R178+0x1800] ;  /* 0x00180000b202783b */ /* 0x000e680000004100 */
[----:B------:R-:W4:Y:S03]  /*59a0*/  LDSM.16.M88.4 R136, [R175+0x3000] ;  /* 0x00300000af88783b */ /* 0x000f260000000200 */
[-C--:B--2---:R-:W-:Y:S08]  /*59b0*/  HMMA.16816.F32.BF16 R4, R132, R32.reuse, R4 ;  /* 0x000000208404723c */ /* 0x084ff00000041804 */
[C---:B------:R-:W-:Y:S01]  /*59c0*/  HMMA.16816.F32.BF16 R8, R140.reuse, R32, R8 ;  /* 0x000000208c08723c */ /* 0x040fe20000041808 */
[----:B------:R-:W2:Y:S07]  /*59d0*/  LDSM.16.MT88.2 R32, [R178+0x5800] ;  /* 0x00580000b220783b */ /* 0x000eae0000004100 */
[-C--:B------:R-:W-:Y:S08]  /*59e0*/  HMMA.16816.F32.BF16 R12, R140, R144.reuse, R12 ;  /* 0x000000908c0c723c */ /* 0x080ff0000004180c */
[C---:B------:R-:W-:Y:S01]  /*59f0*/  HMMA.16816.F32.BF16 R16, R132.reuse, R144, R16 ;  /* 0x000000908410723c */ /* 0x040fe20000041810 */
[----:B------:R-:W5:Y:S07]  /*5a00*/  LDSM.16.MT88.2 R144, [R178+0x1c00] ;  /* 0x001c0000b290783b */ /* 0x000f6e0000004100 */
[-C--:B---3--:R-:W-:Y:S01]  /*5a10*/  HMMA.16816.F32.BF16 R20, R132, R34.reuse, R20 ;  /* 0x000000228414723c */ /* 0x088fe20000041814 */
[----:B------:R-:W3:Y:S07]  /*5a20*/  LDSM.16.M88.4 R132, [R0+0x3000] ;  /* 0x003000000084783b */ /* 0x000eee0000000200 */
[----:B------:R-:W-:Y:S01]  /*5a30*/  HMMA.16816.F32.BF16 R24, R140, R34, R24 ;  /* 0x000000228c18723c */ /* 0x000fe20000041818 */
[----:B------:R-:W3:Y:S07]  /*5a40*/  LDSM.16.MT88.2 R34, [R178+0x3c00] ;  /* 0x003c0000b222783b */ /* 0x000eee0000004100 */
[-C--:B-1----:R-:W-:Y:S08]  /*5a50*/  HMMA.16816.F32.BF16 R4, R28, R2.reuse, R4 ;  /* 0x000000021c04723c */ /* 0x082ff00000041804 */
[C---:B----4-:R-:W-:Y:S01]  /*5a60*/  HMMA.16816.F32.BF16 R8, R136.reuse, R2, R8 ;  /* 0x000000028808723c */ /* 0x050fe20000041808 */
[----:B------:R-:W1:Y:S07]  /*5a70*/  LDSM.16.MT88.2 R2, [R178+0x5c00] ;  /* 0x005c0000b202783b */ /* 0x000e6e0000004100 */
[-C--:B------:R-:W-:Y:S08]  /*5a80*/  HMMA.16816.F32.BF16 R12, R136, R146.reuse, R12 ;  /* 0x00000092880c723c */ /* 0x080ff0000004180c */
[C---:B------:R-:W-:Y:S08]  /*5a90*/  HMMA.16816.F32.BF16 R16, R28.reuse, R146, R16 ;  /* 0x000000921c10723c */ /* 0x040ff00000041810 */
[-C--:B--2---:R-:W-:Y:S01]  /*5aa0*/  HMMA.16816.F32.BF16 R20, R28, R32.reuse, R20 ;  /* 0x000000201c14723c */ /* 0x084fe20000041814 */
[----:B------:R-:W-:Y:S07]  /*5ab0*/  LDSM.16.MT88.4 R28, [R154+0xd080] ;  /* 0x00d080009a1c783b */ /* 0x000fee0000004200 */
[----:B------:R-:W-:Y:S07]  /*5ac0*/  HMMA.16816.F32.BF16 R24, R136, R32, R24 ;  /* 0x000000208818723c */ /* 0x000fee0000041818 */
[----:B------:R-:W-:Y:S01]  /*5ad0*/  IMAD.U32 R33, RZ, RZ, UR16 ;  /* 0x00000010ff217e24 */ /* 0x000fe2000f8e00ff */
[-C--:B-----5:R-:W-:Y:S01]  /*5ae0*/  HMMA.16816.F32.BF16 R4, R148, R144.reuse, R4 ;  /* 0x000000909404723c */ /* 0x0a0fe20000041804 */
[----:B------:R-:W-:Y:S04]  /*5af0*/  IMAD.U32 R32, RZ, RZ, UR17 ;  /* 0x00000011ff207e24 */ /* 0x000fe8000f8e00ff */
[----:B------:R-:W-:Y:S03]  /*5b00*/  IMAD.WIDE.U32 R136, R33, c[0x0][0x238], R198 ;  /* 0x00008e0021887a25 */ /* 0x000fe600078e00c6 */
[C---:B---3--:R-:W-:Y:S04]  /*5b10*/  HMMA.16816.F32.BF16 R8, R132.reuse, R144, R8 ;  /* 0x000000908408723c */ /* 0x048fe80000041808 */
[----:B------:R-:W-:Y:S04]  /*5b20*/  IADD3 R137, R137, UR19, RZ ;  /* 0x0000001389897c10 */ /* 0x000fe8000fffe0ff */
[-C--:B------:R-:W-:Y:S04]  /*5b30*/  HMMA.16816.F32.BF16 R12, R132, R34.reuse, R12 ;  /* 0x00000022840c723c */ /* 0x080fe8000004180c */
[----:B------:R-:W-:Y:S04]  /*5b40*/  IMAD.WIDE.U32 R136, R32, c[0x0][0x240], R136 ;  /* 0x0000900020887a25 */ /* 0x000fe800078e0088 */
[C---:B------:R-:W-:Y:S01]  /*5b50*/  HMMA.16816.F32.BF16 R16, R148.reuse, R34, R16 ;  /* 0x000000229410723c */ /* 0x040fe20000041810 */
[----:B------:R-:W-:Y:S01]  /*5b60*/  IMAD.U32 R32, RZ, RZ, UR4 ;  /* 0x00000004ff207e24 */ /* 0x000fe2000f8e00ff */
[----:B------:R-:W-:Y:S02]  /*5b70*/  UIADD3 UR4, UR12, 0x1, URZ ;  /* 0x000000010c047890 */ /* 0x000fe4000fffe03f */
[----:B------:R-:W-:Y:S01]  /*5b80*/  IADD3 R33, P0, R136, UR7, RZ ;  /* 0x0000000788217c10 */ /* 0x000fe2000ff1e0ff */
[----:B------:R-:W-:Y:S02]  /*5b90*/  UIADD3 UR7, UR5, 0x1, URZ ;  /* 0x0000000105077890 */ /* 0x000fe4000fffe03f */
[----:B------:R-:W-:Y:S01]  /*5ba0*/  USEL UR12, UR4, URZ, !UP1 ;  /* 0x0000003f040c7287 */ /* 0x000fe2000c800000 */
[-C--:B-1----:R-:W-:Y:S01]  /*5bb0*/  HMMA.16816.F32.BF16 R20, R148, R2.reuse, R20 ;  /* 0x000000029414723c */ /* 0x082fe20000041814 */
[----:B------:R-:W-:Y:S03]  /*5bc0*/  USEL UR5, UR7, URZ, !UP3 ;  /* 0x0000003f07057287 */ /* 0x000fe6000d800000 */
[----:B------:R-:W-:Y:S01]  /*5bd0*/  IADD3.X R32, R137, UR6, R32, P0, !PT ;  /* 0x0000000689207c10 */ /* 0x000fe200087fe420 */
[----:B------:R-:W-:Y:S01]  /*5be0*/  UIADD3 UR6, UR13, 0x1, URZ ;  /* 0x000000010d067890 */ /* 0x000fe2000fffe03f */
[C---:B------:R-:W-:Y:S01]  /*5bf0*/  LEA R140, P0, R33.reuse, c[0x0][0x220], 0x2 ;  /* 0x00008800218c7a11 */ /* 0x040fe200078010ff */
[----:B------:R-:W-:Y:S01]  /*5c00*/  LDSM.16.MT88.4 R136, [R179+0x1ec80] ;  /* 0x01ec8000b388783b */ /* 0x000fe20000004200 */
[----:B------:R-:W-:Y:S01]  /*5c10*/  HMMA.16816.F32.BF16 R24, R132, R2, R24 ;  /* 0x000000028418723c */ /* 0x000fe20000041818 */
[----:B------:R-:W-:Y:S02]  /*5c20*/  USEL UR13, UR6, URZ, !UP2 ;  /* 0x0000003f060d7287 */ /* 0x000fe4000d000000 */
[----:B------:R-:W-:Y:S01]  /*5c30*/  LDSM.16.MT88.4 R132, [R179+0x1cc80] ;  /* 0x01cc8000b384783b */ /* 0x000fe20000004200 */
[----:B------:R-:W-:Y:S02]  /*5c40*/  LEA.HI.X R141, R33, c[0x0][0x224], R32, 0x2, P0 ;  /* 0x00008900218d7a11 */ /* 0x000fe400000f1420 */
[----:B------:R-:W-:Y:S01]  /*5c50*/  PLOP3.LUT P0, PT, PT, PT, UP0, 0x80, 0x0 ;  /* 0x000000000000781c */ /* 0x000fe20003f0f008 */
[----:B------:R-:W-:Y:S04]  /*5c60*/  LDSM.16.MT88.4 R32, [R154+0xe080] ;  /* 0x00e080009a20783b */ /* 0x000fe80000004200 */
        /* <DEDUP_REMOVED lines=19> */
[----:B------:R-:W-:Y:S04]  /*5da0*/  RED.E.ADD.F32.FTZ.RN.STRONG.GPU [R140.64+0x4000], R20 ;  /* 0x004000148c00798e */ /* 0x000fe8000c10e794 */
[----:B------:R-:W-:Y:S04]  /*5db0*/  RED.E.ADD.F32.FTZ.RN.STRONG.GPU [R140.64+0x4400], R21 ;  /* 0x004400158c00798e */ /* 0x000fe8000c10e794 */
[----:B------:R-:W-:Y:S04]  /*5dc0*/  RED.E.ADD.F32.FTZ.RN.STRONG.GPU [R140.64+0x4800], R22 ;  /* 0x004800168c00798e */ /* 0x000fe8000c10e794 */
[----:B------:R-:W-:Y:S04]  /*5dd0*/  RED.E.ADD.F32.FTZ.RN.STRONG.GPU [R140.64+0x4c00], R23 ;  /* 0x004c00178c00798e */ /* 0x000fe8000c10e794 */
[----:B------:R-:W3:Y:S01]  /*5de0*/  LDSM.16.MT88.4 R20, [R154+0xc480] ;  /* 0x00c480009a14783b */ /* 0x000ee20000004200 */
[-C--:B-1----:R-:W-:Y:S03]  /*5df0*/  HMMA.16816.F32.BF16 R84, R8, R16.reuse, R84 ;  /* 0x000000100854723c */ /* 0x082fe60000041854 */
[----:B------:R-:W-:Y:S04]  /*5e00*/  RED.E.ADD.F32.FTZ.RN.STRONG.GPU [R140.64+0x5000], R24 ;  /* 0x005000188c00798e */ /* 0x000fe8000c10e794 */
[----:B------:R-:W-:Y:S04]  /*5e10*/  RED.E.ADD.F32.FTZ.RN.STRONG.GPU [R140.64+0x5400], R25 ;  /* 0x005400198c00798e */ /* 0x000fe8000c10e794 */
[----:B------:R-:W-:Y:S04]  /*5e20*/  RED.E.ADD.F32.FTZ.RN.STRONG.GPU [R140.64+0x5800], R26 ;  /* 0x0058001a8c00798e */ /* 0x000fe8000c10e794 */
[----:B------:R-:W-:Y:S01]  /*5e30*/  RED.E.ADD.F32.FTZ.RN.STRONG.GPU [R140.64+0x5c00], R27 ;  /* 0x005c001b8c00798e */ /* 0x000fe2000c10e794 */
[C---:B--2---:R-:W-:Y:S03]  /*5e40*/  HMMA.16816.F32.BF16 R88, R12.reuse, R16, R88 ;  /* 0x000000100c58723c */ /* 0x044fe60000041858 */
[----:B------:R-:W1:Y:S04]  /*5e50*/  LDSM.16.MT88.4 R24, [R154+0xd480] ;  /* 0x00d480009a18783b */ /* 0x000e680000004200 */
[----:B------:R-:W-:Y:S01]  /*5e60*/  LDSM.16.MT88.4 R140, [R179+0x1fc80] ;  /* 0x01fc8000b38c783b */ /* 0x000fe20000004200 */
        /* <DEDUP_REMOVED lines=15> */
[-C--:B---3--:R-:W-:Y:S08]  /*5f60*/  HMMA.16816.F32.BF16 R84, R132, R20.reuse, R84 ;  /* 0x000000148454723c */ /* 0x088ff00000041854 */
[C---:B------:R-:W-:Y:S08]  /*5f70*/  HMMA.16816.F32.BF16 R88, R136.reuse, R20, R88 ;  /* 0x000000148858723c */ /* 0x040ff00000041858 */
[-C--:B------:R-:W-:Y:S08]  /*5f80*/  HMMA.16816.F32.BF16 R92, R136, R22.reuse, R92 ;  /* 0x00000016885c723c */ /* 0x080ff0000004185c */
[C---:B------:R-:W-:Y:S01]  /*5f90*/  HMMA.16816.F32.BF16 R96, R132.reuse, R22, R96 ;  /* 0x000000168460723c */ /* 0x040fe20000041860 */
[----:B------:R-:W3:Y:S07]  /*5fa0*/  LDSM.16.MT88.4 R20, [R154+0xe880] ;  /* 0x00e880009a14783b */ /* 0x000eee0000004200 */
[-C--:B-1----:R-:W-:Y:S08]  /*5fb0*/  HMMA.16816.F32.BF16 R100, R132, R24.reuse, R100 ;  /* 0x000000188464723c */ /* 0x082ff00000041864 */
[C---:B------:R-:W-:Y:S08]  /*5fc0*/  HMMA.16816.F32.BF16 R104, R136.reuse, R24, R104 ;  /* 0x000000188868723c */ /* 0x040ff00000041868 */
[-C--:B------:R-:W-:Y:S08]  /*5fd0*/  HMMA.16816.F32.BF16 R108, R136, R26.reuse, R108 ;  /* 0x0000001a886c723c */ /* 0x080ff0000004186c */
[C---:B------:R-:W-:Y:S01]  /*5fe0*/  HMMA.16816.F32.BF16 R112, R132.reuse, R26, R112 ;  /* 0x0000001a8470723c */ /* 0x040fe20000041870 */
[----:B------:R-:W-:Y:S07]  /*5ff0*/  LDSM.16.MT88.4 R24, [R179+0x1dc80] ;  /* 0x01dc8000b318783b */ /* 0x000fee0000004200 */
[-C--:B--2---:R-:W-:Y:S08]  /*6000*/  HMMA.16816.F32.BF16 R116, R132, R16.reuse, R116 ;  /* 0x000000108474723c */ /* 0x084ff00000041874 */
[C---:B------:R-:W-:Y:S08]  /*6010*/  HMMA.16816.F32.BF16 R120, R136.reuse, R16, R120 ;  /* 0x000000108878723c */ /* 0x040ff00000041878 */
[-C--:B------:R-:W-:Y:S01]  /*6020*/  HMMA.16816.F32.BF16 R124, R136, R18.reuse, R124 ;  /* 0x00000012887c723c */ /* 0x080fe2000004187c */
[----:B------:R-:W1:Y:S07]  /*6030*/  LDSM.16.MT88.4 R136, [R154+0xcc80] ;  /* 0x00cc80009a88783b */ /* 0x000e6e0000004200 */
[----:B------:R-:W-:Y:S01]  /*6040*/  HMMA.16816.F32.BF16 R128, R132, R18, R128 ;  /* 0x000000128480723c */ /* 0x000fe20000041880 */
[----:B------:R-:W2:Y:S04]  /*6050*/  LDSM.16.MT88.4 R16, [R154+0xdc80] ;  /* 0x00dc80009a10783b */ /* 0x000ea80000004200 */
        /* <DEDUP_REMOVED lines=9> */
[-C--:B---3--:R-:W-:Y:S08]  /*60f0*/  HMMA.16816.F32.BF16 R116, R8, R20.reuse, R116 ;  /* 0x000000140874723c */ /* 0x088ff00000041874 */
[C---:B------:R-:W-:Y:S08]  /*6100*/  HMMA.16816.F32.BF16 R120, R28.reuse, R20, R120 ;  /* 0x000000141c78723c */ /* 0x040ff00000041878 */
[-C--:B------:R-:W-:Y:S08]  /*6110*/  HMMA.16816.F32.BF16 R124, R28, R22.reuse, R124 ;  /* 0x000000161c7c723c */ /* 0x080ff0000004187c */
[----:B------:R-:W-:Y:S08]  /*6120*/  HMMA.16816.F32.BF16 R128, R8, R22, R128 ;  /* 0x000000160880723c */ /* 0x000ff00000041880 */
[-C--:B-1----:R-:W-:Y:S08]  /*6130*/  HMMA.16816.F32.BF16 R84, R24, R136.reuse, R84 ;  /* 0x000000881854723c */ /* 0x082ff00000041854 */
[C---:B------:R-:W-:Y:S08]  /*6140*/  HMMA.16816.F32.BF16 R88, R140.reuse, R136, R88 ;  /* 0x000000888c58723c */ /* 0x040ff00000041858 */
[-C--:B------:R-:W-:Y:S08]  /*6150*/  HMMA.16816.F32.BF16 R92, R140, R138.reuse, R92 ;  /* 0x0000008a8c5c723c */ /* 0x080ff0000004185c */
[C---:B------:R-:W-:Y:S08]  /*6160*/  HMMA.16816.F32.BF16 R96, R24.reuse, R138, R96 ;  /* 0x0000008a1860723c */ /* 0x040ff00000041860 */
[-C--:B--2---:R-:W-:Y:S08]  /*6170*/  HMMA.16816.F32.BF16 R100, R24, R16.reuse, R100 ;  /* 0x000000101864723c */ /* 0x084ff00000041864 */
        /* <DEDUP_REMOVED lines=57> */
.L_x_1142:
[----:B------:R-:W-:Y:S01]  /*6510*/  USHF.L.U32 UR6, UR18, 0x7, URZ ;  /* 0x0000000712067899 */ /* 0x000fe2000800063f */
[----:B------:R-:W-:Y:S05]  /*6520*/  @P1 BRA `(.L_x_1148) ;  /* 0x000010b000001947 */ /* 0x000fea0003800000 */
[----:B------:R-:W-:Y:S01]  /*6530*/  SHF.R.S32.HI R3, RZ, 0x1f, R198 ;  /* 0x0000001fff037819 */ /* 0x000fe200000114c6 */
[----:B------:R-:W-:Y:S01]  /*6540*/  BAR.SYNC.DEFER_BLOCKING 0x1, 0x100 ;  /* 0x0044000000007b1d */ /* 0x000fe20000010000 */
[----:B------:R-:W-:Y:S01]  /*6550*/  F2FP.BF16.PACK_AB R36, R37, R36 ;  /* 0x000000242524723e */ /* 0x000fe200000010ff */
[----:B------:R-:W-:Y:S01]  /*6560*/  USHF.R.S32.HI UR7, URZ, 0x1f, UR16 ;  /* 0x0000001f3f077899 */ /* 0x000fe20008011410 */
[----:B------:R-:W-:-:S02]  /*6570*/  LEA.HI R0, R3, R198, RZ, 0x2 ;  /* 0x000000c603007211 */ /* 0x000fc400078f10ff */
[----:B------:R-:W-:Y:S01]  /*6580*/  F2FP.BF16.PACK_AB R38, R39, R38 ;  /* 0x000000262726723e */ /* 0x000fe200000010ff */
[----:B------:R-:W-:Y:S01]  /*6590*/  ULDC UR8, c[0x0][0x2f0] ;  /* 0x0000bc0000087ab9 */ /* 0x000fe20000000800 */
[--C-:B------:R-:W-:Y:S01]  /*65a0*/  SHF.R.S32.HI R4, RZ, 0x2, R0.reuse ;  /* 0x00000002ff047819 */ /* 0x100fe20000011400 */
[----:B------:R-:W-:Y:S01]  /*65b0*/  UIADD3 UR8, -UR6, UR8, URZ ;  /* 0x0000000806087290 */ /* 0x000fe2000fffe13f */
[----:B------:R-:W-:Y:S01]  /*65c0*/  SHF.R.S32.HI R2, RZ, 0x1f, R0 ;  /* 0x0000001fff027819 */ /* 0x000fe20000011400 */
[----:B------:R-:W-:Y:S01]  /*65d0*/  ULDC.64 UR4, c[0x0][0x338] ;  /* 0x0000ce0000047ab9 */ /* 0x000fe20000000a00 */
[----:B------:R-:W-:Y:S01]  /*65e0*/  LOP3.LUT R7, R0, 0xfffffffc, RZ, 0xc0, !PT ;  /* 0xfffffffc00077812 */ /* 0x000fe200078ec0ff */
[----:B------:R-:W-:Y:S01]  /*65f0*/  UIMAD UR4, UR7, UR4, URZ ;  /* 0x00000004070472a4 */ /* 0x000fe2000f8e023f */
[-C--:B------:R-:W-:Y:S01]  /*6600*/  LEA.HI R2, R2, R4.reuse, RZ, 0x3 ;  /* 0x0000000402027211 */ /* 0x080fe200078f18ff */
[----:B------:R-:W-:Y:S01]  /*6610*/  UISETP.LT.AND UP0, UPT, UR8, 0x80, UPT ;  /* 0x000000800800788c */ /* 0x000fe2000bf01270 */
[----:B------:R-:W-:Y:S01]  /*6620*/  LEA.HI R0, R0, R4, RZ, 0x1 ;  /* 0x0000000400007211 */ /* 0x000fe200078f08ff */
[----:B------:R-:W-:Y:S01]  /*6630*/  IMAD.IADD R7, R198, 0x1, -R7 ;  /* 0x00000001c6077824 */ /* 0x000fe200078e0a07 */
[----:B------:R-:W-:Y:S01]  /*6640*/  LOP3.LUT R5, R2, 0xfffffff8, RZ, 0xc0, !PT ;  /* 0xfffffff802057812 */ /* 0x000fe200078ec0ff */
[----:B------:R-:W-:Y:S01]  /*6650*/  UIMAD UR5, UR16, UR5, UR4 ;  /* 0x00000005100572a4 */ /* 0x000fe2000f8e0204 */
[----:B------:R-:W-:Y:S01]  /*6660*/  LEA.HI R2, R3, R198, RZ, 0x5 ;  /* 0x000000c603027211 */ /* 0x000fe200078f28ff */
[----:B------:R-:W-:Y:S01]  /*6670*/  USEL UR8, UR8, 0x80, UP0 ;  /* 0x0000008008087887 */ /* 0x000fe20008000000 */
[----:B------:R-:W-:Y:S01]  /*6680*/  F2FP.BF16.PACK_AB R48, R49, R48 ;  /* 0x000000303130723e */ /* 0x000fe200000010ff */
[----:B------:R-:W-:Y:S01]  /*6690*/  IMAD.IADD R6, R4, 0x1, -R5 ;  /* 0x0000000104067824 */ /* 0x000fe200078e0a05 */
[--C-:B------:R-:W-:Y:S01]  /*66a0*/  SHF.R.S32.HI R5, RZ, 0x5, R2.reuse ;  /* 0x00000005ff057819 */ /* 0x100fe20000011402 */
[----:B------:R-:W-:Y:S01]  /*66b0*/  USHF.R.S32.HI UR6, URZ, 0x1f, UR17 ;  /* 0x0000001f3f067899 */ /* 0x000fe20008011411 */
[----:B------:R-:W-:Y:S01]  /*66c0*/  SHF.R.S32.HI R8, RZ, 0x1f, R2 ;  /* 0x0000001fff087819 */ /* 0x000fe20000011402 */
[----:B------:R-:W-:Y:S01]  /*66d0*/  BSSY B0, `(.L_x_1149) ;  /* 0x00000aa000007945 */ /* 0x000fe20003800000 */
[----:B------:R-:W-:-:S02]  /*66e0*/  LEA.HI R2, R6, R6, RZ, 0x1 ;  /* 0x0000000606027211 */ /* 0x000fc400078f08ff */
[----:B------:R-:W-:Y:S02]  /*66f0*/  LEA.HI R10, R8, R5, RZ, 0x2 ;  /* 0x00000005080a7211 */ /* 0x000fe400078f10ff */
[----:B------:R-:W-:Y:S02]  /*6700*/  SHF.R.S32.HI R11, RZ, 0x1, R2 ;  /* 0x00000001ff0b7819 */ /* 0x000fe40000011402 */
[----:B------:R-:W-:Y:S02]  /*6710*/  LEA.HI R8, R3, R198, RZ, 0x7 ;  /* 0x000000c603087211 */ /* 0x000fe400078f38ff */
[----:B------:R-:W-:Y:S01]  /*6720*/  LOP3.LUT R10, R10, 0x7ffffc, RZ, 0xc0, !PT ;  /* 0x007ffffc0a0a7812 */ /* 0x000fe200078ec0ff */
[----:B------:R-:W-:Y:S01]  /*6730*/  IMAD.SHL.U32 R9, R11, 0x40, RZ ;  /* 0x000000400b097824 */ /* 0x000fe200078e00ff */
[----:B------:R-:W-:Y:S02]  /*6740*/  SHF.R.U32.HI R8, RZ, 0x4, R8 ;  /* 0x00000004ff087819 */ /* 0x000fe40000011608 */
[----:B------:R-:W-:Y:S01]  /*6750*/  LOP3.LUT R13, R2, 0x3fffffe, RZ, 0xc0, !PT ;  /* 0x03fffffe020d7812 */ /* 0x000fe200078ec0ff */
[----:B------:R-:W-:Y:S01]  /*6760*/  IMAD.IADD R10, R5, 0x1, -R10 ;  /* 0x00000001050a7824 */ /* 0x000fe200078e0a0a */
[----:B------:R-:W-:-:S02]  /*6770*/  LOP3.LUT R9, R9, 0xc0, RZ, 0xc0, !PT ;  /* 0x000000c009097812 */ /* 0x000fc400078ec0ff */
[----:B------:R-:W-:Y:S01]  /*6780*/  LOP3.LUT P0, RZ, R11, 0x2, RZ, 0xc0, !PT ;  /* 0x000000020bff7812 */ /* 0x000fe2000780c0ff */
[----:B------:R-:W-:Y:S01]  /*6790*/  IMAD.IADD R13, R6, 0x1, -R13 ;  /* 0x00000001060d7824 */ /* 0x000fe200078e0a0d */
[----:B------:R-:W-:Y:S01]  /*67a0*/  LOP3.LUT R8, R9, 0x8, R8, 0xf8, !PT ;  /* 0x0000000809087812 */ /* 0x000fe200078ef808 */
[----:B------:R-:W-:Y:S01]  /*67b0*/  IMAD R10, R10, 0x100, R7 ;  /* 0x000001000a0a7824 */ /* 0x000fe200078e0207 */
[----:B------:R-:W-:Y:S01]  /*67c0*/  SHF.R.U32.HI R9, RZ, 0x3, R9 ;  /* 0x00000003ff097819 */ /* 0x000fe20000011609 */
[----:B------:R-:W-:Y:S01]  /*67d0*/  IMAD.SHL.U32 R6, R7, 0x8, RZ ;  /* 0x0000000807067824 */ /* 0x000fe200078e00ff */
[----:B------:R-:W-:Y:S01]  /*67e0*/  LOP3.LUT R11, R0, 0x3fffffe, RZ, 0xc0, !PT ;  /* 0x03fffffe000b7812 */ /* 0x000fe200078ec0ff */
[----:B------:R-:W-:Y:S01]  /*67f0*/  IMAD R10, R13, 0x10, R10 ;  /* 0x000000100d0a7824 */ /* 0x000fe200078e020a */
[----:B------:R-:W-:Y:S02]  /*6800*/  LOP3.LUT R9, R8, R9, RZ, 0x3c, !PT ;  /* 0x0000000908097212 */ /* 0x000fe400078e3cff */
        /* <DEDUP_REMOVED lines=8> */
[----:B------:R-:W-:-:S02]  /*6890*/  F2FP.BF16.PACK_AB R46, R47, R46 ;  /* 0x0000002e2f2e723e */ /* 0x000fc400000010ff */
[----:B------:R-:W-:Y:S02]  /*68a0*/  F2FP.BF16.PACK_AB R52, R53, R52 ;  /* 0x000000343534723e */ /* 0x000fe400000010ff */
        /* <DEDUP_REMOVED lines=37> */
[----:B------:R1:W-:Y:S01]  /*6b00*/  STS [R9+0x9080], R56 ;  /* 0x0090803809007388 */ /* 0x0003e20000000800 */
        /* <DEDUP_REMOVED lines=15> */
[----:B------:R-:W-:-:S02]  /*6c00*/  LEA.HI R3, R3, R198, RZ, 0x3 ;  /* 0x000000c603037211 */ /* 0x000fc400078f18ff */
[----:B------:R-:W-:Y:S01]  /*6c10*/  F2FP.BF16.PACK_AB R128, R129, R128 ;  /* 0x000000808180723e */ /* 0x000fe200000010ff */
[----:B------:R-:W-:Y:S01]  /*6c20*/  STS [R5+0xa080], R80 ;  /* 0x00a0805005007388 */ /* 0x000fe20000000800 */
[----:B------:R-:W-:Y:S01]  /*6c30*/  F2FP.BF16.PACK_AB R130, R131, R130 ;  /* 0x000000828382723e */ /* 0x000fe200000010ff */
[----:B------:R-:W-:Y:S01]  /*6c40*/  IMAD.SHL.U32 R3, R3, 0x8, RZ ;  /* 0x0000000803037824 */ /* 0x000fe200078e00ff */
        /* <DEDUP_REMOVED lines=8> */
[--C-:B------:R-:W-:Y:S02]  /*6cd0*/  SHF.R.S32.HI R7, RZ, 0x1f, R6.reuse ;  /* 0x0000001fff077819 */ /* 0x100fe40000011406 */
[----:B------:R-:W-:Y:S01]  /*6ce0*/  SHF.R.U32.HI R0, RZ, 0x3, R3 ;  /* 0x00000003ff007819 */ /* 0x000fe20000011603 */
[----:B------:R-:W-:Y:S01]  /*6cf0*/  STS [R5+0xb080], R76 ;  /* 0x00b0804c05007388 */ /* 0x000fe20000000800 */
[----:B------:R-:W-:Y:S02]  /*6d00*/  LOP3.LUT R3, R3, 0x18, R6, 0xf8, !PT ;  /* 0x0000001803037812 */ /* 0x000fe400078ef806 */
[----:B------:R-:W-:Y:S01]  /*6d10*/  ISETP.GE.AND P4, PT, R4, UR8, PT ;  /* 0x0000000804007c0c */ /* 0x000fe2000bf86270 */
[----:B------:R-:W-:Y:S01]  /*6d20*/  STS [R5+0xb280], R78 ;  /* 0x00b2804e05007388 */ /* 0x000fe20000000800 */
[----:B------:R-:W-:Y:S01]  /*6d30*/  LOP3.LUT R3, R3, R0, RZ, 0x3c, !PT ;  /* 0x0000000003037212 */ /* 0x000fe200078e3cff */
[----:B------:R-:W-:-:S02]  /*6d40*/  IMAD.U32 R0, RZ, RZ, UR17 ;  /* 0x00000011ff007e24 */ /* 0x000fc4000f8e00ff */
[----:B------:R-:W-:Y:S02]  /*6d50*/  STS [R9+0x80], R84 ;  /* 0x0000805409007388 */ /* 0x000fe40000000800 */
[----:B------:R-:W-:Y:S02]  /*6d60*/  IMAD.U32 R2, R2, 0x20, R3 ;  /* 0x0000002002027824 */ /* 0x000fe400078e0003 */
[----:B------:R-:W-:Y:S01]  /*6d70*/  STS [R9+0x280], R86 ;  /* 0x0002805609007388 */ /* 0x000fe20000000800 */
[----:B------:R-:W-:Y:S02]  /*6d80*/  IMAD.U32 R3, RZ, RZ, UR16 ;  /* 0x00000010ff037e24 */ /* 0x000fe4000f8e00ff */
[----:B-1----:R-:W-:Y:S01]  /*6d90*/  IMAD.SHL.U32 R56, R2, 0x2, RZ ;  /* 0x0000000202387824 */ /* 0x002fe200078e00ff */
[----:B------:R-:W-:Y:S01]  /*6da0*/  STS [R5+0x80], R96 ;  /* 0x0000806005007388 */ /* 0x000fe20000000800 */
[----:B--2---:R-:W-:Y:S01]  /*6db0*/  IMAD.WIDE.U32 R60, R3, c[0x0][0x338], R6 ;  /* 0x0000ce00033c7a25 */ /* 0x004fe200078e0006 */
[----:B------:R-:W-:-:S02]  /*6dc0*/  IADD3 R2, R6, 0x20, RZ ;  /* 0x0000002006027810 */ /* 0x000fc40007ffe0ff */
[----:B------:R-:W-:Y:S01]  /*6dd0*/  STS [R5+0x280], R98 ;  /* 0x0002806205007388 */ /* 0x000fe20000000800 */
[----:B------:R-:W-:Y:S01]  /*6de0*/  IMAD.U32 R3, RZ, RZ, UR18 ;  /* 0x00000012ff037e24 */ /* 0x000fe2000f8e00ff */
[----:B------:R-:W-:Y:S01]  /*6df0*/  IADD3 R61, R61, UR5, RZ ;  /* 0x000000053d3d7c10 */ /* 0x000fe2000fffe0ff */
[----:B------:R-:W-:Y:S01]  /*6e00*/  ULDC.64 UR4, c[0x0][0x340] ;  /* 0x0000d00000047ab9 */ /* 0x000fe20000000a00 */
[----:B------:R-:W-:Y:S01]  /*6e10*/  STS [R9+0x1080], R88 ;  /* 0x0010805809007388 */ /* 0x000fe20000000800 */
[----:B------:R-:W-:Y:S02]  /*6e20*/  UIMAD UR4, UR6, UR4, URZ ;  /* 0x00000004060472a4 */ /* 0x000fe4000f8e023f */
[----:B------:R-:W-:Y:S01]  /*6e30*/  IMAD.WIDE.U32 R60, R0, c[0x0][0x340], R60 ;  /* 0x0000d000003c7a25 */ /* 0x000fe200078e003c */
[----:B------:R-:W-:Y:S01]  /*6e40*/  STS [R9+0x1280], R90 ;  /* 0x0012805a09007388 */ /* 0x000fe20000000800 */
[----:B------:R-:W-:-:S03]  /*6e50*/  UIMAD UR4, UR17, UR5, UR4 ;  /* 0x00000005110472a4 */ /* 0x000fc6000f8e0204 */
[----:B------:R-:W-:Y:S03]  /*6e60*/  STS [R5+0x1080], R92 ;  /* 0x0010805c05007388 */ /* 0x000fe60000000800 */
[----:B------:R-:W-:Y:S01]  /*6e70*/  IADD3 R57, R61, UR4, RZ ;  /* 0x000000043d397c10 */ /* 0x000fe2000fffe0ff */
        /* <DEDUP_REMOVED lines=18> */
[----:B-1----:R-:W-:-:S05]  /*6fa0*/  SHF.R.S32.HI R5, RZ, 0x1f, R4 ;  /* 0x0000001fff057819 */ /* 0x002fca0000011404 */
[----:B------:R1:W2:Y:S01]  /*6fb0*/  LDS.128 R52, [R56+0x7080] ;  /* 0x0070800038347984 */ /* 0x0002a20000000c00 */
[----:B------:R-:W-:-:S03]  /*6fc0*/  IMAD.WIDE R58, R3, 0x80, R4 ;  /* 0x00000080033a7825 */ /* 0x000fc600078e0204 */
[----:B------:R1:W3:Y:S04]  /*6fd0*/  LDS.128 R48, [R56+0x9080] ;  /* 0x0090800038307984 */ /* 0x0002e80000000c00 */
[----:B------:R1:W4:Y:S04]  /*6fe0*/  LDS.128 R44, [R56+0xb080] ;  /* 0x00b08000382c7984 */ /* 0x0003280000000c00 */
[----:B------:R1:W5:Y:S04]  /*6ff0*/  LDS.128 R40, [R56+0x80] ;  /* 0x0000800038287984 */ /* 0x0003680000000c00 */
        /* <DEDUP_REMOVED lines=23> */
.L_x_1150:
[----:B------:R-:W-:Y:S05]  /*7170*/  BSYNC B0 ;  /* 0x0000000000007941 */ /* 0x000fea0003800000 */
.L_x_1149:
        /* <DEDUP_REMOVED lines=18> */
[----:B--2---:R1:W-:Y:S04]  /*72a0*/  @!P2 STG.E.128 [R4.64], R52 ;  /* 0x000000340400a986 */ /* 0x0043e8000c101d14 */
[----:B---3--:R1:W-:Y:S04]  /*72b0*/  @!P1 STG.E.128 [R4.64+0x40], R48 ;  /* 0x0000403004009986 */ /* 0x0083e8000c101d14 */
[----:B----4-:R1:W-:Y:S02]  /*72c0*/  @!P0 STG.E.128 [R4.64+0x80], R44 ;  /* 0x0000802c04008986 */ /* 0x0103e4000c101d14 */
.L_x_1152:
[----:B------:R-:W-:Y:S05]  /*72d0*/  BSYNC B0 ;  /* 0x0000000000007941 */ /* 0x000fea0003800000 */
.L_x_1151:
[----:B------:R-:W-:Y:S01]  /*72e0*/  ULDC.64 UR4, c[0x0][0x308] ;  /* 0x0000c20000047ab9 */ /* 0x000fe20000000a00 */
[----:B------:R-:W-:Y:S01]  /*72f0*/  MOV R3, UR16 ;  /* 0x0000001000037c02 */ /* 0x000fe20008000f00 */
[----:B------:R-:W-:Y:S01]  /*7300*/  UIMAD UR4, UR7, UR4, URZ ;  /* 0x00000004070472a4 */ /* 0x000fe2000f8e023f */
[----:B------:R-:W-:Y:S01]  /*7310*/  MOV R0, UR17 ;  /* 0x0000001100007c02 */ /* 0x000fe20008000f00 */
[----:B------:R-:W-:Y:S02]  /*7320*/  BSSY B0, `(.L_x_1153) ;  /* 0x0000018000007945 */ /* 0x000fe40003800000 */
[----:B------:R-:W-:Y:S01]  /*7330*/  UIMAD UR16, UR16, UR5, UR4 ;  /* 0x00000005101072a4 */ /* 0x000fe2000f8e0204 */
[----:B-1----:R-:W-:-:S02]  /*7340*/  IMAD.WIDE.U32 R4, R3, c[0x0][0x308], R6 ;  /* 0x0000c20003047a25 */ /* 0x002fc400078e0006 */
        /* <DEDUP_REMOVED lines=18> */
[----:B-----5:R1:W-:Y:S04]  /*7470*/  @!P4 STG.E.128 [R12.64], R40 ;  /* 0x000000280c00c986 */ /* 0x0203e8000c101d14 */
[----:B------:R1:W-:Y:S04]  /*7480*/  @!P2 STG.E.128 [R12.64+0x40], R36 ;  /* 0x000040240c00a986 */ /* 0x0003e8000c101d14 */
[----:B------:R1:W-:Y:S02]  /*7490*/  @!P1 STG.E.128 [R12.64+0x80], R32 ;  /* 0x000080200c009986 */ /* 0x0003e4000c101d14 */
.L_x_1154:
[----:B------:R-:W-:Y:S05]  /*74a0*/  BSYNC B0 ;  /* 0x0000000000007941 */ /* 0x000fea0003800000 */
.L_x_1153:
        /* <DEDUP_REMOVED lines=19> */
.L_x_1148:
[----:B------:R-:W-:Y:S01]  /*75e0*/  SHF.R.S32.HI R3, RZ, 0x1f, R198 ;  /* 0x0000001fff037819 */ /* 0x000fe200000114c6 */
[----:B------:R-:W-:Y:S01]  /*75f0*/  USHF.R.S32.HI UR7, URZ, 0x1f, UR16 ;  /* 0x0000001f3f077899 */ /* 0x000fe20008011410 */
[----:B------:R-:W-:Y:S01]  /*7600*/  IMAD.U32 R8, RZ, RZ, UR17 ;  /* 0x00000011ff087e24 */ /* 0x000fe2000f8e00ff */
[----:B------:R-:W-:Y:S01]  /*7610*/  ULDC.64 UR4, c[0x0][0x308] ;  /* 0x0000c20000047ab9 */ /* 0x000fe20000000a00 */
[----:B------:R-:W-:Y:S01]  /*7620*/  LEA.HI R14, R3, R198, RZ, 0x2 ;  /* 0x000000c6030e7211 */ /* 0x000fe200078f10ff */
[----:B------:R-:W-:Y:S01]  /*7630*/  UIMAD UR4, UR7, UR4, URZ ;  /* 0x00000004070472a4 */ /* 0x000fe2000f8e023f */
[----:B------:R-:W-:Y:S01]  /*7640*/  IMAD.U32 R7, RZ, RZ, UR18 ;  /* 0x00000012ff077e24 */ /* 0x000fe2000f8e00ff */
[----:B------:R-:W-:Y:S01]  /*7650*/  ULDC UR9, c[0x0][0x2f0] ;  /* 0x0000bc0000097ab9 */ /* 0x000fe20000000800 */
[----:B------:R-:W-:Y:S01]  /*7660*/  LOP3.LUT R3, R14, 0x1ffffffc, RZ, 0xc0, !PT ;  /* 0x1ffffffc0e037812 */ /* 0x000fe200078ec0ff */
[----:B------:R-:W-:Y:S01]  /*7670*/  UIMAD UR5, UR16, UR5, UR4 ;  /* 0x00000005100572a4 */ /* 0x000fe2000f8e0204 */
[----:B------:R-:W-:Y:S01]  /*7680*/  SHF.R.S32.HI R14, RZ, 0x2, R14 ;  /* 0x00000002ff0e7819 */ /* 0x000fe2000001140e */
[----:B------:R-:W-:Y:S01]  /*7690*/  UIADD3 UR9, -UR6, UR9, URZ ;  /* 0x0000000906097290 */ /* 0x000fe2000fffe13f */
[----:B------:R-:W-:Y:S01]  /*76a0*/  BSSY B0, `(.L_x_1155) ;  /* 0x0000020000007945 */ /* 0x000fe20003800000 */
[----:B------:R-:W-:Y:S01]  /*76b0*/  IMAD.IADD R3, R198, 0x1, -R3 ;  /* 0x00000001c6037824 */ /* 0x000fe200078e0a03 */
[----:B------:R-:W-:Y:S01]  /*76c0*/  USHF.R.S32.HI UR8, URZ, 0x1f, UR17 ;  /* 0x0000001f3f087899 */ /* 0x000fe20008011411 */
[----:B------:R-:W-:-:S02]  /*76d0*/  SHF.R.S32.HI R15, RZ, 0x1f, R14 ;  /* 0x0000001fff0f7819 */ /* 0x000fc4000001140e */
[----:B------:R-:W-:Y:S01]  /*76e0*/  IMAD.SHL.U32 R12, R3, 0x8, RZ ;  /* 0x00000008030c7824 */ /* 0x000fe200078e00ff */
[----:B------:R-:W-:Y:S01]  /*76f0*/  ISETP.GE.AND P4, PT, R14, UR9, PT ;  /* 0x000000090e007c0c */ /* 0x000fe2000bf86270 */
[----:B------:R-:W-:Y:S02]  /*7700*/  IMAD.U32 R3, RZ, RZ, UR16 ;  /* 0x00000010ff037e24 */ /* 0x000fe4000f8e00ff */
[----:B------:R-:W-:Y:S01]  /*7710*/  IMAD.WIDE R6, R7, 0x80, R14 ;  /* 0x0000008007067825 */ /* 0x000fe200078e020e */
[----:B------:R-:W-:Y:S02]  /*7720*/  SHF.R.S32.HI R13, RZ, 0x1f, R12 ;  /* 0x0000001fff0d7819 */ /* 0x000fe4000001140c */
[----:B------:R-:W-:-:S03]  /*7730*/  IADD3 R4, R12, 0x20, RZ ;  /* 0x000000200c047810 */ /* 0x000fc60007ffe0ff */
[----:B------:R-:W-:-:S05]  /*7740*/  IMAD.WIDE.U32 R2, R3, c[0x0][0x308], R12 ;  /* 0x0000c20003027a25 */ /* 0x000fca00078e000c */
[----:B------:R-:W-:Y:S01]  /*7750*/  IADD3 R3, R3, UR5, RZ ;  /* 0x0000000503037c10 */ /* 0x000fe2000fffe0ff */
[----:B------:R-:W-:Y:S02]  /*7760*/  ULDC.64 UR4, c[0x0][0x310] ;  /* 0x0000c40000047ab9 */ /* 0x000fe40000000a00 */
[----:B------:R-:W-:Y:S02]  /*7770*/  UIMAD UR4, UR8, UR4, URZ ;  /* 0x00000004080472a4 */ /* 0x000fe4000f8e023f */
[----:B------:R-:W-:Y:S01]  /*7780*/  IMAD.WIDE.U32 R8, R8, c[0x0][0x310], R2 ;  /* 0x0000c40008087a25 */ /* 0x000fe200078e0002 */
[----:B------:R-:W-:Y:S01]  /*7790*/  IADD3 R2, R12, 0x40, RZ ;  /* 0x000000400c027810 */ /* 0x000fe20007ffe0ff */
[----:B------:R-:W-:-:S06]  /*77a0*/  UIMAD UR4, UR17, UR5, UR4 ;  /* 0x00000005110472a4 */ /* 0x000fcc000f8e0204 */
        /* <DEDUP_REMOVED lines=15> */
.L_x_1156:
[----:B------:R-:W-:Y:S05]  /*78a0*/  BSYNC B0 ;  /* 0x0000000000007941 */ /* 0x000fea0003800000 */
.L_x_1155:
        /* <DEDUP_REMOVED lines=19> */
.L_x_1158:
[----:B------:R-:W-:Y:S05]  /*79e0*/  BSYNC B0 ;  /* 0x0000000000007941 */ /* 0x000fea0003800000 */
.L_x_1157:
[----:B------:R-:W-:Y:S01]  /*79f0*/  ULDC.64 UR4, c[0x0][0x338] ;  /* 0x0000ce0000047ab9 */ /* 0x000fe20000000a00 */
[----:B------:R-:W-:Y:S01]  /*7a00*/  MOV R3, UR16 ;  /* 0x0000001000037c02 */ /* 0x000fe20008000f00 */
[----:B------:R-:W-:Y:S01]  /*7a10*/  UIMAD UR4, UR7, UR4, URZ ;  /* 0x00000004070472a4 */ /* 0x000fe2000f8e023f */
[----:B------:R-:W-:Y:S01]  /*7a20*/  MOV R8, UR17 ;  /* 0x0000001100087c02 */ /* 0x000fe20008000f00 */
[----:B------:R-:W-:Y:S02]  /*7a30*/  BSSY B0, `(.L_x_1159) ;  /* 0x0000017000007945 */ /* 0x000fe40003800000 */
[----:B------:R-:W-:Y:S01]  /*7a40*/  UIMAD UR16, UR16, UR5, UR4 ;  /* 0x00000005101072a4 */ /* 0x000fe2000f8e0204 */
[----:B--2---:R-:W-:-:S02]  /*7a50*/  IMAD.WIDE.U32 R10, R3, c[0x0][0x338], R12 ;  /* 0x0000ce00030a7a25 */ /* 0x004fc400078e000c */
        /* <DEDUP_REMOVED lines=20> */
.L_x_1160:
[----:B------:R-:W-:Y:S05]  /*7ba0*/  BSYNC B0 ;  /* 0x0000000000007941 */ /* 0x000fea0003800000 */
.L_x_1159:
[----:B------:R-:W-:Y:S05]  /*7bb0*/  @P3 EXIT ;  /* 0x000000000000394d */ /* 0x000fea0003800000 */
[----:B------:R-:W-:Y:S02]  /*7bc0*/  IADD3 R0, P0, R6, 0x40, RZ ;  /* 0x0000004006007810 */ /* 0x000fe40007f1e0ff */
[----:B------:R-:W-:-:S03]  /*7bd0*/  ISETP.GE.AND P1, PT, R12, c[0x0][0x324], PT ;  /* 0x0000c9000c007a0c */ /* 0x000fc60003f26270 */
[----:B------:R-:W-:Y:S01]  /*7be0*/  IMAD.X R6, RZ, RZ, R7, P0 ;  /* 0x000000ffff067224 */ /* 0x000fe200000e0607 */
[----:B------:R-:W-:Y:S02]  /*7bf0*/  MOV R7, R11 ;  /* 0x0000000b00077202 */ /* 0x000fe40000000f00 */
[----:B------:R-:W-:Y:S01]  /*7c00*/  ISETP.GE.AND P0, PT, R4, c[0x0][0x324], PT ;  /* 0x0000c90004007a0c */ /* 0x000fe20003f06270 */
[----:B------:R-:W-:Y:S02]  /*7c10*/  IMAD R3, R6, c[0x0][0x330], RZ ;  /* 0x0000cc0006037a24 */ /* 0x000fe400078e02ff */
[----:B------:R-:W-:Y:S02]  /*7c20*/  IMAD.MOV.U32 R6, RZ, RZ, R8 ;  /* 0x000000ffff067224 */ /* 0x000fe400078e0008 */
[C---:B------:R-:W-:Y:S02]  /*7c30*/  IMAD R3, R0.reuse, c[0x0][0x334], R3 ;  /* 0x0000cd0000037a24 */ /* 0x040fe400078e0203 */
[----:B------:R-:W-:-:S04]  /*7c40*/  IMAD.WIDE.U32 R6, R0, c[0x0][0x330], R6 ;  /* 0x0000cc0000067a25 */ /* 0x000fc800078e0006 */
[----:B------:R-:W-:Y:S01]  /*7c50*/  IMAD.IADD R3, R7, 0x1, R3 ;  /* 0x0000000107037824 */ /* 0x000fe200078e0203 */
[----:B------:R-:W-:-:S04]  /*7c60*/  LEA R4, P2, R6, c[0x0][0x318], 0x1 ;  /* 0x0000c60006047a11 */ /* 0x000fc800078408ff */
[----:B------:R-:W-:-:S05]  /*7c70*/  LEA.HI.X R5, R6, c[0x0][0x31c], R3, 0x1, P2 ;  /* 0x0000c70006057a11 */ /* 0x000fca00010f0c03 */
[----:B------:R3:W-:Y:S01]  /*7c80*/  @!P0 STG.E.128 [R4.64+0x40], RZ ;  /* 0x000040ff04008986 */ /* 0x0007e2000c101d14 */
[----:B------:R-:W-:-:S03]  /*7c90*/  ISETP.GE.AND P0, PT, R2, c[0x0][0x324], PT ;  /* 0x0000c90002007a0c */ /* 0x000fc60003f06270 */
[----:B------:R3:W-:Y:S10]  /*7ca0*/  @!P1 STG.E.128 [R4.64], RZ ;  /* 0x000000ff04009986 */ /* 0x0007f4000c101d14 */
[----:B------:R-:W-:Y:S05]  /*7cb0*/  @P0 EXIT ;  /* 0x000000000000094d */ /* 0x000fea0003800000 */
[----:B------:R-:W-:Y:S01]  /*7cc0*/  STG.E.128 [R4.64+0x80], RZ ;  /* 0x000080ff04007986 */ /* 0x000fe2000c101d14 */
[----:B------:R-:W-:Y:S05]  /*7cd0*/  EXIT ;  /* 0x000000000000794d */ /* 0x000fea0003800000 */
.L_x_1161:
        /* <DEDUP_REMOVED lines=10> */
.L_x_1431:


//--------------------- .text._ZN7cutlass13device_kernelIN5flash19enable_sm80_to_sm89INS1_16FlashAttnBwdSm80INS1_25CollectiveMainloopBwdSm80ILi2ELi2EN4cute5tupleIJNS5_1CILi64EEENS7_ILi128EEENS7_ILi96EEEEEENS_10bfloat16_tEfNS_4arch4Sm80ELb1ELb0ELb1ELb0ELb1ELb0ELb0ELb0ELi2ELi2ELi4ELi2ELb0EEENS1_21CollectiveEpilogueBwdISB_SC_SE_Li256ELb0ELb0ELi2EEENS1_25SingleTileBwdLPTSchedulerILb0ELi128ELb1EEEEEEEEEvNT_6ParamsE --------------------------
	.section	.text._ZN7cutlass13device_kernelIN5flash19enable_sm80_to_sm89INS1_16FlashAttnBwdSm80INS1_25CollectiveMainloopBwdSm80ILi2ELi2EN4cute5tupleIJNS5_1CILi64EEENS7_ILi128EEENS7_ILi96EEEEEENS_10bfloat16_tEfNS_4arch4Sm80ELb1ELb0ELb1ELb0ELb1ELb0ELb0ELb0ELi2ELi2ELi4ELi2ELb0EEENS1_21CollectiveEpilogueBwdISB_SC_SE_Li256ELb0ELb0ELi2EEENS1_25SingleTileBwdLPTSchedulerILb0ELi128ELb1EEEEEEEEEvNT_6ParamsE,"ax",@progbits
	.sectioninfo	@"SHI_REGISTERS=253"
	.align	128
.text._ZN7cutlass13device_kernelIN5flash19enable_sm80_to_sm89INS1_16FlashAttnBwdSm80INS1_25CollectiveMainloopBwdSm80ILi2ELi2EN4cute5tupleIJNS5_1CILi64EEENS7_ILi128EEENS7_ILi96EEEEEENS_10bfloat16_tEfNS_4arch4Sm80ELb1ELb0ELb1ELb0ELb1ELb0ELb0ELb0ELi2ELi2ELi4ELi2ELb0EEENS1_21CollectiveEpilogueBwdISB_SC_SE_Li256ELb0ELb0ELi2EEENS1_25SingleTileBwdLPTSchedulerILb0ELi128ELb1EEEEEEEEEvNT_6ParamsE:
        .type           _ZN7cutlass13device_kernelIN5flash19enable_sm80_to_sm89INS1_16FlashAttnBwdSm80INS1_25CollectiveMainloopBwdSm80ILi2ELi2EN4cute5tupleIJNS5_1CILi64EEENS7_ILi128EEENS7_ILi96EEEEEENS_10bfloat16_tEfNS_4arch4Sm80ELb1ELb0ELb1ELb0ELb1ELb0ELb0ELb0ELi2ELi2ELi4ELi2ELb0EEENS1_21CollectiveEpilogueBwdISB_SC_SE_Li256ELb0ELb0ELi2EEENS1_25SingleTileBwdLPTSchedulerILb0ELi128ELb1EEEEEEEEEvNT_6ParamsE,@function
        .size           _ZN7cutlass13device_kernelIN5flash19enable_sm80_to_sm89INS1_16FlashAttnBwdSm80INS1_25CollectiveMainloopBwdSm80ILi2ELi2EN4cute5tupleIJNS5_1CILi64EEENS7_ILi128EEENS7_ILi96EEEEEENS_10bfloat16_tEfNS_4arch4Sm80ELb1ELb0ELb1ELb0ELb1ELb0ELb0ELb0ELi2ELi2ELi4ELi2ELb0EEENS1_21CollectiveEpilogueBwdISB_SC_SE_Li256ELb0ELb0ELi2EEENS1_25SingleTileBwdLPTSchedulerILb0ELi128ELb1EEEEEEEEEvNT_6ParamsE,(.L_x_1432 - _ZN7cutlass13device_kernelIN5flash19enable_sm80_to_sm89INS1_16FlashAttnBwdSm80INS1_25CollectiveMainloopBwdSm80ILi2ELi2EN4cute5tupleIJNS5_1CILi64EEENS7_ILi128EEENS7_ILi96EEEEEENS_10bfloat16_tEfNS_4arch4Sm80ELb1ELb0ELb1ELb0ELb1ELb0ELb0ELb0ELi2ELi2ELi4ELi2ELb0EEENS1_21CollectiveEpilogueBwdISB_SC_SE_Li256ELb0ELb0ELi2EEENS1_25SingleTileBwdLPTSchedulerILb0ELi128ELb1EEEEEEEEEvNT_6ParamsE)
        .other          _ZN7cutlass13device_kernelIN5flash19enable_sm80_to_sm89INS1_16FlashAttnBwdSm80INS1_25CollectiveMainloopBwdSm80ILi2ELi2EN4cute5tupleIJNS5_1CILi64EEENS7_ILi128EEENS7_ILi96EEEEEENS_10bfloat16_tEfNS_4arch4Sm80ELb1ELb0ELb1ELb0ELb1ELb0ELb0ELb0ELi2ELi2ELi4ELi2ELb0EEENS1_21CollectiveEpilogueBwdISB_SC_SE_Li256ELb0ELb0ELi2EEENS1_25SingleTileBwdLPTSchedulerILb0ELi128ELb1EEEEEEEEEvNT_6ParamsE,@"STO_CUDA_ENTRY STV_DEFAULT"
_ZN7cutlass13device_kernelIN5flash19enable_sm80_to_sm89INS1_16FlashAttnBwdSm80INS1_25CollectiveMainloopBwdSm80ILi2ELi2EN4cute5tupleIJNS5_1CILi64EEENS7_ILi128EEENS7_ILi96EEEEEENS_10bfloat16_tEfNS_4arch4Sm80ELb1ELb0ELb1ELb0ELb1ELb0ELb0ELb0ELi2ELi2ELi4ELi2ELb0EEENS1_21CollectiveEpilogueBwdISB_SC_SE_Li256ELb0ELb0ELi2EEENS1_25SingleTileBwdLPTSchedulerILb0ELi128ELb1EEEEEEEEEvNT_6ParamsE:
        /* <DEDUP_REMOVED lines=27> */
.L_x_1163:
[----:B------:R-:W-:Y:S02]  /*01b0*/  ULDC UR7, c[0x0][0x3ac] ;  /* 0x0000eb0000077ab9 */ /* 0x000fe40000000800 */
[----:B------:R-:W-:Y:S02]  /*01c0*/  UISETP.NE.AND UP0, UPT, UR7, 0x1, UPT ;  /* 0x000000010700788c */ /* 0x000fe4000bf05270 */
[----:B------:R-:W-:Y:S02]  /*01d0*/  ULDC.64 UR4, c[0x0][0x3b0] ;  /* 0x0000ec0000047ab9 */ /* 0x000fe40000000a00 */
[----:B------:R-:W-:Y:S02]  /*01e0*/  UIMAD.WIDE.U32 UR10, UR6, UR4, URZ ;  /* 0x00000004060a72a5 */ /* 0x000fe4000f8e003f */
[----:B------:R-:W-:-:S05]  /*01f0*/  UMOV UR8, UR6 ;  /* 0x0000000600087c82 */ /* 0x000fca0008000000 */
[----:B------:R-:W-:-:S04]  /*0200*/  @UP0 USHF.R.U32.HI UR8, URZ, UR5, UR11 ;  /* 0x000000053f080299 */ /* 0x000fc8000801160b */
[----:B------:R-:W-:Y:S02]  /*0210*/  UIMAD UR7, UR8, UR7, URZ ;  /* 0x00000007080772a4 */ /* 0x000fe4000f8e023f */
.L_x_1164:
[----:B------:R-:W-:Y:S02]  /*0220*/  ULDC.64 UR4, c[0x0][0x3a0] ;  /* 0x0000e80000047ab9 */ /* 0x000fe40000000a00 */
[----:B------:R-:W-:Y:S02]  /*0230*/  UIADD3 UR10, UR6, -UR7, URZ ;  /* 0x80000007060a7290 */ /* 0x000fe4000fffe03f */
[----:B------:R-:W-:Y:S02]  /*0240*/  UISETP.NE.AND UP0, UPT, UR4, 0x1, UPT ;  /* 0x000000010400788c */ /* 0x000fe4000bf05270 */
[----:B------:R-:W-:Y:S02]  /*0250*/  ULDC.64 UR6, c[0x0][0x3a8] ;  /* 0x0000ea0000067ab9 */ /* 0x000fe40000000a00 */
[----:B------:R-:W-:Y:S02]  /*0260*/  UIMAD UR7, UR9, UR7, UR10 ;  /* 0x00000007090772a4 */ /* 0x000fe4000f8e020a */
[----:B------:R-:W-:-:S02]  /*0270*/  ULOP3.LUT UR8, URZ, UR8, URZ, 0x33, !UPT ;  /* 0x000000083f087292 */ /* 0x000fc4000f8e333f */
[----:B------:R-:W-:Y:S02]  /*0280*/  UIMAD.WIDE.U32 UR10, UR7, UR5, URZ ;  /* 0x00000005070a72a5 */ /* 0x000fe4000f8e003f */
[----:B------:R-:W-:Y:S02]  /*0290*/  ULDC UR16, c[0x0][0x394] ;  /* 0x0000e50000107ab9 */ /* 0x000fe40000000800 */
[----:B------:R-:W-:Y:S02]  /*02a0*/  UMOV UR18, UR7 ;  /* 0x0000000700127c82 */ /* 0x000fe40008000000 */
[----:B------:R-:W-:Y:S02]  /*02b0*/  @UP0 USHF.R.U32.HI UR18, URZ, UR6, UR11 ;  /* 0x000000063f120299 */ /* 0x000fe4000801160b */
[----:B------:R-:W-:Y:S02]  /*02c0*/  UIADD3 UR16, UR8, UR16, URZ ;  /* 0x0000001008107290 */ /* 0x000fe4000fffe03f */
[----:B------:R-:W-:-:S04]  /*02d0*/  UIADD3 UR17, -UR18, URZ, URZ ;  /* 0x0000003f12117290 */ /* 0x000fc8000fffe13f */
[----:B------:R-:W-:Y:S01]  /*02e0*/  UIMAD UR17, UR17, UR4, UR7 ;  /* 0x00000004111172a4 */ /* 0x000fe2000f8e0207 */
[----:B------:R-:W-:Y:S05]  /*02f0*/  BRA `(.L_x_1165) ;  /* 0x0000028000007947 */ /* 0x000fea0003800000 */
.L_x_1162:
        /* <DEDUP_REMOVED lines=20> */
.L_x_1166:
[----:B------:R-:W-:Y:S02]  /*0440*/  ULDC UR7, c[0x0][0x3ac] ;  /* 0x0000eb0000077ab9 */ /* 0x000fe40000000800 */
[----:B------:R-:W-:Y:S02]  /*0450*/  UISETP.NE.AND UP0, UPT, UR7, 0x1, UPT ;  /* 0x000000010700788c */ /* 0x000fe4000bf05270 */
[----:B------:R-:W-:Y:S02]  /*0460*/  ULDC.64 UR4, c[0x0][0x3b0] ;  /* 0x0000ec0000047ab9 */ /* 0x000fe40000000a00 */
[----:B------:R-:W-:Y:S02]  /*0470*/  UIMAD.WIDE.U32 UR10, UR6, UR4, URZ ;  /* 0x00000004060a72a5 */ /* 0x000fe4000f8e003f */
[----:B------:R-:W-:-:S05]  /*0480*/  UMOV UR8, UR6 ;  /* 0x0000000600087c82 */ /* 0x000fca0008000000 */
[----:B------:R-:W-:-:S04]  /*0490*/  @UP0 USHF.R.U32.HI UR8, URZ, UR5, UR11 ;  /* 0x000000053f080299 */ /* 0x000fc8000801160b */
[----:B------:R-:W-:Y:S02]  /*04a0*/  UIMAD UR7, UR8, UR7, URZ ;  /* 0x00000007080772a4 */ /* 0x000fe4000f8e023f */
.L_x_1167:
        /* <DEDUP_REMOVED lines=12> */
[----:B------:R-:W-:Y:S02]  /*0570*/  UIMAD UR17, UR17, UR4, UR7 ;  /* 0x00000004111172a4 */ /* 0x000fe4000f8e0207 */
.L_x_1165:
        /* <DEDUP_REMOVED lines=460> */
.L_x_1170:
[----:B------:R-:W-:Y:S05]  /*2240*/  BSYNC B0 ;  /* 0x0000000000007941 */ /* 0x000fea0003800000 */
.L_x_1169:
        /* <DEDUP_REMOVED lines=82> */
.L_x_1173:
        /* <DEDUP_REMOVED lines=207> */
.L_x_1171:
        /* <DEDUP_REMOVED lines=532> */
.L_x_1172:
        /* <DEDUP_REMOVED lines=253> */
.L_x_1168:
        /* <DEDUP_REMOVED lines=198> */
.L_x_1176:
[----:B------:R-:W-:Y:S05]  /*71d0*/  BSYNC B0 ;  /* 0x0000000000007941 */ /* 0x000fea0003800000 */
.L_x_1175:
        /* <DEDUP_REMOVED lines=21> */
.L_x_1178:
[----:B------:R-:W-:Y:S05]  /*7330*/  BSYNC B0 ;  /* 0x0000000000007941 */ /* 0x000fea0003800000 */
.L_x_1177:
        /* <DEDUP_REMOVED lines=28> */
.L_x_1180:
[----:B------:R-:W-:Y:S05]  /*7500*/  BSYNC B0 ;  /* 0x0000000000007941 */ /* 0x000fea0003800000 */
.L_x_1179:
        /* <DEDUP_REMOVED lines=19> */
.L_x_1174:
        /* <DEDUP_REMOVED lines=44> */
.L_x_1182:
[----:B------:R-:W-:Y:S05]  /*7900*/  BSYNC B0 ;  /* 0x0000000000007941 */ /* 0x000fea0003800000 */
.L_x_1181:
        /* <DEDUP_REMOVED lines=19> */
.L_x_1184:
[----:B------:R-:W-:Y:S05]  /*7a40*/  BSYNC B0 ;  /* 0x0000000000007941 */ /* 0x000fea0003800000 */
.L_x_1183:
        /* <DEDUP_REMOVED lines=27> */
.L_x_1186:
[----:B------:R-:W-:Y:S05]  /*7c00*/  BSYNC B0 ;  /* 0x0000000000007941 */ /* 0x000fea0003800000 */
.L_x_1185:
        /* <DEDUP_REMOVED lines=19> */
.L_x_1187:
        /* <DEDUP_REMOVED lines=12> */
.L_x_1432:


//--------------------- .text._ZN7cutlass13device_kernelIN5flash19enable_sm80_to_sm89INS1_16FlashAttnBwdSm80INS1_25CollectiveMainloopBwdSm80ILi2ELi2EN4cute5tupleIJNS5_1CILi64EEENS7_ILi128EEENS7_ILi96EEEEEENS_10bfloat16_tEfNS_4arch4Sm80ELb1ELb0ELb1ELb0ELb0ELb0ELb0ELb0ELi2ELi2ELi4ELi2ELb0EEENS1_24CollectiveEpilogueBwdGQAISB_fSE_Li256ELb0ELb0EEENS1_25SingleTileBwdLPTSchedulerILb0ELi128ELb0EEEEEEEEEvNT_6ParamsE --------------------------
	.section	.text._ZN7cutlass13device_kernelIN5flash19enable_sm80_to_sm89INS1_16FlashAttnBwdSm80INS1_25CollectiveMainloopBwdSm80ILi2ELi2EN4cute5tupleIJNS5_1CILi64EEENS7_ILi128EEENS7_ILi96EEEEEENS_10bfloat16_tEfNS_4arch4Sm80ELb1ELb0ELb1ELb0ELb0ELb0ELb0ELb0ELi2ELi2ELi4ELi2ELb0EEENS1_24CollectiveEpilogueBwdGQAISB_fSE_Li256ELb0ELb0EEENS1_25SingleTileBwdLPTSchedulerILb0ELi128ELb0EEEEEEEEEvNT_6ParamsE,"ax",@progbits
	.sectioninfo	@"SHI_REGISTERS=253"
	.align	128
.text._ZN7cutlass13device_kernelIN5flash19enable_sm80_to_sm89INS1_16FlashAttnBwdSm80INS1_25CollectiveMainloopBwdSm80ILi2ELi2EN4cute5tupleIJNS5_1CILi64EEENS7_ILi128EEENS7_ILi96EEEEEENS_10bfloat16_tEfNS_4arch4Sm80ELb1ELb0ELb1ELb0ELb0ELb0ELb0ELb0ELi2ELi2ELi4ELi2ELb0EEENS1_24CollectiveEpilogueBwdGQAISB_fSE_Li256ELb0ELb0EEENS1_25SingleTileBwdLPTSchedulerILb0ELi128ELb0EEEEEEEEEvNT_6ParamsE:
        .type           _ZN7cutlass13device_kernelIN5flash19enable_sm80_to_sm89INS1_16FlashAttnBwdSm80INS1_25CollectiveMainloopBwdSm80ILi2ELi2EN4cute5tupleIJNS5_1CILi64EEENS7_ILi128EEENS7_ILi96EEEEEENS_10bfloat16_tEfNS_4arch4Sm80ELb1ELb0ELb1ELb0ELb0ELb0ELb0ELb0ELi2ELi2ELi4ELi2ELb0EEENS1_24CollectiveEpilogueBwdGQAISB_fSE_Li256ELb0ELb0EEENS1_25SingleTileBwdLPTSchedulerILb0ELi128ELb0EEEEEEEEEvNT_6ParamsE,@function
        .size           _ZN7cutlass13device_kernelIN5flash19enable_sm80_to_sm89INS1_16FlashAttnBwdSm80INS1_25CollectiveMainloopBwdSm80ILi2ELi2EN4cute5tupleIJNS5_1CILi64EEENS7_ILi128EEENS7_ILi96EEEEEENS_10bfloat16_tEfNS_4arch4Sm80ELb1ELb0ELb1ELb0ELb0ELb0ELb0ELb0ELi2ELi2ELi4ELi2ELb0EEENS1_24CollectiveEpilogueBwdGQAISB_fSE_Li256ELb0ELb0EEENS1_25SingleTileBwdLPTSchedulerILb0ELi128ELb0EEEEEEEEEvNT_6ParamsE,(.L_x_1433 - _ZN7cutlass13device_kernelIN5flash19enable_sm80_to_sm89INS1_16FlashAttnBwdSm80INS1_25CollectiveMainloopBwdSm80ILi2ELi2EN4cute5tupleIJNS5_1CILi64EEENS7_ILi128EEENS7_ILi96EEEEEENS_10bfloat16_tEfNS_4arch4Sm80ELb1ELb0ELb1ELb0ELb0ELb0ELb0ELb0ELi2ELi2ELi4ELi2ELb0EEENS1_24CollectiveEpilogueBwdGQAISB_fSE_Li256ELb0ELb0EEENS1_25SingleTileBwdLPTSchedulerILb0ELi128ELb0EEEEEEEEEvNT_6ParamsE)
        .other          _ZN7cutlass13device_kernelIN5flash19enable_sm80_to_sm89INS1_16FlashAttnBwdSm80INS1_25CollectiveMainloopBwdSm80ILi2ELi2EN4cute5tupleIJNS5_1CILi64EEENS7_ILi128EEENS7_ILi96EEEEEENS_10bfloat16_tEfNS_4arch4Sm80ELb1ELb0ELb1ELb0ELb0ELb0ELb0ELb0ELi2ELi2ELi4ELi2ELb0EEENS1_24CollectiveEpilogueBwdGQAISB_fSE_Li256ELb0ELb0EEENS1_25SingleTileBwdLPTSchedulerILb0ELi128ELb0EEEEEEEEEvNT_6ParamsE,@"STO_CUDA_ENTRY STV_DEFAULT"
_ZN7cutlass13device_kernelIN5flash19enable_sm80_to_sm89INS1_16FlashAttnBwdSm80INS1_25CollectiveMainloopBwdSm80ILi2ELi2EN4cute5tupleIJNS5_1CILi64EEENS7_ILi128EEENS7_ILi96EEEEEENS_10bfloat16_tEfNS_4arch4Sm80ELb1ELb0ELb1ELb0ELb0ELb0ELb0ELb0ELi2ELi2ELi4ELi2ELb0EEENS1_24CollectiveEpilogueBwdGQAISB_fSE_Li256ELb0ELb0EEENS1_25SingleTileBwdLPTSchedulerILb0ELi128ELb0EEEEEEEEEvNT_6ParamsE:
        /* <DEDUP_REMOVED lines=27> */
.L_x_1189:
[----:B------:R-:W-:Y:S02]  /*01b0*/  ULDC UR7, c[0x0][0x3b4] ;  /* 0x0000ed0000077ab9 */ /* 0x000fe40000000800 */
[----:B------:R-:W-:Y:S02]  /*01c0*/  UISETP.NE.AND UP0, UPT, UR7, 0x1, UPT ;  /* 0x000000010700788c */ /* 0x000fe4000bf05270 */
[----:B------:R-:W-:Y:S02]  /*01d0*/  ULDC.64 UR4, c[0x0][0x3b8] ;  /* 0x0000ee0000047ab9 */ /* 0x000fe40000000a00 */
[----:B------:R-:W-:Y:S02]  /*01e0*/  UIMAD.WIDE.U32 UR10, UR6, UR4, URZ ;  /* 0x00000004060a72a5 */ /* 0x000fe4000f8e003f */
[----:B------:R-:W-:-:S05]  /*01f0*/  UMOV UR13, UR6 ;  /* 0x00000006000d7c82 */ /* 0x000fca0008000000 */
[----:B------:R-:W-:-:S04]  /*0200*/  @UP0 USHF.R.U32.HI UR13, URZ, UR5, UR11 ;  /* 0x000000053f0d0299 */ /* 0x000fc8000801160b */
[----:B------:R-:W-:-:S04]  /*0210*/  UIMAD UR7, UR13, UR7, URZ ;  /* 0x000000070d0772a4 */ /* 0x000fc8000f8e023f */
.L_x_1190:
[----:B------:R-:W-:Y:S02]  /*0220*/  UIADD3 UR9, UR6, -UR7, URZ ;  /* 0x8000000706097290 */ /* 0x000fe4000fffe03f */
[----:B------:R-:W-:Y:S02]  /*0230*/  ULDC.64 UR4, c[0x0][0x3b0] ;  /* 0x0000ec0000047ab9 */ /* 0x000fe40000000a00 */
[----:B------:R-:W-:Y:S02]  /*0240*/  ULDC.64 UR6, c[0x0][0x3a8] ;  /* 0x0000ea0000067ab9 */ /* 0x000fe40000000a00 */
[----:B------:R-:W-:Y:S02]  /*0250*/  UISETP.NE.AND UP0, UPT, UR6, 0x1, UPT ;  /* 0x000000010600788c */ /* 0x000fe4000bf05270 */
[----:B------:R-:W-:-:S04]  /*0260*/  UIMAD UR5, UR8, UR5, UR9 ;  /* 0x00000005080572a4 */ /* 0x000fc8000f8e0209 */
[----:B------:R-:W-:-:S03]  /*0270*/  UIMAD.WIDE.U32 UR8, UR5, UR7, URZ ;  /* 0x00000007050872a5 */ /* 0x000fc6000f8e003f */
[----:B------:R-:W-:Y:S02]  /*0280*/  UMOV UR12, UR5 ;  /* 0x00000005000c7c82 */ /* 0x000fe40008000000 */
[----:B------:R-:W-:-:S04]  /*0290*/  @UP0 USHF.R.U32.HI UR12, URZ, UR4, UR9 ;  /* 0x000000043f0c0299 */ /* 0x000fc80008011609 */
[----:B------:R-:W-:-:S04]  /*02a0*/  UIADD3 UR11, -UR12, URZ, URZ ;  /* 0x0000003f0c0b7290 */ /* 0x000fc8000fffe13f */
[----:B------:R-:W-:Y:S01]  /*02b0*/  UIMAD UR11, UR11, UR6, UR5 ;  /* 0x000000060b0b72a4 */ /* 0x000fe2000f8e0205 */
[----:B------:R-:W-:Y:S05]  /*02c0*/  BRA `(.L_x_1191) ;  /* 0x0000025000007947 */ /* 0x000fea0003800000 */
.L_x_1188:
        /* <DEDUP_REMOVED lines=20> */
.L_x_1192:
[----:B------:R-:W-:Y:S02]  /*0410*/  ULDC UR7, c[0x0][0x3b4] ;  /* 0x0000ed0000077ab9 */ /* 0x000fe40000000800 */
[----:B------:R-:W-:Y:S02]  /*0420*/  UISETP.NE.AND UP0, UPT, UR7, 0x1, UPT ;  /* 0x000000010700788c */ /* 0x000fe4000bf05270 */
[----:B------:R-:W-:Y:S02]  /*0430*/  ULDC.64 UR4, c[0x0][0x3b8] ;  /* 0x0000ee0000047ab9 */ /* 0x000fe40000000a00 */
[----:B------:R-:W-:Y:S02]  /*0440*/  UIMAD.WIDE.U32 UR10, UR6, UR4, URZ ;  /* 0x00000004060a72a5 */ /* 0x000fe4000f8e003f */
[----:B------:R-:W-:-:S05]  /*0450*/  UMOV UR13, UR6 ;  /* 0x00000006000d7c82 */ /* 0x000fca0008000000 */
[----:B------:R-:W-:-:S04]  /*0460*/  @UP0 USHF.R.U32.HI UR13, URZ, UR5, UR11 ;  /* 0x000000053f0d0299 */ /* 0x000fc8000801160b */
[----:B------:R-:W-:-:S04]  /*0470*/  UIMAD UR7, UR13, UR7, URZ ;  /* 0x000000070d0772a4 */ /* 0x000fc8000f8e023f */
.L_x_1193:
        /* <DEDUP_REMOVED lines=9> */
[----:B------:R-:W-:Y:S02]  /*0510*/  UIMAD UR11, UR11, UR6, UR5 ;  /* 0x000000060b0b72a4 */ /* 0x000fe4000f8e0205 */
.L_x_1191:
        /* <DEDUP_REMOVED lines=113> */
[----:B------:R-:W-:Y:S01]  /*0c30*/  LOP3.LUT R15, R15, 0xc0, RZ, 0xc0, !PT ;  /* 0x000000c00f0f7812 */ /* 0x000fe200078ec0ff */
[----:B------:R-:W-:Y:S01]  /*0c40*/  USHF.L.U32 UR19, UR9, 0x6, URZ ;  /* 0x0000000609137899 */ /* 0x000fe2000800063f */
[----:B------:R-:W-:Y:S01]  /*0c50*/  SHF.R.S32.HI R209, RZ, 0x1f, R208 ;  /* 0x0000001fffd17819 */ /* 0x000fe200000114d0 */
[----:B------:R-:W-:Y:S01]  /*0c60*/  UIMAD UR5, UR7, UR5, UR4 ;  /* 0x00000005070572a4 */ /* 0x000fe2000f8e0204 */
[----:B------:R-:W-:Y:S01]  /*0c70*/  IMAD.IADD R10, R9, 0x1, -R10 ;  /* 0x00000001090a7824 */ /* 0x000fe200078e0a0a */
[----:B------:R-:W-:Y:S01]  /*0c80*/  LEA.HI R9, R11, R208, RZ, 0x1 ;  /* 0x000000d00b097211 */ /* 0x000fe200078f08ff */
[----:B------:R-:W-:Y:S01]  /*0c90*/  IMAD.U32 R27, RZ, RZ, UR13 ;  /* 0x0000000dff1b7e24 */ /* 0x000fe2000f8e00ff */
[----:B------:R-:W-:Y:S01]  /*0ca0*/  SHF.R.U32.HI R5, RZ, 0x3, R15 ;  /* 0x00000003ff057819 */ /* 0x000fe2000001160f */
[----:B------:R-:W-:Y:S01]  /*0cb0*/  IMAD.U32 R196, RZ, RZ, UR12 ;  /* 0x0000000cffc47e24 */ /* 0x000fe2000f8e00ff */
[----:B------:R-:W-:Y:S01]  /*0cc0*/  IADD3 R21, R21, UR5, RZ ;  /* 0x0000000515157c10 */ /* 0x000fe2000fffe0ff */
[----:B------:R-:W-:Y:S01]  /*0cd0*/  ULDC.64 UR4, c[0x0][0x1e8] ;  /* 0x00007a0000047ab9 */ /* 0x000fe20000000a00 */
[----:B------:R-:W-:Y:S01]  /*0ce0*/  LOP3.LUT R2, R15, 0x18, R12, 0xf8, !PT ;  /* 0x000000180f027812 */ /* 0x000fe200078ef80c */
[----:B------:R-:W-:Y:S01]  /*0cf0*/  UIMAD UR4, UR18, UR4, URZ ;  /* 0x00000004120472a4 */ /* 0x000fe2000f8e023f */
[----:B------:R-:W-:Y:S01]  /*0d00*/  LOP3.LUT R9, R9, 0x7fffffe, RZ, 0xc0, !PT ;  /* 0x07fffffe09097812 */ /* 0x000fe200078ec0ff */
[----:B------:R-:W-:Y:S01]  /*0d10*/  IMAD.WIDE.U32 R14, R14, c[0x0][0x1e8], R20 ;  /* 0x00007a000e0e7a25 */ /* 0x000fe200078e0014 */
[----:B------:R-:W-:Y:S01]  /*0d20*/  LEA.HI R21, R19, R198, RZ, 0x5 ;  /* 0x000000c613157211 */ /* 0x000fe200078f28ff */
[----:B------:R-:W-:Y:S01]  /*0d30*/  UIMAD UR15, UR12, UR5, UR4 ;  /* 0x000000050c0f72a4 */ /* 0x000fe2000f8e0204 */
[----:B------:R-:W-:Y:S01]  /*0d40*/  LOP3.LUT R5, R2, R5, RZ, 0x3c, !PT ;  /* 0x0000000502057212 */ /* 0x000fe200078e3cff */
[----:B------:R-:W-:Y:S01]  /*0d50*/  IMAD.WIDE.U32 R194, R194, c[0x0][0x290], R6 ;  /* 0x0000a400c2c27a25 */ /* 0x000fe200078e0006 */
[----:B------:R-:W-:Y:S01]  /*0d60*/  ULDC.64 UR4, c[0x0][0x1b0] ;  /* 0x00006c0000047ab9 */ /* 0x000fe20000000a00 */
[----:B------:R-:W-:Y:S01]  /*0d70*/  SHF.R.S32.HI R20, RZ, 0x5, R21 ;  /* 0x00000005ff147819 */ /* 0x000fe20000011415 */
[----:B------:R-:W-:Y:S01]  /*0d80*/  UIMAD UR4, UR6, UR4, URZ ;  /* 0x00000004060472a4 */ /* 0x000fe2000f8e023f */
[----:B------:R-:W-:Y:S01]  /*0d90*/  IMAD.IADD R9, R208, 0x1, -R9 ;  /* 0x00000001d0097824 */ /* 0x000fe200078e0a09 */
[C---:B------:R-:W-:Y:S01]  /*0da0*/  IADD3 R188, R12.reuse, 0x40, RZ ;  /* 0x000000400cbc7810 */ /* 0x040fe20007ffe0ff */
[----:B------:R-:W-:Y:S01]  /*0db0*/  IMAD R7, R209, c[0x0][0x178], RZ ;  /* 0x00005e00d1077a24 */ /* 0x000fe200078e02ff */
[----:B------:R-:W-:Y:S01]  /*0dc0*/  UIMAD UR4, UR7, UR5, UR4 ;  /* 0x00000005070472a4 */ /* 0x000fe2000f8e0204 */
[----:B------:R-:W-:Y:S01]  /*0dd0*/  IMAD.WIDE R26, R27, 0x80, R208 ;  /* 0x000000801b1a7825 */ /* 0x000fe200078e02d0 */
[----:B------:R-:W-:-:S02]  /*0de0*/  ISETP.GE.AND P6, PT, R12, c[0x0][0x1cc], PT ;  /* 0x000073000c007a0c */ /* 0x000fc40003fc6270 */
[----:B------:R-:W-:Y:S01]  /*0df0*/  SHF.R.S32.HI R11, RZ, 0x1f, R11 ;  /* 0x0000001fff0b7819 */ /* 0x000fe2000001140b */
[----:B------:R-:W-:-:S03]  /*0e00*/  IMAD.WIDE.U32 R196, R196, c[0x0][0x278], R22 ;  /* 0x00009e00c4c47a25 */ /* 0x000fc600078e0016 */
[----:B------:R-:W-:Y:S01]  /*0e10*/  LEA.HI R11, R11, R208, RZ, 0x3 ;  /* 0x000000d00b0b7211 */ /* 0x000fe200078f18ff */
[----:B------:R-:W-:Y:S01]  /*0e20*/  IMAD R4, R20, 0x8, R9 ;  /* 0x0000000814047824 */ /* 0x000fe200078e0209 */
[----:B------:R-:W-:Y:S01]  /*0e30*/  IADD3 R9, R15, UR15, RZ ;  /* 0x0000000f0f097c10 */ /* 0x000fe2000fffe0ff */
[----:B------:R-:W-:Y:S01]  /*0e40*/  IMAD R2, R208, c[0x0][0x17c], R7 ;  /* 0x00005f00d0027a24 */ /* 0x000fe200078e0207 */
[----:B------:R-:W-:Y:S01]  /*0e50*/  USHF.R.S32.HI UR15, URZ, 0x1f, UR9 ;  /* 0x0000001f3f0f7899 */ /* 0x000fe20008011409 */
[----:B------:R-:W-:Y:S01]  /*0e60*/  IMAD.WIDE.U32 R22, R3, c[0x0][0x1b0], R12 ;  /* 0x00006c0003167a25 */ /* 0x000fe200078e000c */
[----:B------:R-:W-:-:S03]  /*0e70*/  LOP3.LUT R11, R11, 0xfffffff8, RZ, 0xc0, !PT ;  /* 0xfffffff80b0b7812 */ /* 0x000fc600078ec0ff */
[----:B------:R-:W-:Y:S01]  /*0e80*/  IMAD.WIDE.U32 R6, R208, c[0x0][0x178], R12 ;  /* 0x00005e00d0067a25 */ /* 0x000fe200078e000c */
[----:B------:R-:W-:Y:S01]  /*0e90*/  IADD3 R25, R23, UR4, RZ ;  /* 0x0000000417197c10 */ /* 0x000fe2000fffe0ff */
[----:B------:R-:W-:Y:S02]  /*0ea0*/  ULDC UR4, c[0x0][0x198] ;  /* 0x0000660000047ab9 */ /* 0x000fe40000000800 */
[----:B------:R-:W-:Y:S01]  /*0eb0*/  IMAD.MOV.U32 R8, RZ, RZ, R14 ;  /* 0x000000ffff087224 */ /* 0x000fe200078e000e */
[----:B------:R-:W-:Y:S01]  /*0ec0*/  UIADD3 UR14, -UR14, UR4, URZ ;  /* 0x000000040e0e7290 */ /* 0x000fe2000fffe13f */
[----:B------:R-:W-:Y:S02]  /*0ed0*/  IMAD R3, R27, c[0x0][0x1d8], RZ ;  /* 0x000076001b037a24 */ /* 0x000fe400078e02ff */
[----:B------:R-:W-:Y:S01]  /*0ee0*/  IMAD.IADD R7, R7, 0x1, R2 ;  /* 0x0000000107077824 */ /* 0x000fe200078e0202 */
[----:B------:R-:W-:Y:S01]  /*0ef0*/  ULDC.64 UR4, c[0x0][0x1b8] ;  /* 0x00006e0000047ab9 */ /* 0x000fe20000000a00 */
[----:B------:R-:W-:Y:S01]  /*0f00*/  IMAD.MOV.U32 R24, RZ, RZ, R22 ;  /* 0x000000ffff187224 */ /* 0x000fe200078e0016 */
[----:B------:R-:W-:Y:S01]  /*0f10*/  UIMAD UR4, UR18, UR4, URZ ;  /* 0x00000004120472a4 */ /* 0x000fe2000f8e023f */
[----:B------:R-:W-:-:S02]  /*0f20*/  IMAD R2, R26, c[0x0][0x1dc], R3 ;  /* 0x000077001a027a24 */ /* 0x000fc400078e0203 */
[----:B------:R-:W-:Y:S01]  /*0f30*/  IMAD.WIDE.U32 R8, R26, c[0x0][0x1d8], R8 ;  /* 0x000076001a087a25 */ /* 0x000fe200078e0008 */
[----:B------:R-:W-:-:S03]  /*0f40*/  UIMAD UR6, UR12, UR5, UR4 ;  /* 0x000000050c0672a4 */ /* 0x000fc6000f8e0204 */
[----:B------:R-:W-:Y:S01]  /*0f50*/  IMAD.U32 R22, RZ, RZ, UR11 ;  /* 0x0000000bff167e24 */ /* 0x000fe2000f8e00ff */
[----:B------:R-:W-:Y:S01]  /*0f60*/  LEA R28, P0, R8, c[0x0][0x1c0], 0x1 ;  /* 0x00007000081c7a11 */ /* 0x000fe200078008ff */
[----:B------:R-:W-:Y:S01]  /*0f70*/  IMAD.IADD R2, R9, 0x1, R2 ;  /* 0x0000000109027824 */ /* 0x000fe200078e0202 */
[----:B------:R-:W-:Y:S01]  /*0f80*/  ULDC.64 UR4, c[0x0][0x180] ;  /* 0x0000600000047ab9 */ /* 0x000fe20000000a00 */
[----:B------:R-:W-:Y:S01]  /*0f90*/  IMAD.WIDE.U32 R22, R22, c[0x0][0x180], R6 ;  /* 0x0000600016167a25 */ /* 0x000fe200078e0006 */
[----:B------:R-:W-:Y:S01]  /*0fa0*/  IADD3 R6, R12, 0x20, RZ ;  /* 0x000000200c067810 */ /* 0x000fe20007ffe0ff */
[----:B------:R-:W-:Y:S01]  /*0fb0*/  UIMAD UR4, UR8, UR4, URZ ;  /* 0x00000004080472a4 */ /* 0x000fe2000f8e023f */
        /* <DEDUP_REMOVED lines=290> */
.L_x_1196:
[----:B------:R-:W-:Y:S05]  /*21e0*/  BSYNC B0 ;  /* 0x0000000000007941 */ /* 0x000fea0003800000 */
.L_x_1195:
        /* <DEDUP_REMOVED lines=82> */
.L_x_1199:
        /* <DEDUP_REMOVED lines=207> */
.L_x_1197:
        /* <DEDUP_REMOVED lines=532> */
.L_x_1198:
[-C--:B-12-45:R-:W-:Y:S01]  /*5540*/  HMMA.16816.F32.BF16 R4, R28, R2.reuse, RZ ;  /* 0x000000021c04723c */ /* 0x0b6fe200000418ff */
[----:B------:R-:W-:Y:S01]  /*5550*/  LDSM.16.M88.4 R136, [R175+0x1000] ;  /* 0x00100000af88783b */ /* 0x000fe20000000200 */
[----:B------:R-:W-:Y:S02]  /*5560*/  ULDC.64 UR6, c[0x0][0x238] ;  /* 0x00008e0000067ab9 */ /* 0x000fe40000000a00 */
[----:B------:R-:W-:Y:S01]  /*5570*/  UIMAD UR22, UR8, UR6, URZ ;  /* 0x00000006081672a4 */ /* 0x000fe2000f8e023f */
[----:B------:R-:W-:Y:S01]  /*5580*/  LDSM.16.M88.4 R140, [R174+0x1000] ;  /* 0x00100000ae8c783b */ /* 0x000fe20000000200 */
[----:B------:R-:W-:Y:S02]  /*5590*/  USHF.R.S32.HI UR4, URZ, 0x1f, UR12 ;  /* 0x0000001f3f047899 */ /* 0x000fe4000801140c */
[C---:B------:R-:W-:Y:S01]  /*55a0*/  HMMA.16816.F32.BF16 R8, R24.reuse, R2, RZ ;  /* 0x000000021808723c */ /* 0x040fe200000418ff */
[----:B------:R-:W-:Y:S01]  /*55b0*/  LDSM.16.MT88.2 R2, [R178+0x800] ;  /* 0x00080000b202783b */ /* 0x000fe20000004100 */
[----:B------:R-:W-:Y:S02]  /*55c0*/  UIMAD UR22, UR11, UR7, UR22 ;  /* 0x000000070b1672a4 */ /* 0x000fe4000f8e0216 */
[----:B------:R-:W-:Y:S01]  /*55d0*/  UISETP.GE.AND UP3, UPT, UR5, 0x1, UPT ;  /* 0x000000010500788c */ /* 0x000fe2000bf66270 */
[----:B------:R-:W-:Y:S01]  /*55e0*/  LDSM.16.MT88.2 R146, [R178+0x1000] ;  /* 0x00100000b292783b */ /* 0x000fe20000004100 */
[----:B------:R-:W-:Y:S02]  /*55f0*/  ULDC.64 UR6, c[0x0][0x240] ;  /* 0x0000900000067ab9 */ /* 0x000fe40000000a00 */
[-C--:B------:R-:W-:Y:S01]  /*5600*/  HMMA.16816.F32.BF16 R12, R24, R16.reuse, RZ ;  /* 0x00000010180c723c */ /* 0x080fe200000418ff */
[----:B------:R-:W0:Y:S01]  /*5610*/  LDGDEPBAR ;  /* 0x00000000000079af */ /* 0x000e220000000000 */
[----:B------:R-:W-:Y:S02]  /*5620*/  UIMAD UR4, UR4, UR6, URZ ;  /* 0x00000006040472a4 */ /* 0x000fe4000f8e023f */
[----:B------:R-:W-:Y:S02]  /*5630*/  UISETP.GE.AND UP2, UPT, UR21, 0x1, UPT ;  /* 0x000000011500788c */ /* 0x000fe4000bf46270 */
[----:B------:R-:W-:Y:S02]  /*5640*/  UIMAD UR4, UR12, UR7, UR4 ;  /* 0x000000070c0472a4 */ /* 0x000fe4000f8e0204 */
        /* <DEDUP_REMOVED lines=235> */
.L_x_1194:
[----:B------:R-:W-:Y:S05]  /*6500*/  @P1 EXIT ;  /* 0x000000000000194d */ /* 0x000fea0003800000 */
[----:B------:R-:W-:Y:S01]  /*6510*/  UMOV UR6, 0x1 ;  /* 0x0000000100067882 */ /* 0x000fe20000000000 */
[----:B------:R-:W-:Y:S01]  /*6520*/  BAR.SYNC.DEFER_BLOCKING 0x1, 0x100 ;  /* 0x0044000000007b1d */ /* 0x000fe20000010000 */
[----:B------:R-:W-:Y:S01]  /*6530*/  USHF.R.S32.HI UR8, URZ, 0x1f, UR12 ;  /* 0x0000001f3f087899 */ /* 0x000fe2000801140c */
[----:B------:R-:W-:-:S04]  /*6540*/  IMAD.U32 R6, RZ, RZ, UR12 ;  /* 0x0000000cff067e24 */ /* 0x000fc8000f8e00ff */
[----:B------:R-:W-:Y:S02]  /*6550*/  ULDC.64 UR4, c[0x0][0x338] ;  /* 0x0000ce0000047ab9 */ /* 0x000fe40000000a00 */
[----:B------:R-:W-:Y:S02]  /*6560*/  UISETP.NE.AND UP0, UPT, UR6, UR4, UPT ;  /* 0x000000040600728c */ /* 0x000fe4000bf05270 */
[----:B------:R-:W-:Y:S02]  /*6570*/  UIMAD.WIDE.U32 UR6, UR11, UR5, URZ ;  /* 0x000000050b0672a5 */ /* 0x000fe4000f8e003f */
[----:B------:R-:W-:Y:S02]  /*6580*/  UIMAD UR4, UR13, 0x3000, URZ ;  /* 0x000030000d0478a4 */ /* 0x000fe4000f8e023f */
[----:B------:R-:W-:-:S04]  /*6590*/  ULDC UR5, c[0x0][0x340] ;  /* 0x0000d00000057ab9 */ /* 0x000fc80000000800 */
[C---:B------:R-:W-:Y:S01]  /*65a0*/  IADD3 R4, P0, R198.reuse, UR4, RZ ;  /* 0x00000004c6047c10 */ /* 0x040fe2000ff1e0ff */
[----:B------:R-:W-:Y:S02]  /*65b0*/  @UP0 USHF.R.U32.HI UR11, URZ, UR5, UR7 ;  /* 0x000000053f0b0299 */ /* 0x000fe40008011607 */
[----:B------:R-:W-:Y:S02]  /*65c0*/  USHF.R.S32.HI UR7, URZ, 0x1f, UR4 ;  /* 0x0000001f3f077899 */ /* 0x000fe40008011404 */
[----:B------:R-:W-:Y:S02]  /*65d0*/  USHF.R.S32.HI UR6, URZ, 0x1f, UR11 ;  /* 0x0000001f3f067899 */ /* 0x000fe4000801140b */
[----:B------:R-:W-:Y:S01]  /*65e0*/  ULDC.64 UR4, c[0x0][0x328] ;  /* 0x0000ca0000047ab9 */ /* 0x000fe20000000a00 */
[----:B------:R-:W-:Y:S01]  /*65f0*/  IMAD.U32 R9, RZ, RZ, UR11 ;  /* 0x0000000bff097e24 */ /* 0x000fe2000f8e00ff */
[----:B------:R-:W-:Y:S01]  /*6600*/  UIMAD UR4, UR6, UR4, URZ ;  /* 0x00000004060472a4 */ /* 0x000fe2000f8e023f */
[----:B------:R-:W-:Y:S01]  /*6610*/  LEA.HI.X.SX32 R5, R198, UR7, 0x1, P0 ;  /* 0x00000007c6057c11 */ /* 0x000fe200080f0eff */
[----:B------:R-:W-:-:S02]  /*6620*/  IMAD.U32 R2, RZ, RZ, UR11 ;  /* 0x0000000bff027e24 */ /* 0x000fc4000f8e00ff */
[----:B------:R-:W-:Y:S02]  /*6630*/  UIMAD UR7, UR11, UR5, UR4 ;  /* 0x000000050b0772a4 */ /* 0x000fe4000f8e0204 */
[--C-:B------:R-:W-:Y:S01]  /*6640*/  IMAD.WIDE.U32 R8, R9, c[0x0][0x328], R4.reuse ;  /* 0x0000ca0009087a25 */ /* 0x100fe200078e0004 */
[----:B------:R-:W-:Y:S02]  /*6650*/  ULDC.64 UR4, c[0x0][0x300] ;  /* 0x0000c00000047ab9 */ /* 0x000fe40000000a00 */
[----:B------:R-:W-:Y:S01]  /*6660*/  UIMAD UR4, UR6, UR4, URZ ;  /* 0x00000004060472a4 */ /* 0x000fe2000f8e023f */
[----:B------:R-:W-:Y:S01]  /*6670*/  IMAD.WIDE.U32 R2, R2, c[0x0][0x300], R4 ;  /* 0x0000c00002027a25 */ /* 0x000fe200078e0004 */
[----:B------:R-:W-:Y:S01]  /*6680*/  IADD3 R9, R9, UR7, RZ ;  /* 0x0000000709097c10 */ /* 0x000fe2000fffe0ff */
[----:B------:R-:W-:Y:S02]  /*6690*/  ULDC.64 UR6, c[0x0][0x330] ;  /* 0x0000cc0000067ab9 */ /* 0x000fe40000000a00 */
[----:B------:R-:W-:Y:S01]  /*66a0*/  UIMAD UR6, UR8, UR6, URZ ;  /* 0x00000006080672a4 */ /* 0x000fe2000f8e023f */
[----:B------:R-:W-:Y:S01]  /*66b0*/  IMAD.U32 R4, RZ, RZ, UR12 ;  /* 0x0000000cff047e24 */ /* 0x000fe2000f8e00ff */
[----:B------:R-:W-:Y:S01]  /*66c0*/  UIMAD UR9, UR11, UR5, UR4 ;  /* 0x000000050b0972a4 */ /* 0x000fe2000f8e0204 */
[----:B------:R-:W-:Y:S01]  /*66d0*/  IMAD.WIDE.U32 R6, R6, c[0x0][0x330], R8 ;  /* 0x0000cc0006067a25 */ /* 0x000fe200078e0008 */
[----:B------:R-:W-:-:S02]  /*66e0*/  UIMAD UR6, UR12, UR7, UR6 ;  /* 0x000000070c0672a4 */ /* 0x000fc4000f8e0206 */
[----:B------:R-:W-:Y:S02]  /*66f0*/  ULDC.64 UR4, c[0x0][0x308] ;  /* 0x0000c20000047ab9 */ /* 0x000fe40000000a00 */
[C---:B------:R-:W-:Y:S01]  /*6700*/  LEA R10, P1, R6.reuse, c[0x0][0x310], 0x2 ;  /* 0x0000c400060a7a11 */ /* 0x040fe200078210ff */
[----:B------:R-:W-:Y:S01]  /*6710*/  UIMAD UR4, UR8, UR4, URZ ;  /* 0x00000004080472a4 */ /* 0x000fe2000f8e023f */
[----:B------:R-:W-:Y:S02]  /*6720*/  IADD3 R0, R7, UR6, RZ ;  /* 0x0000000607007c10 */ /* 0x000fe4000fffe0ff */
[----:B------:R-:W-:Y:S01]  /*6730*/  IADD3 R3, R3, UR9, RZ ;  /* 0x0000000903037c10 */ /* 0x000fe2000fffe0ff */
[----:B------:R-:W-:Y:S01]  /*6740*/  UIMAD UR4, UR12, UR5, UR4 ;  /* 0x000000050c0472a4 */ /* 0x000fe2000f8e0204 */
[----:B------:R-:W-:-:S03]  /*6750*/  LEA.HI.X R11, R6, c[0x0][0x314], R0, 0x2, P1 ;  /* 0x0000c500060b7a11 */ /* 0x000fc600008f1400 */
[----:B------:R-:W-:Y:S02]  /*6760*/  IMAD.WIDE.U32 R4, R4, c[0x0][0x308], R2 ;  /* 0x0000c20004047a25 */ /* 0x000fe400078e0002 */
[----:B------:R-:W-:Y:S03]  /*6770*/  RED.E.ADD.F32.FTZ.RN.STRONG.GPU [R10.64], R36 ;  /* 0x000000240a00798e */ /* 0x000fe6000c10e790 */
[----:B------:R-:W-:Y:S01]  /*6780*/  IADD3 R2, R5, UR4, RZ ;  /* 0x0000000405027c10 */ /* 0x000fe2000fffe0ff */
[----:B------:R-:W-:Y:S01]  /*6790*/  RED.E.ADD.F32.FTZ.RN.STRONG.GPU [R10.64+0x400], R37 ;  /* 0x000400250a00798e */ /* 0x000fe2000c10e790 */
        /* <DEDUP_REMOVED lines=97> */
.L_x_1200:
        /* <DEDUP_REMOVED lines=13> */
.L_x_1433:


//--------------------- .text._ZN7cutlass13device_kernelIN5flash19enable_sm80_to_sm89INS1_16FlashAttnBwdSm80INS1_25CollectiveMainloopBwdSm80ILi2ELi2EN4cute5tupleIJNS5_1CILi64EEENS7_ILi128EEENS7_ILi96EEEEEENS_10bfloat16_tEfNS_4arch4Sm80ELb1ELb0ELb1ELb0ELb1ELb0ELb0ELb0ELi2ELi2ELi4ELi2ELb0EEENS1_24CollectiveEpilogueBwdGQAISB_fSE_Li256ELb0ELb1EEENS1_25SingleTileBwdLPTSchedulerILb0ELi128ELb1EEEEEEEEEvNT_6ParamsE --------------------------
	.section	.text._ZN7cutlass13device_kernelIN5flash19enable_sm80_to_sm89INS1_16FlashAttnBwdSm80INS1_25CollectiveMainloopBwdSm80ILi2ELi2EN4cute5tupleIJNS5_1CILi64EEENS7_ILi128EEENS7_ILi96EEEEEENS_10bfloat16_tEfNS_4arch4Sm80ELb1ELb0ELb1ELb0ELb1ELb0ELb0ELb0ELi2ELi2ELi4ELi2ELb0EEENS1_24CollectiveEpilogueBwdGQAISB_fSE_Li256ELb0ELb1EEENS1_25SingleTileBwdLPTSchedulerILb0ELi128ELb1EEEEEEEEEvNT_6ParamsE,"ax",@progbits
	.sectioninfo	@"SHI_REGISTERS=253"
	.align	128
.text._ZN7cutlass13device_kernelIN5flash19enable_sm80_to_sm89INS1_16FlashAttnBwdSm80INS1_25CollectiveMainloopBwdSm80ILi2ELi2EN4cute5tupleIJNS5_1CILi64EEENS7_ILi128EEENS7_ILi96EEEEEENS_10bfloat16_tEfNS_4arch4Sm80ELb1ELb0ELb1ELb0ELb1ELb0ELb0ELb0ELi2ELi2ELi4ELi2ELb0EEENS1_24CollectiveEpilogueBwdGQAISB_fSE_Li256ELb0ELb1EEENS1_25SingleTileBwdLPTSchedulerILb0ELi128ELb1EEEEEEEEEvNT_6ParamsE:
        .type           _ZN7cutlass13device_kernelIN5flash19enable_sm80_to_sm89INS1_16FlashAttnBwdSm80INS1_25CollectiveMainloopBwdSm80ILi2ELi2EN4cute5tupleIJNS5_1CILi64EEENS7_ILi128EEENS7_ILi96EEEEEENS_10bfloat16_tEfNS_4arch4Sm80ELb1ELb0ELb1ELb0ELb1ELb0ELb0ELb0ELi2ELi2ELi4ELi2ELb0EEENS1_24CollectiveEpilogueBwdGQAISB_fSE_Li256ELb0ELb1EEENS1_25SingleTileBwdLPTSchedulerILb0ELi128ELb1EEEEEEEEEvNT_6ParamsE,@function
        .size           _ZN7cutlass13device_kernelIN5flash19enable_sm80_to_sm89INS1_16FlashAttnBwdSm80INS1_25CollectiveMainloopBwdSm80ILi2ELi2EN4cute5tupleIJNS5_1CILi64EEENS7_ILi128EEENS7_ILi96EEEEEENS_10bfloat16_tEfNS_4arch4Sm80ELb1ELb0ELb1ELb0ELb1ELb0ELb0ELb0ELi2ELi2ELi4ELi2ELb0EEENS1_24CollectiveEpilogueBwdGQAISB_fSE_Li256ELb0ELb1EEENS1_25SingleTileBwdLPTSchedulerILb0ELi128ELb1EEEEEEEEEvNT_6ParamsE,(.L_x_1434 - _ZN7cutlass13device_kernelIN5flash19enable_sm80_to_sm89INS1_16FlashAttnBwdSm80INS1_25CollectiveMainloopBwdSm80ILi2ELi2EN4cute5tupleIJNS5_1CILi64EEENS7_ILi128EEENS7_ILi96EEEEEENS_10bfloat16_tEfNS_4arch4Sm80ELb1ELb0ELb1ELb0ELb1ELb0ELb0ELb0ELi2ELi2ELi4ELi2ELb0EEENS1_24CollectiveEpilogueBwdGQAISB_fSE_Li256ELb0ELb1EEENS1_25SingleTileBwdLPTSchedulerILb0ELi128ELb1EEEEEEEEEvNT_6ParamsE)
        .other          _ZN7cutlass13device_kernelIN5flash19enable_sm80_to_sm89INS1_16FlashAttnBwdSm80INS1_25CollectiveMainloopBwdSm80ILi2ELi2EN4cute5tupleIJNS5_1CILi64EEENS7_ILi128EEENS7_ILi96EEEEEENS_10bfloat16_tEfNS_4arch4Sm80ELb1ELb0ELb1ELb0ELb1ELb0ELb0ELb0ELi2ELi2ELi4ELi2ELb0EEENS1_24CollectiveEpilogueBwdGQAISB_fSE_Li256ELb0ELb1EEENS1_25SingleTileBwdLPTSchedulerILb0ELi128ELb1EEEEEEEEEvNT_6ParamsE,@"STO_CUDA_ENTRY STV_DEFAULT"
_ZN7cutlass13device_kernelIN5flash19enable_sm80_to_sm89INS1_16FlashAttnBwdSm80INS1_25CollectiveMainloopBwdSm80ILi2ELi2EN4cute5tupleIJNS5_1CILi64EEENS7_ILi128EEENS7_ILi96EEEEEENS_10bfloat16_tEfNS_4arch4Sm80ELb1ELb0ELb1ELb0ELb1ELb0ELb0ELb0ELi2ELi2ELi4ELi2ELb0EEENS1_24CollectiveEpilogueBwdGQAISB_fSE_Li256ELb0ELb1EEENS1_25SingleTileBwdLPTSchedulerILb0ELi128ELb1EEEEEEEEEvNT_6ParamsE:
        /* <DEDUP_REMOVED lines=27> */
.L_x_1202:
[----:B------:R-:W-:Y:S02]  /*01b0*/  ULDC UR7, c[0x0][0x3b4] ;  /* 0x0000ed0000077ab9 */ /* 0x000fe40000000800 */
[----:B------:R-:W-:Y:S02]  /*01c0*/  UISETP.NE.AND UP0, UPT, UR7, 0x1, UPT ;  /* 0x000000010700788c */ /* 0x000fe4000bf05270 */
[----:B------:R-:W-:Y:S02]  /*01d0*/  ULDC.64 UR4, c[0x0][0x3b8] ;  /* 0x0000ee0000047ab9 */ /* 0x000fe40000000a00 */
[----:B------:R-:W-:Y:S02]  /*01e0*/  UIMAD.WIDE.U32 UR10, UR6, UR4, URZ ;  /* 0x00000004060a72a5 */ /* 0x000fe4000f8e003f */
[----:B------:R-:W-:-:S05]  /*01f0*/  UMOV UR8, UR6 ;  /* 0x0000000600087c82 */ /* 0x000fca0008000000 */
[----:B------:R-:W-:-:S04]  /*0200*/  @UP0 USHF.R.U32.HI UR8, URZ, UR5, UR11 ;  /* 0x000000053f080299 */ /* 0x000fc8000801160b */
[----:B------:R-:W-:Y:S02]  /*0210*/  UIMAD UR7, UR8, UR7, URZ ;  /* 0x00000007080772a4 */ /* 0x000fe4000f8e023f */
.L_x_1203:
        /* <DEDUP_REMOVED lines=14> */
.L_x_1201:
        /* <DEDUP_REMOVED lines=20> */
.L_x_1205:
[----:B------:R-:W-:Y:S02]  /*0440*/  ULDC UR7, c[0x0][0x3b4] ;  /* 0x0000ed0000077ab9 */ /* 0x000fe40000000800 */
[----:B------:R-:W-:Y:S02]  /*0450*/  UISETP.NE.AND UP0, UPT, UR7, 0x1, UPT ;  /* 0x000000010700788c */ /* 0x000fe4000bf05270 */
[----:B------:R-:W-:Y:S02]  /*0460*/  ULDC.64 UR4, c[0x0][0x3b8] ;  /* 0x0000ee0000047ab9 */ /* 0x000fe40000000a00 */
[----:B------:R-:W-:Y:S02]  /*0470*/  UIMAD.WIDE.U32 UR10, UR6, UR4, URZ ;  /* 0x00000004060a72a5 */ /* 0x000fe4000f8e003f */
[----:B------:R-:W-:-:S05]  /*0480*/  UMOV UR8, UR6 ;  /* 0x0000000600087c82 */ /* 0x000fca0008000000 */
[----:B------:R-:W-:-:S04]  /*0490*/  @UP0 USHF.R.U32.HI UR8, URZ, UR5, UR11 ;  /* 0x000000053f080299 */ /* 0x000fc8000801160b */
[----:B------:R-:W-:Y:S02]  /*04a0*/  UIMAD UR7, UR8, UR7, URZ ;  /* 0x00000007080772a4 */ /* 0x000fe4000f8e023f */
.L_x_1206:
        /* <DEDUP_REMOVED lines=13> */
.L_x_1204:
        /* <DEDUP_REMOVED lines=460> */
.L_x_1209:
[----:B------:R-:W-:Y:S05]  /*2240*/  BSYNC B0 ;  /* 0x0000000000007941 */ /* 0x000fea0003800000 */
.L_x_1208:
        /* <DEDUP_REMOVED lines=82> */
.L_x_1212:
        /* <DEDUP_REMOVED lines=169> */
[----:B--234-:R-:W-:Y:S01]  /*3200*/  USHF.R.S32.HI UR4, URZ, 0x1f, UR19 ;  /* 0x0000001f3f047899 */ /* 0x01cfe20008011413 */
        /* <DEDUP_REMOVED lines=37> */
.L_x_1210:
[-C--:B-1234-:R-:W-:Y:S01]  /*3460*/  HMMA.16816.F32.BF16 R4, R132, R136.reuse, RZ ;  /* 0x000000888404723c */ /* 0x09efe200000418ff */
        /* <DEDUP_REMOVED lines=531> */
.L_x_1211:
[-C--:B-12-4-:R-:W-:Y:S01]  /*55a0*/  HMMA.16816.F32.BF16 R4, R28, R2.reuse, RZ ;  /* 0x000000021c04723c */ /* 0x096fe200000418ff */
        /* <DEDUP_REMOVED lines=252> */
.L_x_1207:
[----:B------:R-:W-:Y:S05]  /*6570*/  @P1 EXIT ;  /* 0x000000000000194d */ /* 0x000fea0003800000 */
[----:B------:R-:W-:Y:S01]  /*6580*/  UMOV UR4, 0x1 ;  /* 0x0000000100047882 */ /* 0x000fe20000000000 */
[----:B------:R-:W-:Y:S01]  /*6590*/  BAR.SYNC.DEFER_BLOCKING 0x1, 0x100 ;  /* 0x0044000000007b1d */ /* 0x000fe20000010000 */
[----:B------:R-:W-:-:S05]  /*65a0*/  ISETP.NE.AND P1, PT, R198, RZ, PT ;  /* 0x000000ffc600720c */ /* 0x000fca0003f25270 */
[----:B------:R-:W-:Y:S01]  /*65b0*/  ULDC.64 UR6, c[0x0][0x338] ;  /* 0x0000ce0000067ab9 */ /* 0x000fe20000000a00 */
[----:B------:R-:W-:Y:S01]  /*65c0*/  BSSY B0, `(.L_x_1213) ;  /* 0x0000020000007945 */ /* 0x000fe20003800000 */
[----:B------:R-:W-:Y:S02]  /*65d0*/  UISETP.NE.AND UP0, UPT, UR4, UR6, UPT ;  /* 0x000000060400728c */ /* 0x000fe4000bf05270 */
[----:B------:R-:W-:Y:S02]  /*65e0*/  ULDC UR5, c[0x0][0x358] ;  /* 0x0000d60000057ab9 */ /* 0x000fe40000000800 */
[----:B------:R-:W-:Y:S02]  /*65f0*/  UIMAD.WIDE.U32 UR12, UR17, UR7, URZ ;  /* 0x00000007110c72a5 */ /* 0x000fe4000f8e003f */
[----:B------:R-:W-:Y:S02]  /*6600*/  UIMAD UR7, UR16, UR5, URZ ;  /* 0x00000005100772a4 */ /* 0x000fe4000f8e023f */
[----:B------:R-:W-:-:S02]  /*6610*/  ULDC UR11, c[0x0][0x2f4] ;  /* 0x0000bd00000b7ab9 */ /* 0x000fc40000000800 */
[----:B------:R-:W-:Y:S02]  /*6620*/  ULDC UR4, c[0x0][0x340] ;  /* 0x0000d00000047ab9 */ /* 0x000fe40000000800 */
[----:B------:R-:W-:Y:S02]  /*6630*/  UIMAD UR5, UR18, UR11, URZ ;  /* 0x0000000b120572a4 */ /* 0x000fe4000f8e023f */
[----:B------:R-:W-:Y:S02]  /*6640*/  UMOV UR8, UR17 ;  /* 0x0000001100087c82 */ /* 0x000fe40008000000 */
[----:B------:R-:W-:Y:S02]  /*6650*/  UIMAD UR11, UR7, UR11, URZ ;  /* 0x0000000b070b72a4 */ /* 0x000fe4000f8e023f */
[----:B------:R-:W-:Y:S02]  /*6660*/  @UP0 USHF.R.U32.HI UR8, URZ, UR4, UR13 ;  /* 0x000000043f080299 */ /* 0x000fe4000801160d */
[----:B------:R-:W-:-:S02]  /*6670*/  USHF.R.S32.HI UR4, URZ, 0x1f, UR5 ;  /* 0x0000001f3f047899 */ /* 0x000fc40008011405 */
[----:B------:R-:W-:Y:S02]  /*6680*/  USHF.R.S32.HI UR9, URZ, 0x1f, UR11 ;  /* 0x0000001f3f097899 */ /* 0x000fe4000801140b */
[----:B------:R-:W-:Y:S02]  /*6690*/  USHF.R.S32.HI UR10, URZ, 0x1f, UR8 ;  /* 0x0000001f3f0a7899 */ /* 0x000fe40008011408 */
        /* <DEDUP_REMOVED lines=12> */
[----:B------:R-:W-:Y:S05]  /*6760*/  @P1 BRA `(.L_x_1214) ;  /* 0x0000005000001947 */ /* 0x000fea0003800000 */
.L_x_1215:
[----:B------:R-:W2:Y:S01]  /*6770*/  LDG.E.STRONG.GPU R0, [R4.64] ;  /* 0x0000001404007981 */ /* 0x000ea2000c1ef900 */
[----:B------:R-:W-:Y:S01]  /*6780*/  YIELD ;  /* 0x0000000000007946 */ /* 0x000fe20003800000 */
[----:B--2---:R-:W-:Y:S01]  /*6790*/  ISETP.NE.AND P0, PT, R0, UR11, PT ;  /* 0x0000000b00007c0c */ /* 0x004fe2000bf05270 */
[----:B------:R-:W-:-:S12]  /*67a0*/  CCTL.IVALL ;  /* 0x00000000ff00798f */ /* 0x000fd80002000000 */
[----:B------:R-:W-:Y:S05]  /*67b0*/  @P0 BRA `(.L_x_1215) ;  /* 0xffffffb000000947 */ /* 0x000fea000383ffff */
.L_x_1214:
[----:B------:R-:W-:Y:S05]  /*67c0*/  BSYNC B0 ;  /* 0x0000000000007941 */ /* 0x000fea0003800000 */
.L_x_1213:
[----:B------:R-:W-:Y:S01]  /*67d0*/  MOV R2, 0xffffffff ;  /* 0xffffffff00027802 */ /* 0x000fe20000000f00 */
[----:B------:R-:W-:Y:S05]  /*67e0*/  BRA.CONV ~URZ, `(.L_x_1216) ;  /* 0x000000237f007947 */ /* 0x000fea000b800000 */
[----:B------:R-:W-:Y:S02]  /*67f0*/  MOV R0, 0x6810 ;  /* 0x0000681000007802 */ /* 0x000fe40000000f00 */
[----:B------:R-:W-:Y:S05]  /*6800*/  CALL.REL.NOINC `($__internal_10_$__cuda_sm70_warpsync) ;  /* 0x00000b1000007944 */ /* 0x000fea0003c00000 */
.L_x_1216:
[----:B------:R-:W-:Y:S01]  /*6810*/  UIMAD UR4, UR16, 0x3000, URZ ;  /* 0x00003000100478a4 */ /* 0x000fe2000f8e023f */
        /* <DEDUP_REMOVED lines=68> */
[----:B-1----:R-:W-:Y:S05]  /*6c60*/  CALL.REL.NOINC `($__internal_10_$__cuda_sm70_warpsync) ;  /* 0x000006b000007944 */ /* 0x002fea0003c00000 */
.L_x_1217:
        /* <DEDUP_REMOVED lines=12> */
.L_x_1219:
[----:B------:R-:W-:Y:S05]  /*6d30*/  BSYNC B0 ;  /* 0x0000000000007941 */ /* 0x000fea0003800000 */
.L_x_1218:
[----:B------:R-:W-:Y:S01]  /*6d40*/  ULDC.64 UR4, c[0x0][0x348] ;  /* 0x0000d20000047ab9 */ /* 0x000fe20000000a00 */
[----:B------:R-:W-:Y:S01]  /*6d50*/  BSSY B0, `(.L_x_1220) ;  /* 0x000000b000007945 */ /* 0x000fe20003800000 */
[----:B------:R-:W-:-:S04]  /*6d60*/  UIADD3 UR4, UP0, UR7, UR4, URZ ;  /* 0x0000000407047290 */ /* 0x000fc8000ff1e03f */
[----:B------:R-:W-:Y:S02]  /*6d70*/  UIADD3.X UR5, UR9, UR5, URZ, UP0, !UPT ;  /* 0x0000000509057290 */ /* 0x000fe400087fe43f */
[----:B--2---:R-:W-:-:S04]  /*6d80*/  MOV R4, UR4 ;  /* 0x0000000400047c02 */ /* 0x004fc80008000f00 */
[----:B------:R-:W-:Y:S01]  /*6d90*/  MOV R5, UR5 ;  /* 0x0000000500057c02 */ /* 0x000fe20008000f00 */
[----:B------:R-:W-:Y:S05]  /*6da0*/  @P1 BRA `(.L_x_1221) ;  /* 0x0000005000001947 */ /* 0x000fea0003800000 */
.L_x_1222:
[----:B------:R-:W2:Y:S01]  /*6db0*/  LDG.E.STRONG.GPU R0, [R4.64] ;  /* 0x0000001404007981 */ /* 0x000ea2000c1ef900 */
[----:B------:R-:W-:Y:S01]  /*6dc0*/  YIELD ;  /* 0x0000000000007946 */ /* 0x000fe20003800000 */
[----:B--2---:R-:W-:Y:S01]  /*6dd0*/  ISETP.NE.AND P0, PT, R0, UR11, PT ;  /* 0x0000000b00007c0c */ /* 0x004fe2000bf05270 */
[----:B------:R-:W-:-:S12]  /*6de0*/  CCTL.IVALL ;  /* 0x00000000ff00798f */ /* 0x000fd80002000000 */
[----:B------:R-:W-:Y:S05]  /*6df0*/  @P0 BRA `(.L_x_1222) ;  /* 0xffffffb000000947 */ /* 0x000fea000383ffff */
.L_x_1221:
[----:B------:R-:W-:Y:S05]  /*6e00*/  BSYNC B0 ;  /* 0x0000000000007941 */ /* 0x000fea0003800000 */
.L_x_1220:
[----:B------:R-:W-:Y:S05]  /*6e10*/  BRA.CONV ~URZ, `(.L_x_1223) ;  /* 0x000000237f007947 */ /* 0x000fea000b800000 */
[----:B------:R-:W-:Y:S02]  /*6e20*/  MOV R0, 0x6e40 ;  /* 0x00006e4000007802 */ /* 0x000fe40000000f00 */
[----:B-1----:R-:W-:Y:S05]  /*6e30*/  CALL.REL.NOINC `($__internal_10_$__cuda_sm70_warpsync) ;  /* 0x000004e000007944 */ /* 0x002fea0003c00000 */
.L_x_1223:
[----:B------:R-:W-:Y:S01]  /*6e40*/  ULDC.64 UR4, c[0x0][0x300] ;  /* 0x0000c00000047ab9 */ /* 0x000fe20000000a00 */
[----:B------:R-:W-:Y:S01]  /*6e50*/  IMAD.U32 R0, RZ, RZ, UR8 ;  /* 0x00000008ff007e24 */ /* 0x000fe2000f8e00ff */
[----:B------:R-:W-:-:S03]  /*6e60*/  UIMAD UR4, UR10, UR4, URZ ;  /* 0x000000040a0472a4 */ /* 0x000fc6000f8e023f */
[----:B------:R-:W-:Y:S01]  /*6e70*/  IMAD.WIDE.U32 R8, R0, c[0x0][0x300], R6 ;  /* 0x0000c00000087a25 */ /* 0x000fe200078e0006 */
[----:B------:R-:W-:-:S03]  /*6e80*/  UIMAD UR12, UR8, UR5, UR4 ;  /* 0x00000005080c72a4 */ /* 0x000fc6000f8e0204 */
[----:B------:R-:W-:Y:S01]  /*6e90*/  ULDC.64 UR4, c[0x0][0x308] ;  /* 0x0000c20000047ab9 */ /* 0x000fe20000000a00 */
[----:B------:R-:W-:Y:S01]  /*6ea0*/  IMAD.U32 R6, RZ, RZ, UR18 ;  /* 0x00000012ff067e24 */ /* 0x000fe2000f8e00ff */
        /* <DEDUP_REMOVED lines=58> */
[----:B-12---:R-:W-:Y:S05]  /*7250*/  CALL.REL.NOINC `($__internal_10_$__cuda_sm70_warpsync) ;  /* 0x000000c000007944 */ /* 0x006fea0003c00000 */
.L_x_1224:
        /* <DEDUP_REMOVED lines=12> */
        .weak           $__internal_10_$__cuda_sm70_warpsync
        .type           $__internal_10_$__cuda_sm70_warpsync,@function
        .size           $__internal_10_$__cuda_sm70_warpsync,(.L_x_1434 - $__internal_10_$__cuda_sm70_warpsync)
$__internal_10_$__cuda_sm70_warpsync:
[----:B------:R-:W-:Y:S01]  /*7320*/  MOV R8, R0 ;  /* 0x0000000000087202 */ /* 0x000fe20000000f00 */
[----:B------:R-:W-:Y:S04]  /*7330*/  WARPSYNC R2 ;  /* 0x0000000200007348 */ /* 0x000fe80003800000 */
[----:B------:R-:W-:-:S04]  /*7340*/  MOV R9, 0x0 ;  /* 0x0000000000097802 */ /* 0x000fc80000000f00 */
[----:B------:R-:W-:Y:S05]  /*7350*/  RET.REL.NODEC R8 `(_ZN7cutlass13device_kernelIN5flash19enable_sm80_to_sm89INS1_16FlashAttnBwdSm80INS1_25CollectiveMainloopBwdSm80ILi2ELi2EN4cute5tupleIJNS5_1CILi64EEENS7_ILi128EEENS7_ILi96EEEEEENS_10bfloat16_tEfNS_4arch4Sm80ELb1ELb0ELb1ELb0ELb1ELb0ELb0ELb0ELi2ELi2ELi4ELi2ELb0EEENS1_24CollectiveEpilogueBwdGQAISB_fSE_Li256ELb0ELb1EEENS1_25SingleTileBwdLPTSchedulerILb0ELi128ELb1EEEEEEEEEvNT_6ParamsE) ;  /* 0xffff8ca008007950 */ /* 0x000fea0003c3ffff */
.L_x_1225:
        /* <DEDUP_REMOVED lines=10> */
.L_x_1434:


//--------------------- .text._ZN7cutlass13device_kernelIN5flash22FlashAttnBwdPreprocessIN4cute5tupleIJNS3_1CILi64EEENS5_ILi96EEEEEENS_10bfloat16_tEfNS_4arch4Sm80ELb1ELb0EEEEEvNT_6ParamsE --------------------------
	.section	.text._ZN7cutlass13device_kernelIN5flash22FlashAttnBwdPreprocessIN4cute5tupleIJNS3_1CILi64EEENS5_ILi96EEEEEENS_10bfloat16_tEfNS_4arch4Sm80ELb1ELb0EEEEEvNT_6ParamsE,"ax",@progbits
	.sectioninfo	@"SHI_REGISTERS=47"
	.align	128
.text._ZN7cutlass13device_kernelIN5flash22FlashAttnBwdPreprocessIN4cute5tupleIJNS3_1CILi64EEENS5_ILi96EEEEEENS_10bfloat16_tEfNS_4arch4Sm80ELb1ELb0EEEEEvNT_6ParamsE:
        .type           _ZN7cutlass13device_kernelIN5flash22FlashAttnBwdPreprocessIN4cute5tupleIJNS3_1CILi64EEENS5_ILi96EEEEEENS_10bfloat16_tEfNS_4arch4Sm80ELb1ELb0EEEEEvNT_6ParamsE,@function
        .size           _ZN7cutlass13device_kernelIN5flash22FlashAttnBwdPreprocessIN4cute5tupleIJNS3_1CILi64EEENS5_ILi96EEEEEENS_10bfloat16_tEfNS_4arch4Sm80ELb1ELb0EEEEEvNT_6ParamsE,(.L_x_1436 - _ZN7cutlass13device_kernelIN5flash22FlashAttnBwdPreprocessIN4cute5tupleIJNS3_1CILi64EEENS5_ILi96EEEEEENS_10bfloat16_tEfNS_4arch4Sm80ELb1ELb0EEEEEvNT_6ParamsE)
        .other          _ZN7cutlass13device_kernelIN5flash22FlashAttnBwdPreprocessIN4cute5tupleIJNS3_1CILi64EEENS5_ILi96EEEEEENS_10bfloat16_tEfNS_4arch4Sm80ELb1ELb0EEEEEvNT_6ParamsE,@"STO_CUDA_ENTRY STV_DEFAULT"
_ZN7cutlass13device_kernelIN5flash22FlashAttnBwdPreprocessIN4cute5tupleIJNS3_1CILi64EEENS5_ILi96EEEEEENS_10bfloat16_tEfNS_4arch4Sm80ELb1ELb0EEEEEvNT_6ParamsE:
[----:B------:R-:W-:Y:S02]  /*0000*/  IMAD.MOV.U32 R1, RZ, RZ, c[0x0][0x28] ;  /* 0x00000a00ff017624 */ /* 0x000fe400078e00ff */
[----:B------:R-:W0:Y:S01]  /*0010*/  S2R R0, SR_CTAID.X ;  /* 0x0000000000007919 */ /* 0x000e220000002500 */
[----:B------:R-:W-:Y:S01]  /*0020*/  IMAD.MOV.U32 R32, RZ, RZ, 0x7f800000 ;  /* 0x7f800000ff207424 */ /* 0x000fe200078e00ff */
[----:B------:R-:W-:Y:S02]  /*0030*/  ULDC.64 UR6, c[0x0][0x118] ;  /* 0x0000460000067ab9 */ /* 0x000fe40000000a00 */
[----:B------:R-:W1:Y:S04]  /*0040*/  S2R R2, SR_TID.X ;  /* 0x0000000000027919 */ /* 0x000e680000002100 */
[----:B------:R-:W2:Y:S04]  /*0050*/  S2R R3, SR_CTAID.Y ;  /* 0x0000000000037919 */ /* 0x000ea80000002600 */
[----:B------:R-:W3:Y:S01]  /*0060*/  S2R R33, SR_CTAID.Z ;  /* 0x0000000000217919 */ /* 0x000ee20000002700 */
[----:B0-----:R-:W-:Y:S01]  /*0070*/  IMAD.SHL.U32 R5, R0, 0x40, RZ ;  /* 0x0000004000057824 */ /* 0x001fe200078e00ff */
[----:B-1----:R-:W-:-:S04]  /*0080*/  ISETP.GT.AND P0, PT, R2, 0x3f, PT ;  /* 0x0000003f0200780c */ /* 0x002fc80003f04270 */
[----:B------:R-:W-:Y:S02]  /*0090*/  IADD3 R7, -R5, c[0x0][0x168], RZ ;  /* 0x00005a0005077a10 */ /* 0x000fe40007ffe1ff */
[----:B--2---:R-:W-:Y:S02]  /*00a0*/  SHF.R.S32.HI R4, RZ, 0x1f, R3 ;  /* 0x0000001fff047819 */ /* 0x004fe40000011403 */
[----:B------:R-:W-:-:S13]  /*00b0*/  ISETP.GE.OR P1, PT, R2, R7, P0 ;  /* 0x000000070200720c */ /* 0x000fda0000726670 */
[----:B------:R-:W-:Y:S01]  /*00c0*/  @!P1 SHF.R.S32.HI R6, RZ, 0x1f, R2 ;  /* 0x0000001fff069819 */ /* 0x000fe20000011402 */
[----:B------:R-:W-:Y:S01]  /*00d0*/  @!P1 IMAD R10, R4, c[0x0][0x1e0], RZ ;  /* 0x00007800040a9a24 */ /* 0x000fe200078e02ff */
[----:B------:R-:W-:-:S03]  /*00e0*/  @!P1 IADD3 R8, P2, R5, R2, RZ ;  /* 0x0000000205089210 */ /* 0x000fc60007f5e0ff */
[----:B------:R-:W-:Y:S01]  /*00f0*/  @!P1 IMAD R11, R3, c[0x0][0x1e4], R10 ;  /* 0x00007900030b9a24 */ /* 0x000fe200078e020a */
[----:B------:R-:W-:Y:S02]  /*0100*/  @!P1 LEA.HI.X.SX32 R9, R5, R6, 0x1, P2 ;  /* 0x0000000605099211 */ /* 0x000fe400010f0eff */
[----:B---3--:R-:W-:-:S03]  /*0110*/  SHF.R.S32.HI R6, RZ, 0x1f, R33 ;  /* 0x0000001fff067819 */ /* 0x008fc60000011421 */
[----:B------:R-:W-:-:S04]  /*0120*/  @!P1 IMAD.WIDE.U32 R8, R3, c[0x0][0x1e0], R8 ;  /* 0x0000780003089a25 */ /* 0x000fc800078e0008 */
[----:B------:R-:W-:Y:S01]  /*0130*/  @!P1 IMAD R10, R6, c[0x0][0x1e8], RZ ;  /* 0x00007a00060a9a24 */ /* 0x000fe200078e02ff */
[----:B------:R-:W-:-:S03]  /*0140*/  @!P1 IADD3 R9, R9, R11, RZ ;  /* 0x0000000b09099210 */ /* 0x000fc60007ffe0ff */
[C---:B------:R-:W-:Y:S02]  /*0150*/  @!P1 IMAD R11, R33.reuse, c[0x0][0x1ec], R10 ;  /* 0x00007b00210b9a24 */ /* 0x040fe400078e020a */
[----:B------:R-:W-:Y:S01]  /*0160*/  @!P1 IMAD.WIDE.U32 R8, R33, c[0x0][0x1e8], R8 ;  /* 0x00007a0021089a25 */ /* 0x000fe200078e0008 */
[----:B------:R-:W-:-:S03]  /*0170*/  SHF.R.S32.HI R21, RZ, 0x1f, R2 ;  /* 0x0000001fff157819 */ /* 0x000fc60000011402 */
[----:B------:R-:W-:Y:S01]  /*0180*/  @!P1 IMAD.IADD R9, R9, 0x1, R11 ;  /* 0x0000000109099824 */ /* 0x000fe200078e020b */
[C---:B------:R-:W-:Y:S02]  /*0190*/  @!P1 LEA R24, P2, R8.reuse, c[0x0][0x1d8], 0x2 ;  /* 0x0000760008189a11 */ /* 0x040fe400078410ff */
[----:B------:R-:W-:Y:S02]  /*01a0*/  LEA.HI R29, R21, R2, RZ, 0x2 ;  /* 0x00000002151d7211 */ /* 0x000fe400078f10ff */
[----:B------:R-:W-:Y:S02]  /*01b0*/  @!P1 LEA.HI.X R25, R8, c[0x0][0x1dc], R9, 0x2, P2 ;  /* 0x0000770008199a11 */ /* 0x000fe400010f1409 */
[----:B------:R-:W-:-:S03]  /*01c0*/  SHF.R.S32.HI R34, RZ, 0x2, R29 ;  /* 0x00000002ff227819 */ /* 0x000fc6000001141d */
[----:B------:R0:W5:Y:S01]  /*01d0*/  @!P1 LDG.E R32, [R24.64] ;  /* 0x0000000618209981 */ /* 0x000162000c1e1900 */
[----:B------:R-:W-:Y:S01]  /*01e0*/  ISETP.GE.AND P1, PT, R34, R7, PT ;  /* 0x000000072200720c */ /* 0x000fe20003f26270 */
[----:B------:R-:W-:Y:S01]  /*01f0*/  BSSY B0, `(.L_x_1226) ;  /* 0x000002a000007945 */ /* 0x000fe20003800000 */
[----:B------:R-:W-:Y:S01]  /*0200*/  LOP3.LUT R37, R29, 0xfffffffc, RZ, 0xc0, !PT ;  /* 0xfffffffc1d257812 */ /* 0x000fe200078ec0ff */
        /* <DEDUP_REMOVED lines=8> */
[----:B0-----:R-:W-:Y:S01]  /*0290*/  CS2R R24, SRZ ;  /* 0x0000000000187805 */ /* 0x001fe2000001ff00 */
[----:B------:R-:W-:Y:S01]  /*02a0*/  CS2R R26, SRZ ;  /* 0x00000000001a7805 */ /* 0x000fe2000001ff00 */
[----:B------:R-:W-:Y:S01]  /*02b0*/  SHF.R.S32.HI R35, RZ, 0x1f, R34 ;  /* 0x0000001fff237819 */ /* 0x000fe20000011422 */
[----:B------:R-:W-:Y:S01]  /*02c0*/  CS2R R28, SRZ ;  /* 0x00000000001c7805 */ /* 0x000fe2000001ff00 */
[----:B------:R-:W-:Y:S01]  /*02d0*/  CS2R R30, SRZ ;  /* 0x00000000001e7805 */ /* 0x000fe2000001ff00 */
[----:B------:R-:W-:Y:S01]  /*02e0*/  IADD3 R42, -R37, R2, RZ ;  /* 0x00000002252a7210 */ /* 0x000fe20007ffe1ff */
[----:B------:R-:W-:Y:S05]  /*02f0*/  @P1 BRA `(.L_x_1227) ;  /* 0x0000019000001947 */ /* 0x000fea0003800000 */
[----:B------:R-:W-:Y:S02]  /*0300*/  IMAD.SHL.U32 R38, R42, 0x8, RZ ;  /* 0x000000082a267824 */ /* 0x000fe400078e00ff */
[----:B------:R-:W-:-:S02]  /*0310*/  IMAD R36, R4, c[0x0][0x180], RZ ;  /* 0x0000600004247a24 */ /* 0x000fc400078e02ff */
[----:B------:R-:W-:Y:S01]  /*0320*/  IMAD R44, R6, c[0x0][0x188], RZ ;  /* 0x00006200062c7a24 */ /* 0x000fe200078e02ff */
[----:B------:R-:W-:Y:S01]  /*0330*/  SHF.R.S32.HI R39, RZ, 0x1f, R38 ;  /* 0x0000001fff277819 */ /* 0x000fe20000011426 */
[----:B------:R-:W-:Y:S01]  /*0340*/  IMAD R41, R3, c[0x0][0x184], R36 ;  /* 0x0000610003297a24 */ /* 0x000fe200078e0224 */
[----:B------:R-:W-:Y:S01]  /*0350*/  ISETP.GE.AND P2, PT, R38, c[0x0][0x16c], PT ;  /* 0x00005b0026007a0c */ /* 0x000fe20003f46270 */
[----:B------:R-:W-:Y:S02]  /*0360*/  IMAD R43, R33, c[0x0][0x18c], R44 ;  /* 0x00006300212b7a24 */ /* 0x000fe400078e022c */
[----:B------:R-:W-:-:S05]  /*0370*/  IMAD.WIDE.U32 R36, R3, c[0x0][0x180], R38 ;  /* 0x0000600003247a25 */ /* 0x000fca00078e0026 */
[----:B------:R-:W-:Y:S01]  /*0380*/  IADD3 R37, R37, R41, RZ ;  /* 0x0000002925257210 */ /* 0x000fe20007ffe0ff */
[----:B------:R-:W-:-:S04]  /*0390*/  IMAD.WIDE R40, R0, 0x40, R34 ;  /* 0x0000004000287825 */ /* 0x000fc800078e0222 */
[----:B------:R-:W-:-:S04]  /*03a0*/  IMAD.WIDE.U32 R36, R33, c[0x0][0x188], R36 ;  /* 0x0000620021247a25 */ /* 0x000fc800078e0024 */
[----:B------:R-:W-:Y:S01]  /*03b0*/  IMAD R39, R41, c[0x0][0x178], RZ ;  /* 0x00005e0029277a24 */ /* 0x000fe200078e02ff */
[----:B------:R-:W-:Y:S01]  /*03c0*/  IADD3 R41, R38, 0x20, RZ ;  /* 0x0000002026297810 */ /* 0x000fe20007ffe0ff */
[----:B------:R-:W-:Y:S02]  /*03d0*/  IMAD.IADD R37, R37, 0x1, R43 ;  /* 0x0000000125257824 */ /* 0x000fe400078e022b */
[C---:B------:R-:W-:Y:S01]  /*03e0*/  IMAD R39, R40.reuse, c[0x0][0x17c], R39 ;  /* 0x00005f0028277a24 */ /* 0x040fe200078e0227 */
[----:B------:R-:W-:Y:S01]  /*03f0*/  ISETP.GE.AND P3, PT, R41, c[0x0][0x16c], PT ;  /* 0x00005b0029007a0c */ /* 0x000fe20003f66270 */
[----:B------:R-:W-:Y:S01]  /*0400*/  IMAD.WIDE.U32 R36, R40, c[0x0][0x178], R36 ;  /* 0x00005e0028247a25 */ /* 0x000fe200078e0024 */
[----:B------:R-:W-:-:S04]  /*0410*/  IADD3 R40, R38, 0x40, RZ ;  /* 0x0000004026287810 */ /* 0x000fc80007ffe0ff */
[----:B------:R-:W-:Y:S02]  /*0420*/  ISETP.GE.AND P4, PT, R40, c[0x0][0x16c], PT ;  /* 0x00005b0028007a0c */ /* 0x000fe40003f86270 */
[----:B------:R-:W-:Y:S02]  /*0430*/  IADD3 R39, R37, R39, RZ ;  /* 0x0000002725277210 */ /* 0x000fe40007ffe0ff */
[----:B------:R-:W-:-:S04]  /*0440*/  LEA R38, P5, R36, c[0x0][0x160], 0x1 ;  /* 0x0000580024267a11 */ /* 0x000fc800078a08ff */
[----:B------:R-:W-:-:S05]  /*0450*/  LEA.HI.X R39, R36, c[0x0][0x164], R39, 0x1, P5 ;  /* 0x0000590024277a11 */ /* 0x000fca00028f0c27 */
[----:B------:R0:W5:Y:S04]  /*0460*/  @!P2 LDG.E.128 R8, [R38.64] ;  /* 0x000000062608a981 */ /* 0x000168000c1e1d00 */
[----:B------:R0:W5:Y:S04]  /*0470*/  @!P3 LDG.E.128 R12, [R38.64+0x40] ;  /* 0x00004006260cb981 */ /* 0x000168000c1e1d00 */
[----:B------:R0:W5:Y:S02]  /*0480*/  @!P4 LDG.E.128 R24, [R38.64+0x80] ;  /* 0x000080062618c981 */ /* 0x000164000c1e1d00 */
.L_x_1227:
[----:B------:R-:W-:Y:S05]  /*0490*/  BSYNC B0 ;  /* 0x0000000000007941 */ /* 0x000fea0003800000 */
.L_x_1226:
[----:B------:R-:W-:Y:S01]  /*04a0*/  BSSY B0, `(.L_x_1228) ;  /* 0x000001b000007945 */ /* 0x000fe20003800000 */
[----:B------:R-:W-:Y:S05]  /*04b0*/  @P1 BRA `(.L_x_1229) ;  /* 0x0000019000001947 */ /* 0x000fea0003800000 */
[----:B------:R-:W-:Y:S02]  /*04c0*/  IMAD.SHL.U32 R36, R42, 0x8, RZ ;  /* 0x000000082a247824 */ /* 0x000fe400078e00ff */
[----:B0-----:R-:W-:-:S02]  /*04d0*/  IMAD R38, R4, c[0x0][0x1a0], RZ ;  /* 0x0000680004267a24 */ /* 0x001fc400078e02ff */
        /* <DEDUP_REMOVED lines=23> */
.L_x_1229:
[----:B------:R-:W-:Y:S05]  /*0650*/  BSYNC B0 ;  /* 0x0000000000007941 */ /* 0x000fea0003800000 */
.L_x_1228:
[C---:B0----5:R-:W-:Y:S01]  /*0660*/  LOP3.LUT R36, R8.reuse, 0xffff0000, RZ, 0xc0, !PT ;  /* 0xffff000008247812 */ /* 0x061fe200078ec0ff */
[----:B------:R-:W-:Y:S01]  /*0670*/  IMAD.U32 R8, R8, 0x10000, RZ ;  /* 0x0001000008087824 */ /* 0x000fe200078e00ff */
[C---:B------:R-:W-:Y:S01]  /*0680*/  LOP3.LUT R39, R16.reuse, 0xffff0000, RZ, 0xc0, !PT ;  /* 0xffff000010277812 */ /* 0x040fe200078ec0ff */
[----:B------:R-:W-:Y:S01]  /*0690*/  BSSY B0, `(.L_x_1230) ;  /* 0x0000062000007945 */ /* 0x000fe20003800000 */
[----:B------:R-:W-:Y:S01]  /*06a0*/  SHF.L.U32 R37, R16, 0x10, RZ ;  /* 0x0000001010257819 */ /* 0x000fe200000006ff */
[----:B------:R-:W-:Y:S01]  /*06b0*/  IMAD.U32 R16, R9, 0x10000, RZ ;  /* 0x0001000009107824 */ /* 0x000fe200078e00ff */
[----:B------:R-:W-:Y:S01]  /*06c0*/  ISETP.NE.AND P1, PT, R42, RZ, PT ;  /* 0x000000ff2a00720c */ /* 0x000fe20003f25270 */
[----:B------:R-:W-:Y:S01]  /*06d0*/  FMUL.FTZ R36, R36, R39 ;  /* 0x0000002724247220 */ /* 0x000fe20000410000 */
[----:B------:R-:W-:-:S02]  /*06e0*/  SHF.L.U32 R39, R17, 0x10, RZ ;  /* 0x0000001011277819 */ /* 0x000fc400000006ff */
[----:B------:R-:W-:Y:S01]  /*06f0*/  LOP3.LUT R17, R17, 0xffff0000, RZ, 0xc0, !PT ;  /* 0xffff000011117812 */ /* 0x000fe200078ec0ff */
[----:B------:R-:W-:Y:S01]  /*0700*/  FFMA.FTZ R36, R8, R37, R36 ;  /* 0x0000002508247223 */ /* 0x000fe20000010024 */
[----:B------:R-:W-:Y:S01]  /*0710*/  LOP3.LUT R8, R9, 0xffff0000, RZ, 0xc0, !PT ;  /* 0xffff000009087812 */ /* 0x000fe200078ec0ff */
[----:B------:R-:W-:Y:S02]  /*0720*/  IMAD.U32 R9, R10, 0x10000, RZ ;  /* 0x000100000a097824 */ /* 0x000fe400078e00ff */
[----:B------:R-:W-:Y:S01]  /*0730*/  FFMA.FTZ R36, R16, R39, R36 ;  /* 0x0000002710247223 */ /* 0x000fe20000010024 */
[----:B------:R-:W-:-:S03]  /*0740*/  SHF.L.U32 R16, R18, 0x10, RZ ;  /* 0x0000001012107819 */ /* 0x000fc600000006ff */
[----:B------:R-:W-:Y:S01]  /*0750*/  FFMA.FTZ R36, R8, R17, R36 ;  /* 0x0000001108247223 */ /* 0x000fe20000010024 */
[----:B------:R-:W-:Y:S02]  /*0760*/  LOP3.LUT R8, R10, 0xffff0000, RZ, 0xc0, !PT ;  /* 0xffff00000a087812 */ /* 0x000fe400078ec0ff */
[----:B------:R-:W-:Y:S01]  /*0770*/  LOP3.LUT R17, R18, 0xffff0000, RZ, 0xc0, !PT ;  /* 0xffff000012117812 */ /* 0x000fe200078ec0ff */
[----:B------:R-:W-:Y:S01]  /*0780*/  FFMA.FTZ R36, R9, R16, R36 ;  /* 0x0000001009247223 */ /* 0x000fe20000010024 */
[----:B------:R-:W-:Y:S01]  /*0790*/  SHF.L.U32 R16, R19, 0x10, RZ ;  /* 0x0000001013107819 */ /* 0x000fe200000006ff */
[C---:B------:R-:W-:Y:S01]  /*07a0*/  IMAD.U32 R9, R11.reuse, 0x10000, RZ ;  /* 0x000100000b097824 */ /* 0x040fe200078e00ff */
[----:B------:R-:W-:Y:S01]  /*07b0*/  LOP3.LUT R10, R11, 0xffff0000, RZ, 0xc0, !PT ;  /* 0xffff00000b0a7812 */ /* 0x000fe200078ec0ff */
[----:B------:R-:W-:Y:S01]  /*07c0*/  FFMA.FTZ R8, R8, R17, R36 ;  /* 0x0000001108087223 */ /* 0x000fe20000010024 */
[----:B------:R-:W-:Y:S02]  /*07d0*/  LOP3.LUT R19, R19, 0xffff0000, RZ, 0xc0, !PT ;  /* 0xffff000013137812 */ /* 0x000fe400078ec0ff */
[----:B------:R-:W-:Y:S01]  /*07e0*/  SHF.L.U32 R11, R20, 0x10, RZ ;  /* 0x00000010140b7819 */ /* 0x000fe200000006ff */
[----:B------:R-:W-:-:S02]  /*07f0*/  FFMA.FTZ R9, R9, R16, R8 ;  /* 0x0000001009097223 */ /* 0x000fc40000010008 */
[----:B------:R-:W-:Y:S02]  /*0800*/  IMAD.U32 R8, R12, 0x10000, RZ ;  /* 0x000100000c087824 */ /* 0x000fe400078e00ff */
[----:B------:R-:W-:Y:S01]  /*0810*/  FFMA.FTZ R19, R10, R19, R9 ;  /* 0x000000130a137223 */ /* 0x000fe20000010009 */
[----:B------:R-:W-:Y:S01]  /*0820*/  LOP3.LUT R9, R12, 0xffff0000, RZ, 0xc0, !PT ;  /* 0xffff00000c097812 */ /* 0x000fe200078ec0ff */
[----:B------:R-:W-:Y:S01]  /*0830*/  IMAD R16, R4, c[0x0][0x220], RZ ;  /* 0x0000880004107a24 */ /* 0x000fe200078e02ff */
[----:B------:R-:W-:Y:S01]  /*0840*/  LOP3.LUT R10, R20, 0xffff0000, RZ, 0xc0, !PT ;  /* 0xffff0000140a7812 */ /* 0x000fe200078ec0ff */
[----:B------:R-:W-:Y:S01]  /*0850*/  FFMA.FTZ R19, R8, R11, R19 ;  /* 0x0000000b08137223 */ /* 0x000fe20000010013 */
[----:B------:R-:W-:Y:S01]  /*0860*/  SHF.L.U32 R11, R21, 0x10, RZ ;  /* 0x00000010150b7819 */ /* 0x000fe200000006ff */
[C---:B------:R-:W-:Y:S01]  /*0870*/  IMAD.U32 R8, R13.reuse, 0x10000, RZ ;  /* 0x000100000d087824 */ /* 0x040fe200078e00ff */
[----:B------:R-:W-:Y:S01]  /*0880*/  LOP3.LUT R12, R13, 0xffff0000, RZ, 0xc0, !PT ;  /* 0xffff00000d0c7812 */ /* 0x000fe200078ec0ff */
[----:B------:R-:W-:Y:S01]  /*0890*/  FFMA.FTZ R9, R9, R10, R19 ;  /* 0x0000000a09097223 */ /* 0x000fe20000010013 */
[----:B------:R-:W-:-:S02]  /*08a0*/  LOP3.LUT R21, R21, 0xffff0000, RZ, 0xc0, !PT ;  /* 0xffff000015157812 */ /* 0x000fc400078ec0ff */
[----:B------:R-:W-:Y:S01]  /*08b0*/  LOP3.LUT R10, R22, 0xffff0000, RZ, 0xc0, !PT ;  /* 0xffff0000160a7812 */ /* 0x000fe200078ec0ff */
[----:B------:R-:W-:Y:S01]  /*08c0*/  FFMA.FTZ R9, R8, R11, R9 ;  /* 0x0000000b08097223 */ /* 0x000fe20000010009 */
[----:B------:R-:W-:Y:S01]  /*08d0*/  SHF.L.U32 R11, R22, 0x10, RZ ;  /* 0x00000010160b7819 */ /* 0x000fe200000006ff */
[----:B------:R-:W-:Y:S02]  /*08e0*/  IMAD.U32 R8, R14, 0x10000, RZ ;  /* 0x000100000e087824 */ /* 0x000fe400078e00ff */
[----:B------:R-:W-:Y:S01]  /*08f0*/  FFMA.FTZ R12, R12, R21, R9 ;  /* 0x000000150c0c7223 */ /* 0x000fe20000010009 */
[----:B------:R-:W-:Y:S02]  /*0900*/  LOP3.LUT R9, R14, 0xffff0000, RZ, 0xc0, !PT ;  /* 0xffff00000e097812 */ /* 0x000fe400078ec0ff */
[----:B------:R-:W-:Y:S01]  /*0910*/  LOP3.LUT R14, R15, 0xffff0000, RZ, 0xc0, !PT ;  /* 0xffff00000f0e7812 */ /* 0x000fe200078ec0ff */
[----:B------:R-:W-:Y:S01]  /*0920*/  FFMA.FTZ R12, R8, R11, R12 ;  /* 0x0000000b080c7223 */ /* 0x000fe2000001000c */
[----:B------:R-:W-:Y:S01]  /*0930*/  SHF.L.U32 R11, R23, 0x10, RZ ;  /* 0x00000010170b7819 */ /* 0x000fe200000006ff */
[----:B------:R-:W-:Y:S01]  /*0940*/  IMAD.U32 R8, R15, 0x10000, RZ ;  /* 0x000100000f087824 */ /* 0x000fe200078e00ff */
[----:B------:R-:W-:Y:S01]  /*0950*/  LOP3.LUT R23, R23, 0xffff0000, RZ, 0xc0, !PT ;  /* 0xffff000017177812 */ /* 0x000fe200078ec0ff */
[----:B------:R-:W-:Y:S01]  /*0960*/  FFMA.FTZ R9, R9, R10, R12 ;  /* 0x0000000a09097223 */ /* 0x000fe2000001000c */
[----:B------:R-:W-:Y:S01]  /*0970*/  LOP3.LUT R10, R29, 0xffff0000, RZ, 0xc0, !PT ;  /* 0xffff00001d0a7812 */ /* 0x000fe200078ec0ff */
[----:B------:R-:W-:-:S02]  /*0980*/  IMAD R15, R3, c[0x0][0x224], R16 ;  /* 0x00008900030f7a24 */ /* 0x000fc400078e0210 */
[----:B------:R-:W-:Y:S01]  /*0990*/  FFMA.FTZ R11, R8, R11, R9 ;  /* 0x0000000b080b7223 */ /* 0x000fe20000010009 */
[----:B------:R-:W-:Y:S01]  /*09a0*/  SHF.L.U32 R9, R28, 0x10, RZ ;  /* 0x000000101c097819 */ /* 0x000fe200000006ff */
[C---:B------:R-:W-:Y:S01]  /*09b0*/  IMAD.U32 R8, R24.reuse, 0x10000, RZ ;  /* 0x0001000018087824 */ /* 0x040fe200078e00ff */
[----:B------:R-:W-:Y:S01]  /*09c0*/  LOP3.LUT R24, R24, 0xffff0000, RZ, 0xc0, !PT ;  /* 0xffff000018187812 */ /* 0x000fe200078ec0ff */
[----:B------:R-:W-:Y:S01]  /*09d0*/  FFMA.FTZ R14, R14, R23, R11 ;  /* 0x000000170e0e7223 */ /* 0x000fe2000001000b */
[----:B------:R-:W-:-:S03]  /*09e0*/  LOP3.LUT R11, R28, 0xffff0000, RZ, 0xc0, !PT ;  /* 0xffff00001c0b7812 */ /* 0x000fc600078ec0ff */
[----:B------:R-:W-:Y:S01]  /*09f0*/  FFMA.FTZ R14, R8, R9, R14 ;  /* 0x00000009080e7223 */ /* 0x000fe2000001000e */
[----:B------:R-:W-:Y:S01]  /*0a00*/  SHF.L.U32 R9, R29, 0x10, RZ ;  /* 0x000000101d097819 */ /* 0x000fe200000006ff */
[C---:B------:R-:W-:Y:S01]  /*0a10*/  IMAD.U32 R8, R25.reuse, 0x10000, RZ ;  /* 0x0001000019087824 */ /* 0x040fe200078e00ff */
[----:B------:R-:W-:Y:S01]  /*0a20*/  LOP3.LUT R25, R25, 0xffff0000, RZ, 0xc0, !PT ;  /* 0xffff000019197812 */ /* 0x000fe200078ec0ff */
[----:B------:R-:W-:-:S04]  /*0a30*/  FFMA.FTZ R11, R24, R11, R14 ;  /* 0x0000000b180b7223 */ /* 0x000fc8000001000e */
        /* <DEDUP_REMOVED lines=10> */
[----:B------:R-:W-:Y:S01]  /*0ae0*/  FFMA.FTZ R11, R26, R11, R10 ;  /* 0x0000000b1a0b7223 */ /* 0x000fe2000001000a */
[----:B------:R-:W-:-:S03]  /*0af0*/  LOP3.LUT R10, R31, 0xffff0000, RZ, 0xc0, !PT ;  /* 0xffff00001f0a7812 */ /* 0x000fc600078ec0ff */
[----:B------:R-:W-:-:S04]  /*0b00*/  FFMA.FTZ R8, R8, R9, R11 ;  /* 0x0000000908087223 */ /* 0x000fc8000001000b */
[----:B------:R-:W-:Y:S02]  /*0b10*/  FFMA.FTZ R10, R27, R10, R8 ;  /* 0x0000000a1b0a7223 */ /* 0x000fe40000010008 */
[----:B------:R-:W-:-:S03]  /*0b20*/  IMAD.SHL.U32 R8, R2, 0x4, RZ ;  /* 0x0000000402087824 */ /* 0x000fc600078e00ff */
[----:B------:R-:W0:Y:S02]  /*0b30*/  SHFL.BFLY PT, R9, R10, 0x2, 0x1f ;  /* 0x0c401f000a097f89 */ /* 0x000e2400000e0000 */
[----:B------:R-:W-:Y:S01]  /*0b40*/  SHF.R.S32.HI R14, RZ, 0x1f, R8 ;  /* 0x0000001fff0e7819 */ /* 0x000fe20000011408 */
[----:B0-----:R-:W-:Y:S02]  /*0b50*/  FADD.FTZ R11, R10, R9 ;  /* 0x000000090a0b7221 */ /* 0x001fe40000010000 */
[----:B------:R-:W-:-:S03]  /*0b60*/  IMAD R9, R0, 0x1800, RZ ;  /* 0x0000180000097824 */ /* 0x000fc600078e02ff */
[----:B------:R-:W0:Y:S02]  /*0b70*/  SHFL.BFLY PT, R12, R11, 0x1, 0x1f ;  /* 0x0c201f000b0c7f89 */ /* 0x000e2400000e0000 */
[----:B------:R-:W-:-:S04]  /*0b80*/  IADD3 R8, P2, R9, R8, RZ ;  /* 0x0000000809087210 */ /* 0x000fc80007f5e0ff */
[----:B------:R-:W-:Y:S01]  /*0b90*/  LEA.HI.X.SX32 R9, R9, R14, 0x1, P2 ;  /* 0x0000000e09097211 */ /* 0x000fe200010f0eff */
[----:B0-----:R-:W-:Y:S01]  /*0ba0*/  FADD.FTZ R14, R11, R12 ;  /* 0x0000000c0b0e7221 */ /* 0x001fe20000010000 */
[----:B------:R-:W-:Y:S05]  /*0bb0*/  @P1 BRA `(.L_x_1231) ;  /* 0x000000f000001947 */ /* 0x000fea0003800000 */
[----:B------:R-:W-:Y:S01]  /*0bc0*/  IADD3 R10, P1, R5, R34, RZ ;  /* 0x00000022050a7210 */ /* 0x000fe20007f3e0ff */
[----:B------:R-:W-:-:S03]  /*0bd0*/  IMAD R12, R4, c[0x0][0x1c8], RZ ;  /* 0x00007200040c7a24 */ /* 0x000fc600078e02ff */
[----:B------:R-:W-:Y:S01]  /*0be0*/  LEA.HI.X.SX32 R11, R5, R35, 0x1, P1 ;  /* 0x00000023050b7211 */ /* 0x000fe200008f0eff */
[C---:B------:R-:W-:Y:S01]  /*0bf0*/  IMAD R13, R3.reuse, c[0x0][0x1cc], R12 ;  /* 0x00007300030d7a24 */ /* 0x040fe200078e020c */
[----:B------:R-:W-:Y:S01]  /*0c00*/  ISETP.GE.AND P1, PT, R34, R7, PT ;  /* 0x000000072200720c */ /* 0x000fe20003f26270 */
[----:B------:R-:W-:Y:S02]  /*0c10*/  IMAD R12, R6, c[0x0][0x1d0], RZ ;  /* 0x00007400060c7a24 */ /* 0x000fe400078e02ff */
[----:B------:R-:W-:Y:S01]  /*0c20*/  IMAD.WIDE.U32 R10, R3, c[0x0][0x1c8], R10 ;  /* 0x00007200030a7a25 */ /* 0x000fe200078e000a */
[----:B------:R-:W-:-:S04]  /*0c30*/  FSEL R7, R14, RZ, !P1 ;  /* 0x000000ff0e077208 */ /* 0x000fc80004800000 */
[----:B------:R-:W-:Y:S01]  /*0c40*/  IADD3 R11, R11, R13, RZ ;  /* 0x0000000d0b0b7210 */ /* 0x000fe20007ffe0ff */
[----:B------:R-:W-:-:S04]  /*0c50*/  IMAD R13, R33, c[0x0][0x1d4], R12 ;  /* 0x00007500210d7a24 */ /* 0x000fc800078e020c */
[----:B------:R-:W-:-:S04]  /*0c60*/  IMAD.WIDE.U32 R10, R33, c[0x0][0x1d0], R10 ;  /* 0x00007400210a7a25 */ /* 0x000fc800078e000a */
[----:B------:R-:W-:Y:S01]  /*0c70*/  IMAD.IADD R11, R11, 0x1, R13 ;  /* 0x000000010b0b7824 */ /* 0x000fe200078e020d */
[----:B------:R-:W-:-:S04]  /*0c80*/  LEA R12, P2, R10, c[0x0][0x1b0], 0x2 ;  /* 0x00006c000a0c7a11 */ /* 0x000fc800078410ff */
[----:B------:R-:W-:-:S05]  /*0c90*/  LEA.HI.X R13, R10, c[0x0][0x1b4], R11, 0x2, P2 ;  /* 0x00006d000a0d7a11 */ /* 0x000fca00010f140b */
[----:B------:R0:W-:Y:S04]  /*0ca0*/  STG.E [R12.64], R7 ;  /* 0x000000070c007986 */ /* 0x0001e8000c101906 */
.L_x_1231:
[----:B------:R-:W-:Y:S05]  /*0cb0*/  BSYNC B0 ;  /* 0x0000000000007941 */ /* 0x000fea0003800000 */
.L_x_1230:
[----:B------:R-:W-:Y:S01]  /*0cc0*/  ULDC UR4, c[0x0][0x168] ;  /* 0x00005a0000047ab9 */ /* 0x000fe20000000800 */
[----:B------:R-:W-:Y:S01]  /*0cd0*/  IMAD.WIDE.U32 R8, R3, c[0x0][0x220], R8 ;  /* 0x0000880003087a25 */ /* 0x000fe200078e0008 */
[----:B------:R-:W-:Y:S01]  /*0ce0*/  UIADD3 UR4, UR4, 0x3f, URZ ;  /* 0x0000003f04047890 */ /* 0x000fe2000fffe03f */
[----:B------:R-:W-:Y:S01]  /*0cf0*/  ISETP.NE.U32.AND P1, PT, RZ, c[0x0][0x238], PT ;  /* 0x00008e00ff007a0c */ /* 0x000fe20003f25070 */
[----:B------:R-:W-:Y:S01]  /*0d00*/  BSSY B0, `(.L_x_1232) ;  /* 0x0000021000007945 */ /* 0x000fe20003800000 */
[----:B------:R-:W-:Y:S01]  /*0d10*/  IMAD R10, R6, c[0x0][0x228], RZ ;  /* 0x00008a00060a7a24 */ /* 0x000fe200078e02ff */
[----:B------:R-:W-:Y:S01]  /*0d20*/  USHF.R.S32.HI UR5, URZ, 0x1f, UR4 ;  /* 0x0000001f3f057899 */ /* 0x000fe20008011404 */
[----:B------:R-:W-:Y:S02]  /*0d30*/  IADD3 R9, R9, R15, RZ ;  /* 0x0000000f09097210 */ /* 0x000fe40007ffe0ff */
[C---:B------:R-:W-:Y:S01]  /*0d40*/  IMAD R11, R33.reuse, c[0x0][0x22c], R10 ;  /* 0x00008b00210b7a24 */ /* 0x040fe200078e020a */
[----:B------:R-:W-:Y:S01]  /*0d50*/  ULEA.HI UR5, UR5, UR4, URZ, 0x6 ;  /* 0x0000000405057291 */ /* 0x000fe2000f8f303f */
[----:B------:R-:W-:Y:S01]  /*0d60*/  ISETP.NE.AND.EX P1, PT, RZ, c[0x0][0x23c], PT, P1 ;  /* 0x00008f00ff007a0c */ /* 0x000fe20003f25310 */
[----:B------:R-:W-:-:S02]  /*0d70*/  IMAD.WIDE.U32 R8, R33, c[0x0][0x228], R8 ;  /* 0x00008a0021087a25 */ /* 0x000fc400078e0008 */
[----:B------:R-:W-:Y:S01]  /*0d80*/  ULOP3.LUT UR5, UR5, 0xffffffc0, URZ, 0xc0, !UPT ;  /* 0xffffffc005057892 */ /* 0x000fe2000f8ec03f */
[----:B------:R-:W-:Y:S01]  /*0d90*/  ISETP.NE.OR P1, PT, R2, RZ, !P1 ;  /* 0x000000ff0200720c */ /* 0x000fe20004f25670 */
[----:B------:R-:W-:Y:S01]  /*0da0*/  IMAD.IADD R9, R9, 0x1, R11 ;  /* 0x0000000109097824 */ /* 0x000fe200078e020b */
[----:B------:R-:W-:-:S03]  /*0db0*/  LEA R10, P2, R8, c[0x0][0x208], 0x2 ;  /* 0x00008200080a7a11 */ /* 0x000fc600078410ff */
[----:B0-----:R-:W-:Y:S02]  /*0dc0*/  IADD3 R7, -R5, UR5, RZ ;  /* 0x0000000505077c10 */ /* 0x001fe4000fffe1ff */
[----:B------:R-:W-:Y:S02]  /*0dd0*/  LEA.HI.X R11, R8, c[0x0][0x20c], R9, 0x2, P2 ;  /* 0x00008300080b7a11 */ /* 0x000fe400010f1409 */
[----:B------:R-:W-:-:S13]  /*0de0*/  ISETP.GE.OR P0, PT, R2, R7, P0 ;  /* 0x000000070200720c */ /* 0x000fda0000706670 */
[----:B------:R-:W-:Y:S05]  /*0df0*/  @P0 BRA `(.L_x_1233) ;  /* 0x0000011000000947 */ /* 0x000fea0003800000 */
[----:B------:R-:W-:Y:S01]  /*0e00*/  SHF.R.S32.HI R12, RZ, 0x1f, R2 ;  /* 0x0000001fff0c7819 */ /* 0x000fe20000011402 */
[----:B------:R-:W-:Y:S01]  /*0e10*/  IMAD R4, R4, c[0x0][0x1f8], RZ ;  /* 0x00007e0004047a24 */ /* 0x000fe200078e02ff */
[----:B------:R-:W-:Y:S01]  /*0e20*/  IADD3 R8, P0, R5, R2, RZ ;  /* 0x0000000205087210 */ /* 0x000fe20007f1e0ff */
[----:B------:R-:W-:Y:S02]  /*0e30*/  IMAD R6, R6, c[0x0][0x200], RZ ;  /* 0x0000800006067a24 */ /* 0x000fe400078e02ff */
[----:B------:R-:W-:Y:S01]  /*0e40*/  IMAD R7, R3, c[0x0][0x1fc], R4 ;  /* 0x00007f0003077a24 */ /* 0x000fe200078e0204 */
[----:B------:R-:W-:Y:S01]  /*0e50*/  LEA.HI.X.SX32 R9, R5, R12, 0x1, P0 ;  /* 0x0000000c05097211 */ /* 0x000fe200000f0eff */
[C---:B------:R-:W-:Y:S01]  /*0e60*/  FMUL.FTZ R2, R32.reuse, 1.4426950216293334961 ;  /* 0x3fb8aa3b20027820 */ /* 0x040fe20000410000 */
[----:B------:R-:W-:-:S03]  /*0e70*/  FSETP.NEU.FTZ.AND P0, PT, R32, -INF , PT ;  /* 0xff8000002000780b */ /* 0x000fc60003f1d000 */
[----:B------:R-:W-:-:S05]  /*0e80*/  IMAD.WIDE.U32 R4, R3, c[0x0][0x1f8], R8 ;  /* 0x00007e0003047a25 */ /* 0x000fca00078e0008 */
[----:B------:R-:W-:Y:S01]  /*0e90*/  IADD3 R5, R5, R7, RZ ;  /* 0x0000000705057210 */ /* 0x000fe20007ffe0ff */
[----:B------:R-:W-:-:S04]  /*0ea0*/  IMAD R7, R33, c[0x0][0x204], R6 ;  /* 0x0000810021077a24 */ /* 0x000fc800078e0206 */
[----:B------:R-:W-:-:S04]  /*0eb0*/  IMAD.WIDE.U32 R4, R33, c[0x0][0x200], R4 ;  /* 0x0000800021047a25 */ /* 0x000fc800078e0004 */
[----:B------:R-:W-:Y:S01]  /*0ec0*/  IMAD.IADD R5, R5, 0x1, R7 ;  /* 0x0000000105057824 */ /* 0x000fe200078e0207 */
[----:B------:R-:W-:-:S04]  /*0ed0*/  LEA R6, P2, R4, c[0x0][0x1f0], 0x2 ;  /* 0x00007c0004067a11 */ /* 0x000fc800078410ff */
[----:B------:R-:W-:Y:S02]  /*0ee0*/  LEA.HI.X R7, R4, c[0x0][0x1f4], R5, 0x2, P2 ;  /* 0x00007d0004077a11 */ /* 0x000fe400010f1405 */
[----:B------:R-:W-:-:S05]  /*0ef0*/  FSEL R5, R2, RZ, P0 ;  /* 0x000000ff02057208 */ /* 0x000fca0000000000 */
[----:B------:R0:W-:Y:S02]  /*0f00*/  STG.E [R6.64], R5 ;  /* 0x0000000506007986 */ /* 0x0001e4000c101906 */
.L_x_1233:
[----:B------:R-:W-:Y:S05]  /*0f10*/  BSYNC B0 ;  /* 0x0000000000007941 */ /* 0x000fea0003800000 */
.L_x_1232:
[----:B------:R1:W-:Y:S04]  /*0f20*/  STG.E.128 [R10.64], RZ ;  /* 0x000000ff0a007986 */ /* 0x0003e8000c101d06 */
[----:B------:R1:W-:Y:S04]  /*0f30*/  STG.E.128 [R10.64+0x1000], RZ ;  /* 0x001000ff0a007986 */ /* 0x0003e8000c101d06 */
[----:B------:R1:W-:Y:S04]  /*0f40*/  STG.E.128 [R10.64+0x2000], RZ ;  /* 0x002000ff0a007986 */ /* 0x0003e8000c101d06 */
[----:B------:R1:W-:Y:S04]  /*0f50*/  STG.E.128 [R10.64+0x3000], RZ ;  /* 0x003000ff0a007986 */ /* 0x0003e8000c101d06 */
[----:B------:R1:W-:Y:S04]  /*0f60*/  STG.E.128 [R10.64+0x4000], RZ ;  /* 0x004000ff0a007986 */ /* 0x0003e8000c101d06 */
[----:B------:R1:W-:Y:S01]  /*0f70*/  STG.E.128 [R10.64+0x5000], RZ ;  /* 0x005000ff0a007986 */ /* 0x0003e2000c101d06 */
[----:B------:R-:W-:Y:S05]  /*0f80*/  @P1 EXIT ;  /* 0x000000000000194d */ /* 0x000fea0003800000 */
[----:B------:R-:W-:Y:S01]  /*0f90*/  HFMA2.MMA R2, -RZ, RZ, 0, 2.384185791015625e-07 ;  /* 0x00000004ff027435 */ /* 0x000fe200000001ff */
[----:B------:R-:W-:-:S04]  /*0fa0*/  IMAD R0, R0, c[0x0][0x230], R33 ;  /* 0x00008c0000007a24 */ /* 0x000fc800078e0221 */
[----:B------:R-:W-:-:S05]  /*0fb0*/  IMAD R3, R0, c[0x0][0x170], R3 ;  /* 0x00005c0000037a24 */ /* 0x000fca00078e0203 */
[----:B------:R-:W-:-:S05]  /*0fc0*/  IMAD.WIDE R2, R3, R2, c[0x0][0x238] ;  /* 0x00008e0003027625 */ /* 0x000fca00078e0202 */
[----:B------:R-:W-:Y:S01]  /*0fd0*/  STG.E [R2.64], RZ ;  /* 0x000000ff02007986 */ /* 0x000fe2000c101906 */
[----:B------:R-:W-:Y:S05]  /*0fe0*/  EXIT ;  /* 0x000000000000794d */ /* 0x000fea0003800000 */
.L_x_1234:
        /* <DEDUP_REMOVED lines=9> */
.L_x_1436:


//--------------------- .text._ZN7cutlass13device_kernelIN5flash19enable_sm80_to_sm89INS1_16FlashAttnBwdSm80INS1_25CollectiveMainloopBwdSm80ILi2ELi2EN4cute5tupleIJNS5_1CILi64EEENS7_ILi128EEENS7_ILi96EEEEEENS_10bfloat16_tEfNS_4arch4Sm80ELb1ELb0ELb1ELb1ELb0ELb0ELb0ELb0ELi2ELi2ELi4ELi2ELb0EEENS1_21CollectiveEpilogueBwdISB_SC_SE_Li256ELb1ELb0ELi2EEENS1_25SingleTileBwdLPTSchedulerILb1ELi128ELb0EEEEEEEEEvNT_6ParamsE --------------------------
	.section	.text._ZN7cutlass13device_kernelIN5flash19enable_sm80_to_sm89INS1_16FlashAttnBwdSm80INS1_25CollectiveMainloopBwdSm80ILi2ELi2EN4cute5tupleIJNS5_1CILi64EEENS7_ILi128EEENS7_ILi96EEEEEENS_10bfloat16_tEfNS_4arch4Sm80ELb1ELb0ELb1ELb1ELb0ELb0ELb0ELb0ELi2ELi2ELi4ELi2ELb0EEENS1_21CollectiveEpilogueBwdISB_SC_SE_Li256ELb1ELb0ELi2EEENS1_25SingleTileBwdLPTSchedulerILb1ELi128ELb0EEEEEEEEEvNT_6ParamsE,"ax",@progbits
	.sectioninfo	@"SHI_REGISTERS=251"
	.align	128
.text._ZN7cutlass13device_kernelIN5flash19enable_sm80_to_sm89INS1_16FlashAttnBwdSm80INS1_25CollectiveMainloopBwdSm80ILi2ELi2EN4cute5tupleIJNS5_1CILi64EEENS7_ILi128EEENS7_ILi96EEEEEENS_10bfloat16_tEfNS_4arch4Sm80ELb1ELb0ELb1ELb1ELb0ELb0ELb0ELb0ELi2ELi2ELi4ELi2ELb0EEENS1_21CollectiveEpilogueBwdISB_SC_SE_Li256ELb1ELb0ELi2EEENS1_25SingleTileBwdLPTSchedulerILb1ELi128ELb0EEEEEEEEEvNT_6ParamsE:
        .type           _ZN7cutlass13device_kernelIN5flash19enable_sm80_to_sm89INS1_16FlashAttnBwdSm80INS1_25CollectiveMainloopBwdSm80ILi2ELi2EN4cute5tupleIJNS5_1CILi64EEENS7_ILi128EEENS7_ILi96EEEEEENS_10bfloat16_tEfNS_4arch4Sm80ELb1ELb0ELb1ELb1ELb0ELb0ELb0ELb0ELi2ELi2ELi4ELi2ELb0EEENS1_21CollectiveEpilogueBwdISB_SC_SE_Li256ELb1ELb0ELi2EEENS1_25SingleTileBwdLPTSchedulerILb1ELi128ELb0EEEEEEEEEvNT_6ParamsE,@function
        .size           _ZN7cutlass13device_kernelIN5flash19enable_sm80_to_sm89INS1_16FlashAttnBwdSm80INS1_25CollectiveMainloopBwdSm80ILi2ELi2EN4cute5tupleIJNS5_1CILi64EEENS7_ILi128EEENS7_ILi96EEEEEENS_10bfloat16_tEfNS_4arch4Sm80ELb1ELb0ELb1ELb1ELb0ELb0ELb0ELb0ELi2ELi2ELi4ELi2ELb0EEENS1_21CollectiveEpilogueBwdISB_SC_SE_Li256ELb1ELb0ELi2EEENS1_25SingleTileBwdLPTSchedulerILb1ELi128ELb0EEEEEEEEEvNT_6ParamsE,(.L_x_1437 - _ZN7cutlass13device_kernelIN5flash19enable_sm80_to_sm89INS1_16FlashAttnBwdSm80INS1_25CollectiveMainloopBwdSm80ILi2ELi2EN4cute5tupleIJNS5_1CILi64EEENS7_ILi128EEENS7_ILi96EEEEEENS_10bfloat16_tEfNS_4arch4Sm80ELb1ELb0ELb1ELb1ELb0ELb0ELb0ELb0ELi2ELi2ELi4ELi2ELb0EEENS1_21CollectiveEpilogueBwdISB_SC_SE_Li256ELb1ELb0ELi2EEENS1_25SingleTileBwdLPTSchedulerILb1ELi128ELb0EEEEEEEEEvNT_6ParamsE)
        .other          _ZN7cutlass13device_kernelIN5flash19enable_sm80_to_sm89INS1_16FlashAttnBwdSm80INS1_25CollectiveMainloopBwdSm80ILi2ELi2EN4cute5tupleIJNS5_1CILi64EEENS7_ILi128EEENS7_ILi96EEEEEENS_10bfloat16_tEfNS_4arch4Sm80ELb1ELb0ELb1ELb1ELb0ELb0ELb0ELb0ELi2ELi2ELi4ELi2ELb0EEENS1_21CollectiveEpilogueBwdISB_SC_SE_Li256ELb1ELb0ELi2EEENS1_25SingleTileBwdLPTSchedulerILb1ELi128ELb0EEEEEEEEEvNT_6ParamsE,@"STO_CUDA_ENTRY STV_DEFAULT"
_ZN7cutlass13device_kernelIN5flash19enable_sm80_to_sm89INS1_16FlashAttnBwdSm80INS1_25CollectiveMainloopBwdSm80ILi2ELi2EN4cute5tupleIJNS5_1CILi64EEENS7_ILi128EEENS7_ILi96EEEEEENS_10bfloat16_tEfNS_4arch4Sm80ELb1ELb0ELb1ELb1ELb0ELb0ELb0ELb0ELi2ELi2ELi4ELi2ELb0EEENS1_21CollectiveEpilogueBwdISB_SC_SE_Li256ELb1ELb0ELi2EEENS1_25SingleTileBwdLPTSchedulerILb1ELi128ELb0EEEEEEEEEvNT_6ParamsE:
[----:B------:R-:W-:Y:S02]  /*0000*/  MOV R1, c[0x0][0x28] ;  /* 0x00000a0000017a02 */ /* 0x000fe40000000f00 */
[----:B------:R-:W1:Y:S01]  /*0010*/  S2R R2, SR_TID.X ;  /* 0x0000000000027919 */ /* 0x000e620000002100 */
[----:B------:R-:W2:Y:S01]  /*0020*/  S2UR UR4, SR_CTAID.X ;  /* 0x00000000000479c3 */ /* 0x000ea20000002500 */
[----:B------:R-:W-:Y:S01]  /*0030*/  ULDC.64 UR14, c[0x0][0x118] ;  /* 0x00004600000e7ab9 */ /* 0x000fe20000000a00 */
        /* <DEDUP_REMOVED lines=26> */
.L_x_1236:
        /* <DEDUP_REMOVED lines=8> */
.L_x_1237:
        /* <DEDUP_REMOVED lines=22> */
.L_x_1238:
        /* <DEDUP_REMOVED lines=14> */
.L_x_1240:
[----:B------:R-:W-:Y:S02]  /*04a0*/  ULDC UR5, c[0x0][0x3d4] ;  /* 0x0000f50000057ab9 */ /* 0x000fe40000000800 */
.L_x_1239:
[----:B------:R-:W-:-:S04]  /*04b0*/  UIADD3 UR5, UR5, 0x7f, URZ ;  /* 0x0000007f05057890 */ /* 0x000fc8000fffe03f */
[----:B------:R-:W-:-:S04]  /*04c0*/  USHF.R.S32.HI UR4, URZ, 0x1f, UR5 ;  /* 0x0000001f3f047899 */ /* 0x000fc80008011405 */
[----:B------:R-:W-:-:S04]  /*04d0*/  ULEA.HI UR4, UR4, UR5, URZ, 0x7 ;  /* 0x0000000504047291 */ /* 0x000fc8000f8f383f */
[----:B------:R-:W-:-:S04]  /*04e0*/  USHF.R.S32.HI UR4, URZ, 0x7, UR4 ;  /* 0x000000073f047899 */ /* 0x000fc80008011404 */
[----:B------:R-:W-:-:S04]  /*04f0*/  UISETP.GE.AND UP0, UPT, UR13, UR4, UPT ;  /* 0x000000040d00728c */ /* 0x000fc8000bf06270 */
[----:B------:R-:W-:Y:S01]  /*0500*/  USEL UR11, UR11, 0xffffffff, !UP0 ;  /* 0xffffffff0b0b7887 */ /* 0x000fe2000c000000 */
[----:B------:R-:W-:Y:S05]  /*0510*/  BRA `(.L_x_1241) ;  /* 0x0000049000007947 */ /* 0x000fea0003800000 */
.L_x_1235:
        /* <DEDUP_REMOVED lines=22> */
.L_x_1242:
        /* <DEDUP_REMOVED lines=8> */
.L_x_1243:
        /* <DEDUP_REMOVED lines=22> */
.L_x_1244:
        /* <DEDUP_REMOVED lines=14> */
.L_x_1246:
[----:B------:R-:W-:Y:S02]  /*0940*/  ULDC UR5, c[0x0][0x3d4] ;  /* 0x0000f50000057ab9 */ /* 0x000fe40000000800 */
.L_x_1245:
[----:B------:R-:W-:-:S04]  /*0950*/  UIADD3 UR5, UR5, 0x7f, URZ ;  /* 0x0000007f05057890 */ /* 0x000fc8000fffe03f */
[----:B------:R-:W-:-:S04]  /*0960*/  USHF.R.S32.HI UR4, URZ, 0x1f, UR5 ;  /* 0x0000001f3f047899 */ /* 0x000fc80008011405 */
[----:B------:R-:W-:-:S04]  /*0970*/  ULEA.HI UR4, UR4, UR5, URZ, 0x7 ;  /* 0x0000000504047291 */ /* 0x000fc8000f8f383f */
[----:B------:R-:W-:-:S04]  /*0980*/  USHF.R.S32.HI UR4, URZ, 0x7, UR4 ;  /* 0x000000073f047899 */ /* 0x000fc80008011404 */
[----:B------:R-:W-:-:S04]  /*0990*/  UISETP.GE.AND UP0, UPT, UR13, UR4, UPT ;  /* 0x000000040d00728c */ /* 0x000fc8000bf06270 */
[----:B------:R-:W-:-:S06]  /*09a0*/  USEL UR11, UR11, 0xffffffff, !UP0 ;  /* 0xffffffff0b0b7887 */ /* 0x000fcc000c000000 */
.L_x_1241:
        /* <DEDUP_REMOVED lines=23> */
[----:B------:R-:W3:Y:S01]  /*0b20*/  @P0 LDG.E R4, [R10.64] ;  /* 0x0000000e0a040981 */ /* 0x000ee2000c1e1900 */
[----:B------:R-:W-:Y:S01]  /*0b30*/  IMAD.MOV.U32 R5, RZ, RZ, RZ ;  /* 0x000000ffff057224 */ /* 0x000fe200078e00ff */
[----:B------:R-:W-:-:S03]  /*0b40*/  UISETP.NE.AND.EX UP1, UPT, URZ, UR5, UPT, UP1 ;  /* 0x000000053f00728c */ /* 0x000fc6000bf25310 */
[----:B------:R-:W-:Y:S01]  /*0b50*/  ULDC.64 UR4, c[0x0][0x2d0] ;  /* 0x0000b40000047ab9 */ /* 0x000fe20000000a00 */
[----:B------:R1:W5:Y:S01]  /*0b60*/  @P2 LDG.E R3, [R8.64] ;  /* 0x0000000e08032981 */ /* 0x000362000c1e1900 */
[----:B------:R-:W-:Y:S01]  /*0b70*/  UIMAD.WIDE UR4, UR11, UR6, UR4 ;  /* 0x000000060b0472a5 */ /* 0x000fe2000f8e0204 */
[----:B------:R-:W-:-:S05]  /*0b80*/  PLOP3.LUT P1, PT, PT, PT, UP1, 0x80, 0x0 ;  /* 0x000000000000781c */ /* 0x000fca0003f2f018 */
[----:B------:R-:W-:Y:S01]  /*0b90*/  MOV R6, UR4 ;  /* 0x0000000400067c02 */ /* 0x000fe20008000f00 */
[----:B------:R-:W-:-:S07]  /*0ba0*/  IMAD.U32 R7, RZ, RZ, UR5 ;  /* 0x00000005ff077e24 */ /* 0x000fce000f8e00ff */
[----:B------:R1:W5:Y:S01]  /*0bb0*/  @P1 LDG.E R5, [R6.64] ;  /* 0x0000000e06051981 */ /* 0x000362000c1e1900 */
[----:B------:R-:W-:Y:S02]  /*0bc0*/  ULDC UR10, c[0x0][0x168] ;  /* 0x00005a00000a7ab9 */ /* 0x000fe40000000800 */
[----:B------:R-:W-:Y:S02]  /*0bd0*/  UMOV UR7, URZ ;  /* 0x0000003f00077c82 */ /* 0x000fe40008000000 */
[----:B------:R-:W-:Y:S01]  /*0be0*/  ULDC UR9, c[0x0][0x198] ;  /* 0x0000660000097ab9 */ /* 0x000fe20000000800 */
[----:B--2---:R-:W2:Y:S02]  /*0bf0*/  @P2 R2UR UR5, R0 ;  /* 0x00000000000523c2 */ /* 0x004ea400000e0000 */
[----:B--2---:R-:W-:-:S04]  /*0c00*/  @UP2 ULEA UR5, UR11, UR5, 0x6 ;  /* 0x000000050b052291 */ /* 0x004fc8000f8e303f */
[----:B------:R-:W-:-:S04]  /*0c10*/  @UP2 USHF.R.S32.HI UR4, URZ, 0x1f, UR5 ;  /* 0x0000001f3f042899 */ /* 0x000fc80008011405 */
[----:B------:R-:W-:Y:S01]  /*0c20*/  @UP2 ULEA.HI UR4, UR4, UR5, URZ, 0x6 ;  /* 0x0000000504042291 */ /* 0x000fe2000f8f303f */
[----:B---3--:R1:W2:Y:S03]  /*0c30*/  @P0 R2UR UR10, R4 ;  /* 0x00000000040a03c2 */ /* 0x0082a600000e0000 */
[----:B------:R-:W-:Y:S01]  /*0c40*/  @UP2 ULOP3.LUT UR7, UR4, 0xffffffc0, URZ, 0xc0, !UPT ;  /* 0xffffffc004072892 */ /* 0x000fe2000f8ec03f */
[----:B------:R-:W-:Y:S06]  /*0c50*/  @P0 BRA `(.L_x_1247) ;  /* 0x0000006000000947 */ /* 0x000fec0003800000 */
[----:B------:R-:W-:Y:S05]  /*0c60*/  @!P2 BRA `(.L_x_1247) ;  /* 0x000000500000a947 */ /* 0x000fea0003800000 */
[----:B------:R-:W3:Y:S04]  /*0c70*/  LDG.E R0, [R8.64] ;  /* 0x0000000e08007981 */ /* 0x000ee8000c1e1900 */
[----:B-1----:R-:W4:Y:S01]  /*0c80*/  LDG.E R4, [R8.64+0x4] ;  /* 0x0000040e08047981 */ /* 0x002f22000c1e1900 */
[----:B--23--:R-:W1:Y:S08]  /*0c90*/  R2UR UR10, R0 ;  /* 0x00000000000a73c2 */ /* 0x00ce7000000e0000 */
[----:B----4-:R-:W1:Y:S02]  /*0ca0*/  R2UR UR4, R4 ;  /* 0x00000000040473c2 */ /* 0x010e6400000e0000 */
[----:B-1----:R-:W-:-:S06]  /*0cb0*/  UIADD3 UR10, -UR10, UR4, URZ ;  /* 0x000000040a0a7290 */ /* 0x002fcc000fffe13f */
.L_x_1247:
[----:B------:R-:W-:-:S04]  /*0cc0*/  ISETP.NE.U32.AND P0, PT, RZ, c[0x0][0x2e0], PT ;  /* 0x0000b800ff007a0c */ /* 0x000fc80003f05070 */
[----:B------:R-:W-:-:S13]  /*0cd0*/  ISETP.NE.AND.EX P0, PT, RZ, c[0x0][0x2e4], PT, P0 ;  /* 0x0000b900ff007a0c */ /* 0x000fda0003f05300 */
[----:B------:R-:W-:Y:S05]  /*0ce0*/  @!P0 BRA `(.L_x_1248) ;  /* 0x0000007000008947 */ /* 0x000fea0003800000 */
[----:B------:R-:W-:Y:S02]  /*0cf0*/  ULDC.64 UR4, c[0x0][0x2e0] ;  /* 0x0000b80000047ab9 */ /* 0x000fe40000000a00 */
[----:B------:R-:W-:-:S06]  /*0d00*/  UIMAD.WIDE UR4, UR11, UR6, UR4 ;  /* 0x000000060b0472a5 */ /* 0x000fcc000f8e0204 */
[----:B-1----:R-:W-:Y:S02]  /*0d10*/  MOV R6, UR4 ;  /* 0x0000000400067c02 */ /* 0x002fe40008000f00 */
[----:B------:R-:W-:-:S05]  /*0d20*/  MOV R7, UR5 ;  /* 0x0000000500077c02 */ /* 0x000fca0008000f00 */
[----:B------:R-:W3:Y:S02]  /*0d30*/  LDG.E R6, [R6.64] ;  /* 0x0000000e06067981 */ /* 0x000ee4000c1e1900 */
[----:B---3--:R1:W3:Y:S01]  /*0d40*/  R2UR UR9, R6 ;  /* 0x00000000060973c2 */ /* 0x0082e200000e0000 */
[----:B------:R-:W-:Y:S05]  /*0d50*/  BRA `(.L_x_1249) ;  /* 0x0000006000007947 */ /* 0x000fea0003800000 */
.L_x_1248:
[----:B------:R-:W-:Y:S05]  /*0d60*/  @!P1 BRA `(.L_x_1249) ;  /* 0x0000005000009947 */ /* 0x000fea0003800000 */
[----:B------:R-:W3:Y:S04]  /*0d70*/  LDG.E R0, [R6.64] ;  /* 0x0000000e06007981 */ /* 0x000ee8000c1e1900 */
[----:B-1----:R-:W4:Y:S01]  /*0d80*/  LDG.E R4, [R6.64+0x4] ;  /* 0x0000040e06047981 */ /* 0x002f22000c1e1900 */
[----:B---3--:R-:W1:Y:S08]  /*0d90*/  R2UR UR9, R0 ;  /* 0x00000000000973c2 */ /* 0x008e7000000e0000 */
[----:B----4-:R-:W1:Y:S02]  /*0da0*/  R2UR UR4, R4 ;  /* 0x00000000040473c2 */ /* 0x010e6400000e0000 */
[----:B-1----:R-:W-:-:S06]  /*0db0*/  UIADD3 UR9, -UR9, UR4, URZ ;  /* 0x0000000409097290 */ /* 0x002fcc000fffe13f */
.L_x_1249:
[----:B------:R-:W-:Y:S01]  /*0dc0*/  USHF.L.U32 UR16, UR13, 0x7, URZ ;  /* 0x000000070d107899 */ /* 0x000fe2000800063f */
[----:B------:R-:W-:Y:S01]  /*0dd0*/  PLOP3.LUT P1, PT, PT, PT, PT, 0x80, 0x0 ;  /* 0x000000000000781c */ /* 0x000fe20003f2f070 */
[----:B------:R-:W-:Y:S01]  /*0de0*/  ULDC UR4, c[0x0][0x2a4] ;  /* 0x0000a90000047ab9 */ /* 0x000fe20000000800 */
[----:B------:R-:W-:Y:S01]  /*0df0*/  CS2R R126, SRZ ;  /* 0x00000000007e7805 */ /* 0x000fe2000001ff00 */
[----:B--23--:R-:W-:Y:S01]  /*0e00*/  UIADD3 UR6, UR16, UR10, -UR9 ;  /* 0x0000000a10067290 */ /* 0x00cfe2000fffe809 */
        /* <DEDUP_REMOVED lines=61> */
[--C-:B------:R-:W-:Y:S01]  /*11e0*/  SHF.R.S32.HI R23, RZ, 0x1f, R2.reuse ;  /* 0x0000001fff177819 */ /* 0x100fe20000011402 */
[----:B------:R-:W-:Y:S01]  /*11f0*/  USHF.R.S32.HI UR21, URZ, 0x1f, UR12 ;  /* 0x0000001f3f157899 */ /* 0x000fe2000801140c */
[C---:B------:R-:W-:Y:S01]  /*1200*/  IMAD.SHL.U32 R191, R2.reuse, 0x4, RZ ;  /* 0x0000000402bf7824 */ /* 0x040fe200078e00ff */
[----:B------:R-:W-:Y:S01]  /*1210*/  UISETP.NE.AND UP0, UPT, UR4, 0x1, UPT ;  /* 0x000000010400788c */ /* 0x000fe2000bf05270 */
[-C--:B------:R-:W-:Y:S01]  /*1220*/  LEA.HI R17, R23, R2.reuse, RZ, 0x2 ;  /* 0x0000000217117211 */ /* 0x080fe200078f10ff */
[----:B------:R-:W-:Y:S01]  /*1230*/  UIMAD.WIDE.U32 UR22, UR12, UR5, URZ ;  /* 0x000000050c1672a5 */ /* 0x000fe2000f8e003f */
[----:B-1----:R-:W-:Y:S01]  /*1240*/  SHF.R.S32.HI R7, RZ, 0x1f, R2 ;  /* 0x0000001fff077819 */ /* 0x002fe20000011402 */
[----:B------:R-:W-:Y:S01]  /*1250*/  UIMAD UR17, UR7, 0x60, URZ ;  /* 0x00000060071178a4 */ /* 0x000fe2000f8e023f */
[----:B------:R-:W-:Y:S01]  /*1260*/  IADD3 R8, P1, R191, UR7, RZ ;  /* 0x00000007bf087c10 */ /* 0x000fe2000ff3e0ff */
[----:B------:R-:W-:Y:S01]  /*1270*/  ULDC.64 UR4, c[0x0][0x270] ;  /* 0x00009c0000047ab9 */ /* 0x000fe20000000a00 */
[----:B------:R-:W-:Y:S01]  /*1280*/  SHF.R.S32.HI R192, RZ, 0x2, R17 ;  /* 0x00000002ffc07819 */ /* 0x000fe20000011411 */
[----:B------:R-:W-:Y:S01]  /*1290*/  UIMAD UR4, UR21, UR4, URZ ;  /* 0x00000004150472a4 */ /* 0x000fe2000f8e023f */
[----:B------:R-:W-:Y:S01]  /*12a0*/  IMAD.U32 R206, RZ, RZ, UR12 ;  /* 0x0000000cffce7e24 */ /* 0x000fe2000f8e00ff */
[----:B------:R-:W-:Y:S01]  /*12b0*/  IADD3 R6, P0, R2, UR17, RZ ;  /* 0x0000001102067c10 */ /* 0x000fe2000ff1e0ff */
[----:B------:R-:W-:Y:S01]  /*12c0*/  IMAD.U32 R0, RZ, RZ, UR17 ;  /* 0x00000011ff007e24 */ /* 0x000fe2000f8e00ff */
[----:B------:R-:W-:Y:S01]  /*12d0*/  UIMAD UR17, UR12, UR5, UR4 ;  /* 0x000000050c1172a4 */ /* 0x000fe2000f8e0204 */
[----:B------:R-:W-:Y:S01]  /*12e0*/  SHF.R.S32.HI R4, RZ, 0x1f, R192 ;  /* 0x0000001fff047819 */ /* 0x000fe200000114c0 */
[----:B------:R-:W-:Y:S01]  /*12f0*/  USHF.R.S32.HI UR6, URZ, 0x1f, UR7 ;  /* 0x0000001f3f067899 */ /* 0x000fe20008011407 */
[----:B------:R-:W-:Y:S01]  /*1300*/  IMAD.U32 R194, RZ, RZ, UR12 ;  /* 0x0000000cffc27e24 */ /* 0x000fe2000f8e00ff */
[----:B------:R-:W-:Y:S01]  /*1310*/  ULDC.64 UR4, c[0x0][0x288] ;  /* 0x0000a20000047ab9 */ /* 0x000fe20000000a00 */
[----:B------:R-:W-:Y:S01]  /*1320*/  LEA.HI.X.SX32 R7, R0, R7, 0x1, P0 ;  /* 0x0000000700077211 */ /* 0x000fe200000f0eff */
[----:B------:R-:W-:Y:S01]  /*1330*/  UIMAD UR4, UR21, UR4, URZ ;  /* 0x00000004150472a4 */ /* 0x000fe2000f8e023f */
[----:B------:R-:W-:Y:S01]  /*1340*/  LEA.HI R24, R23, R2, RZ, 0x3 ;  /* 0x0000000217187211 */ /* 0x000fe200078f18ff */
[----:B------:R-:W-:Y:S01]  /*1350*/  UMOV UR24, UR12 ;  /* 0x0000000c00187c82 */ /* 0x000fe20008000000 */
[----:B------:R-:W-:Y:S01]  /*1360*/  LEA.HI.X.SX32 R9, R191, UR6, 0x1, P1 ;  /* 0x00000006bf097c11 */ /* 0x000fe200088f0eff */
[----:B------:R-:W-:Y:S01]  /*1370*/  UIMAD UR20, UR12, UR5, UR4 ;  /* 0x000000050c1472a4 */ /* 0x000fe2000f8e0204 */
[----:B-----5:R-:W-:Y:S01]  /*1380*/  IADD3 R31, P1, R192, R3, RZ ;  /* 0x00000003c01f7210 */ /* 0x020fe20007f3e0ff */
[----:B------:R-:W-:Y:S01]  /*1390*/  IMAD.WIDE.U32 R194, R194, c[0x0][0x238], R6 ;  /* 0x00008e00c2c27a25 */ /* 0x000fe200078e0006 */
[----:B------:R-:W-:Y:S01]  /*13a0*/  ULDC.64 UR4, c[0x0][0x238] ;  /* 0x00008e0000047ab9 */ /* 0x000fe20000000a00 */
[----:B------:R-:W-:Y:S01]  /*13b0*/  IADD3 R6, P0, R192, R5, RZ ;  /* 0x00000005c0067210 */ /* 0x000fe20007f1e0ff */
[----:B------:R-:W-:Y:S01]  /*13c0*/  UIMAD UR4, UR21, UR4, URZ ;  /* 0x00000004150472a4 */ /* 0x000fe2000f8e023f */
[-C--:B------:R-:W-:Y:S01]  /*13d0*/  LEA.HI.X.SX32 R0, R3, R4.reuse, 0x1, P1 ;  /* 0x0000000403007211 */ /* 0x080fe200008f0eff */
[----:B------:R-:W-:Y:S01]  /*13e0*/  IMAD.WIDE.U32 R206, R206, c[0x0][0x270], R8 ;  /* 0x00009c00cece7a25 */ /* 0x000fe200078e0008 */
[----:B------:R-:W-:Y:S01]  /*13f0*/  LOP3.LUT R3, R17, 0xfffffffc, RZ, 0xc0, !PT ;  /* 0xfffffffc11037812 */ /* 0x000fe200078ec0ff */
[----:B------:R-:W-:Y:S01]  /*1400*/  UIMAD UR18, UR12, UR5, UR4 ;  /* 0x000000050c1272a4 */ /* 0x000fe2000f8e0204 */
[----:B------:R-:W-:Y:S01]  /*1410*/  LEA.HI.X.SX32 R7, R5, R4, 0x1, P0 ;  /* 0x0000000405077211 */ /* 0x000fe200000f0eff */
[----:B------:R-:W-:Y:S01]  /*1420*/  ULDC.64 UR6, c[0x0][0x1e0] ;  /* 0x0000780000067ab9 */ /* 0x000fe20000000a00 */
[----:B------:R-:W-:Y:S01]  /*1430*/  IADD3 R207, R207, UR17, RZ ;  /* 0x00000011cfcf7c10 */ /* 0x000fe2000fffe0ff */
[----:B------:R-:W-:Y:S01]  /*1440*/  ULDC UR4, c[0x0][0x250] ;  /* 0x0000940000047ab9 */ /* 0x000fe20000000800 */
[----:B------:R-:W-:Y:S01]  /*1450*/  IMAD.IADD R34, R2, 0x1, -R3 ;  /* 0x0000000102227824 */ /* 0x000fe200078e0a03 */
[----:B------:R-:W-:Y:S01]  /*1460*/  @UP0 USHF.R.U32.HI UR24, URZ, UR4, UR23 ;  /* 0x000000043f180299 */ /* 0x000fe20008011617 */
[----:B------:R-:W-:Y:S01]  /*1470*/  IMAD.SHL.U32 R3, R24, 0x8, RZ ;  /* 0x0000000818037824 */ /* 0x000fe200078e00ff */
[----:B------:R-:W-:Y:S01]  /*1480*/  IADD3 R195, R195, UR18, RZ ;  /* 0x00000012c3c37c10 */ /* 0x000fe2000fffe0ff */
[----:B------:R-:W-:Y:S01]  /*1490*/  IMAD.SHL.U32 R14, R34, 0x8, RZ ;  /* 0x00000008220e7824 */ /* 0x000fe200078e00ff */
[----:B------:R-:W-:Y:S01]  /*14a0*/  USHF.R.S32.HI UR17, URZ, 0x1f, UR24 ;  /* 0x0000001f3f117899 */ /* 0x000fe20008011418 */
[----:B------:R-:W-:Y:S01]  /*14b0*/  IMAD.U32 R200, RZ, RZ, UR12 ;  /* 0x0000000cffc87e24 */ /* 0x000fe2000f8e00ff */
[----:B------:R-:W-:Y:S01]  /*14c0*/  ULDC.64 UR4, c[0x0][0x1b0] ;  /* 0x00006c0000047ab9 */ /* 0x000fe20000000a00 */
[----:B------:R-:W-:Y:S01]  /*14d0*/  IMAD.U32 R5, RZ, RZ, UR24 ;  /* 0x00000018ff057e24 */ /* 0x000fe2000f8e00ff */
[----:B------:R-:W-:Y:S01]  /*14e0*/  UIMAD UR6, UR17, UR6, URZ ;  /* 0x00000006110672a4 */ /* 0x000fe2000f8e023f */
[--C-:B------:R-:W-:Y:S01]  /*14f0*/  SHF.R.S32.HI R15, RZ, 0x1f, R14.reuse ;  /* 0x0000001fff0f7819 */ /* 0x100fe2000001140e */
[----:B------:R-:W-:Y:S01]  /*1500*/  UIMAD UR4, UR17, UR4, URZ ;  /* 0x00000004110472a4 */ /* 0x000fe2000f8e023f */
[----:B------:R-:W-:Y:S01]  /*1510*/  IMAD.U32 R18, RZ, RZ, UR13 ;  /* 0x0000000dff127e24 */ /* 0x000fe2000f8e00ff */
[----:B------:R-:W-:Y:S01]  /*1520*/  UIMAD UR6, UR24, UR7, UR6 ;  /* 0x00000007180672a4 */ /* 0x000fe2000f8e0206 */
[----:B------:R-:W-:Y:S01]  /*1530*/  LOP3.LUT R3, R3, 0xc0, RZ, 0xc0, !PT ;  /* 0x000000c003037812 */ /* 0x000fe200078ec0ff */
[----:B------:R-:W-:Y:S01]  /*1540*/  IMAD.WIDE.U32 R10, R5, c[0x0][0x1e0], R14 ;  /* 0x00007800050a7a25 */ /* 0x000fe200078e000e */
[----:B------:R-:W-:Y:S01]  /*1550*/  USHF.R.S32.HI UR17, URZ, 0x1f, UR11 ;  /* 0x0000001f3f117899 */ /* 0x000fe2000801140b */
[----:B------:R-:W-:Y:S01]  /*1560*/  IADD3 R188, R14, 0x40, RZ ;  /* 0x000000400ebc7810 */ /* 0x000fe20007ffe0ff */
[----:B------:R-:W-:Y:S01]  /*1570*/  USEL UR7, UR11, URZ, !UP1 ;  /* 0x0000003f0b077287 */ /* 0x000fe2000c800000 */
[----:B------:R-:W-:Y:S01]  /*1580*/  IMAD.WIDE.U32 R200, R200, c[0x0][0x288], R8 ;  /* 0x0000a200c8c87a25 */ /* 0x000fe200078e0008 */
[----:B------:R-:W-:Y:S01]  /*1590*/  IADD3 R11, R11, UR6, RZ ;  /* 0x000000060b0b7c10 */ /* 0x000fe2000fffe0ff */
[----:B------:R-:W-:Y:S01]  /*15a0*/  USEL UR6, UR17, URZ, !UP1 ;  /* 0x0000003f11067287 */ /* 0x000fe2000c800000 */
[----:B------:R-:W-:Y:S01]  /*15b0*/  LEA.HI R9, R23, R2, RZ, 0x4 ;  /* 0x0000000217097211 */ /* 0x000fe200078f20ff */
[----:B------:R-:W-:Y:S01]  /*15c0*/  UIMAD UR18, UR24, UR5, UR4 ;  /* 0x00000005181272a4 */ /* 0x000fe2000f8e0204 */
[----:B------:R-:W-:Y:S01]  /*15d0*/  IMAD.WIDE.U32 R20, R5, c[0x0][0x1b0], R14 ;  /* 0x00006c0005147a25 */ /* 0x000fe200078e000e */
[----:B------:R-:W-:Y:S01]  /*15e0*/  LOP3.LUT R4, R3, 0x18, R14, 0xf8, !PT ;  /* 0x0000001803047812 */ /* 0x000fe200078ef80e */
[----:B------:R-:W-:Y:S01]  /*15f0*/  ULDC.64 UR4, c[0x0][0x1e8] ;  /* 0x00007a0000047ab9 */ /* 0x000fe20000000a00 */
[----:B------:R-:W-:Y:S01]  /*1600*/  SHF.R.S32.HI R8, RZ, 0x4, R9 ;  /* 0x00000004ff087819 */ /* 0x000fe20000011409 */
[----:B------:R-:W-:Y:S01]  /*1610*/  IMAD.WIDE R18, R18, 0x80, R6 ;  /* 0x0000008012127825 */ /* 0x000fe200078e0206 */
[----:B------:R-:W-:Y:S01]  /*1620*/  UIMAD UR4, UR6, UR4, URZ ;  /* 0x00000004060472a4 */ /* 0x000fe2000f8e023f */
[----:B------:R-:W-:Y:S01]  /*1630*/  SHF.R.U32.HI R7, RZ, 0x3, R3 ;  /* 0x00000003ff077819 */ /* 0x000fe20000011603 */
[----:B------:R-:W-:Y:S01]  /*1640*/  UIADD3 UR16, -UR16, UR9, URZ ;  /* 0x0000000910107290 */ /* 0x000fe2000fffe13f */
[----:B------:R-:W-:Y:S01]  /*1650*/  IMAD.U32 R26, RZ, RZ, UR7 ;  /* 0x00000007ff1a7e24 */ /* 0x000fe2000f8e00ff */
[----:B------:R-:W-:Y:S01]  /*1660*/  IADD3 R201, R201, UR20, RZ ;  /* 0x00000014c9c97c10 */ /* 0x000fe2000fffe0ff */
[----:B------:R-:W-:Y:S01]  /*1670*/  UIMAD UR20, UR7, UR5, UR4 ;  /* 0x00000005071472a4 */ /* 0x000fe2000f8e0204 */
[----:B------:R-:W-:Y:S01]  /*1680*/  IADD3 R5, R21, UR18, RZ ;  /* 0x0000001215057c10 */ /* 0x000fe2000fffe0ff */
[----:B------:R-:W-:Y:S01]  /*1690*/  IMAD.WIDE.U32 R10, R26, c[0x0][0x1e8], R10 ;  /* 0x00007a001a0a7a25 */ /* 0x000fe200078e000a */
[----:B------:R-:W-:Y:S01]  /*16a0*/  LEA.HI R21, R17, R192, RZ, 0x1 ;  /* 0x000000c011157211 */ /* 0x000fe200078f08ff */
[----:B------:R-:W-:Y:S01]  /*16b0*/  ULDC.64 UR4, c[0x0][0x1b8] ;  /* 0x00006e0000047ab9 */ /* 0x000fe20000000a00 */
[----:B------:R-:W-:Y:S01]  /*16c0*/  LOP3.LUT R7, R4, R7, RZ, 0x3c, !PT ;  /* 0x0000000704077212 */ /* 0x000fe200078e3cff */
[----:B------:R-:W-:Y:S01]  /*16d0*/  IMAD.MOV.U32 R4, RZ, RZ, R20 ;  /* 0x000000ffff047224 */ /* 0x000fe200078e0014 */
[----:B------:R-:W-:Y:S01]  /*16e0*/  LEA.HI R13, R9, R8, RZ, 0x1 ;  /* 0x00000008090d7211 */ /* 0x000fe200078f08ff */
[----:B------:R-:W-:Y:S01]  /*16f0*/  UIMAD UR4, UR6, UR4, URZ ;  /* 0x00000004060472a4 */ /* 0x000fe2000f8e023f */
[----:B------:R-:W-:Y:S01]  /*1700*/  LEA.HI R3, R23, R2, RZ, 0x5 ;  /* 0x0000000217037211 */ /* 0x000fe200078f28ff */
[----:B------:R-:W-:Y:S01]  /*1710*/  IMAD.WIDE.U32 R26, R26, c[0x0][0x1b8], R4 ;  /* 0x00006e001a1a7a25 */ /* 0x000fe200078e0004 */
[----:B------:R-:W-:Y:S01]  /*1720*/  LOP3.LUT R21, R21, 0x7fffffe, RZ, 0xc0, !PT ;  /* 0x07fffffe15157812 */ /* 0x000fe200078ec0ff */
[----:B------:R-:W-:Y:S01]  /*1730*/  UIMAD UR4, UR7, UR5, UR4 ;  /* 0x00000005070472a4 */ /* 0x000fe2000f8e0204 */
[----:B------:R-:W-:Y:S01]  /*1740*/  IADD3 R11, R11, UR20, RZ ;  /* 0x000000140b0b7c10 */ /* 0x000fe2000fffe0ff */
[----:B------:R-:W-:Y:S01]  /*1750*/  IMAD R5, R19, c[0x0][0x1d8], RZ ;  /* 0x0000760013057a24 */ /* 0x000fe200078e02ff */
[----:B------:R-:W-:Y:S01]  /*1760*/  LOP3.LUT R13, R13, 0xfffffffe, RZ, 0xc0, !PT ;  /* 0xfffffffe0d0d7812 */ /* 0x000fe200078ec0ff */
[----:B------:R-:W-:Y:S01]  /*1770*/  IMAD.IADD R21, R192, 0x1, -R21 ;  /* 0x00000001c0157824 */ /* 0x000fe200078e0a15 */
[----:B------:R-:W-:Y:S01]  /*1780*/  SHF.R.S32.HI R12, RZ, 0x5, R3 ;  /* 0x00000005ff0c7819 */ /* 0x000fe20000011403 */
[----:B------:R-:W-:Y:S01]  /*1790*/  IMAD R5, R18, c[0x0][0x1dc], R5 ;  /* 0x0000770012057a24 */ /* 0x000fe200078e0205 */
[----:B------:R-:W-:Y:S01]  /*17a0*/  ISETP.GE.AND P3, PT, R14, c[0x0][0x1cc], PT ;  /* 0x000073000e007a0c */ /* 0x000fe20003f66270 */
[----:B------:R-:W-:Y:S01]  /*17b0*/  IMAD.WIDE.U32 R10, R18, c[0x0][0x1d8], R10 ;  /* 0x00007600120a7a25 */ /* 0x000fe200078e000a */
[----:B------:R-:W-:Y:S01]  /*17c0*/  ISETP.GE.AND P1, PT, R188, c[0x0][0x1cc], PT ;  /* 0x00007300bc007a0c */ /* 0x000fe20003f26270 */
[----:B------:R-:W-:Y:S01]  /*17d0*/  ULDC.64 UR6, c[0x0][0x180] ;  /* 0x0000600000067ab9 */ /* 0x000fe20000000a00 */
[----:B------:R-:W-:Y:S01]  /*17e0*/  IADD3 R27, R27, UR4, RZ ;  /* 0x000000041b1b7c10 */ /* 0x000fe2000fffe0ff */
[----:B------:R-:W-:Y:S01]  /*17f0*/  IMAD.IADD R13, R8, 0x1, -R13 ;  /* 0x00000001080d7824 */ /* 0x000fe200078e0a0d */
[----:B------:R-:W-:Y:S01]  /*1800*/  LEA R32, P0, R10, c[0x0][0x1c0], 0x1 ;  /* 0x000070000a207a11 */ /* 0x000fe200078008ff */
[----:B------:R-:W-:Y:S01]  /*1810*/  IMAD R8, R12, 0x8, R21 ;  /* 0x000000080c087824 */ /* 0x000fe200078e0215 */
[----:B------:R-:W-:Y:S01]  /*1820*/  LOP3.LUT R9, R9, 0xfffffff0, RZ, 0xc0, !PT ;  /* 0xfffffff009097812 */ /* 0x000fe200078ec0ff */
[----:B------:R-:W-:Y:S01]  /*1830*/  IMAD.IADD R5, R11, 0x1, R5 ;  /* 0x000000010b057824 */ /* 0x000fe200078e0205 */
[----:B------:R-:W-:Y:S01]  /*1840*/  IADD3 R11, -R192, UR16, RZ ;  /* 0x00000010c00b7c10 */ /* 0x000fe2000fffe1ff */
[----:B------:R-:W-:Y:S01]  /*1850*/  IMAD.U32 R8, R8, 0x20, R7 ;  /* 0x0000002008087824 */ /* 0x000fe200078e0007 */
[----:B------:R-:W-:Y:S01]  /*1860*/  USEL UR17, UR17, URZ, !UP2 ;  /* 0x0000003f11117287 */ /* 0x000fe2000d000000 */
[----:B------:R-:W-:Y:S01]  /*1870*/  IMAD.MOV.U32 R7, RZ, RZ, c[0x0][0x1d8] ;  /* 0x00007600ff077624 */ /* 0x000fe200078e00ff */
[----:B------:R-:W-:Y:S01]  /*1880*/  LEA.HI.X R33, R10, c[0x0][0x1c4], R5, 0x1, P0 ;  /* 0x000071000a217a11 */ /* 0x000fe200000f0c05 */
[----:B------:R-:W-:Y:S01]  /*1890*/  IMAD.MOV.U32 R6, RZ, RZ, c[0x0][0x1dc] ;  /* 0x00007700ff067624 */ /* 0x000fe200078e00ff */
[----:B------:R-:W-:Y:S01]  /*18a0*/  IADD3 R10, R14, 0x20, RZ ;  /* 0x000000200e0a7810 */ /* 0x000fe20007ffe0ff */
[----:B------:R-:W-:Y:S01]  /*18b0*/  IMAD R5, R19, c[0x0][0x1a8], RZ ;  /* 0x00006a0013057a24 */ /* 0x000fe200078e02ff */
[C---:B------:R-:W-:Y:S01]  /*18c0*/  LEA R28, P0, R7.reuse, R32, 0x7 ;  /* 0x00000020071c7211 */ /* 0x040fe200078038ff */
[----:B------:R-:W-:Y:S01]  /*18d0*/  IMAD.WIDE.U32 R26, R18, c[0x0][0x1a8], R26 ;  /* 0x00006a00121a7a25 */ /* 0x000fe200078e001a */
[----:B------:R-:W-:Y:S01]  /*18e0*/  ISETP.GE.AND P2, PT, R10, c[0x0][0x1cc], PT ;  /* 0x000073000a007a0c */ /* 0x000fe20003f46270 */
[----:B------:R-:W-:Y:S01]  /*18f0*/  ULDC.64 UR4, c[0x0][0x188] ;  /* 0x0000620000047ab9 */ /* 0x000fe20000000a00 */
[----:B------:R-:W-:Y:S01]  /*1900*/  LEA.HI.X R29, R7, R33, R6, 0x7, P0 ;  /* 0x00000021071d7211 */ /* 0x000fe200000f3c06 */
[----:B------:R-:W-:Y:S01]  /*1910*/  IMAD R5, R18, c[0x0][0x1ac], R5 ;  /* 0x00006b0012057a24 */ /* 0x000fe200078e0205 */
[----:B------:R-:W-:Y:S01]  /*1920*/  ISETP.LT.OR P6, PT, R11, 0x1, P3 ;  /* 0x000000010b00780c */ /* 0x000fe20001fc1670 */
[----:B------:R-:W-:Y:S01]  /*1930*/  IMAD.SHL.U32 R8, R8, 0x2, RZ ;  /* 0x0000000208087824 */ /* 0x000fe200078e00ff */
[----:B------:R-:W-:Y:S01]  /*1940*/  LOP3.LUT R7, R24, 0xfffffff8, RZ, 0xc0, !PT ;  /* 0xfffffff818077812 */ /* 0x000fe200078ec0ff */
[----:B------:R-:W-:Y:S01]  /*1950*/  IMAD.IADD R5, R27, 0x1, R5 ;  /* 0x000000011b057824 */ /* 0x000fe200078e0205 */
[C---:B------:R-:W-:Y:S01]  /*1960*/  ISETP.LT.OR P5, PT, R11.reuse, 0x1, P2 ;  /* 0x000000010b00780c */ /* 0x040fe200017a1670 */
[C---:B------:R-:W-:Y:S01]  /*1970*/  IMAD.IADD R9, R2.reuse, 0x1, -R9 ;  /* 0x0000000102097824 */ /* 0x040fe200078e0a09 */
[C---:B------:R-:W-:Y:S01]  /*1980*/  ISETP.LT.OR P4, PT, R11.reuse, 0x1, P1 ;  /* 0x000000010b00780c */ /* 0x040fe20000f81670 */
[----:B------:R-:W-:Y:S01]  /*1990*/  IMAD.IADD R18, R2, 0x1, -R7 ;  /* 0x0000000102127824 */ /* 0x000fe200078e0a07 */
[C---:B------:R-:W-:Y:S01]  /*19a0*/  ISETP.LT.OR P3, PT, R11.reuse, 0x41, P3 ;  /* 0x000000410b00780c */ /* 0x040fe20001f61670 */
[----:B------:R-:W-:Y:S01]  /*19b0*/  IMAD.SHL.U32 R25, R12, 0x10, RZ ;  /* 0x000000100c197824 */ /* 0x000fe200078e00ff */
[----:B------:R-:W-:Y:S01]  /*19c0*/  ISETP.LT.OR P2, PT, R11, 0x41, P2 ;  /* 0x000000410b00780c */ /* 0x000fe20001741670 */
[----:B------:R-:W-:Y:S01]  /*19d0*/  IMAD R4, R0, c[0x0][0x178], RZ ;  /* 0x00005e0000047a24 */ /* 0x000fe200078e02ff */
[----:B------:R-:W-:Y:S01]  /*19e0*/  LEA.HI R21, R18, R18, RZ, 0x1 ;  /* 0x0000001212157211 */ /* 0x000fe200078f08ff */
[----:B------:R-:W-:Y:S01]  /*19f0*/  @!PT LDS RZ, [RZ] ;  /* 0x00000000fffff984 */ /* 0x000fe20000000800 */
[----:B------:R-:W-:Y:S01]  /*1a00*/  @!PT LDS RZ, [RZ] ;  /* 0x00000000fffff984 */ /* 0x000fe20000000800 */
[----:B------:R-:W-:Y:S01]  /*1a10*/  @!PT LDS RZ, [RZ] ;  /* 0x00000000fffff984 */ /* 0x000fe20000000800 */
[----:B------:R1:W-:Y:S01]  /*1a20*/  LDGSTS.E.BYPASS.LTC128B.128 [R8+0x6080], [R32.64], !P6 ;  /* 0x0608000020087fae */ /* 0x0003e2000f101d4e */
[----:B------:R-:W-:Y:S01]  /*1a30*/  LEA.HI R6, R23, R2, RZ, 0x6 ;  /* 0x0000000217067211 */ /* 0x000fe200078f30ff */
[----:B------:R-:W-:Y:S01]  /*1a40*/  IMAD R0, R0, c[0x0][0x208], RZ ;  /* 0x0000820000007a24 */ /* 0x000fe200078e02ff */
[----:B------:R-:W-:Y:S01]  /*1a50*/  ISETP.LT.OR P1, PT, R11, 0x41, P1 ;  /* 0x000000410b00780c */ /* 0x000fe20000f21670 */
[----:B------:R1:W-:Y:S01]  /*1a60*/  LDGSTS.E.BYPASS.LTC128B.128 [R8+0x8080], [R32.64+0x40], !P5 ;  /* 0x0808004020087fae */ /* 0x0003e2000e901d4e */
[----:B------:R-:W-:Y:S01]  /*1a70*/  LOP3.LUT R7, R21, 0x7fffffe, RZ, 0xc0, !PT ;  /* 0x07fffffe15077812 */ /* 0x000fe200078ec0ff */
[----:B------:R-:W-:Y:S01]  /*1a80*/  IMAD R4, R31, c[0x0][0x17c], R4 ;  /* 0x00005f001f047a24 */ /* 0x000fe200078e0204 */
[----:B------:R-:W-:Y:S01]  /*1a90*/  SHF.R.S32.HI R6, RZ, 0x6, R6 ;  /* 0x00000006ff067819 */ /* 0x000fe20000011406 */
[----:B------:R1:W-:Y:S01]  /*1aa0*/  LDGSTS.E.BYPASS.LTC128B.128 [R8+0xa080], [R32.64+0x80], !P4 ;  /* 0x0a08008020087fae */ /* 0x0003e2000e101d4e */
[----:B------:R-:W-:Y:S01]  /*1ab0*/  ISETP.GE.AND P5, PT, R10, c[0x0][0x19c], PT ;  /* 0x000067000a007a0c */ /* 0x000fe20003fa6270 */
[----:B------:R-:W-:Y:S01]  /*1ac0*/  IMAD.IADD R7, R18, 0x1, -R7 ;  /* 0x0000000112077824 */ /* 0x000fe200078e0a07 */
[----:B------:R-:W-:Y:S01]  /*1ad0*/  ISETP.GE.AND P4, PT, R188, c[0x0][0x19c], PT ;  /* 0x00006700bc007a0c */ /* 0x000fe20003f86270 */
[----:B------:R-:W-:Y:S01]  /*1ae0*/  IMAD R180, R13, 0x4, R6 ;  /* 0x000000040db47824 */ /* 0x000fe200078e0206 */
[----:B------:R2:W-:Y:S01]  /*1af0*/  LDGSTS.E.BYPASS.LTC128B.128 [R8+0x7080], [R28.64], !P3 ;  /* 0x070800001c087fae */ /* 0x0005e2000d901d4e */
[----:B------:R-:W-:Y:S01]  /*1b00*/  IMAD.SHL.U32 R18, R18, 0x40, RZ ;  /* 0x0000004012127824 */ /* 0x000fe200078e00ff */
[----:B------:R-:W-:Y:S01]  /*1b10*/  ISETP.LT.OR P3, PT, R11, 0x1, P5 ;  /* 0x000000010b00780c */ /* 0x000fe20002f61670 */
[----:B------:R-:W-:Y:S01]  /*1b20*/  IMAD R180, R180, 0x8, R7 ;  /* 0x00000008b4b47824 */ /* 0x000fe200078e0207 */
[----:B------:R2:W-:Y:S01]  /*1b30*/  LDGSTS.E.BYPASS.LTC128B.128 [R8+0x9080], [R28.64+0x40], !P2 ;  /* 0x090800401c087fae */ /* 0x0005e2000d101d4e */
[----:B------:R-:W-:Y:S01]  /*1b40*/  LEA.HI R7, R3, R12, RZ, 0x1 ;  /* 0x0000000c03077211 */ /* 0x000fe200078f08ff */
[C---:B------:R-:W-:Y:S01]  /*1b50*/  IMAD R0, R31.reuse, c[0x0][0x20c], R0 ;  /* 0x000083001f007a24 */ /* 0x040fe200078e0200 */
[----:B------:R-:W-:Y:S01]  /*1b60*/  LOP3.LUT R18, R18, 0x1c0, RZ, 0xc0, !PT ;  /* 0x000001c012127812 */ /* 0x000fe200078ec0ff */
[----:B------:R2:W-:Y:S01]  /*1b70*/  LDGSTS.E.BYPASS.LTC128B.128 [R8+0xb080], [R28.64+0x80], !P1 ;  /* 0x0b0800801c087fae */ /* 0x0005e2000c901d4e */
[----:B------:R-:W-:Y:S01]  /*1b80*/  ISETP.GE.AND P2, PT, R14, c[0x0][0x19c], PT ;  /* 0x000067000e007a0c */ /* 0x000fe20003f46270 */
[----:B------:R-:W-:Y:S01]  /*1b90*/  IMAD.WIDE.U32 R36, R31, c[0x0][0x178], R14 ;  /* 0x00005e001f247a25 */ /* 0x000fe200078e000e */
[----:B------:R-:W-:Y:S01]  /*1ba0*/  LOP3.LUT R7, R7, 0xfffffffe, RZ, 0xc0, !PT ;  /* 0xfffffffe07077812 */ /* 0x000fe200078ec0ff */
[----:B------:R-:W-:Y:S01]  /*1bb0*/  UIMAD UR6, UR21, UR6, URZ ;  /* 0x00000006150672a4 */ /* 0x000fe2000f8e023f */
[----:B------:R-:W-:Y:S01]  /*1bc0*/  LOP3.LUT R25, R18, 0x30, R25, 0xf8, !PT ;  /* 0x0000003012197812 */ /* 0x000fe200078ef819 */
[----:B------:R-:W-:Y:S01]  /*1bd0*/  IMAD.WIDE.U32 R30, R31, c[0x0][0x208], R14 ;  /* 0x000082001f1e7a25 */ /* 0x000fe200078e000e */
[C---:B------:R-:W-:Y:S01]  /*1be0*/  ISETP.LT.OR P1, PT, R11.reuse, 0x1, P2 ;  /* 0x000000010b00780c */ /* 0x040fe20001721670 */
[----:B------:R-:W-:Y:S01]  /*1bf0*/  UIMAD UR4, UR17, UR4, URZ ;  /* 0x00000004110472a4 */ /* 0x000fe2000f8e023f */
[C---:B------:R-:W-:Y:S01]  /*1c00*/  ISETP.LT.OR P6, PT, R11.reuse, 0x1, P4 ;  /* 0x000000010b00780c */ /* 0x040fe200027c1670 */
[----:B------:R-:W-:Y:S01]  /*1c10*/  IMAD.IADD R7, R12, 0x1, -R7 ;  /* 0x000000010c077824 */ /* 0x000fe200078e0a07 */
[----:B------:R-:W-:Y:S01]  /*1c20*/  ISETP.LT.OR P2, PT, R11, 0x41, P2 ;  /* 0x000000410b00780c */ /* 0x000fe20001741670 */
[----:B------:R-:W-:Y:S01]  /*1c30*/  IMAD.IADD R31, R31, 0x1, R0 ;  /* 0x000000011f1f7824 */ /* 0x000fe200078e0200 */
[----:B------:R-:W-:Y:S01]  /*1c40*/  ISETP.LT.OR P5, PT, R11, 0x41, P5 ;  /* 0x000000410b00780c */ /* 0x000fe20002fa1670 */
[----:B------:R-:W-:Y:S01]  /*1c50*/  IMAD.IADD R37, R37, 0x1, R4 ;  /* 0x0000000125257824 */ /* 0x000fe200078e0204 */
[C---:B-1----:R-:W-:Y:S01]  /*1c60*/  LEA R32, P0, R26.reuse, c[0x0][0x190], 0x1 ;  /* 0x000064001a207a11 */ /* 0x042fe200078008ff */
[----:B------:R-:W-:Y:S01]  /*1c70*/  IMAD.U32 R0, RZ, RZ, UR12 ;  /* 0x0000000cff007e24 */ /* 0x000fe2000f8e00ff */
[----:B------:R-:W-:Y:S01]  /*1c80*/  ISETP.LT.OR P4, PT, R11, 0x41, P4 ;  /* 0x000000410b00780c */ /* 0x000fe20002781670 */
[----:B------:R-:W-:Y:S01]  /*1c90*/  USEL UR18, UR11, URZ, !UP2 ;  /* 0x0000003f0b127287 */ /* 0x000fe2000d000000 */
[----:B------:R-:W-:Y:S01]  /*1ca0*/  LEA.HI.X R33, R26, c[0x0][0x194], R5, 0x1, P0 ;  /* 0x000065001a217a11 */ /* 0x000fe200000f0c05 */
[----:B------:R-:W-:Y:S01]  /*1cb0*/  UIMAD UR7, UR12, UR7, UR6 ;  /* 0x000000070c0772a4 */ /* 0x000fe2000f8e0206 */
[----:B------:R-:W-:Y:S01]  /*1cc0*/  ISETP.GE.AND P0, PT, R14, c[0x0][0x16c], PT ;  /* 0x00005b000e007a0c */ /* 0x000fe20003f06270 */
[----:B------:R-:W-:Y:S01]  /*1cd0*/  IMAD.WIDE.U32 R198, R0, c[0x0][0x180], R36 ;  /* 0x0000600000c67a25 */ /* 0x000fe200078e0024 */
[-C--:B------:R-:W-:Y:S01]  /*1ce0*/  LEA.HI R5, R9, R9.reuse, RZ, 0x1 ;  /* 0x0000000909057211 */ /* 0x080fe200078f08ff */
[----:B------:R-:W-:Y:S01]  /*1cf0*/  USHF.R.S32.HI UR20, URZ, 0x1f, UR19 ;  /* 0x0000001f3f147899 */ /* 0x000fe20008011413 */
[----:B------:R-:W-:Y:S01]  /*1d00*/  SEL R26, RZ, 0x1, P0 ;  /* 0x00000001ff1a7807 */ /* 0x000fe20000000000 */
[----:B------:R-:W-:Y:S01]  /*1d10*/  IMAD.SHL.U32 R177, R7, 0x400, RZ ;  /* 0x0000040007b17824 */ /* 0x000fe200078e00ff */
[----:B--2---:R-:W-:Y:S01]  /*1d20*/  SHF.R.S32.HI R28, RZ, 0x1f, R9 ;  /* 0x0000001fff1c7819 */ /* 0x004fe20000011409 */
[----:B------:R-:W-:Y:S01]  /*1d30*/  UIMAD UR6, UR18, UR5, UR4 ;  /* 0x00000005120672a4 */ /* 0x000fe2000f8e0204 */
[----:B------:R-:W-:Y:S01]  /*1d40*/  ISETP.GE.AND P0, PT, R188, c[0x0][0x16c], PT ;  /* 0x00005b00bc007a0c */ /* 0x000fe20003f06270 */
[----:B------:R1:W-:Y:S01]  /*1d50*/  LDGSTS.E.BYPASS.LTC128B.128 [R8+0x80], [R32.64], !P1 ;  /* 0x0008000020087fae */ /* 0x0003e2000c901d4e */
[----:B------:R-:W-:Y:S01]  /*1d60*/  LOP3.LUT R20, R5, 0x7fffffe, RZ, 0xc0, !PT ;  /* 0x07fffffe05147812 */ /* 0x000fe200078ec0ff */
[----:B------:R-:W-:Y:S01]  /*1d70*/  ULDC.64 UR4, c[0x0][0x178] ;  /* 0x00005e0000047ab9 */ /* 0x000fe20000000a00 */
[----:B------:R-:W-:Y:S01]  /*1d80*/  LEA.HI R28, R28, R9, RZ, 0x3 ;  /* 0x000000091c1c7211 */ /* 0x000fe200078f18ff */
[----:B------:R-:W-:Y:S01]  /*1d90*/  UIMAD.WIDE.U32 UR22, UR19, UR4, URZ ;  /* 0x00000004131672a5 */ /* 0x000fe2000f8e003f */
[----:B------:R-:W-:Y:S01]  /*1da0*/  SEL R19, RZ, 0x4, P0 ;  /* 0x00000004ff137807 */ /* 0x000fe20000000000 */
[----:B------:R-:W-:Y:S01]  /*1db0*/  IMAD.IADD R11, R9, 0x1, -R20 ;  /* 0x00000001090b7824 */ /* 0x000fe200078e0a14 */
[----:B------:R-:W-:Y:S01]  /*1dc0*/  ISETP.GE.AND P0, PT, R14, c[0x0][0x1fc], PT ;  /* 0x00007f000e007a0c */ /* 0x000fe20003f06270 */
[----:B------:R-:W-:Y:S01]  /*1dd0*/  IMAD.U32 R196, RZ, RZ, UR18 ;  /* 0x00000012ffc47e24 */ /* 0x000fe2000f8e00ff */
[----:B------:R-:W-:Y:S01]  /*1de0*/  SHF.R.S32.HI R20, RZ, 0x1, R5 ;  /* 0x00000001ff147819 */ /* 0x000fe20000011405 */
[----:B------:R1:W-:Y:S01]  /*1df0*/  LDGSTS.E.BYPASS.LTC128B.128 [R8+0x2080], [R32.64+0x40], !P3 ;  /* 0x0208004020087fae */ /* 0x0003e2000d901d4e */
[----:B------:R-:W-:Y:S01]  /*1e00*/  SHF.R.U32.HI R18, RZ, 0x3, R18 ;  /* 0x00000003ff127819 */ /* 0x000fe20000011612 */
[----:B------:R-:W-:Y:S01]  /*1e10*/  IMAD.WIDE.U32 R206, R196, c[0x0][0x278], R206 ;  /* 0x00009e00c4ce7a25 */ /* 0x000fe200078e00ce */
[----:B------:R-:W-:Y:S01]  /*1e20*/  LOP3.LUT R25, R25, 0x8, R24, 0xf8, !PT ;  /* 0x0000000819197812 */ /* 0x000fe200078ef818 */
[----:B------:R1:W-:Y:S01]  /*1e30*/  LDGSTS.E.BYPASS.LTC128B.128 [R8+0x4080], [R32.64+0x80], !P6 ;  /* 0x0408008020087fae */ /* 0x0003e2000f101d4e */
[----:B------:R-:W-:Y:S01]  /*1e40*/  LOP3.LUT R16, R28, 0xfffffff8, RZ, 0xc0, !PT ;  /* 0xfffffff81c107812 */ /* 0x000fe200078ec0ff */
[----:B------:R-:W-:Y:S01]  /*1e50*/  UMOV UR24, 0x6 ;  /* 0x0000000600187882 */ /* 0x000fe20000000000 */
[----:B------:R-:W-:Y:S01]  /*1e60*/  SHF.R.S32.HI R5, RZ, 0x1f, R5 ;  /* 0x0000001fff057819 */ /* 0x000fe20000011405 */
[----:B------:R-:W-:Y:S01]  /*1e70*/  IMAD.WIDE.U32 R200, R196, c[0x0][0x290], R200 ;  /* 0x0000a400c4c87a25 */ /* 0x000fe200078e00c8 */
[----:B------:R-:W-:-:S02]  /*1e80*/  SEL R12, RZ, 0x1, P0 ;  /* 0x00000001ff0c7807 */ /* 0x000fc40000000000 */
[----:B------:R-:W-:Y:S01]  /*1e90*/  ISETP.GE.AND P0, PT, R10, c[0x0][0x1fc], PT ;  /* 0x00007f000a007a0c */ /* 0x000fe20003f06270 */
[----:B------:R-:W-:Y:S01]  /*1ea0*/  IMAD.IADD R16, R9, 0x1, -R16 ;  /* 0x0000000109107824 */ /* 0x000fe200078e0a10 */
[----:B------:R-:W-:Y:S01]  /*1eb0*/  LOP3.LUT R18, R25, R18, RZ, 0x3c, !PT ;  /* 0x0000001219127212 */ /* 0x000fe200078e3cff */
[----:B------:R-:W-:Y:S01]  /*1ec0*/  IMAD.WIDE.U32 R194, R196, c[0x0][0x240], R194 ;  /* 0x00009000c4c27a25 */ /* 0x000fe200078e00c2 */
[----:B------:R-:W-:Y:S02]  /*1ed0*/  LEA.HI R25, R5, R20, RZ, 0x2 ;  /* 0x0000001405197211 */ /* 0x000fe400078f10ff */
[----:B------:R-:W-:Y:S01]  /*1ee0*/  SEL R9, RZ, 0xffffffff, P0 ;  /* 0xffffffffff097807 */ /* 0x000fe20000000000 */
[----:B------:R-:W-:Y:S01]  /*1ef0*/  IMAD.MOV.U32 R181, RZ, RZ, 0x10 ;  /* 0x00000010ffb57424 */ /* 0x000fe200078e00ff */
[----:B------:R-:W-:Y:S01]  /*1f00*/  ISETP.GE.AND P0, PT, R10, c[0x0][0x16c], PT ;  /* 0x00005b000a007a0c */ /* 0x000fe20003f06270 */
[----:B------:R-:W-:Y:S01]  /*1f10*/  IMAD R179, R13, 0x200, R18 ;  /* 0x000002000db37824 */ /* 0x000fe200078e0212 */
[----:B------:R-:W-:Y:S01]  /*1f20*/  LEA.HI R5, R23, R2, RZ, 0x7 ;  /* 0x0000000217057211 */ /* 0x000fe200078f38ff */
[----:B------:R-:W-:Y:S01]  /*1f30*/  IMAD.SHL.U32 R9, R9, 0x2, RZ ;  /* 0x0000000209097824 */ /* 0x000fe200078e00ff */
[----:B------:R-:W-:Y:S01]  /*1f40*/  LOP3.LUT R23, R25, 0xfffffffc, RZ, 0xc0, !PT ;  /* 0xfffffffc19177812 */ /* 0x000fe200078ec0ff */
[----:B------:R-:W-:Y:S01]  /*1f50*/  IMAD.SHL.U32 R184, R13, 0x8, RZ ;  /* 0x000000080db87824 */ /* 0x000fe200078e00ff */
[----:B------:R-:W-:-:S02]  /*1f60*/  SHF.R.S32.HI R28, RZ, 0x3, R28 ;  /* 0x00000003ff1c7819 */ /* 0x000fc4000001141c */
[----:B------:R-:W-:Y:S01]  /*1f70*/  SEL R22, RZ, 0x2, P0 ;  /* 0x00000002ff167807 */ /* 0x000fe20000000000 */
[----:B------:R-:W-:Y:S01]  /*1f80*/  IMAD.IADD R4, R20, 0x1, -R23 ;  /* 0x0000000114047824 */ /* 0x000fe200078e0a17 */
[----:B------:R-:W-:Y:S01]  /*1f90*/  IADD3 R199, R199, UR7, RZ ;  /* 0x00000007c7c77c10 */ /* 0x000fe2000fffe0ff */
[----:B------:R-:W-:Y:S01]  /*1fa0*/  IMAD.MOV.U32 R23, RZ, RZ, c[0x0][0x1a8] ;  /* 0x00006a00ff177624 */ /* 0x000fe200078e00ff */
[----:B------:R-:W-:Y:S01]  /*1fb0*/  IADD3 R19, R19, R22, R26 ;  /* 0x0000001613137210 */ /* 0x000fe20007ffe01a */
[----:B------:R-:W-:Y:S01]  /*1fc0*/  IMAD R178, R28, 0x8, R11 ;  /* 0x000000081cb27824 */ /* 0x000fe200078e020b */
[----:B------:R-:W-:Y:S01]  /*1fd0*/  UIMAD UR7, UR20, UR4, URZ ;  /* 0x00000004140772a4 */ /* 0x000fe2000f8e023f */
[----:B------:R-:W-:Y:S01]  /*1fe0*/  IMAD.SHL.U32 R22, R13, 0x10, RZ ;  /* 0x000000100d167824 */ /* 0x000fe200078e00ff */
[----:B------:R-:W-:Y:S01]  /*1ff0*/  LOP3.LUT R12, R9, 0x2, R12, 0xe2, !PT ;  /* 0x00000002090c7812 */ /* 0x000fe200078ee20c */
[--C-:B------:R-:W-:Y:S01]  /*2000*/  IMAD R11, R34, 0x2, R177.reuse ;  /* 0x00000002220b7824 */ /* 0x100fe200078e02b1 */
[----:B------:R-:W-:Y:S01]  /*2010*/  UIMAD UR7, UR19, UR5, UR7 ;  /* 0x00000005130772a4 */ /* 0x000fe2000f8e0207 */
[----:B------:R-:W-:Y:S01]  /*2020*/  IMAD R177, R28, 0x200, R177 ;  /* 0x000002001cb17824 */ /* 0x000fe200078e02b1 */
[C---:B------:R-:W-:Y:S01]  /*2030*/  LEA R28, P1, R23.reuse, R32, 0x7 ;  /* 0x00000020171c7211 */ /* 0x040fe200078238ff */
[----:B------:R-:W-:Y:S01]  /*2040*/  IMAD.MOV.U32 R9, RZ, RZ, c[0x0][0x1ac] ;  /* 0x00006b00ff097624 */ /* 0x000fe200078e00ff */
[----:B------:R-:W-:Y:S01]  /*2050*/  SHF.R.U32.HI R5, RZ, 0x4, R5 ;  /* 0x00000004ff057819 */ /* 0x000fe20000011605 */
[----:B------:R-:W-:Y:S01]  /*2060*/  UIADD3 UR7, UR23, UR7, URZ ;  /* 0x0000000717077290 */ /* 0x000fe2000fffe03f */
[----:B------:R-:W-:Y:S01]  /*2070*/  LOP3.LUT R22, R22, 0x10, RZ, 0xc0, !PT ;  /* 0x0000001016167812 */ /* 0x000fe200078ec0ff */
[----:B------:R-:W-:Y:S01]  /*2080*/  IMAD.WIDE.U32 R198, R196, c[0x0][0x188], R198 ;  /* 0x00006200c4c67a25 */ /* 0x000fe200078e00c6 */
[----:B------:R-:W-:Y:S01]  /*2090*/  LEA.HI.X R29, R23, R33, R9, 0x7, P1 ;  /* 0x00000021171d7211 */ /* 0x000fe200008f3c09 */
[----:B------:R-:W-:Y:S01]  /*20a0*/  ULDC.64 UR4, c[0x0][0x278] ;  /* 0x00009e0000047ab9 */ /* 0x000fe20000000a00 */
[----:B------:R-:W-:Y:S01]  /*20b0*/  ISETP.GT.AND P1, PT, R2, 0xf, PT ;  /* 0x0000000f0200780c */ /* 0x000fe20003f24270 */
[----:B------:R-:W-:Y:S01]  /*20c0*/  UIMAD UR4, UR17, UR4, URZ ;  /* 0x00000004110472a4 */ /* 0x000fe2000f8e023f */
[----:B------:R-:W-:Y:S01]  /*20d0*/  LOP3.LUT R5, R22, 0x8, R5, 0xf8, !PT ;  /* 0x0000000816057812 */ /* 0x000fe200078ef805 */
[----:B------:R-:W-:Y:S01]  /*20e0*/  IMAD.U32 R22, RZ, RZ, UR22 ;  /* 0x00000016ff167e24 */ /* 0x000fe2000f8e00ff */
[----:B------:R-:W-:Y:S01]  /*20f0*/  IADD3 R185, R199, UR6, RZ ;  /* 0x00000006c7b97c10 */ /* 0x000fe2000fffe0ff */
[----:B------:R-:W-:Y:S01]  /*2100*/  IMAD.U32 R23, RZ, RZ, UR23 ;  /* 0x00000017ff177e24 */ /* 0x000fe2000f8e00ff */
[----:B------:R-:W-:Y:S01]  /*2110*/  UIMAD UR6, UR18, UR5, UR4 ;  /* 0x00000005120672a4 */ /* 0x000fe2000f8e0204 */
[----:B------:R-:W-:Y:S01]  /*2120*/  IMAD.U32 R0, RZ, RZ, UR7 ;  /* 0x00000007ff007e24 */ /* 0x000fe2000f8e00ff */
[C---:B------:R-:W-:Y:S01]  /*2130*/  LEA R23, P3, R22.reuse, R198, 0x6 ;  /* 0x000000c616177211 */ /* 0x040fe200078630ff */
[----:B------:R-:W-:Y:S01]  /*2140*/  USHF.L.U32 UR23, UR19, 0x6, URZ ;  /* 0x0000000613177899 */ /* 0x000fe2000800063f */
[----:B------:R-:W-:Y:S01]  /*2150*/  IMAD.U32 R34, RZ, RZ, UR12 ;  /* 0x0000000cff227e24 */ /* 0x000fe2000f8e00ff */
[----:B------:R-:W-:Y:S01]  /*2160*/  ULDC.64 UR4, c[0x0][0x210] ;  /* 0x0000840000047ab9 */ /* 0x000fe20000000a00 */
[----:B------:R-:W-:Y:S01]  /*2170*/  LEA.HI.X R0, R22, R185, R0, 0x6, P3 ;  /* 0x000000b916007211 */ /* 0x000fe200018f3400 */
[----:B------:R-:W-:Y:S01]  /*2180*/  USHF.R.S32.HI UR22, URZ, 0x1f, UR23 ;  /* 0x0000001f3f167899 */ /* 0x000fe20008011417 */
[----:B------:R-:W-:Y:S01]  /*2190*/  LEA R22, P6, R23, c[0x0][0x160], 0x1 ;  /* 0x0000580017167a11 */ /* 0x000fe200078c08ff */
[----:B------:R-:W-:Y:S01]  /*21a0*/  UIMAD UR4, UR21, UR4, URZ ;  /* 0x00000004150472a4 */ /* 0x000fe2000f8e023f */
[----:B------:R-:W-:Y:S01]  /*21b0*/  IADD3 R187, R207, UR6, RZ ;  /* 0x00000006cfbb7c10 */ /* 0x000fe2000fffe0ff */
[----:B------:R-:W-:Y:S01]  /*21c0*/  IMAD.WIDE.U32 R34, R34, c[0x0][0x210], R30 ;  /* 0x0000840022227a25 */ /* 0x000fe200078e001e */
[----:B------:R-:W-:Y:S01]  /*21d0*/  @!P1 IADD3 R9, P3, R206, UR23, RZ ;  /* 0x00000017ce099c10 */ /* 0x000fe2000ff7e0ff */
[----:B------:R-:W-:Y:S01]  /*21e0*/  UIMAD UR4, UR12, UR5, UR4 ;  /* 0x000000050c0472a4 */ /* 0x000fe2000f8e0204 */
[----:B------:R-:W-:Y:S01]  /*21f0*/  LEA.HI.X R23, R23, c[0x0][0x164], R0, 0x1, P6 ;  /* 0x0000590017177a11 */ /* 0x000fe200030f0c00 */
[----:B------:R-:W-:Y:S01]  /*2200*/  UIADD3 UR21, -UR23, UR10, URZ ;  /* 0x0000000a17157290 */ /* 0x000fe2000fffe13f */
[----:B------:R-:W-:Y:S01]  /*2210*/  @!P1 IADD3.X R0, R187, UR22, RZ, P3, !PT ;  /* 0x00000016bb009c10 */ /* 0x000fe20009ffe4ff */
[----:B------:R2:W-:Y:S01]  /*2220*/  LDGSTS.E.BYPASS.LTC128B.128 [R8+0x1080], [R28.64], !P2 ;  /* 0x010800001c087fae */ /* 0x0005e2000d101d4e */
[C---:B------:R-:W-:Y:S01]  /*2230*/  @!P1 LEA R30, P3, R9.reuse, c[0x0][0x258], 0x2 ;  /* 0x00009600091e9a11 */ /* 0x040fe200078610ff */
[----:B------:R-:W-:Y:S01]  /*2240*/  ULDC.64 UR6, c[0x0][0x208] ;  /* 0x0000820000067ab9 */ /* 0x000fe20000000a00 */
[----:B------:R-:W-:Y:S01]  /*2250*/  ISETP.GE.AND P6, PT, R188, c[0x0][0x1fc], PT ;  /* 0x00007f00bc007a0c */ /* 0x000fe20003fc6270 */
[----:B------:R-:W-:Y:S01]  /*2260*/  USHF.L.U64.HI UR7, UR6, UR24, UR7 ;  /* 0x0000001806077299 */ /* 0x000fe20008010207 */
[----:B------:R-:W-:Y:S01]  /*2270*/  @!P1 LEA.HI.X R31, R9, c[0x0][0x25c], R0, 0x2, P3 ;  /* 0x00009700091f9a11 */ /* 0x000fe200018f1400 */
[----:B------:R-:W-:Y:S01]  /*2280*/  USHF.L.U32 UR6, UR6, 0x6, URZ ;  /* 0x0000000606067899 */ /* 0x000fe2000800063f */
[----:B------:R-:W-:Y:S01]  /*2290*/  LOP3.LUT P3, RZ, R19, 0x1, RZ, 0xc0, !PT ;  /* 0x0000000113ff7812 */ /* 0x000fe2000786c0ff */
[----:B------:R2:W-:Y:S01]  /*22a0*/  LDGSTS.E.BYPASS.LTC128B.128 [R8+0x3080], [R28.64+0x40], !P5 ;  /* 0x030800401c087fae */ /* 0x0005e2000e901d4e */
[----:B------:R-:W-:Y:S01]  /*22b0*/  IADD3 R35, R35, UR4, RZ ;  /* 0x0000000423237c10 */ /* 0x000fe2000fffe0ff */
[----:B------:R-:W-:Y:S01]  /*22c0*/  ULDC.64 UR4, c[0x0][0x218] ;  /* 0x0000860000047ab9 */ /* 0x000fe20000000a00 */
[----:B------:R-:W-:Y:S01]  /*22d0*/  SEL R9, RZ, 0x4, P6 ;  /* 0x00000004ff097807 */ /* 0x000fe20003000000 */
[----:B------:R-:W-:Y:S01]  /*22e0*/  UIMAD UR4, UR17, UR4, URZ ;  /* 0x00000004110472a4 */ /* 0x000fe2000f8e023f */
[C---:B------:R-:W-:Y:S01]  /*22f0*/  LOP3.LUT P2, RZ, R19.reuse, 0x2, RZ, 0xc0, !PT ;  /* 0x0000000213ff7812 */ /* 0x040fe2000784c0ff */
[----:B------:R-:W-:Y:S01]  /*2300*/  IMAD.WIDE.U32 R196, R196, c[0x0][0x218], R34 ;  /* 0x00008600c4c47a25 */ /* 0x000fe200078e0022 */
[----:B------:R-:W-:Y:S01]  /*2310*/  LOP3.LUT P6, RZ, R19, 0x4, RZ, 0xc0, !PT ;  /* 0x0000000413ff7812 */ /* 0x000fe200078cc0ff */
[----:B------:R-:W-:Y:S01]  /*2320*/  UIMAD UR25, UR18, UR5, UR4 ;  /* 0x00000005121972a4 */ /* 0x000fe2000f8e0204 */
[C---:B------:R-:W-:Y:S01]  /*2330*/  ISETP.GE.OR P3, PT, R192.reuse, UR21, !P3 ;  /* 0x00000015c0007c0c */ /* 0x040fe2000df66670 */
[----:B------:R-:W-:Y:S01]  /*2340*/  UIMAD UR24, UR7, UR19, URZ ;  /* 0x00000013071872a4 */ /* 0x000fe2000f8e023f */
[C---:B------:R-:W-:Y:S01]  /*2350*/  ISETP.GE.OR P2, PT, R192.reuse, UR21, !P2 ;  /* 0x00000015c0007c0c */ /* 0x040fe2000d746670 */
[----:B------:R2:W-:Y:S01]  /*2360*/  LDGSTS.E.BYPASS.LTC128B.128 [R8+0x5080], [R28.64+0x80], !P4 ;  /* 0x050800801c087fae */ /* 0x0005e2000e101d4e */
[----:B------:R-:W-:Y:S01]  /*2370*/  ISETP.GE.OR P6, PT, R192, UR21, !P6 ;  /* 0x00000015c0007c0c */ /* 0x000fe2000f7c6670 */
[----:B------:R-:W-:Y:S01]  /*2380*/  IMAD.MOV.U32 R208, RZ, RZ, R196 ;  /* 0x000000ffffd07224 */ /* 0x000fe200078e00c4 */
[----:B------:R-:W-:Y:S01]  /*2390*/  LOP3.LUT R12, R12, R9, RZ, 0xfc, !PT ;  /* 0x000000090c0c7212 */ /* 0x000fe200078efcff */
[----:B------:R-:W-:Y:S01]  /*23a0*/  IMAD.U32 R9, RZ, RZ, UR6 ;  /* 0x00000006ff097e24 */ /* 0x000fe2000f8e00ff */
[----:B------:R-:W-:Y:S01]  /*23b0*/  IADD3 R209, R197, UR25, RZ ;  /* 0x00000019c5d17c10 */ /* 0x000fe2000fffe0ff */
[----:B------:R-:W0:Y:S01]  /*23c0*/  LDGDEPBAR ;  /* 0x00000000000079af */ /* 0x000e220000000000 */
[C---:B------:R-:W-:Y:S01]  /*23d0*/  LOP3.LUT P4, RZ, R12.reuse, 0x1, RZ, 0xc0, !PT ;  /* 0x000000010cff7812 */ /* 0x040fe2000788c0ff */
[----:B------:R-:W-:Y:S01]  /*23e0*/  UIMAD UR24, UR20, UR6, UR24 ;  /* 0x00000006141872a4 */ /* 0x000fe2000f8e0218 */
[----:B------:R-:W-:Y:S01]  /*23f0*/  SHF.R.S32.HI R17, RZ, 0x1f, R17 ;  /* 0x0000001fff117819 */ /* 0x000fe20000011411 */
[----:B------:R3:W-:Y:S01]  /*2400*/  LDGSTS.E.BYPASS.LTC128B.128 [R8+0xc080], [R22.64], !P3 ;  /* 0x0c08000016087fae */ /* 0x0007e2000d901d4e */
[----:B------:R-:W-:Y:S01]  /*2410*/  LOP3.LUT P3, RZ, R12, 0x2, RZ, 0xc0, !PT ;  /* 0x000000020cff7812 */ /* 0x000fe2000786c0ff */
[----:B-1----:R-:W-:Y:S01]  /*2420*/  IMAD.WIDE.U32 R32, R9, UR19, R208 ;  /* 0x0000001309207c25 */ /* 0x002fe2000f8e00d0 */
[----:B------:R-:W-:Y:S01]  /*2430*/  SEL R189, RZ, 0xffffffff, P0 ;  /* 0xffffffffffbd7807 */ /* 0x000fe20000000000 */
[----:B------:R3:W-:Y:S01]  /*2440*/  LDGSTS.E.BYPASS.LTC128B.128 [R8+0xd080], [R22.64+0x40], !P2 ;  /* 0x0d08004016087fae */ /* 0x0007e2000d101d4e */
[----:B------:R-:W-:Y:S01]  /*2450*/  LEA.HI R17, R17, R192, RZ, 0x3 ;  /* 0x000000c011117211 */ /* 0x000fe200078f18ff */
[----:B------:R-:W-:Y:S01]  /*2460*/  ULDC.64 UR4, c[0x0][0x290] ;  /* 0x0000a40000047ab9 */ /* 0x000fe20000000a00 */
[C---:B------:R-:W-:Y:S01]  /*2470*/  ISETP.GE.OR P0, PT, R192.reuse, UR21, !P3 ;  /* 0x00000015c0007c0c */ /* 0x040fe2000df06670 */
[----:B------:R3:W-:Y:S01]  /*2480*/  LDGSTS.E.BYPASS.LTC128B.128 [R8+0xe080], [R22.64+0x80], !P6 ;  /* 0x0e08008016087fae */ /* 0x0007e2000f101d4e */
[----:B------:R-:W-:Y:S01]  /*2490*/  ISETP.GE.OR P6, PT, R192, UR21, !P4 ;  /* 0x00000015c0007c0c */ /* 0x000fe2000e7c6670 */
[----:B------:R-:W-:Y:S01]  /*24a0*/  UIMAD UR4, UR17, UR4, URZ ;  /* 0x00000004110472a4 */ /* 0x000fe2000f8e023f */
[----:B------:R-:W-:Y:S01]  /*24b0*/  IADD3 R0, R33, UR24, RZ ;  /* 0x0000001821007c10 */ /* 0x000fe2000fffe0ff */
[----:B------:R-:W-:Y:S01]  /*24c0*/  UIADD3 UR20, UR19, 0x1, URZ ;  /* 0x0000000113147890 */ /* 0x000fe2000fffe03f */
[----:B------:R-:W-:Y:S01]  /*24d0*/  SHF.R.S32.HI R21, RZ, 0x1, R21 ;  /* 0x00000001ff157819 */ /* 0x000fe20000011415 */
[----:B------:R-:W-:Y:S01]  /*24e0*/  UIMAD UR4, UR18, UR5, UR4 ;  /* 0x00000005120472a4 */ /* 0x000fe2000f8e0204 */
[----:B------:R-:W-:Y:S01]  /*24f0*/  LOP3.LUT R19, R17, 0xfffffff8, RZ, 0xc0, !PT ;  /* 0xfffffff811137812 */ /* 0x000fe200078ec0ff */
[----:B------:R-:W-:Y:S01]  /*2500*/  @!P1 IMAD.SHL.U32 R17, R2, 0x10, RZ ;  /* 0x0000001002119824 */ /* 0x000fe200078e00ff */
[----:B--2---:R-:W-:Y:S01]  /*2510*/  LEA R28, P5, R32, c[0x0][0x1f0], 0x1 ;  /* 0x00007c00201c7a11 */ /* 0x004fe200078a08ff */
[----:B------:R-:W-:Y:S01]  /*2520*/  IMAD.SHL.U32 R18, R4, 0x40, RZ ;  /* 0x0000004004127824 */ /* 0x000fe200078e00ff */
[----:B------:R-:W-:Y:S01]  /*2530*/  LOP3.LUT P2, RZ, R12, 0x4, RZ, 0xc0, !PT ;  /* 0x000000040cff7812 */ /* 0x000fe2000784c0ff */
[----:B------:R-:W-:Y:S01]  /*2540*/  IMAD.IADD R12, R192, 0x1, -R19 ;  /* 0x00000001c00c7824 */ /* 0x000fe200078e0a13 */
[----:B------:R-:W-:Y:S01]  /*2550*/  LEA.HI.X R29, R32, c[0x0][0x1f4], R0, 0x1, P5 ;  /* 0x00007d00201d7a11 */ /* 0x000fe200028f0c00 */
[----:B------:R1:W-:Y:S01]  /*2560*/  @!P1 LDGSTS.E.BYPASS.LTC128B.128 [R17+0x18080], [R30.64] ;  /* 0x180800001e119fae */ /* 0x0003e2000b901d4e */
[C---:B------:R-:W-:Y:S01]  /*2570*/  LOP3.LUT P5, RZ, R21.reuse, 0x2, RZ, 0xc0, !PT ;  /* 0x0000000215ff7812 */ /* 0x040fe200078ac0ff */
[----:B------:R-:W-:Y:S01]  /*2580*/  IMAD.SHL.U32 R21, R21, 0x40, RZ ;  /* 0x0000004015157824 */ /* 0x000fe200078e00ff */
[----:B------:R-:W-:Y:S01]  /*2590*/  IADD3 R186, R201, UR4, RZ ;  /* 0x00000004c9ba7c10 */ /* 0x000fe2000fffe0ff */
[----:B------:R-:W0:Y:S01]  /*25a0*/  LDGDEPBAR ;  /* 0x00000000000079af */ /* 0x000e220000000000 */
[----:B------:R-:W-:Y:S01]  /*25b0*/  IMAD.SHL.U32 R204, R12, 0x40, RZ ;  /* 0x000000400ccc7824 */ /* 0x000fe200078e00ff */
[----:B------:R-:W-:Y:S01]  /*25c0*/  UISETP.GE.AND UP0, UPT, UR20, UR8, UPT ;  /* 0x000000081400728c */ /* 0x000fe2000bf06270 */
[----:B------:R-:W-:Y:S01]  /*25d0*/  LOP3.LUT R21, R21, 0xc0, RZ, 0xc0, !PT ;  /* 0x000000c015157812 */ /* 0x000fe200078ec0ff */
[----:B------:R2:W-:Y:S01]  /*25e0*/  LDGSTS.E.BYPASS.LTC128B.128 [R8+0x12080], [R28.64], !P6 ;  /* 0x120800001c087fae */ /* 0x0005e2000f101d4e */
[----:B------:R-:W-:Y:S01]  /*25f0*/  ISETP.GE.OR P6, PT, R192, UR21, !P2 ;  /* 0x00000015c0007c0c */ /* 0x000fe2000d7c6670 */
[----:B------:R-:W-:Y:S01]  /*2600*/  IMAD.SHL.U32 R0, R6, 0x8, RZ ;  /* 0x0000000806007824 */ /* 0x000fe200078e00ff */
[----:B------:R-:W-:Y:S01]  /*2610*/  LOP3.LUT R24, R21, 0x8, R24, 0xf8, !PT ;  /* 0x0000000815187812 */ /* 0x000fe200078ef818 */
[----:B------:R2:W-:Y:S01]  /*2620*/  LDGSTS.E.BYPASS.LTC128B.128 [R8+0x13080], [R28.64+0x40], !P0 ;  /* 0x130800401c087fae */ /* 0x0005e2000c101d4e */
[----:B---3--:R-:W-:Y:S01]  /*2630*/  IADD3 R22, P0, R200, UR23, RZ ;  /* 0x00000017c8167c10 */ /* 0x008fe2000ff1e0ff */
[----:B------:R-:W-:Y:S01]  /*2640*/  ULDC.64 UR4, c[0x0][0x240] ;  /* 0x0000900000047ab9 */ /* 0x000fe20000000a00 */
[----:B------:R-:W-:Y:S01]  /*2650*/  SHF.R.U32.HI R21, RZ, 0x3, R21 ;  /* 0x00000003ff157819 */ /* 0x000fe20000011615 */
[----:B------:R-:W-:Y:S01]  /*2660*/  UIMAD UR4, UR17, UR4, URZ ;  /* 0x00000004110472a4 */ /* 0x000fe2000f8e023f */
[----:B------:R-:W-:Y:S01]  /*2670*/  LOP3.LUT R204, R204, 0x1c0, RZ, 0xc0, !PT ;  /* 0x000001c0cccc7812 */ /* 0x000fe200078ec0ff */
[----:B------:R-:W-:Y:S01]  /*2680*/  IMAD.SHL.U32 R178, R178, 0x20, RZ ;  /* 0x00000020b2b27824 */ /* 0x000fe200078e00ff */
[----:B------:R-:W-:Y:S01]  /*2690*/  LOP3.LUT R23, R24, R21, RZ, 0x3c, !PT ;  /* 0x0000001518177212 */ /* 0x000fe200078e3cff */
[----:B------:R-:W-:Y:S01]  /*26a0*/  UIMAD UR4, UR18, UR5, UR4 ;  /* 0x00000005120472a4 */ /* 0x000fe2000f8e0204 */
[----:B------:R-:W-:Y:S01]  /*26b0*/  LOP3.LUT R0, R0, 0x18, RZ, 0xc0, !PT ;  /* 0x0000001800007812 */ /* 0x000fe200078ec0ff */
[----:B------:R2:W-:Y:S01]  /*26c0*/  LDGSTS.E.BYPASS.LTC128B.128 [R8+0x14080], [R28.64+0x80], !P6 ;  /* 0x140800801c087fae */ /* 0x0005e2000f101d4e */
[----:B------:R-:W-:Y:S01]  /*26d0*/  SHF.R.U32.HI R19, RZ, 0x3, R204 ;  /* 0x00000003ff137819 */ /* 0x000fe200000116cc */
[----:B------:R-:W-:Y:S01]  /*26e0*/  IMAD.SHL.U32 R189, R189, 0x2, RZ ;  /* 0x00000002bdbd7824 */ /* 0x000fe200078e00ff */
[----:B------:R-:W-:Y:S01]  /*26f0*/  LOP3.LUT P6, RZ, R16, 0x4, RZ, 0xc0, !PT ;  /* 0x0000000410ff7812 */ /* 0x000fe200078cc0ff */
[----:B------:R-:W-:Y:S01]  /*2700*/  IMAD.U32 R180, R180, 0x20, R23 ;  /* 0x00000020b4b47824 */ /* 0x000fe200078e0017 */
[----:B-1----:R-:W-:-:S02]  /*2710*/  IADD3.X R17, R186, UR22, RZ, P0, !PT ;  /* 0x00000016ba117c10 */ /* 0x002fc400087fe4ff */
[C---:B------:R-:W-:Y:S02]  /*2720*/  LEA R20, P0, R22.reuse, c[0x0][0x280], 0x2 ;  /* 0x0000a00016147a11 */ /* 0x040fe400078010ff */
[----:B------:R-:W-:Y:S02]  /*2730*/  LOP3.LUT R204, R19, R204, R0, 0x1e, !PT ;  /* 0x000000cc13cc7212 */ /* 0x000fe400078e1e00 */
[----:B------:R-:W-:Y:S02]  /*2740*/  LEA.HI.X R21, R22, c[0x0][0x284], R17, 0x2, P0 ;  /* 0x0000a10016157a11 */ /* 0x000fe400000f1411 */
[----:B------:R-:W-:Y:S01]  /*2750*/  LOP3.LUT R17, R3, 0xffffffe0, RZ, 0xc0, !PT ;  /* 0xffffffe003117812 */ /* 0x000fe200078ec0ff */
[----:B------:R-:W-:Y:S01]  /*2760*/  IMAD.IADD R204, R11, 0x1, R204 ;  /* 0x000000010bcc7824 */ /* 0x000fe200078e02cc */
[----:B------:R-:W-:Y:S02]  /*2770*/  LOP3.LUT P0, RZ, R4, 0x2, RZ, 0xc0, !PT ;  /* 0x0000000204ff7812 */ /* 0x000fe4000780c0ff */
[----:B------:R-:W-:Y:S01]  /*2780*/  SEL R3, R181, 0xfffffff0, !P5 ;  /* 0xfffffff0b5037807 */ /* 0x000fe20006800000 */
[----:B------:R-:W-:Y:S01]  /*2790*/  IMAD.IADD R4, R2, 0x1, -R17 ;  /* 0x0000000102047824 */ /* 0x000fe200078e0a11 */
[C---:B------:R-:W-:Y:S01]  /*27a0*/  LOP3.LUT P5, RZ, R16.reuse, 0x2, RZ, 0xc0, !PT ;  /* 0x0000000210ff7812 */ /* 0x040fe200078ac0ff */
[----:B------:R-:W-:Y:S01]  /*27b0*/  IMAD.SHL.U32 R16, R16, 0x40, RZ ;  /* 0x0000004010107824 */ /* 0x000fe200078e00ff */
[----:B------:R-:W-:Y:S01]  /*27c0*/  LOP3.LUT R18, R18, 0xc0, RZ, 0xc0, !PT ;  /* 0x000000c012127812 */ /* 0x000fe200078ec0ff */
[----:B------:R-:W-:Y:S01]  /*27d0*/  IMAD.SHL.U32 R204, R204, 0x2, RZ ;  /* 0x00000002cccc7824 */ /* 0x000fe200078e00ff */
[----:B------:R-:W-:-:S02]  /*27e0*/  SHF.R.S32.HI R17, RZ, 0x1f, R4 ;  /* 0x0000001fff117819 */ /* 0x000fc40000011404 */
[----:B------:R-:W-:Y:S02]  /*27f0*/  LOP3.LUT R16, R16, 0x1c0, RZ, 0xc0, !PT ;  /* 0x000001c010107812 */ /* 0x000fe400078ec0ff */
[----:B------:R-:W-:Y:S02]  /*2800*/  SEL R174, R181, 0xfffffff0, !P5 ;  /* 0xfffffff0b5ae7807 */ /* 0x000fe40006800000 */
[----:B------:R-:W-:Y:S02]  /*2810*/  PLOP3.LUT P5, PT, PT, PT, UP0, 0x80, 0x0 ;  /* 0x000000000000781c */ /* 0x000fe40003faf008 */
[----:B------:R-:W-:Y:S01]  /*2820*/  LEA.HI R11, R17, R4, RZ, 0x2 ;  /* 0x00000004110b7211 */ /* 0x000fe200078f10ff */
[----:B------:R-:W-:Y:S01]  /*2830*/  @!P1 IMAD.SHL.U32 R17, R2, 0x10, RZ ;  /* 0x0000001002119824 */ /* 0x000fe200078e00ff */
[----:B------:R-:W-:Y:S02]  /*2840*/  LOP3.LUT R184, R184, 0x8, RZ, 0xc0, !PT ;  /* 0x00000008b8b87812 */ /* 0x000fe400078ec0ff */
[----:B------:R-:W-:-:S02]  /*2850*/  SHF.R.U32.HI R19, RZ, 0x3, R16 ;  /* 0x00000003ff137819 */ /* 0x000fc40000011610 */
[----:B------:R-:W-:Y:S01]  /*2860*/  SHF.R.U32.HI R13, RZ, 0x3, R18 ;  /* 0x00000003ff0d7819 */ /* 0x000fe20000011612 */
[----:B------:R2:W-:Y:S01]  /*2870*/  @!P1 LDGSTS.E.BYPASS.LTC128B.128 [R17+0x18280], [R20.64] ;  /* 0x1828000014119fae */ /* 0x0005e2000b901d4e */
[----:B------:R-:W-:Y:S02]  /*2880*/  SHF.R.S32.HI R190, RZ, 0x2, R11 ;  /* 0x00000002ffbe7819 */ /* 0x000fe4000001140b */
[----:B------:R-:W-:Y:S01]  /*2890*/  LOP3.LUT R16, R19, R16, R184, 0x1e, !PT ;  /* 0x0000001013107212 */ /* 0x000fe200078e1eb8 */
[----:B------:R-:W0:Y:S01]  /*28a0*/  LDGDEPBAR ;  /* 0x00000000000079af */ /* 0x000e220000000000 */
[----:B------:R-:W-:Y:S01]  /*28b0*/  LOP3.LUT R5, R13, R5, R18, 0x1e, !PT ;  /* 0x000000050d057212 */ /* 0x000fe200078e1e12 */
[----:B------:R-:W-:Y:S01]  /*28c0*/  IMAD R190, R7, 0x10, R190 ;  /* 0x0000001007be7824 */ /* 0x000fe200078e02be */
[-C--:B------:R-:W-:Y:S01]  /*28d0*/  LOP3.LUT R184, R13, R18.reuse, R184, 0x1e, !PT ;  /* 0x000000120db87212 */ /* 0x080fe200078e1eb8 */
[----:B------:R-:W-:Y:S01]  /*28e0*/  IMAD R7, R7, 0x200, R178 ;  /* 0x0000020007077824 */ /* 0x000fe200078e02b2 */
[----:B------:R-:W-:Y:S01]  /*28f0*/  LOP3.LUT R13, R13, R18, R0, 0x1e, !PT ;  /* 0x000000120d0d7212 */ /* 0x000fe200078e1e00 */
[----:B------:R-:W-:Y:S01]  /*2900*/  IMAD.MOV.U32 R0, RZ, RZ, 0x20 ;  /* 0x00000020ff007424 */ /* 0x000fe200078e00ff */
[----:B------:R-:W0:Y:S01]  /*2910*/  LDGDEPBAR ;  /* 0x00000000000079af */ /* 0x000e220000000000 */
[----:B------:R-:W-:Y:S01]  /*2920*/  IADD3 R193, R195, UR4, RZ ;  /* 0x00000004c3c17c10 */ /* 0x000fe2000fffe0ff */
[----:B------:R-:W-:Y:S01]  /*2930*/  IMAD.IADD R182, R178, 0x1, R5 ;  /* 0x00000001b2b67824 */ /* 0x000fe200078e0205 */
[----:B------:R-:W-:Y:S01]  /*2940*/  LOP3.LUT R189, R189, 0x2, R26, 0xe2, !PT ;  /* 0x00000002bdbd7812 */ /* 0x000fe200078ee21a */
[----:B------:R-:W-:Y:S01]  /*2950*/  IMAD.IADD R177, R177, 0x1, R16 ;  /* 0x00000001b1b17824 */ /* 0x000fe200078e0210 */
[----:B------:R-:W-:Y:S01]  /*2960*/  SEL R0, R0, 0xffffffe0, !P6 ;  /* 0xffffffe000007807 */ /* 0x000fe20007000000 */
[----:B------:R-:W-:Y:S01]  /*2970*/  IMAD.IADD R184, R7, 0x1, R184 ;  /* 0x0000000107b87824 */ /* 0x000fe200078e02b8 */
[----:B------:R-:W-:Y:S01]  /*2980*/  IADD3 R203, R8, 0xc080, RZ ;  /* 0x0000c08008cb7810 */ /* 0x000fe20007ffe0ff */
[----:B------:R-:W-:Y:S01]  /*2990*/  IMAD.IADD R178, R178, 0x1, R13 ;  /* 0x00000001b2b27824 */ /* 0x000fe200078e020d */
[----:B------:R-:W-:-:S02]  /*29a0*/  IADD3 R202, R8, 0x12080, RZ ;  /* 0x0001208008ca7810 */ /* 0x000fc40007ffe0ff */
[----:B------:R-:W-:Y:S02]  /*29b0*/  SEL R181, R181, 0xfffffff0, !P0 ;  /* 0xfffffff0b5b57807 */ /* 0x000fe40004000000 */
[----:B------:R-:W-:Y:S01]  /*29c0*/  IADD3 R5, R204, 0x18480, RZ ;  /* 0x00018480cc057810 */ /* 0x000fe20007ffe0ff */
[----:B------:R-:W-:Y:S05]  /*29d0*/  @P5 BRA `(.L_x_1251) ;  /* 0x000001a000005947 */ /* 0x000fea0003800000 */
[----:B------:R-:W-:Y:S01]  /*29e0*/  USHF.R.S32.HI UR4, URZ, 0x1f, UR20 ;  /* 0x0000001f3f047899 */ /* 0x000fe20008011414 */
[----:B--2---:R-:W-:Y:S01]  /*29f0*/  IMAD.WIDE.U32 R16, R9, UR20, R208 ;  /* 0x0000001409107c25 */ /* 0x004fe2000f8e00d0 */
[----:B------:R-:W-:Y:S01]  /*2a00*/  UIMAD UR7, UR7, UR20, URZ ;  /* 0x00000014070772a4 */ /* 0x000fe2000f8e023f */
[----:B------:R-:W-:Y:S01]  /*2a10*/  BSSY B0, `(.L_x_1251) ;  /* 0x0000016000007945 */ /* 0x000fe20003800000 */
[----:B------:R-:W-:Y:S02]  /*2a20*/  USHF.L.U32 UR5, UR20, 0x6, URZ ;  /* 0x0000000614057899 */ /* 0x000fe4000800063f */
[----:B------:R-:W-:Y:S01]  /*2a30*/  UIMAD UR4, UR4, UR6, UR7 ;  /* 0x00000006040472a4 */ /* 0x000fe2000f8e0207 */
[----:B------:R-:W-:Y:S01]  /*2a40*/  LEA R18, P5, R16, c[0x0][0x1f0], 0x1 ;  /* 0x00007c0010127a11 */ /* 0x000fe200078a08ff */
        /* <DEDUP_REMOVED lines=18> */
.L_x_1252:
[----:B------:R-:W-:Y:S05]  /*2b70*/  BSYNC B0 ;  /* 0x0000000000007941 */ /* 0x000fea0003800000 */
.L_x_1251:
        /* <DEDUP_REMOVED lines=10> */
[----:B------:R-:W-:Y:S01]  /*2c20*/  LEA R177, R177, 0x1c480, 0x1 ;  /* 0x0001c480b1b17811 */ /* 0x000fe200078e08ff */
[----:B------:R-:W-:Y:S01]  /*2c30*/  CS2R R128, SRZ ;  /* 0x0000000000807805 */ /* 0x000fe2000001ff00 */
[----:B------:R-:W-:Y:S01]  /*2c40*/  IADD3 R205, R204, 0x184c0, RZ ;  /* 0x000184c0cccd7810 */ /* 0x000fe20007ffe0ff */
[----:B------:R-:W-:Y:S01]  /*2c50*/  IMAD.IADD R210, R6, 0x1, -R7 ;  /* 0x0000000106d27824 */ /* 0x000fe200078e0a07 */
[----:B------:R-:W-:Y:S01]  /*2c60*/  LEA R176, R174, R177, 0x1 ;  /* 0x000000b1aeb07211 */ /* 0x000fe200078e08ff */
[----:B------:R-:W-:Y:S01]  /*2c70*/  IMAD R175, R0, 0x2, R177 ;  /* 0x0000000200af7824 */ /* 0x000fe200078e02b1 */
[----:B------:R-:W-:Y:S01]  /*2c80*/  LEA R178, R178, 0x80, 0x1 ;  /* 0x00000080b2b27811 */ /* 0x000fe200078e08ff */
[----:B------:R-:W-:Y:S01]  /*2c90*/  IMAD R210, R210, 0x4, R11 ;  /* 0x00000004d2d27824 */ /* 0x000fe200078e020b */
[----:B------:R-:W-:Y:S01]  /*2ca0*/  CS2R R126, SRZ ;  /* 0x00000000007e7805 */ /* 0x000fe2000001ff00 */
[----:B------:R-:W-:Y:S01]  /*2cb0*/  @P0 IADD3 R205, R5, -0x40, RZ ;  /* 0xffffffc005cd0810 */ /* 0x000fe20007ffe0ff */
        /* <DEDUP_REMOVED lines=49> */
[----:B------:R-:W-:Y:S01]  /*2fd0*/  IADD3 R211, -R210, UR16, RZ ;  /* 0x00000010d2d37c10 */ /* 0x000fe2000fffe1ff */
[----:B------:R-:W-:Y:S01]  /*2fe0*/  IMAD.IADD R173, R184, 0x1, R181 ;  /* 0x00000001b8ad7824 */ /* 0x000fe200078e02b5 */
[----:B------:R-:W-:-:S02]  /*2ff0*/  UMOV UR5, URZ ;  /* 0x0000003f00057c82 */ /* 0x000fc40008000000 */
[----:B------:R-:W-:Y:S02]  /*3000*/  UMOV UR17, 0x1 ;  /* 0x0000000100117882 */ /* 0x000fe40000000000 */
[----:B------:R-:W-:Y:S02]  /*3010*/  UMOV UR16, URZ ;  /* 0x0000003f00107c82 */ /* 0x000fe40008000000 */
.L_x_1255:
        /* <DEDUP_REMOVED lines=13> */
[----:B--2---:R-:W-:Y:S02]  /*30f0*/  SHF.L.U32 R2, R148, 0x1, RZ ;  /* 0x0000000194027819 */ /* 0x004fe400000006ff */
[----:B------:R-:W-:Y:S01]  /*3100*/  PLOP3.LUT P0, PT, PT, PT, UP0, 0x80, 0x0 ;  /* 0x000000000000781c */ /* 0x000fe20003f0f008 */
[----:B------:R-:W-:Y:S08]  /*3110*/  LDSM.16.M88.4 R136, [R180+0x80] ;  /* 0x00008000b488783b */ /* 0x000ff00000000200 */
[----:B------:R-:W2:Y:S08]  /*3120*/  LDSM.16.M88.4 R132, [R3+0xc080] ;  /* 0x00c080000384783b */ /* 0x000eb00000000200 */
[----:B------:R-:W3:Y:S08]  /*3130*/  LDSM.16.M88.4 R140, [R3+0xc880] ;  /* 0x00c88000038c783b */ /* 0x000ef00000000200 */
[----:B------:R-:W4:Y:S08]  /*3140*/  LDSM.16.M88.4 R144, [R180+0x1080] ;  /* 0x00108000b490783b */ /* 0x000f300000000200 */
[----:B------:R-:W-:Y:S08]  /*3150*/  LDSM.16.M88.4 R152, [R172+0x80] ;  /* 0x00008000ac98783b */ /* 0x000ff00000000200 */
[----:B------:R-:W5:Y:S01]  /*3160*/  LDSM.16.M88.4 R148, [R2+0xc080] ;  /* 0x00c080000294783b */ /* 0x000f620000000200 */
[-C--:B--2---:R-:W-:Y:S07]  /*3170*/  HMMA.16816.F32.BF16 R4, R132, R136.reuse, RZ ;  /* 0x000000888404723c */ /* 0x084fee00000418ff */
[----:B------:R-:W-:Y:S01]  /*3180*/  LDSM.16.M88.4 R156, [R172+0x1080] ;  /* 0x00108000ac9c783b */ /* 0x000fe20000000200 */
[C---:B-1-3--:R-:W-:Y:S07]  /*3190*/  HMMA.16816.F32.BF16 R8, R140.reuse, R136, RZ ;  /* 0x000000888c08723c */ /* 0x04afee00000418ff */
[----:B------:R-:W-:Y:S01]  /*31a0*/  LDSM.16.M88.4 R164, [R180+0x2080] ;  /* 0x00208000b4a4783b */ /* 0x000fe20000000200 */
[-C--:B------:R-:W-:Y:S07]  /*31b0*/  HMMA.16816.F32.BF16 R12, R140, R138.reuse, RZ ;  /* 0x0000008a8c0c723c */ /* 0x080fee00000418ff */
[----:B------:R-:W-:Y:S01]  /*31c0*/  LDSM.16.M88.4 R160, [R3+0xd080] ;  /* 0x00d0800003a0783b */ /* 0x000fe20000000200 */
[C---:B------:R-:W-:Y:S07]  /*31d0*/  HMMA.16816.F32.BF16 R16, R132.reuse, R138, RZ ;  /* 0x0000008a8410723c */ /* 0x040fee00000418ff */
[----:B------:R-:W1:Y:S01]  /*31e0*/  LDSM.16.M88.4 R136, [R2+0xc880] ;  /* 0x00c880000288783b */ /* 0x000e620000000200 */
[-C--:B----4-:R-:W-:Y:S07]  /*31f0*/  HMMA.16816.F32.BF16 R20, R132, R144.reuse, RZ ;  /* 0x000000908414723c */ /* 0x090fee00000418ff */
        /* <DEDUP_REMOVED lines=11> */
[-C--:B-----5:R-:W-:Y:S05]  /*32b0*/  HMMA.16816.F32.BF16 R4, R148, R152.reuse, R4 ;  /* 0x000000989404723c */ /* 0x0a0fea0000041804 */
        /* <DEDUP_REMOVED lines=135> */
[----:B------:R-:W-:Y:S02]  /*3b30*/  UIMAD UR18, UR18, -0x40, UR10 ;  /* 0xffffffc0121278a4 */ /* 0x000fe4000f8e020a */
        /* <DEDUP_REMOVED lines=12> */
[C---:B------:R-:W-:Y:S01]  /*3c00*/  LOP3.LUT P0, RZ, R189.reuse, 0x2, RZ, 0xc0, !PT ;  /* 0x00000002bdff7812 */ /* 0x040fe2000780c0ff */
[----:B------:R-:W-:Y:S01]  /*3c10*/  @!P1 IMAD R2, R2, 0x40, R191 ;  /* 0x0000004002029824 */ /* 0x000fe200078e02bf */
[----:B------:R-:W-:Y:S01]  /*3c20*/  LEA.HI.X R11, R4, c[0x0][0x164], R3, 0x1, P5 ;  /* 0x00005900040b7a11 */ /* 0x000fe200028f0c03 */
[----:B------:R-:W-:Y:S01]  /*3c30*/  IMAD.U32 R4, RZ, RZ, UR17 ;  /* 0x00000011ff047e24 */ /* 0x000fe2000f8e00ff */
[----:B------:R-:W-:Y:S01]  /*3c40*/  LOP3.LUT P5, RZ, R189, 0x1, RZ, 0xc0, !PT ;  /* 0x00000001bdff7812 */ /* 0x000fe200078ac0ff */
[----:B------:R-:W-:Y:S01]  /*3c50*/  @!P1 IMAD.SHL.U32 R5, R2, 0x4, RZ ;  /* 0x0000000402059824 */ /* 0x000fe200078e00ff */
[----:B------:R-:W-:Y:S01]  /*3c60*/  ISETP.GE.OR P0, PT, R192, UR18, !P0 ;  /* 0x00000012c0007c0c */ /* 0x000fe2000c706670 */
[----:B------:R-:W-:Y:S01]  /*3c70*/  IMAD R3, R4, 0x3000, R203 ;  /* 0x0000300004037824 */ /* 0x000fe200078e02cb */
[----:B------:R-:W-:Y:S02]  /*3c80*/  ISETP.GE.OR P5, PT, R192, UR18, !P5 ;  /* 0x00000012c0007c0c */ /* 0x000fe4000efa6670 */
[----:B------:R-:W-:Y:S11]  /*3c90*/  ISETP.GE.OR P6, PT, R188, c[0x0][0x16c], !P6 ;  /* 0x00005b00bc007a0c */ /* 0x000ff600077c6670 */
[----:B------:R-:W-:Y:S01]  /*3ca0*/  @!PT LDS RZ, [RZ] ;  /* 0x00000000fffff984 */ /* 0x000fe20000000800 */
[----:B------:R-:W-:Y:S01]  /*3cb0*/  @!PT LDS RZ, [RZ] ;  /* 0x00000000fffff984 */ /* 0x000fe20000000800 */
[----:B------:R-:W-:Y:S01]  /*3cc0*/  @!PT LDS RZ, [RZ] ;  /* 0x00000000fffff984 */ /* 0x000fe20000000800 */
[----:B------:R2:W-:Y:S06]  /*3cd0*/  LDGSTS.E.BYPASS.LTC128B.128 [R3], [R10.64], !P5 ;  /* 0x000000000a037fae */ /* 0x0005ec000e901d4e */
[----:B------:R2:W-:Y:S06]  /*3ce0*/  LDGSTS.E.BYPASS.LTC128B.128 [R3+0x1000], [R10.64+0x40], !P0 ;  /* 0x010000400a037fae */ /* 0x0005ec000c101d4e */
[----:B------:R2:W-:Y:S06]  /*3cf0*/  LDGSTS.E.BYPASS.LTC128B.128 [R3+0x2000], [R10.64+0x80], !P6 ;  /* 0x020000800a037fae */ /* 0x0005ec000f101d4e */
[----:B------:R2:W-:Y:S02]  /*3d00*/  @!P1 LDGSTS.E.BYPASS.LTC128B.128 [R5+0x18080], [R8.64] ;  /* 0x1808000008059fae */ /* 0x0005e4000b901d4e */
.L_x_1253:
[-C--:B-1234-:R-:W-:Y:S01]  /*3d10*/  HMMA.16816.F32.BF16 R4, R132, R136.reuse, RZ ;  /* 0x000000888404723c */ /* 0x09efe200000418ff */
[----:B------:R-:W-:Y:S01]  /*3d20*/  LDSM.16.M88.4 R164, [R180+0x8080] ;  /* 0x00808000b4a4783b */ /* 0x000fe20000000200 */
[----:B------:R-:W-:Y:S02]  /*3d30*/  UMOV UR4, 0x1800 ;  /* 0x0000180000047882 */ /* 0x000fe40000000000 */
[----:B------:R-:W-:Y:S02]  /*3d40*/  UIMAD UR4, UR5, UR4, 0x800 ;  /* 0x00000800050474a4 */ /* 0x000fe4000f8e0204 */
[----:B------:R-:W-:Y:S02]  /*3d50*/  ULEA UR7, UR19, 0x1, 0x6 ;  /* 0x0000000113077891 */ /* 0x000fe4000f8e303f */
[C---:B------:R-:W-:Y:S01]  /*3d60*/  HMMA.16816.F32.BF16 R8, R140.reuse, R136, RZ ;  /* 0x000000888c08723c */ /* 0x040fe200000418ff */
[----:B------:R-:W0:Y:S01]  /*3d70*/  LDGDEPBAR ;  /* 0x00000000000079af */ /* 0x000e220000000000 */
[----:B------:R-:W-:Y:S02]  /*3d80*/  USHF.L.U32 UR6, UR13, 0x7, URZ ;  /* 0x000000070d067899 */ /* 0x000fe4000800063f */
[----:B------:R-:W-:Y:S01]  /*3d90*/  IADD3 R2, R184, UR4, RZ ;  /* 0x00000004b8027c10 */ /* 0x000fe2000fffe0ff */
[----:B------:R-:W-:Y:S02]  /*3da0*/  UIADD3 UR18, UR19, 0x2, URZ ;  /* 0x0000000213127890 */ /* 0x000fe4000fffe03f */
[----:B------:R-:W-:Y:S01]  /*3db0*/  UIADD3 UR6, UR9, UR7, -UR6 ;  /* 0x0000000709067290 */ /* 0x000fe2000fffe806 */
[-C--:B------:R-:W-:Y:S01]  /*3dc0*/  HMMA.16816.F32.BF16 R12, R140, R138.reuse, RZ ;  /* 0x0000008a8c0c723c */ /* 0x080fe200000418ff */
[----:B------:R-:W-:Y:S01]  /*3dd0*/  SHF.L.U32 R3, R2, 0x1, RZ ;  /* 0x0000000102037819 */ /* 0x000fe200000006ff */
[----:B------:R-:W-:Y:S04]  /*3de0*/  UISETP.GE.AND UP0, UPT, UR18, UR8, UPT ;  /* 0x000000081200728c */ /* 0x000fe8000bf06270 */
[----:B------:R-:W-:Y:S02]  /*3df0*/  LDSM.16.M88.4 R168, [R3+0x12880] ;  /* 0x0128800003a8783b */ /* 0x000fe40000000200 */
[C---:B------:R-:W-:Y:S06]  /*3e00*/  HMMA.16816.F32.BF16 R16, R132.reuse, R138, RZ ;  /* 0x0000008a8410723c */ /* 0x040fec00000418ff */
[----:B------:R-:W1:Y:S02]  /*3e10*/  LDSM.16.M88.4 R136, [R3+0x12080] ;  /* 0x012080000388783b */ /* 0x000e640000000200 */
[-C--:B------:R-:W-:Y:S08]  /*3e20*/  HMMA.16816.F32.BF16 R20, R132, R144.reuse, RZ ;  /* 0x000000908414723c */ /* 0x080ff000000418ff */
[C---:B------:R-:W-:Y:S08]  /*3e30*/  HMMA.16816.F32.BF16 R24, R140.reuse, R144, RZ ;  /* 0x000000908c18723c */ /* 0x040ff000000418ff */
[-C--:B------:R-:W-:Y:S07]  /*3e40*/  HMMA.16816.F32.BF16 R28, R140, R146.reuse, RZ ;  /* 0x000000928c1c723c */ /* 0x080fee00000418ff */
[----:B------:R-:W-:Y:S01]  /*3e50*/  IADD3 R140, R184, UR4, R181 ;  /* 0x00000004b88c7c10 */ /* 0x000fe2000fffe0b5 */
[----:B------:R-:W-:Y:S01]  /*3e60*/  HMMA.16816.F32.BF16 R32, R132, R146, RZ ;  /* 0x000000928420723c */ /* 0x000fe200000418ff */
[----:B------:R-:W2:Y:S03]  /*3e70*/  LDSM.16.M88.4 R132, [R180+0x9080] ;  /* 0x00908000b484783b */ /* 0x000ea60000000200 */
[----:B------:R-:W-:Y:S04]  /*3e80*/  SHF.L.U32 R2, R140, 0x1, RZ ;  /* 0x000000018c027819 */ /* 0x000fe800000006ff */
[-C--:B------:R-:W-:Y:S01]  /*3e90*/  HMMA.16816.F32.BF16 R4, R148, R152.reuse, R4 ;  /* 0x000000989404723c */ /* 0x080fe20000041804 */
[----:B------:R-:W-:Y:S07]  /*3ea0*/  LDSM.16.M88.4 R144, [R172+0x8080] ;  /* 0x00808000ac90783b */ /* 0x000fee0000000200 */
[C---:B------:R-:W-:Y:S01]  /*3eb0*/  HMMA.16816.F32.BF16 R8, R156.reuse, R152, R8 ;  /* 0x000000989c08723c */ /* 0x040fe20000041808 */
[----:B------:R-:W3:Y:S07]  /*3ec0*/  LDSM.16.M88.4 R140, [R2+0x12080] ;  /* 0x01208000028c783b */ /* 0x000eee0000000200 */
[-C--:B------:R-:W-:Y:S08]  /*3ed0*/  HMMA.16816.F32.BF16 R12, R156, R154.reuse, R12 ;  /* 0x0000009a9c0c723c */ /* 0x080ff0000004180c */
[C---:B------:R-:W-:Y:S01]  /*3ee0*/  HMMA.16816.F32.BF16 R16, R148.reuse, R154, R16 ;  /* 0x0000009a9410723c */ /* 0x040fe20000041810 */
[----:B------:R-:W4:Y:S07]  /*3ef0*/  LDSM.16.M88.4 R152, [R2+0x12880] ;  /* 0x012880000298783b */ /* 0x000f2e0000000200 */
[-C--:B------:R-:W-:Y:S08]  /*3f00*/  HMMA.16816.F32.BF16 R20, R148, R160.reuse, R20 ;  /* 0x000000a09414723c */ /* 0x080ff00000041814 */
[C---:B------:R-:W-:Y:S08]  /*3f10*/  HMMA.16816.F32.BF16 R24, R156.reuse, R160, R24 ;  /* 0x000000a09c18723c */ /* 0x040ff00000041818 */
[-C--:B------:R-:W-:Y:S07]  /*3f20*/  HMMA.16816.F32.BF16 R28, R156, R162.reuse, R28 ;  /* 0x000000a29c1c723c */ /* 0x080fee000004181c */
[----:B------:R-:W-:Y:S01]  /*3f30*/  MOV R157, UR10 ;  /* 0x0000000a009d7c02 */ /* 0x000fe20008000f00 */
[----:B------:R-:W-:Y:S01]  /*3f40*/  HMMA.16816.F32.BF16 R32, R148, R162, R32 ;  /* 0x000000a29420723c */ /* 0x000fe20000041820 */
[----:B------:R-:W5:Y:S03]  /*3f50*/  LDSM.16.M88.4 R148, [R172+0x9080] ;  /* 0x00908000ac94783b */ /* 0x000f660000000200 */
[----:B------:R-:W-:Y:S04]  /*3f60*/  IADD3 R157, R190, UR6, -R157 ;  /* 0x00000006be9d7c10 */ /* 0x000fe8000fffe89d */
[-C--:B-1----:R-:W-:Y:S05]  /*3f70*/  HMMA.16816.F32.BF16 R4, R136, R164.reuse, R4 ;  /* 0x000000a48804723c */ /* 0x082fea0000041804 */
[----:B------:R-:W-:Y:S03]  /*3f80*/  IADD3 R156, -R210, R157, RZ ;  /* 0x0000009dd29c7210 */ /* 0x000fe60007ffe1ff */
[C---:B------:R-:W-:Y:S04]  /*3f90*/  HMMA.16816.F32.BF16 R8, R168.reuse, R164, R8 ;  /* 0x000000a4a808723c */ /* 0x040fe80000041808 */
[----:B------:R-:W-:Y:S02]  /*3fa0*/  IADD3 R162, R156, 0x8, RZ ;  /* 0x000000089ca27810 */ /* 0x000fe40007ffe0ff */
[----:B------:R-:W-:Y:S02]  /*3fb0*/  IMNMX R161, R211, R156, PT ;  /* 0x0000009cd3a17217 */ /* 0x000fe40003800200 */
[-C--:B------:R-:W-:Y:S03]  /*3fc0*/  HMMA.16816.F32.BF16 R12, R168, R166.reuse, R12 ;  /* 0x000000a6a80c723c */ /* 0x080fe6000004180c */
[----:B------:R-:W-:Y:S05]  /*3fd0*/  ISETP.GT.AND P0, PT, R161, RZ, PT ;  /* 0x000000ffa100720c */ /* 0x000fea0003f04270 */
        /* <DEDUP_REMOVED lines=8> */
[C---:B----4-:R-:W-:Y:S08]  /*4060*/  HMMA.16816.F32.BF16 R8, R152.reuse, R144, R8 ;  /* 0x000000909808723c */ /* 0x050ff00000041808 */
[-C--:B------:R-:W-:Y:S08]  /*4070*/  HMMA.16816.F32.BF16 R12, R152, R146.reuse, R12 ;  /* 0x00000092980c723c */ /* 0x080ff0000004180c */
[C---:B------:R-:W-:Y:S01]  /*4080*/  HMMA.16816.F32.BF16 R16, R140.reuse, R146, R16 ;  /* 0x000000928c10723c */ /* 0x040fe20000041810 */
[----:B------:R2:W3:Y:S07]  /*4090*/  LDSM.16.M88.4 R144, [R3+0x13880] ;  /* 0x013880000390783b */ /* 0x0004ee0000000200 */
[-C--:B-----5:R-:W-:Y:S08]  /*40a0*/  HMMA.16816.F32.BF16 R20, R140, R148.reuse, R20 ;  /* 0x000000948c14723c */ /* 0x0a0ff00000041814 */
[C---:B------:R-:W-:Y:S07]  /*40b0*/  HMMA.16816.F32.BF16 R24, R152.reuse, R148, R24 ;  /* 0x000000949818723c */ /* 0x040fee0000041818 */
[----:B------:R-:W-:Y:S01]  /*40c0*/  FSEL R149, R215, -INF , P0 ;  /* 0xff800000d7957808 */ /* 0x000fe20000000000 */
[-C--:B------:R-:W-:Y:S03]  /*40d0*/  HMMA.16816.F32.BF16 R28, R152, R150.reuse, R28 ;  /* 0x00000096981c723c */ /* 0x080fe6000004181c */
[----:B------:R-:W-:Y:S01]  /*40e0*/  ISETP.GT.AND P0, PT, R161, 0x1, PT ;  /* 0x00000001a100780c */ /* 0x000fe20003f04270 */
[--C-:B--2---:R-:W-:Y:S02]  /*40f0*/  FFMA.FTZ R3, R149, c[0x0][0x29c], -R248.reuse ;  /* 0x0000a70095037a23 */ /* 0x104fe400000108f8 */
[----:B------:R-:W-:Y:S01]  /*4100*/  FFMA.FTZ R215, -R215, R215, 1 ;  /* 0x3f800000d7d77423 */ /* 0x000fe200000101d7 */
[C---:B------:R-:W-:Y:S01]  /*4110*/  FSEL R149, R216.reuse, -INF , P0 ;  /* 0xff800000d8957808 */ /* 0x040fe20000000000 */
[----:B------:R-:W-:Y:S01]  /*4120*/  HMMA.16816.F32.BF16 R32, R140, R150, R32 ;  /* 0x000000968c20723c */ /* 0x000fe20000041820 */
[----:B------:R-:W2:Y:S01]  /*4130*/  LDSM.16.M88.4 R140, [R180+0xb080] ;  /* 0x00b08000b48c783b */ /* 0x000ea20000000200 */
[----:B------:R-:W4:Y:S02]  /*4140*/  MUFU.EX2 R3, R3 ;  /* 0x0000000300037308 */ /* 0x000f240000000800 */
[----:B------:R-:W-:Y:S01]  /*4150*/  ISETP.GT.AND P0, PT, R161, 0x20, PT ;  /* 0x00000020a100780c */ /* 0x000fe20003f04270 */
[--C-:B------:R-:W-:Y:S02]  /*4160*/  FFMA.FTZ R158, R149, c[0x0][0x29c], -R248.reuse ;  /* 0x0000a700959e7a23 */ /* 0x100fe400000108f8 */
[----:B------:R-:W-:Y:S01]  /*4170*/  FFMA.FTZ R216, -R216, R216, 1 ;  /* 0x3f800000d8d87423 */ /* 0x000fe200000101d8 */
[-C--:B-1----:R-:W-:Y:S04]  /*4180*/  HMMA.16816.F32.BF16 R4, R132, R136.reuse, R4 ;  /* 0x000000888404723c */ /* 0x082fe80000041804 */
[----:B------:R-:W1:Y:S01]  /*4190*/  MUFU.EX2 R158, R158 ;  /* 0x0000009e009e7308 */ /* 0x000e620000000800 */
[----:B------:R-:W-:Y:S02]  /*41a0*/  FSEL R149, R224, -INF , P0 ;  /* 0xff800000e0957808 */ /* 0x000fe40000000000 */
[----:B------:R-:W-:Y:S01]  /*41b0*/  ISETP.GT.AND P0, PT, R161, 0x21, PT ;  /* 0x00000021a100780c */ /* 0x000fe20003f04270 */
[C---:B---3--:R-:W-:Y:S04]  /*41c0*/  HMMA.16816.F32.BF16 R8, R144.reuse, R136, R8 ;  /* 0x000000889008723c */ /* 0x048fe80000041808 */
[--C-:B------:R-:W-:Y:S01]  /*41d0*/  FFMA.FTZ R157, R149, c[0x0][0x29c], -R248.reuse ;  /* 0x0000a700959d7a23 */ /* 0x100fe200000108f8 */
[----:B------:R-:W-:Y:S02]  /*41e0*/  FSEL R149, R225, -INF , P0 ;  /* 0xff800000e1957808 */ /* 0x000fe40000000000 */
[----:B------:R-:W-:Y:S01]  /*41f0*/  ISETP.GT.AND P0, PT, R161, 0x40, PT ;  /* 0x00000040a100780c */ /* 0x000fe20003f04270 */
[-C--:B------:R-:W-:Y:S02]  /*4200*/  HMMA.16816.F32.BF16 R12, R144, R138.reuse, R12 ;  /* 0x0000008a900c723c */ /* 0x080fe4000004180c */
[----:B------:R-:W3:Y:S02]  /*4210*/  MUFU.EX2 R157, R157 ;  /* 0x0000009d009d7308 */ /* 0x000ee40000000800 */
[--C-:B------:R-:W-:Y:S01]  /*4220*/  FFMA.FTZ R160, R149, c[0x0][0x29c], -R248.reuse ;  /* 0x0000a70095a07a23 */ /* 0x100fe200000108f8 */
[----:B------:R-:W-:Y:S01]  /*4230*/  FSEL R153, R228, -INF , P0 ;  /* 0xff800000e4997808 */ /* 0x000fe20000000000 */
[----:B------:R-:W-:Y:S01]  /*4240*/  LDSM.16.M88.4 R148, [R172+0xa080] ;  /* 0x00a08000ac94783b */ /* 0x000fe20000000200 */
[----:B------:R-:W-:Y:S01]  /*4250*/  ISETP.GT.AND P0, PT, R161, 0x41, PT ;  /* 0x00000041a100780c */ /* 0x000fe20003f04270 */
[C---:B------:R-:W-:Y:S04]  /*4260*/  HMMA.16816.F32.BF16 R16, R132.reuse, R138, R16 ;  /* 0x0000008a8410723c */ /* 0x040fe80000041810 */
[--C-:B------:R-:W-:Y:S01]  /*4270*/  FFMA.FTZ R159, R153, c[0x0][0x29c], -R248.reuse ;  /* 0x0000a700999f7a23 */ /* 0x100fe200000108f8 */
[----:B------:R-:W5:Y:S01]  /*4280*/  MUFU.EX2 R160, R160 ;  /* 0x000000a000a07308 */ /* 0x000f620000000800 */
[----:B------:R-:W1:Y:S01]  /*4290*/  LDSM.16.M88.4 R136, [R2+0x13080] ;  /* 0x013080000288783b */ /* 0x000e620000000200 */
[----:B------:R-:W-:Y:S01]  /*42a0*/  FSEL R163, R229, -INF , P0 ;  /* 0xff800000e5a37808 */ /* 0x000fe20000000000 */
[-C--:B--2---:R-:W-:Y:S03]  /*42b0*/  HMMA.16816.F32.BF16 R20, R132, R140.reuse, R20 ;  /* 0x0000008c8414723c */ /* 0x084fe60000041814 */
[C---:B------:R-:W-:Y:S03]  /*42c0*/  ISETP.GT.AND P0, PT, R161.reuse, 0x60, PT ;  /* 0x00000060a100780c */ /* 0x040fe60003f04270 */
[----:B------:R2:W3:Y:S01]  /*42d0*/  LDSM.16.M88.4 R152, [R2+0x13880] ;  /* 0x013880000298783b */ /* 0x0004e20000000200 */
[----:B------:R-:W-:Y:S01]  /*42e0*/  MUFU.EX2 R159, R159 ;  /* 0x0000009f009f7308 */ /* 0x000fe20000000800 */
[C---:B------:R-:W-:Y:S07]  /*42f0*/  HMMA.16816.F32.BF16 R24, R144.reuse, R140, R24 ;  /* 0x0000008c9018723c */ /* 0x040fee0000041818 */
[C---:B------:R-:W-:Y:S01]  /*4300*/  FSEL R141, R242.reuse, -INF , P0 ;  /* 0xff800000f28d7808 */ /* 0x040fe20000000000 */
[-C--:B------:R-:W-:Y:S03]  /*4310*/  HMMA.16816.F32.BF16 R28, R144, R142.reuse, R28 ;  /* 0x0000008e901c723c */ /* 0x080fe6000004181c */
[----:B------:R-:W-:Y:S01]  /*4320*/  ISETP.GT.AND P0, PT, R161, 0x61, PT ;  /* 0x00000061a100780c */ /* 0x000fe20003f04270 */
[--C-:B------:R-:W-:Y:S02]  /*4330*/  FFMA.FTZ R140, R163, c[0x0][0x29c], -R248.reuse ;  /* 0x0000a700a38c7a23 */ /* 0x100fe400000108f8 */
[----:B------:R-:W-:Y:S01]  /*4340*/  FFMA.FTZ R242, -R242, R242, 1 ;  /* 0x3f800000f2f27423 */ /* 0x000fe200000101f2 */
[----:B------:R-:W-:Y:S01]  /*4350*/  IMNMX R144, R211, R162, PT ;  /* 0x000000a2d3907217 */ /* 0x000fe20003800200 */
[----:B------:R-:W-:Y:S01]  /*4360*/  HMMA.16816.F32.BF16 R32, R132, R142, R32 ;  /* 0x0000008e8420723c */ /* 0x000fe20000041820 */
[----:B------:R-:W4:Y:S01]  /*4370*/  LDSM.16.M88.4 R132, [R172+0xb080] ;  /* 0x00b08000ac84783b */ /* 0x000f220000000200 */
[----:B------:R-:W-:Y:S02]  /*4380*/  MUFU.EX2 R140, R140 ;  /* 0x0000008c008c7308 */ /* 0x000fe40000000800 */
[--C-:B--2---:R-:W-:Y:S01]  /*4390*/  FFMA.FTZ R2, R141, c[0x0][0x29c], -R248.reuse ;  /* 0x0000a7008d027a23 */ /* 0x104fe200000108f8 */
[C---:B------:R-:W-:Y:S01]  /*43a0*/  FSEL R141, R243.reuse, -INF , P0 ;  /* 0xff800000f38d7808 */ /* 0x040fe20000000000 */
[----:B------:R-:W-:Y:S01]  /*43b0*/  FFMA.FTZ R243, -R243, R243, 1 ;  /* 0x3f800000f3f37423 */ /* 0x000fe200000101f3 */
[C---:B------:R-:W-:Y:S02]  /*43c0*/  ISETP.GT.AND P0, PT, R144.reuse, RZ, PT ;  /* 0x000000ff9000720c */ /* 0x040fe40003f04270 */
[C---:B------:R-:W-:Y:S02]  /*43d0*/  ISETP.GT.AND P6, PT, R144.reuse, 0x21, PT ;  /* 0x000000219000780c */ /* 0x040fe40003fc4270 */
[----:B------:R-:W-:Y:S01]  /*43e0*/  ISETP.GT.AND P5, PT, R144, 0x40, PT ;  /* 0x000000409000780c */ /* 0x000fe20003fa4270 */
[----:B------:R-:W-:Y:S01]  /*43f0*/  FFMA.FTZ R248, R141, c[0x0][0x29c], -R248 ;  /* 0x0000a7008df87a23 */ /* 0x000fe200000108f8 */
[-C--:B-1----:R-:W-:Y:S01]  /*4400*/  HMMA.16816.F32.BF16 R4, R136, R148.reuse, R4 ;  /* 0x000000948804723c */ /* 0x082fe20000041804 */
[----:B------:R-:W1:Y:S04]  /*4410*/  MUFU.EX2 R2, R2 ;  /* 0x0000000200027308 */ /* 0x000e680000000800 */
[C---:B------:R-:W-:Y:S01]  /*4420*/  FSEL R146, R212.reuse, -INF , P0 ;  /* 0xff800000d4927808 */ /* 0x040fe20000000000 */
[----:B------:R-:W-:Y:S01]  /*4430*/  FFMA.FTZ R212, -R212, R212, 1 ;  /* 0x3f800000d4d47423 */ /* 0x000fe200000101d4 */
[----:B------:R-:W-:Y:S01]  /*4440*/  ISETP.GT.AND P0, PT, R144, 0x1, PT ;  /* 0x000000019000780c */ /* 0x000fe20003f04270 */
[C---:B---3--:R-:W-:Y:S03]  /*4450*/  HMMA.16816.F32.BF16 R8, R152.reuse, R148, R8 ;  /* 0x000000949808723c */ /* 0x048fe60000041808 */
[----:B------:R-:W2:Y:S01]  /*4460*/  MUFU.EX2 R141, R248 ;  /* 0x000000f8008d7308 */ /* 0x000ea20000000800 */
[--C-:B------:R-:W-:Y:S01]  /*4470*/  FFMA.FTZ R142, R146, c[0x0][0x29c], -R247.reuse ;  /* 0x0000a700928e7a23 */ /* 0x100fe200000108f7 */
[C---:B------:R-:W-:Y:S01]  /*4480*/  FSEL R146, R213.reuse, -INF , P0 ;  /* 0xff800000d5927808 */ /* 0x040fe20000000000 */
[----:B------:R-:W-:Y:S01]  /*4490*/  FFMA.FTZ R213, -R213, R213, 1 ;  /* 0x3f800000d5d57423 */ /* 0x000fe200000101d5 */
[----:B------:R-:W-:Y:S01]  /*44a0*/  ISETP.GT.AND P0, PT, R144, 0x20, PT ;  /* 0x000000209000780c */ /* 0x000fe20003f04270 */
[-C--:B------:R-:W-:Y:S04]  /*44b0*/  HMMA.16816.F32.BF16 R12, R152, R150.reuse, R12 ;  /* 0x00000096980c723c */ /* 0x080fe8000004180c */
[--C-:B------:R-:W-:Y:S01]  /*44c0*/  FFMA.FTZ R143, R146, c[0x0][0x29c], -R247.reuse ;  /* 0x0000a700928f7a23 */ /* 0x100fe200000108f7 */
[----:B------:R-:W-:Y:S01]  /*44d0*/  FSEL R146, R226, -INF , P0 ;  /* 0xff800000e2927808 */ /* 0x000fe20000000000 */
[----:B------:R-:W-:Y:S01]  /*44e0*/  MUFU.EX2 R142, R142 ;  /* 0x0000008e008e7308 */ /* 0x000fe20000000800 */
[----:B------:R-:W-:Y:S01]  /*44f0*/  ISETP.GT.AND P0, PT, R144, 0x41, PT ;  /* 0x000000419000780c */ /* 0x000fe20003f04270 */
[C---:B------:R-:W-:Y:S04]  /*4500*/  HMMA.16816.F32.BF16 R16, R136.reuse, R150, R16 ;  /* 0x000000968810723c */ /* 0x040fe80000041810 */
[----:B------:R-:W-:Y:S01]  /*4510*/  FSEL R148, R227, -INF , P6 ;  /* 0xff800000e3947808 */ /* 0x000fe20003000000 */
[--C-:B------:R-:W-:Y:S01]  /*4520*/  FFMA.FTZ R145, R146, c[0x0][0x29c], -R247.reuse ;  /* 0x0000a70092917a23 */ /* 0x100fe200000108f7 */
[----:B------:R-:W-:Y:S02]  /*4530*/  ISETP.GT.AND P6, PT, R144, 0x60, PT ;  /* 0x000000609000780c */ /* 0x000fe40003fc4270 */
[-C--:B----4-:R-:W-:Y:S01]  /*4540*/  HMMA.16816.F32.BF16 R20, R136, R132.reuse, R20 ;  /* 0x000000848814723c */ /* 0x090fe20000041814 */
[----:B------:R-:W-:Y:S03]  /*4550*/  MUFU.EX2 R143, R143 ;  /* 0x0000008f008f7308 */ /* 0x000fe60000000800 */
[----:B------:R-:W-:Y:S01]  /*4560*/  FSEL R146, R230, -INF , P5 ;  /* 0xff800000e6927808 */ /* 0x000fe20002800000 */
[--C-:B------:R-:W-:Y:S01]  /*4570*/  FFMA.FTZ R148, R148, c[0x0][0x29c], -R247.reuse ;  /* 0x0000a70094947a23 */ /* 0x100fe200000108f7 */
[----:B------:R-:W-:Y:S01]  /*4580*/  ISETP.GT.AND P5, PT, R144, 0x61, PT ;  /* 0x000000619000780c */ /* 0x000fe20003fa4270 */
[----:B------:R-:W-:Y:S01]  /*4590*/  FFMA.FTZ R230, -R230, R230, 1 ;  /* 0x3f800000e6e67423 */ /* 0x000fe200000101e6 */
[C---:B------:R-:W-:Y:S01]  /*45a0*/  HMMA.16816.F32.BF16 R24, R152.reuse, R132, R24 ;  /* 0x000000849818723c */ /* 0x040fe20000041818 */
[----:B------:R-:W3:Y:S02]  /*45b0*/  LDS R144, [R239+0x18280] ;  /* 0x01828000ef907984 */ /* 0x000ee40000000800 */
[----:B------:R-:W-:Y:S01]  /*45c0*/  MUFU.EX2 R148, R148 ;  /* 0x0000009400947308 */ /* 0x000fe20000000800 */
[----:B------:R-:W-:Y:S01]  /*45d0*/  IADD3 R162, R156, 0x20, RZ ;  /* 0x000000209ca27810 */ /* 0x000fe20007ffe0ff */
[--C-:B------:R-:W-:Y:S01]  /*45e0*/  FFMA.FTZ R146, R146, c[0x0][0x29c], -R247.reuse ;  /* 0x0000a70092927a23 */ /* 0x100fe200000108f7 */
[C---:B------:R-:W-:Y:S01]  /*45f0*/  FSEL R164, R231.reuse, -INF , P0 ;  /* 0xff800000e7a47808 */ /* 0x040fe20000000000 */
[----:B------:R-:W-:Y:S01]  /*4600*/  FFMA.FTZ R231, -R231, R231, 1 ;  /* 0x3f800000e7e77423 */ /* 0x000fe200000101e7 */
[-C--:B------:R-:W-:Y:S04]  /*4610*/  HMMA.16816.F32.BF16 R28, R152, R134.reuse, R28 ;  /* 0x00000086981c723c */ /* 0x080fe8000004181c */
[----:B------:R-:W-:Y:S01]  /*4620*/  IMNMX R162, R211, R162, PT ;  /* 0x000000a2d3a27217 */ /* 0x000fe20003800200 */
[----:B------:R-:W-:Y:S01]  /*4630*/  MUFU.EX2 R146, R146 ;  /* 0x0000009200927308 */ /* 0x000fe20000000800 */
[--C-:B------:R-:W-:Y:S01]  /*4640*/  FFMA.FTZ R163, R164, c[0x0][0x29c], -R247.reuse ;  /* 0x0000a700a4a37a23 */ /* 0x100fe200000108f7 */
[----:B------:R-:W-:Y:S01]  /*4650*/  FSEL R168, R245, -INF , P6 ;  /* 0xff800000f5a87808 */ /* 0x000fe20003000000 */
[----:B------:R-:W-:Y:S01]  /*4660*/  HMMA.16816.F32.BF16 R32, R136, R134, R32 ;  /* 0x000000868820723c */ /* 0x000fe20000041820 */
[----:B------:R-:W4:Y:S03]  /*4670*/  LDS R138, [R239+0x182a0] ;  /* 0x0182a000ef8a7984 */ /* 0x000f260000000800 */
[----:B------:R-:W-:Y:S01]  /*4680*/  ISETP.GT.AND P0, PT, R162, RZ, PT ;  /* 0x000000ffa200720c */ /* 0x000fe20003f04270 */
[--C-:B------:R-:W-:Y:S01]  /*4690*/  FFMA.FTZ R168, R168, c[0x0][0x29c], -R247.reuse ;  /* 0x0000a700a8a87a23 */ /* 0x100fe200000108f7 */
[----:B------:R-:W-:Y:S01]  /*46a0*/  FSEL R150, R246, -INF , P5 ;  /* 0xff800000f6967808 */ /* 0x000fe20002800000 */
[----:B------:R-:W1:Y:S01]  /*46b0*/  MUFU.EX2 R145, R145 ;  /* 0x0000009100917308 */ /* 0x000e620000000800 */
[----:B------:R-:W-:Y:S01]  /*46c0*/  FSEL R161, R214, -INF , P0 ;  /* 0xff800000d6a17808 */ /* 0x000fe20000000000 */
[----:B------:R-:W-:Y:S01]  /*46d0*/  FFMA.FTZ R139, -R224, R224, 1 ;  /* 0x3f800000e08b7423 */ /* 0x000fe200000101e0 */
[----:B------:R-:W-:Y:S02]  /*46e0*/  ISETP.GT.AND P0, PT, R162, 0x21, PT ;  /* 0x00000021a200780c */ /* 0x000fe40003f04270 */
[----:B------:R-:W-:Y:S01]  /*46f0*/  FFMA.FTZ R247, R150, c[0x0][0x29c], -R247 ;  /* 0x0000a70096f77a23 */ /* 0x000fe200000108f7 */
[----:B------:R-:W-:Y:S01]  /*4700*/  ISETP.GT.AND P5, PT, R162, 0x20, PT ;  /* 0x00000020a200780c */ /* 0x000fe20003fa4270 */
[--C-:B------:R-:W-:Y:S01]  /*4710*/  FFMA.FTZ R152, R161, c[0x0][0x29c], -R244.reuse ;  /* 0x0000a700a1987a23 */ /* 0x100fe200000108f4 */
[----:B------:R-:W-:Y:S01]  /*4720*/  FSEL R147, R221, -INF , P0 ;  /* 0xff800000dd937808 */ /* 0x000fe20000000000 */
[----:B------:R-:W-:Y:S01]  /*4730*/  FFMA.FTZ R214, -R214, R214, 1 ;  /* 0x3f800000d6d67423 */ /* 0x000fe200000101d6 */
[----:B------:R-:W1:Y:S01]  /*4740*/  MUFU.EX2 R163, R163 ;  /* 0x000000a300a37308 */ /* 0x000e620000000800 */
[----:B------:R-:W-:Y:S02]  /*4750*/  IADD3 R156, R156, 0x28, RZ ;  /* 0x000000289c9c7810 */ /* 0x000fe40007ffe0ff */
[----:B------:R-:W-:Y:S01]  /*4760*/  FFMA.FTZ R147, R147, c[0x0][0x29c], -R244 ;  /* 0x0000a70093937a23 */ /* 0x000fe200000108f4 */
[----:B------:R-:W-:Y:S02]  /*4770*/  ISETP.GT.AND P6, PT, R162, 0x1, PT ;  /* 0x00000001a200780c */ /* 0x000fe40003fc4270 */
[----:B------:R-:W-:Y:S01]  /*4780*/  FSEL R149, R220, -INF , P5 ;  /* 0xff800000dc957808 */ /* 0x000fe20002800000 */
[--C-:B---3--:R-:W-:Y:S01]  /*4790*/  FADD.FTZ R154, R4, -R144.reuse ;  /* 0x80000090049a7221 */ /* 0x108fe20000010000 */
[----:B------:R-:W-:Y:S01]  /*47a0*/  FSEL R151, R217, -INF , P6 ;  /* 0xff800000d9977808 */ /* 0x000fe20003000000 */
[--C-:B------:R-:W-:Y:S01]  /*47b0*/  FADD.FTZ R153, R5, -R144.reuse ;  /* 0x8000009005997221 */ /* 0x100fe20000010000 */
[----:B------:R-:W3:Y:S01]  /*47c0*/  MUFU.EX2 R247, R247 ;  /* 0x000000f700f77308 */ /* 0x000ee20000000800 */
[----:B------:R-:W-:Y:S01]  /*47d0*/  FMUL.FTZ R154, R3, R154 ;  /* 0x0000009a039a7220 */ /* 0x000fe20000410000 */
[C---:B------:R-:W-:Y:S01]  /*47e0*/  F2FP.BF16.PACK_AB R3, R158.reuse, R3 ;  /* 0x000000039e03723e */ /* 0x040fe200000010ff */
[----:B------:R-:W-:Y:S01]  /*47f0*/  FMUL.FTZ R153, R158, R153 ;  /* 0x000000999e997220 */ /* 0x000fe20000410000 */
[----:B------:R-:W-:Y:S01]  /*4800*/  IMNMX R167, R211, R156, PT ;  /* 0x0000009cd3a77217 */ /* 0x000fe20003800200 */
[--C-:B------:R-:W-:Y:S01]  /*4810*/  FADD.FTZ R16, R16, -R144.reuse ;  /* 0x8000009010107221 */ /* 0x100fe20000010000 */
[C---:B------:R-:W-:Y:S01]  /*4820*/  ISETP.GT.AND P6, PT, R162.reuse, 0x40, PT ;  /* 0x00000040a200780c */ /* 0x040fe20003fc4270 */
[--C-:B------:R-:W-:Y:S01]  /*4830*/  FADD.FTZ R17, R17, -R144.reuse ;  /* 0x8000009011117221 */ /* 0x100fe20000010000 */
[----:B------:R-:W-:Y:S01]  /*4840*/  ISETP.GT.AND P5, PT, R162, 0x41, PT ;  /* 0x00000041a200780c */ /* 0x000fe20003fa4270 */
[--C-:B------:R-:W-:Y:S01]  /*4850*/  FADD.FTZ R20, R20, -R144.reuse ;  /* 0x8000009014147221 */ /* 0x100fe20000010000 */
[----:B------:R1:W-:Y:S01]  /*4860*/  MUFU.EX2 R158, R147 ;  /* 0x00000093009e7308 */ /* 0x0003e20000000800 */
[----:B------:R-:W-:Y:S01]  /*4870*/  FADD.FTZ R21, R21, -R144 ;  /* 0x8000009015157221 */ /* 0x000fe20000010000 */
[----:B------:R-:W-:Y:S01]  /*4880*/  ISETP.GT.AND P0, PT, R162, 0x60, PT ;  /* 0x00000060a200780c */ /* 0x000fe20003f04270 */
[----:B------:R-:W-:Y:S01]  /*4890*/  FMUL.FTZ R154, R154, R215 ;  /* 0x000000d79a9a7220 */ /* 0x000fe20000410000 */
[----:B------:R-:W-:Y:S01]  /*48a0*/  FSEL R165, R232, -INF , P6 ;  /* 0xff800000e8a57808 */ /* 0x000fe20003000000 */
[----:B------:R-:W-:Y:S01]  /*48b0*/  FMUL.FTZ R153, R153, R216 ;  /* 0x000000d899997220 */ /* 0x000fe20000410000 */
[----:B------:R-:W-:Y:S01]  /*48c0*/  FSEL R183, R233, -INF , P5 ;  /* 0xff800000e9b77808 */ /* 0x000fe20002800000 */
[----:B------:R-:W-:Y:S01]  /*48d0*/  FMUL.FTZ R16, R157, R16 ;  /* 0x000000109d107220 */ /* 0x000fe20000410000 */
[----:B------:R-:W-:Y:S01]  /*48e0*/  ISETP.GT.AND P6, PT, R162, 0x61, PT ;  /* 0x00000061a200780c */ /* 0x000fe20003fc4270 */
[C---:B-----5:R-:W-:Y:S01]  /*48f0*/  FMUL.FTZ R17, R160.reuse, R17 ;  /* 0x00000011a0117220 */ /* 0x060fe20000410000 */
[----:B------:R-:W-:Y:S01]  /*4900*/  F2FP.BF16.PACK_AB R153, R153, R154 ;  /* 0x0000009a9999723e */ /* 0x000fe200000010ff */
[----:B------:R-:W5:Y:S01]  /*4910*/  MUFU.EX2 R168, R168 ;  /* 0x000000a800a87308 */ /* 0x000f620000000800 */
[----:B------:R-:W-:Y:S01]  /*4920*/  F2FP.BF16.PACK_AB R154, R160, R157 ;  /* 0x0000009da09a723e */ /* 0x000fe200000010ff */
[----:B------:R-:W-:Y:S01]  /*4930*/  FFMA.FTZ R160, -R225, R225, 1 ;  /* 0x3f800000e1a07423 */ /* 0x000fe200000101e1 */
[----:B------:R-:W-:Y:S01]  /*4940*/  ISETP.GT.AND P5, PT, R167, RZ, PT ;  /* 0x000000ffa700720c */ /* 0x000fe20003fa4270 */
[----:B------:R-:W-:Y:S01]  /*4950*/  FMUL.FTZ R16, R16, R139 ;  /* 0x0000008b10107220 */ /* 0x000fe20000410000 */
[----:B------:R-:W-:Y:S01]  /*4960*/  FSEL R171, R236, -INF , P0 ;  /* 0xff800000ecab7808 */ /* 0x000fe20000000000 */
[----:B------:R-:W-:Y:S01]  /*4970*/  FMUL.FTZ R17, R17, R160 ;  /* 0x000000a011117220 */ /* 0x000fe20000410000 */
[----:B------:R-:W-:Y:S01]  /*4980*/  ISETP.GT.AND P0, PT, R167, 0x1, PT ;  /* 0x00000001a700780c */ /* 0x000fe20003f04270 */
[----:B------:R-:W-:Y:S01]  /*4990*/  FFMA.FTZ R149, R149, c[0x0][0x29c], -R244 ;  /* 0x0000a70095957a23 */ /* 0x000fe200000108f4 */
[----:B------:R-:W-:Y:S01]  /*49a0*/  FSEL R169, R237, -INF , P6 ;  /* 0xff800000eda97808 */ /* 0x000fe20003000000 */
[----:B----4-:R-:W-:Y:S01]  /*49b0*/  FADD.FTZ R18, R18, -R138 ;  /* 0x8000008a12127221 */ /* 0x010fe20000010000 */
[----:B------:R-:W-:Y:S01]  /*49c0*/  F2FP.BF16.PACK_AB R16, R17, R16 ;  /* 0x000000101110723e */ /* 0x000fe200000010ff */
[----:B------:R-:W-:Y:S01]  /*49d0*/  FFMA.FTZ R151, R151, c[0x0][0x29c], -R244 ;  /* 0x0000a70097977a23 */ /* 0x000fe200000108f4 */
[----:B------:R-:W-:Y:S01]  /*49e0*/  FSEL R166, R218, -INF , P5 ;  /* 0xff800000daa67808 */ /* 0x000fe20002800000 */
[--C-:B-1----:R-:W-:Y:S01]  /*49f0*/  FADD.FTZ R147, R32, -R144.reuse ;  /* 0x8000009020937221 */ /* 0x102fe20000010000 */
[----:B------:R-:W-:Y:S01]  /*4a00*/  ISETP.GT.AND P6, PT, R167, 0x20, PT ;  /* 0x00000020a700780c */ /* 0x000fe20003fc4270 */
[----:B------:R-:W-:Y:S01]  /*4a10*/  FADD.FTZ R144, R33, -R144 ;  /* 0x8000009021907221 */ /* 0x000fe20000010000 */
[----:B------:R-:W1:Y:S01]  /*4a20*/  MUFU.EX2 R149, R149 ;  /* 0x0000009500957308 */ /* 0x000e620000000800 */
[----:B------:R-:W-:Y:S01]  /*4a30*/  FMUL.FTZ R147, R2, R147 ;  /* 0x0000009302937220 */ /* 0x000fe20000410000 */
[C---:B--2---:R-:W-:Y:S01]  /*4a40*/  F2FP.BF16.PACK_AB R2, R141.reuse, R2 ;  /* 0x000000028d02723e */ /* 0x044fe200000010ff */
[----:B------:R-:W-:Y:S01]  /*4a50*/  FMUL.FTZ R144, R141, R144 ;  /* 0x000000908d907220 */ /* 0x000fe20000410000 */
[----:B------:R-:W-:Y:S01]  /*4a60*/  FSEL R164, R219, -INF , P0 ;  /* 0xff800000dba47808 */ /* 0x000fe20000000000 */
[----:B------:R-:W2:Y:S01]  /*4a70*/  LDS R141, [R239+0x18300] ;  /* 0x01830000ef8d7984 */ /* 0x000ea20000000800 */
[----:B------:R-:W-:Y:S01]  /*4a80*/  FMUL.FTZ R20, R159, R20 ;  /* 0x000000149f147220 */ /* 0x000fe20000410000 */
[----:B------:R-:W-:Y:S01]  /*4a90*/  F2FP.BF16.PACK_AB R159, R140, R159 ;  /* 0x0000009f8c9f723e */ /* 0x000fe200000010ff */
[----:B------:R-:W-:Y:S01]  /*4aa0*/  FFMA.FTZ R139, -R228, R228, 1 ;  /* 0x3f800000e48b7423 */ /* 0x000fe200000101e4 */
[----:B------:R-:W-:Y:S01]  /*4ab0*/  ISETP.GT.AND P5, PT, R167, 0x21, PT ;  /* 0x00000021a700780c */ /* 0x000fe20003fa4270 */
[--C-:B------:R-:W-:Y:S01]  /*4ac0*/  FADD.FTZ R17, R22, -R138.reuse ;  /* 0x8000008a16117221 */ /* 0x100fe20000010000 */
[----:B------:R-:W-:Y:S01]  /*4ad0*/  FSEL R162, R222, -INF , P6 ;  /* 0xff800000dea27808 */ /* 0x000fe20003000000 */
[----:B------:R-:W-:Y:S01]  /*4ae0*/  FMUL.FTZ R21, R140, R21 ;  /* 0x000000158c157220 */ /* 0x000fe20000410000 */
[----:B------:R-:W-:Y:S01]  /*4af0*/  MUFU.EX2 R152, R152 ;  /* 0x0000009800987308 */ /* 0x000fe20000000800 */
[----:B------:R-:W-:Y:S01]  /*4b00*/  FFMA.FTZ R140, -R229, R229, 1 ;  /* 0x3f800000e58c7423 */ /* 0x000fe200000101e5 */
[----:B------:R-:W-:Y:S01]  /*4b10*/  FSEL R156, R223, -INF , P5 ;  /* 0xff800000df9c7808 */ /* 0x000fe20002800000 */
[--C-:B------:R-:W-:Y:S01]  /*4b20*/  FADD.FTZ R22, R23, -R138.reuse ;  /* 0x8000008a17167221 */ /* 0x100fe20000010000 */
[----:B------:R-:W4:Y:S01]  /*4b30*/  LDS R239, [R239+0x18320] ;  /* 0x01832000efef7984 */ /* 0x000f220000000800 */
[----:B------:R-:W-:Y:S01]  /*4b40*/  FMUL.FTZ R18, R145, R18 ;  /* 0x0000001291127220 */ /* 0x000fe20000410000 */
[----:B------:R-:W-:Y:S01]  /*4b50*/  ISETP.GT.AND P0, PT, R167, 0x40, PT ;  /* 0x00000040a700780c */ /* 0x000fe20003f04270 */
[----:B------:R-:W-:Y:S01]  /*4b60*/  FFMA.FTZ R23, -R226, R226, 1 ;  /* 0x3f800000e2177423 */ /* 0x000fe200000101e2 */
[----:B------:R-:W-:Y:S01]  /*4b70*/  STS [R204+0x18480], R3 ;  /* 0x01848003cc007388 */ /* 0x000fe20000000800 */
[----:B------:R-:W-:Y:S01]  /*4b80*/  FMUL.FTZ R17, R146, R17 ;  /* 0x0000001192117220 */ /* 0x000fe20000410000 */
[----:B------:R-:W1:Y:S01]  /*4b90*/  MUFU.EX2 R151, R151 ;  /* 0x0000009700977308 */ /* 0x000e620000000800 */
[----:B------:R-:W-:Y:S01]  /*4ba0*/  FMUL.FTZ R20, R20, R139 ;  /* 0x0000008b14147220 */ /* 0x000fe20000410000 */
[----:B------:R-:W-:Y:S01]  /*4bb0*/  F2FP.BF16.PACK_AB R139, R143, R142 ;  /* 0x0000008e8f8b723e */ /* 0x000fe200000010ff */
[----:B------:R-:W-:Y:S01]  /*4bc0*/  FMUL.FTZ R21, R21, R140 ;  /* 0x0000008c15157220 */ /* 0x000fe20000410000 */
[----:B------:R-:W-:Y:S01]  /*4bd0*/  ISETP.GT.AND P6, PT, R167, 0x41, PT ;  /* 0x00000041a700780c */ /* 0x000fe20003fc4270 */
[--C-:B------:R-:W-:Y:S01]  /*4be0*/  FADD.FTZ R33, R6, -R138.reuse ;  /* 0x8000008a06217221 */ /* 0x100fe20000010000 */
[----:B------:R-:W-:Y:S01]  /*4bf0*/  FSEL R150, R234, -INF , P0 ;  /* 0xff800000ea967808 */ /* 0x000fe20000000000 */
[--C-:B------:R-:W-:Y:S01]  /*4c00*/  FADD.FTZ R140, R7, -R138.reuse ;  /* 0x8000008a078c7221 */ /* 0x100fe20000010000 */
[----:B------:R-:W-:Y:S01]  /*4c10*/  F2FP.BF16.PACK_AB R21, R21, R20 ;  /* 0x000000141515723e */ /* 0x000fe200000010ff */
[----:B------:R-:W-:Y:S01]  /*4c20*/  FMUL.FTZ R22, R163, R22 ;  /* 0x00000016a3167220 */ /* 0x000fe20000410000 */
[----:B------:R-:W-:Y:S01]  /*4c30*/  F2FP.BF16.PACK_AB R20, R148, R145 ;  /* 0x000000919414723e */ /* 0x000fe200000010ff */
[--C-:B------:R-:W-:Y:S01]  /*4c40*/  FADD.FTZ R19, R19, -R138.reuse ;  /* 0x8000008a13137221 */ /* 0x100fe20000010000 */
[----:B------:R-:W-:Y:S01]  /*4c50*/  STS [R204+0x18880], R139 ;  /* 0x0188808bcc007388 */ /* 0x000fe20000000800 */
[----:B------:R-:W-:Y:S01]  /*4c60*/  FMUL.FTZ R18, R18, R23 ;  /* 0x0000001712127220 */ /* 0x000fe20000410000 */
[C---:B------:R-:W-:Y:S01]  /*4c70*/  ISETP.GT.AND P5, PT, R167.reuse, 0x60, PT ;  /* 0x00000060a700780c */ /* 0x040fe20003fa4270 */
[--C-:B------:R-:W-:Y:S01]  /*4c80*/  FFMA.FTZ R166, R166, c[0x0][0x29c], -R241.reuse ;  /* 0x0000a700a6a67a23 */ /* 0x100fe200000108f1 */
[----:B------:R-:W-:Y:S01]  /*4c90*/  STS [R205], R154 ;  /* 0x0000009acd007388 */ /* 0x000fe20000000800 */
[--C-:B------:R-:W-:Y:S01]  /*4ca0*/  FADD.FTZ R23, R34, -R138.reuse ;  /* 0x8000008a22177221 */ /* 0x100fe20000010000 */
[----:B------:R-:W-:Y:S01]  /*4cb0*/  ISETP.GT.AND P0, PT, R167, 0x61, PT ;  /* 0x00000061a700780c */ /* 0x000fe20003f04270 */
[----:B------:R-:W-:Y:S01]  /*4cc0*/  FADD.FTZ R138, R35, -R138 ;  /* 0x8000008a238a7221 */ /* 0x000fe20000010000 */
[----:B------:R-:W-:Y:S01]  /*4cd0*/  STS [R205+0x400], R20 ;  /* 0x00040014cd007388 */ /* 0x000fe20000000800 */
[--C-:B------:R-:W-:Y:S01]  /*4ce0*/  FFMA.FTZ R164, R164, c[0x0][0x29c], -R241.reuse ;  /* 0x0000a700a4a47a23 */ /* 0x100fe200000108f1 */
[----:B------:R-:W-:Y:S01]  /*4cf0*/  MUFU.EX2 R166, R166 ;  /* 0x000000a600a67308 */ /* 0x000fe20000000800 */
[----:B------:R-:W-:Y:S01]  /*4d00*/  FMUL.FTZ R33, R142, R33 ;  /* 0x000000218e217220 */ /* 0x000fe20000410000 */
[----:B------:R-:W-:Y:S01]  /*4d10*/  FSEL R248, R235, -INF , P6 ;  /* 0xff800000ebf87808 */ /* 0x000fe20003000000 */
[----:B------:R-:W-:Y:S01]  /*4d20*/  FMUL.FTZ R140, R143, R140 ;  /* 0x0000008c8f8c7220 */ /* 0x000fe20000410000 */
[----:B------:R-:W-:Y:S01]  /*4d30*/  FSEL R216, R238, -INF , P5 ;  /* 0xff800000eed87808 */ /* 0x000fe20002800000 */
[----:B------:R-:W-:Y:S01]  /*4d40*/  FMUL.FTZ R17, R17, R230 ;  /* 0x000000e611117220 */ /* 0x000fe20000410000 */
[----:B------:R-:W-:Y:S01]  /*4d50*/  FSEL R170, R240, -INF , P0 ;  /* 0xff800000f0aa7808 */ /* 0x000fe20000000000 */
[----:B------:R-:W-:Y:S01]  /*4d60*/  FMUL.FTZ R22, R22, R231 ;  /* 0x000000e716167220 */ /* 0x000fe20000410000 */
[----:B------:R-:W-:Y:S01]  /*4d70*/  F2FP.BF16.PACK_AB R143, R163, R146 ;  /* 0x00000092a38f723e */ /* 0x000fe200000010ff */
[----:B------:R-:W-:Y:S01]  /*4d80*/  FFMA.FTZ R145, -R246, R246, 1 ;  /* 0x3f800000f6917423 */ /* 0x000fe200000101f6 */
[----:B------:R-:W2:Y:S01]  /*4d90*/  MUFU.EX2 R35, R164 ;  /* 0x000000a400237308 */ /* 0x000ea20000000800 */
[--C-:B------:R-:W-:Y:S01]  /*4da0*/  FFMA.FTZ R162, R162, c[0x0][0x29c], -R241.reuse ;  /* 0x0000a700a2a27a23 */ /* 0x100fe200000108f1 */
[----:B------:R-:W-:Y:S01]  /*4db0*/  PLOP3.LUT P0, PT, PT, PT, UP0, 0x80, 0x0 ;  /* 0x000000000000781c */ /* 0x000fe20003f0f008 */
[----:B---3--:R-:W-:Y:S02]  /*4dc0*/  FMUL.FTZ R138, R247, R138 ;  /* 0x0000008af78a7220 */ /* 0x008fe40000410000 */
[----:B------:R-:W-:Y:S02]  /*4dd0*/  FFMA.FTZ R156, R156, c[0x0][0x29c], -R241 ;  /* 0x0000a7009c9c7a23 */ /* 0x000fe400000108f1 */
[----:B------:R-:W-:Y:S02]  /*4de0*/  FMUL.FTZ R33, R33, R212 ;  /* 0x000000d421217220 */ /* 0x000fe40000410000 */
[----:B------:R-:W-:Y:S01]  /*4df0*/  FMUL.FTZ R140, R140, R213 ;  /* 0x000000d58c8c7220 */ /* 0x000fe20000410000 */
[----:B------:R-:W-:Y:S01]  /*4e00*/  MUFU.EX2 R162, R162 ;  /* 0x000000a200a27308 */ /* 0x000fe20000000800 */
[----:B------:R-:W-:Y:S01]  /*4e10*/  FMUL.FTZ R138, R138, R145 ;  /* 0x000000918a8a7220 */ /* 0x000fe20000410000 */
[----:B------:R-:W-:Y:S01]  /*4e20*/  F2FP.BF16.PACK_AB R145, R22, R17 ;  /* 0x000000111691723e */ /* 0x000fe200000010ff */
[----:B------:R-:W-:Y:S01]  /*4e30*/  FMUL.FTZ R19, R148, R19 ;  /* 0x0000001394137220 */ /* 0x000fe20000410000 */
[----:B------:R-:W-:Y:S01]  /*4e40*/  F2FP.BF16.PACK_AB R33, R140, R33 ;  /* 0x000000218c21723e */ /* 0x000fe200000010ff */
[----:B-----5:R-:W-:Y:S01]  /*4e50*/  FMUL.FTZ R23, R168, R23 ;  /* 0x00000017a8177220 */ /* 0x020fe20000410000 */
[----:B-1----:R-:W-:Y:S01]  /*4e60*/  F2FP.BF16.PACK_AB R22, R158, R149 ;  /* 0x000000959e16723e */ /* 0x002fe200000010ff */
[----:B------:R-:W-:Y:S01]  /*4e70*/  FFMA.FTZ R140, -R227, R227, 1 ;  /* 0x3f800000e38c7423 */ /* 0x000fe200000101e3 */
[----:B------:R-:W-:Y:S01]  /*4e80*/  F2FP.BF16.PACK_AB R168, R247, R168 ;  /* 0x000000a8f7a8723e */ /* 0x000fe200000010ff */
[----:B------:R-:W-:Y:S01]  /*4e90*/  FFMA.FTZ R34, -R245, R245, 1 ;  /* 0x3f800000f5227423 */ /* 0x000fe200000101f5 */
[----:B------:R-:W1:Y:S01]  /*4ea0*/  MUFU.EX2 R17, R156 ;  /* 0x0000009c00117308 */ /* 0x000e620000000800 */
[----:B------:R-:W-:Y:S02]  /*4eb0*/  FMUL.FTZ R19, R19, R140 ;  /* 0x0000008c13137220 */ /* 0x000fe40000410000 */
[----:B------:R-:W-:Y:S02]  /*4ec0*/  FMUL.FTZ R23, R23, R34 ;  /* 0x0000002217177220 */ /* 0x000fe40000410000 */
[--C-:B--2---:R-:W-:Y:S01]  /*4ed0*/  FADD.FTZ R12, R12, -R141.reuse ;  /* 0x8000008d0c0c7221 */ /* 0x104fe20000010000 */
[----:B------:R-:W-:Y:S01]  /*4ee0*/  F2FP.BF16.PACK_AB R18, R19, R18 ;  /* 0x000000121312723e */ /* 0x000fe200000010ff */
[--C-:B------:R-:W-:Y:S01]  /*4ef0*/  FADD.FTZ R13, R13, -R141.reuse ;  /* 0x8000008d0d0d7221 */ /* 0x100fe20000010000 */
[----:B------:R-:W-:Y:S01]  /*4f00*/  F2FP.BF16.PACK_AB R138, R138, R23 ;  /* 0x000000178a8a723e */ /* 0x000fe200000010ff */
[----:B------:R-:W-:Y:S02]  /*4f10*/  FMUL.FTZ R12, R149, R12 ;  /* 0x0000000c950c7220 */ /* 0x000fe40000410000 */
[--C-:B------:R-:W-:Y:S02]  /*4f20*/  FADD.FTZ R19, R8, -R141.reuse ;  /* 0x8000008d08137221 */ /* 0x100fe40000010000 */
[----:B------:R-:W-:Y:S01]  /*4f30*/  FADD.FTZ R8, R9, -R141 ;  /* 0x8000008d09087221 */ /* 0x000fe20000010000 */
[----:B------:R-:W-:Y:S01]  /*4f40*/  F2FP.BF16.PACK_AB R9, R151, R152 ;  /* 0x000000989709723e */ /* 0x000fe200000010ff */
[----:B------:R-:W-:Y:S02]  /*4f50*/  FFMA.FTZ R23, -R220, R220, 1 ;  /* 0x3f800000dc177423 */ /* 0x000fe400000101dc */
[----:B------:R-:W-:Y:S02]  /*4f60*/  FFMA.FTZ R34, -R221, R221, 1 ;  /* 0x3f800000dd227423 */ /* 0x000fe400000101dd */
[----:B------:R-:W-:Y:S01]  /*4f70*/  FMUL.FTZ R13, R158, R13 ;  /* 0x0000000d9e0d7220 */ /* 0x000fe20000410000 */
[----:B------:R4:W-:Y:S01]  /*4f80*/  STS [R204+0x19480], R9 ;  /* 0x01948009cc007388 */ /* 0x0009e20000000800 */
[----:B------:R-:W-:Y:S02]  /*4f90*/  FMUL.FTZ R19, R152, R19 ;  /* 0x0000001398137220 */ /* 0x000fe40000410000 */
[----:B------:R-:W-:Y:S02]  /*4fa0*/  FMUL.FTZ R8, R151, R8 ;  /* 0x0000000897087220 */ /* 0x000fe40000410000 */
[----:B------:R-:W-:Y:S02]  /*4fb0*/  FMUL.FTZ R12, R12, R23 ;  /* 0x000000170c0c7220 */ /* 0x000fe40000410000 */
[----:B------:R-:W-:Y:S02]  /*4fc0*/  FMUL.FTZ R13, R13, R34 ;  /* 0x000000220d0d7220 */ /* 0x000fe40000410000 */
[----:B------:R-:W-:Y:S02]  /*4fd0*/  FFMA.FTZ R217, -R217, R217, 1 ;  /* 0x3f800000d9d97423 */ /* 0x000fe400000101d9 */
[----:B------:R-:W-:Y:S01]  /*4fe0*/  FMUL.FTZ R19, R19, R214 ;  /* 0x000000d613137220 */ /* 0x000fe20000410000 */
[----:B------:R-:W-:Y:S01]  /*4ff0*/  F2FP.BF16.PACK_AB R12, R13, R12 ;  /* 0x0000000c0d0c723e */ /* 0x000fe200000010ff */
[----:B------:R-:W-:Y:S01]  /*5000*/  FMUL.FTZ R8, R8, R217 ;  /* 0x000000d908087220 */ /* 0x000fe20000410000 */
[----:B------:R-:W-:Y:S01]  /*5010*/  F2FP.BF16.PACK_AB R13, R35, R166 ;  /* 0x000000a6230d723e */ /* 0x000fe200000010ff */
[--C-:B------:R-:W-:Y:S02]  /*5020*/  FFMA.FTZ R150, R150, c[0x0][0x29c], -R241.reuse ;  /* 0x0000a70096967a23 */ /* 0x100fe400000108f1 */
[--C-:B------:R-:W-:Y:S01]  /*5030*/  FFMA.FTZ R165, R165, c[0x0][0x29c], -R244.reuse ;  /* 0x0000a700a5a57a23 */ /* 0x100fe200000108f4 */
[----:B------:R-:W-:Y:S01]  /*5040*/  F2FP.BF16.PACK_AB R19, R8, R19 ;  /* 0x000000130813723e */ /* 0x000fe200000010ff */
[----:B------:R-:W-:Y:S01]  /*5050*/  STS [R204+0x19880], R13 ;  /* 0x0198800dcc007388 */ /* 0x000fe20000000800 */
[----:B-1----:R-:W-:Y:S01]  /*5060*/  F2FP.BF16.PACK_AB R8, R17, R162 ;  /* 0x000000a21108723e */ /* 0x002fe200000010ff */
[--C-:B------:R-:W-:Y:S01]  /*5070*/  FFMA.FTZ R248, R248, c[0x0][0x29c], -R241.reuse ;  /* 0x0000a700f8f87a23 */ /* 0x100fe200000108f1 */
[----:B------:R-:W-:Y:S01]  /*5080*/  MUFU.EX2 R150, R150 ;  /* 0x0000009600967308 */ /* 0x000fe20000000800 */
[----:B------:R-:W-:Y:S01]  /*5090*/  STS [R205+0x1000], R22 ;  /* 0x00100016cd007388 */ /* 0x000fe20000000800 */
[--C-:B------:R-:W-:Y:S02]  /*50a0*/  FFMA.FTZ R183, R183, c[0x0][0x29c], -R244.reuse ;  /* 0x0000a700b7b77a23 */ /* 0x100fe400000108f4 */
[--C-:B------:R-:W-:Y:S01]  /*50b0*/  FFMA.FTZ R171, R171, c[0x0][0x29c], -R244.reuse ;  /* 0x0000a700abab7a23 */ /* 0x100fe200000108f4 */
[----:B------:R1:W-:Y:S01]  /*50c0*/  STS [R205+0x1400], R8 ;  /* 0x00140008cd007388 */ /* 0x0003e20000000800 */
[----:B------:R-:W-:Y:S02]  /*50d0*/  FFMA.FTZ R244, R169, c[0x0][0x29c], -R244 ;  /* 0x0000a700a9f47a23 */ /* 0x000fe400000108f4 */
[--C-:B------:R-:W-:Y:S01]  /*50e0*/  FFMA.FTZ R216, R216, c[0x0][0x29c], -R241.reuse ;  /* 0x0000a700d8d87a23 */ /* 0x100fe200000108f1 */
[----:B------:R-:W-:Y:S01]  /*50f0*/  STS [R204+0x1a480], R159 ;  /* 0x01a4809fcc007388 */ /* 0x000fe20000000800 */
[----:B------:R-:W-:Y:S01]  /*5100*/  FFMA.FTZ R241, R170, c[0x0][0x29c], -R241 ;  /* 0x0000a700aaf17a23 */ /* 0x000fe200000108f1 */
[----:B------:R-:W2:Y:S01]  /*5110*/  MUFU.EX2 R23, R248 ;  /* 0x000000f800177308 */ /* 0x000ea20000000800 */
[--C-:B------:R-:W-:Y:S01]  /*5120*/  FADD.FTZ R24, R24, -R141.reuse ;  /* 0x8000008d18187221 */ /* 0x100fe20000010000 */
[----:B------:R-:W-:Y:S01]  /*5130*/  STS [R204+0x1a880], R143 ;  /* 0x01a8808fcc007388 */ /* 0x000fe20000000800 */
[--C-:B------:R-:W-:Y:S02]  /*5140*/  FADD.FTZ R25, R25, -R141.reuse ;  /* 0x8000008d19197221 */ /* 0x100fe40000010000 */
[----:B------:R-:W-:Y:S01]  /*5150*/  FFMA.FTZ R34, -R233, R233, 1 ;  /* 0x3f800000e9227423 */ /* 0x000fe200000101e9 */
[----:B------:R-:W-:Y:S01]  /*5160*/  STS [R205+0x2000], R2 ;  /* 0x00200002cd007388 */ /* 0x000fe20000000800 */
[--C-:B------:R-:W-:Y:S02]  /*5170*/  FADD.FTZ R28, R28, -R141.reuse ;  /* 0x8000008d1c1c7221 */ /* 0x100fe40000010000 */
[----:B------:R-:W-:Y:S01]  /*5180*/  FADD.FTZ R29, R29, -R141 ;  /* 0x8000008d1d1d7221 */ /* 0x000fe20000010000 */
[----:B------:R-:W3:Y:S01]  /*5190*/  MUFU.EX2 R165, R165 ;  /* 0x000000a500a57308 */ /* 0x000ee20000000800 */
[----:B------:R-:W-:Y:S01]  /*51a0*/  STS [R205+0x2400], R168 ;  /* 0x002400a8cd007388 */ /* 0x000fe20000000800 */
[----:B------:R-:W-:Y:S02]  /*51b0*/  FFMA.FTZ R141, -R232, R232, 1 ;  /* 0x3f800000e88d7423 */ /* 0x000fe400000101e8 */
[--C-:B----4-:R-:W-:Y:S02]  /*51c0*/  FADD.FTZ R9, R14, -R239.reuse ;  /* 0x800000ef0e097221 */ /* 0x110fe40000010000 */
[----:B------:R-:W-:Y:S02]  /*51d0*/  FFMA.FTZ R218, -R218, R218, 1 ;  /* 0x3f800000dada7423 */ /* 0x000fe400000101da */
[----:B------:R-:W-:Y:S02]  /*51e0*/  FFMA.FTZ R219, -R219, R219, 1 ;  /* 0x3f800000dbdb7423 */ /* 0x000fe400000101db */
[----:B------:R-:W4:Y:S01]  /*51f0*/  MUFU.EX2 R32, R183 ;  /* 0x000000b700207308 */ /* 0x000f220000000800 */
[--C-:B-1----:R-:W-:Y:S02]  /*5200*/  FADD.FTZ R8, R15, -R239.reuse ;  /* 0x800000ef0f087221 */ /* 0x102fe40000010000 */
[----:B------:R-:W-:Y:S01]  /*5210*/  FMUL.FTZ R9, R162, R9 ;  /* 0x00000009a2097220 */ /* 0x000fe20000410000 */
[----:B--2---:R-:W-:Y:S01]  /*5220*/  F2FP.BF16.PACK_AB R3, R23, R150 ;  /* 0x000000961703723e */ /* 0x004fe200000010ff */
[----:B------:R-:W-:Y:S02]  /*5230*/  FMUL.FTZ R8, R17, R8 ;  /* 0x0000000811087220 */ /* 0x000fe40000410000 */
[----:B------:R-:W-:Y:S02]  /*5240*/  FFMA.FTZ R222, -R222, R222, 1 ;  /* 0x3f800000dede7423 */ /* 0x000fe400000101de */
[----:B------:R1:W-:Y:S01]  /*5250*/  STS [R204+0x1b880], R3 ;  /* 0x01b88003cc007388 */ /* 0x0003e20000000800 */
[----:B------:R-:W-:Y:S01]  /*5260*/  MUFU.EX2 R171, R171 ;  /* 0x000000ab00ab7308 */ /* 0x000fe20000000800 */
[----:B------:R-:W-:Y:S02]  /*5270*/  FFMA.FTZ R223, -R223, R223, 1 ;  /* 0x3f800000dfdf7423 */ /* 0x000fe400000101df */
[----:B------:R-:W-:Y:S02]  /*5280*/  FMUL.FTZ R9, R9, R222 ;  /* 0x000000de09097220 */ /* 0x000fe40000410000 */
[----:B---3--:R-:W-:Y:S02]  /*5290*/  FMUL.FTZ R24, R165, R24 ;  /* 0x00000018a5187220 */ /* 0x008fe40000410000 */
[----:B------:R-:W-:Y:S02]  /*52a0*/  FMUL.FTZ R8, R8, R223 ;  /* 0x000000df08087220 */ /* 0x000fe40000410000 */
[----:B------:R-:W-:Y:S01]  /*52b0*/  FMUL.FTZ R24, R24, R141 ;  /* 0x0000008d18187220 */ /* 0x000fe20000410000 */
[----:B------:R-:W2:Y:S01]  /*52c0*/  MUFU.EX2 R244, R244 ;  /* 0x000000f400f47308 */ /* 0x000ea20000000800 */
[----:B------:R-:W-:Y:S01]  /*52d0*/  FFMA.FTZ R235, -R235, R235, 1 ;  /* 0x3f800000ebeb7423 */ /* 0x000fe200000101eb */
[----:B------:R-:W-:Y:S01]  /*52e0*/  F2FP.BF16.PACK_AB R8, R8, R9 ;  /* 0x000000090808723e */ /* 0x000fe200000010ff */
[----:B------:R-:W-:Y:S01]  /*52f0*/  FFMA.FTZ R234, -R234, R234, 1 ;  /* 0x3f800000eaea7423 */ /* 0x000fe200000101ea */
[C---:B----4-:R-:W-:Y:S01]  /*5300*/  F2FP.BF16.PACK_AB R165, R32.reuse, R165 ;  /* 0x000000a520a5723e */ /* 0x050fe200000010ff */
[----:B------:R-:W-:Y:S02]  /*5310*/  FMUL.FTZ R25, R32, R25 ;  /* 0x0000001920197220 */ /* 0x000fe40000410000 */
[----:B------:R-:W-:Y:S02]  /*5320*/  FMUL.FTZ R147, R147, R242 ;  /* 0x000000f293937220 */ /* 0x000fe40000410000 */
[----:B------:R-:W-:Y:S01]  /*5330*/  STS [R204+0x1b480], R165 ;  /* 0x01b480a5cc007388 */ /* 0x000fe20000000800 */
[----:B------:R-:W-:Y:S01]  /*5340*/  MUFU.EX2 R216, R216 ;  /* 0x000000d800d87308 */ /* 0x000fe20000000800 */
[----:B------:R-:W-:Y:S02]  /*5350*/  FMUL.FTZ R25, R25, R34 ;  /* 0x0000002219197220 */ /* 0x000fe40000410000 */
[----:B------:R-:W-:Y:S02]  /*5360*/  FMUL.FTZ R144, R144, R243 ;  /* 0x000000f390907220 */ /* 0x000fe40000410000 */
[--C-:B-1----:R-:W-:Y:S01]  /*5370*/  FADD.FTZ R3, R26, -R239.reuse ;  /* 0x800000ef1a037221 */ /* 0x102fe20000010000 */
[----:B------:R-:W-:Y:S01]  /*5380*/  F2FP.BF16.PACK_AB R141, R25, R24 ;  /* 0x00000018198d723e */ /* 0x000fe200000010ff */
[--C-:B------:R-:W-:Y:S01]  /*5390*/  FADD.FTZ R25, R10, -R239.reuse ;  /* 0x800000ef0a197221 */ /* 0x100fe20000010000 */
[----:B------:R-:W-:Y:S01]  /*53a0*/  F2FP.BF16.PACK_AB R144, R144, R147 ;  /* 0x000000939090723e */ /* 0x000fe200000010ff */
[--C-:B------:R-:W-:Y:S01]  /*53b0*/  FADD.FTZ R10, R11, -R239.reuse ;  /* 0x800000ef0b0a7221 */ /* 0x100fe20000010000 */
[----:B------:R-:W1:Y:S01]  /*53c0*/  MUFU.EX2 R241, R241 ;  /* 0x000000f100f17308 */ /* 0x000e620000000800 */
[----:B------:R-:W-:Y:S02]  /*53d0*/  FMUL.FTZ R25, R166, R25 ;  /* 0x00000019a6197220 */ /* 0x000fe40000410000 */
[----:B------:R-:W-:Y:S01]  /*53e0*/  FMUL.FTZ R10, R35, R10 ;  /* 0x0000000a230a7220 */ /* 0x000fe20000410000 */
[----:B--2---:R-:W-:Y:S01]  /*53f0*/  F2FP.BF16.PACK_AB R32, R244, R171 ;  /* 0x000000abf420723e */ /* 0x004fe200000010ff */
[----:B------:R-:W-:Y:S02]  /*5400*/  FMUL.FTZ R25, R25, R218 ;  /* 0x000000da19197220 */ /* 0x000fe40000410000 */
[----:B------:R-:W-:Y:S02]  /*5410*/  FMUL.FTZ R10, R10, R219 ;  /* 0x000000db0a0a7220 */ /* 0x000fe40000410000 */
[----:B------:R-:W-:Y:S01]  /*5420*/  STS [R205+0x3000], R32 ;  /* 0x00300020cd007388 */ /* 0x000fe20000000800 */
[----:B------:R-:W-:Y:S02]  /*5430*/  FMUL.FTZ R3, R150, R3 ;  /* 0x0000000396037220 */ /* 0x000fe40000410000 */
[----:B------:R-:W-:Y:S01]  /*5440*/  F2FP.BF16.PACK_AB R25, R10, R25 ;  /* 0x000000190a19723e */ /* 0x000fe200000010ff */
[--C-:B------:R-:W-:Y:S02]  /*5450*/  FADD.FTZ R10, R27, -R239.reuse ;  /* 0x800000ef1b0a7221 */ /* 0x100fe40000010000 */
[--C-:B------:R-:W-:Y:S02]  /*5460*/  FADD.FTZ R9, R30, -R239.reuse ;  /* 0x800000ef1e097221 */ /* 0x100fe40000010000 */
[----:B------:R-:W-:Y:S02]  /*5470*/  FMUL.FTZ R10, R23, R10 ;  /* 0x0000000a170a7220 */ /* 0x000fe40000410000 */
[----:B------:R-:W-:Y:S02]  /*5480*/  FMUL.FTZ R3, R3, R234 ;  /* 0x000000ea03037220 */ /* 0x000fe40000410000 */
[----:B------:R-:W-:Y:S02]  /*5490*/  FMUL.FTZ R10, R10, R235 ;  /* 0x000000eb0a0a7220 */ /* 0x000fe40000410000 */
[----:B------:R-:W-:Y:S01]  /*54a0*/  FFMA.FTZ R147, -R236, R236, 1 ;  /* 0x3f800000ec937423 */ /* 0x000fe200000101ec */
[----:B-1----:R-:W-:Y:S01]  /*54b0*/  F2FP.BF16.PACK_AB R2, R241, R216 ;  /* 0x000000d8f102723e */ /* 0x002fe200000010ff */
[----:B------:R-:W-:Y:S01]  /*54c0*/  FFMA.FTZ R11, -R240, R240, 1 ;  /* 0x3f800000f00b7423 */ /* 0x000fe200000101f0 */
[----:B------:R-:W-:Y:S01]  /*54d0*/  F2FP.BF16.PACK_AB R139, R10, R3 ;  /* 0x000000030a8b723e */ /* 0x000fe200000010ff */
[----:B------:R-:W-:Y:S01]  /*54e0*/  FMUL.FTZ R28, R171, R28 ;  /* 0x0000001cab1c7220 */ /* 0x000fe20000410000 */
[----:B------:R-:W-:Y:S01]  /*54f0*/  MOV R3, UR5 ;  /* 0x0000000500037c02 */ /* 0x000fe20008000f00 */
[----:B------:R1:W-:Y:S01]  /*5500*/  STS [R205+0x3400], R2 ;  /* 0x00340002cd007388 */ /* 0x0003e20000000800 */
[----:B------:R-:W-:Y:S02]  /*5510*/  FMUL.FTZ R29, R244, R29 ;  /* 0x0000001df41d7220 */ /* 0x000fe40000410000 */
[----:B------:R-:W-:Y:S01]  /*5520*/  FFMA.FTZ R140, -R237, R237, 1 ;  /* 0x3f800000ed8c7423 */ /* 0x000fe200000101ed */
[----:B------:R-:W-:Y:S01]  /*5530*/  BAR.SYNC.DEFER_BLOCKING 0x0 ;  /* 0x0000000000007b1d */ /* 0x000fe20000010000 */
[----:B------:R-:W-:Y:S02]  /*5540*/  FMUL.FTZ R9, R216, R9 ;  /* 0x00000009d8097220 */ /* 0x000fe40000410000 */
[----:B------:R-:W-:Y:S02]  /*5550*/  FFMA.FTZ R238, -R238, R238, 1 ;  /* 0x3f800000eeee7423 */ /* 0x000fe400000101ee */
[----:B------:R-:W-:Y:S02]  /*5560*/  FMUL.FTZ R28, R28, R147 ;  /* 0x000000931c1c7220 */ /* 0x000fe40000410000 */
[----:B------:R-:W-:Y:S02]  /*5570*/  FMUL.FTZ R29, R29, R140 ;  /* 0x0000008c1d1d7220 */ /* 0x000fe40000410000 */
[----:B------:R-:W-:Y:S02]  /*5580*/  FMUL.FTZ R9, R9, R238 ;  /* 0x000000ee09097220 */ /* 0x000fe40000410000 */
[----:B------:R-:W-:Y:S01]  /*5590*/  IMAD R3, R3, 0x1800, R182 ;  /* 0x0000180003037824 */ /* 0x000fe200078e02b6 */
[----:B------:R-:W-:Y:S04]  /*55a0*/  F2FP.BF16.PACK_AB R140, R29, R28 ;  /* 0x0000001c1d8c723e */ /* 0x000fe800000010ff */
        /* <DEDUP_REMOVED lines=122> */
[C---:B------:R-:W-:Y:S01]  /*5d50*/  ISETP.GE.OR P5, PT, R192.reuse, UR18, !P3 ;  /* 0x00000012c0007c0c */ /* 0x040fe2000dfa6670 */
[----:B------:R-:W-:Y:S01]  /*5d60*/  IMAD.U32 R4, RZ, RZ, UR16 ;  /* 0x00000010ff047e24 */ /* 0x000fe2000f8e00ff */
[----:B------:R-:W-:Y:S01]  /*5d70*/  LEA.HI.X R9, R7, c[0x0][0x284], R6, 0x2, P0 ;  /* 0x0000a10007097a11 */ /* 0x000fe200000f1406 */
[----:B------:R-:W-:Y:S01]  /*5d80*/  IMAD R6, R5, 0x3000, R202 ;  /* 0x0000300005067824 */ /* 0x000fe200078e02ca */
[----:B------:R-:W-:Y:S01]  /*5d90*/  ISETP.GE.OR P0, PT, R192, UR18, !P2 ;  /* 0x00000012c0007c0c */ /* 0x000fe2000d706670 */
[----:B------:R-:W-:Y:S03]  /*5da0*/  @!P1 IMAD R4, R4, 0x40, R191 ;  /* 0x0000004004049824 */ /* 0x000fe600078e02bf */
[----:B------:R-:W-:Y:S01]  /*5db0*/  @!PT LDS RZ, [RZ] ;  /* 0x00000000fffff984 */ /* 0x000fe20000000800 */
[----:B------:R-:W-:Y:S01]  /*5dc0*/  @!PT LDS RZ, [RZ] ;  /* 0x00000000fffff984 */ /* 0x000fe20000000800 */
[----:B------:R-:W-:Y:S01]  /*5dd0*/  @!PT LDS RZ, [RZ] ;  /* 0x00000000fffff984 */ /* 0x000fe20000000800 */
[----:B------:R1:W-:Y:S01]  /*5de0*/  LDGSTS.E.BYPASS.LTC128B.128 [R6], [R10.64], !P6 ;  /* 0x000000000a067fae */ /* 0x0003e2000f101d4e */
[----:B------:R-:W-:Y:S05]  /*5df0*/  @!P1 IMAD.SHL.U32 R7, R4, 0x4, RZ ;  /* 0x0000000404079824 */ /* 0x000fea00078e00ff */
[----:B------:R1:W-:Y:S06]  /*5e00*/  LDGSTS.E.BYPASS.LTC128B.128 [R6+0x1000], [R10.64+0x40], !P5 ;  /* 0x010000400a067fae */ /* 0x0003ec000e901d4e */
[----:B------:R1:W-:Y:S06]  /*5e10*/  LDGSTS.E.BYPASS.LTC128B.128 [R6+0x2000], [R10.64+0x80], !P0 ;  /* 0x020000800a067fae */ /* 0x0003ec000c101d4e */
[----:B------:R1:W-:Y:S02]  /*5e20*/  @!P1 LDGSTS.E.BYPASS.LTC128B.128 [R7+0x18280], [R8.64] ;  /* 0x1828000008079fae */ /* 0x0003e4000b901d4e */
.L_x_1254:
        /* <DEDUP_REMOVED lines=239> */
.L_x_1250:
[----:B------:R-:W-:Y:S01]  /*6d20*/  USHF.L.U32 UR6, UR13, 0x7, URZ ;  /* 0x000000070d067899 */ /* 0x000fe2000800063f */
[----:B------:R-:W-:Y:S05]  /*6d30*/  @P1 BRA `(.L_x_1256) ;  /* 0x000012b000001947 */ /* 0x000fea0003800000 */
[----:B------:R-:W2:Y:S01]  /*6d40*/  S2R R0, SR_TID.X ;  /* 0x0000000000007919 */ /* 0x000ea20000002100 */
        /* <DEDUP_REMOVED lines=15> */
[----:B------:R-:W-:Y:S01]  /*6e40*/  F2FP.BF16.PACK_AB R54, R55, R54 ;  /* 0x000000363736723e */ /* 0x000fe200000010ff */
[----:B------:R-:W-:Y:S01]  /*6e50*/  IMAD.U32 R12, RZ, RZ, UR4 ;  /* 0x00000004ff0c7e24 */ /* 0x000fe2000f8e00ff */
[----:B------:R-:W-:-:S02]  /*6e60*/  F2FP.BF16.PACK_AB R64, R65, R64 ;  /* 0x000000404140723e */ /* 0x000fc400000010ff */
[----:B------:R-:W-:Y:S02]  /*6e70*/  F2FP.BF16.PACK_AB R66, R67, R66 ;  /* 0x000000424342723e */ /* 0x000fe400000010ff */
[----:B--2--5:R-:W-:Y:S02]  /*6e80*/  SHF.R.S32.HI R3, RZ, 0x1f, R0 ;  /* 0x0000001fff037819 */ /* 0x024fe40000011400 */
[----:B------:R-:W-:Y:S02]  /*6e90*/  F2FP.BF16.PACK_AB R56, R57, R56 ;  /* 0x000000383938723e */ /* 0x000fe400000010ff */
[CC--:B------:R-:W-:Y:S02]  /*6ea0*/  LEA.HI R2, R3.reuse, R0.reuse, RZ, 0x2 ;  /* 0x0000000003027211 */ /* 0x0c0fe400078f10ff */
[----:B-1----:R-:W-:Y:S02]  /*6eb0*/  LEA.HI R6, R3, R0, RZ, 0x5 ;  /* 0x0000000003067211 */ /* 0x002fe400078f28ff */
[----:B------:R-:W-:-:S02]  /*6ec0*/  SHF.R.S32.HI R5, RZ, 0x2, R2 ;  /* 0x00000002ff057819 */ /* 0x000fc40000011402 */
[----:B------:R-:W-:Y:S02]  /*6ed0*/  SHF.R.S32.HI R4, RZ, 0x1f, R2 ;  /* 0x0000001fff047819 */ /* 0x000fe40000011402 */
[--C-:B------:R-:W-:Y:S02]  /*6ee0*/  SHF.R.S32.HI R7, RZ, 0x5, R6.reuse ;  /* 0x00000005ff077819 */ /* 0x100fe40000011406 */
[----:B------:R-:W-:Y:S02]  /*6ef0*/  LEA.HI R4, R4, R5, RZ, 0x3 ;  /* 0x0000000504047211 */ /* 0x000fe400078f18ff */
[----:B------:R-:W-:Y:S02]  /*6f00*/  SHF.R.S32.HI R10, RZ, 0x1f, R6 ;  /* 0x0000001fff0a7819 */ /* 0x000fe40000011406 */
[----:B------:R-:W-:Y:S02]  /*6f10*/  LOP3.LUT R4, R4, 0xfffffff8, RZ, 0xc0, !PT ;  /* 0xfffffff804047812 */ /* 0x000fe400078ec0ff */
[----:B------:R-:W-:-:S02]  /*6f20*/  LEA.HI R10, R10, R7, RZ, 0x2 ;  /* 0x000000070a0a7211 */ /* 0x000fc400078f10ff */
[----:B------:R-:W-:Y:S01]  /*6f30*/  LOP3.LUT R13, R2, 0xfffffffc, RZ, 0xc0, !PT ;  /* 0xfffffffc020d7812 */ /* 0x000fe200078ec0ff */
[----:B------:R-:W-:Y:S01]  /*6f40*/  IMAD.IADD R4, R5, 0x1, -R4 ;  /* 0x0000000105047824 */ /* 0x000fe200078e0a04 */
[----:B------:R-:W-:Y:S02]  /*6f50*/  LEA.HI R9, R3, R0, RZ, 0x7 ;  /* 0x0000000003097211 */ /* 0x000fe400078f38ff */
[----:B------:R-:W-:Y:S01]  /*6f60*/  LOP3.LUT R10, R10, 0x7ffffc, RZ, 0xc0, !PT ;  /* 0x007ffffc0a0a7812 */ /* 0x000fe200078ec0ff */
[----:B------:R-:W-:Y:S01]  /*6f70*/  IMAD.IADD R2, R0, 0x1, -R13 ;  /* 0x0000000100027824 */ /* 0x000fe200078e0a0d */
[----:B------:R-:W-:Y:S02]  /*6f80*/  LEA.HI R6, R4, R4, RZ, 0x1 ;  /* 0x0000000404067211 */ /* 0x000fe400078f08ff */
[----:B------:R-:W-:Y:S01]  /*6f90*/  SHF.R.U32.HI R9, RZ, 0x4, R9 ;  /* 0x00000004ff097819 */ /* 0x000fe20000011609 */
[----:B------:R-:W-:Y:S01]  /*6fa0*/  IMAD.IADD R15, R7, 0x1, -R10 ;  /* 0x00000001070f7824 */ /* 0x000fe200078e0a0a */
[----:B------:R-:W-:-:S02]  /*6fb0*/  SHF.R.S32.HI R8, RZ, 0x1, R6 ;  /* 0x00000001ff087819 */ /* 0x000fc40000011406 */
[----:B------:R-:W-:Y:S02]  /*6fc0*/  LOP3.LUT R13, R6, 0x3fffffe, RZ, 0xc0, !PT ;  /* 0x03fffffe060d7812 */ /* 0x000fe400078ec0ff */
[C---:B------:R-:W-:Y:S01]  /*6fd0*/  LOP3.LUT P0, RZ, R8.reuse, 0x2, RZ, 0xc0, !PT ;  /* 0x0000000208ff7812 */ /* 0x040fe2000780c0ff */
[----:B------:R-:W-:Y:S01]  /*6fe0*/  IMAD.SHL.U32 R11, R8, 0x40, RZ ;  /* 0x00000040080b7824 */ /* 0x000fe200078e00ff */
[----:B------:R-:W-:Y:S01]  /*6ff0*/  F2FP.BF16.PACK_AB R58, R59, R58 ;  /* 0x0000003a3b3a723e */ /* 0x000fe200000010ff */
[----:B------:R-:W-:Y:S01]  /*7000*/  IMAD.IADD R13, R4, 0x1, -R13 ;  /* 0x00000001040d7824 */ /* 0x000fe200078e0a0d */
[----:B------:R-:W-:Y:S01]  /*7010*/  F2FP.BF16.PACK_AB R60, R61, R60 ;  /* 0x0000003c3d3c723e */ /* 0x000fe200000010ff */
[----:B------:R-:W-:Y:S01]  /*7020*/  IMAD R4, R15, 0x100, R2 ;  /* 0x000001000f047824 */ /* 0x000fe200078e0202 */
[----:B------:R-:W-:Y:S02]  /*7030*/  LOP3.LUT R6, R11, 0xc0, RZ, 0xc0, !PT ;  /* 0x000000c00b067812 */ /* 0x000fe400078ec0ff */
[----:B------:R-:W-:Y:S01]  /*7040*/  F2FP.BF16.PACK_AB R62, R63, R62 ;  /* 0x0000003e3f3e723e */ /* 0x000fe200000010ff */
[----:B------:R-:W-:Y:S01]  /*7050*/  IMAD R4, R13, 0x10, R4 ;  /* 0x000000100d047824 */ /* 0x000fe200078e0204 */
[----:B------:R-:W-:Y:S01]  /*7060*/  LOP3.LUT R9, R6, 0x8, R9, 0xf8, !PT ;  /* 0x0000000806097812 */ /* 0x000fe200078ef809 */
[----:B------:R-:W-:Y:S01]  /*7070*/  IMAD.U32 R13, RZ, RZ, UR5 ;  /* 0x00000005ff0d7e24 */ /* 0x000fe2000f8e00ff */
[----:B------:R-:W-:Y:S01]  /*7080*/  SHF.R.U32.HI R6, RZ, 0x3, R6 ;  /* 0x00000003ff067819 */ /* 0x000fe20000011606 */
[----:B------:R-:W-:Y:S01]  /*7090*/  ULDC.64 UR4, c[0x0][0x360] ;  /* 0x0000d80000047ab9 */ /* 0x000fe20000000a00 */
[----:B------:R-:W-:-:S02]  /*70a0*/  F2FP.BF16.PACK_AB R68, R69, R68 ;  /* 0x000000444544723e */ /* 0x000fc400000010ff */
[----:B------:R-:W-:Y:S02]  /*70b0*/  LOP3.LUT R9, R9, R6, RZ, 0x3c, !PT ;  /* 0x0000000609097212 */ /* 0x000fe400078e3cff */
[----:B------:R-:W-:Y:S02]  /*70c0*/  F2FP.BF16.PACK_AB R70, R71, R70 ;  /* 0x000000464746723e */ /* 0x000fe400000010ff */
[----:B------:R-:W-:Y:S01]  /*70d0*/  F2FP.BF16.PACK_AB R80, R81, R80 ;  /* 0x000000505150723e */ /* 0x000fe200000010ff */
[----:B------:R-:W-:Y:S01]  /*70e0*/  IMAD.U32 R4, R4, 0x2, R9 ;  /* 0x0000000204047824 */ /* 0x000fe200078e0009 */
[----:B------:R-:W-:Y:S02]  /*70f0*/  F2FP.BF16.PACK_AB R82, R83, R82 ;  /* 0x000000525352723e */ /* 0x000fe400000010ff */
[----:B------:R-:W-:Y:S01]  /*7100*/  F2FP.BF16.PACK_AB R72, R73, R72 ;  /* 0x000000484948723e */ /* 0x000fe200000010ff */
[----:B------:R-:W-:Y:S01]  /*7110*/  IMAD.SHL.U32 R9, R4, 0x2, RZ ;  /* 0x0000000204097824 */ /* 0x000fe200078e00ff */
[----:B------:R-:W-:Y:S01]  /*7120*/  BAR.SYNC.DEFER_BLOCKING 0x1, 0x100 ;  /* 0x0044000000007b1d */ /* 0x000fe20000010000 */
[----:B------:R-:W-:-:S02]  /*7130*/  F2FP.BF16.PACK_AB R74, R75, R74 ;  /* 0x0000004a4b4a723e */ /* 0x000fc400000010ff */
[----:B------:R-:W-:Y:S02]  /*7140*/  F2FP.BF16.PACK_AB R76, R77, R76 ;  /* 0x0000004c4d4c723e */ /* 0x000fe400000010ff */
[C---:B------:R-:W-:Y:S02]  /*7150*/  IADD3 R11, R9.reuse, 0x20, RZ ;  /* 0x00000020090b7810 */ /* 0x040fe40007ffe0ff */
[----:B------:R-:W-:Y:S02]  /*7160*/  @P0 IADD3 R11, R9, -0x20, RZ ;  /* 0xffffffe0090b0810 */ /* 0x000fe40007ffe0ff */
[----:B------:R-:W-:Y:S02]  /*7170*/  F2FP.BF16.PACK_AB R78, R79, R78 ;  /* 0x0000004e4f4e723e */ /* 0x000fe400000010ff */
[----:B------:R-:W-:Y:S02]  /*7180*/  F2FP.BF16.PACK_AB R84, R85, R84 ;  /* 0x000000545554723e */ /* 0x000fe400000010ff */
[----:B------:R-:W-:-:S02]  /*7190*/  F2FP.BF16.PACK_AB R86, R87, R86 ;  /* 0x000000565756723e */ /* 0x000fc400000010ff */
[----:B------:R-:W-:Y:S02]  /*71a0*/  F2FP.BF16.PACK_AB R96, R97, R96 ;  /* 0x000000606160723e */ /* 0x000fe400000010ff */
[----:B------:R-:W-:Y:S02]  /*71b0*/  F2FP.BF16.PACK_AB R98, R99, R98 ;  /* 0x000000626362723e */ /* 0x000fe400000010ff */
[----:B------:R-:W-:Y:S02]  /*71c0*/  F2FP.BF16.PACK_AB R88, R89, R88 ;  /* 0x000000585958723e */ /* 0x000fe400000010ff */
        /* <DEDUP_REMOVED lines=67> */
[----:B------:R2:W-:Y:S04]  /*7600*/  STS [R11+0x5280], R126 ;  /* 0x0052807e0b007388 */ /* 0x0005e80000000800 */
[----:B------:R-:W-:Y:S01]  /*7610*/  BAR.SYNC.DEFER_BLOCKING 0x1, 0x100 ;  /* 0x0044000000007b1d */ /* 0x000fe20000010000 */
[----:B------:R-:W-:-:S04]  /*7620*/  UISETP.NE.U32.AND UP0, UPT, URZ, UR4, UPT ;  /* 0x000000043f00728c */ /* 0x000fc8000bf05070 */
[----:B------:R-:W-:Y:S01]  /*7630*/  UISETP.NE.AND.EX UP0, UPT, URZ, UR5, UPT, UP0 ;  /* 0x000000053f00728c */ /* 0x000fe2000bf05300 */
[----:B------:R-:W3:Y:S02]  /*7640*/  @P1 LDG.E R6, [R12.64] ;  /* 0x0000000e0c061981 */ /* 0x000ee4000c1e1900 */
[----:B------:R-:W-:-:S03]  /*7650*/  ULDC.64 UR4, c[0x0][0x360] ;  /* 0x0000d80000047ab9 */ /* 0x000fc60000000a00 */
[----:B------:R-:W-:-:S05]  /*7660*/  PLOP3.LUT P0, PT, PT, PT, UP0, 0x80, 0x0 ;  /* 0x000000000000781c */ /* 0x000fca0003f0f008 */
[----:B------:R-:W-:Y:S01]  /*7670*/  @UP0 UIMAD.WIDE UR4, UR11, UR7, UR4 ;  /* 0x000000070b0402a5 */ /* 0x000fe2000f8e0204 */
[----:B------:R-:W-:-:S05]  /*7680*/  IMAD.MOV.U32 R4, RZ, RZ, c[0x0][0x2f0] ;  /* 0x0000bc00ff047624 */ /* 0x000fca00078e00ff */
[----:B------:R-:W-:Y:S02]  /*7690*/  IMAD.U32 R8, RZ, RZ, UR4 ;  /* 0x00000004ff087e24 */ /* 0x000fe4000f8e00ff */
[----:B-1----:R-:W-:-:S05]  /*76a0*/  IMAD.U32 R9, RZ, RZ, UR5 ;  /* 0x00000005ff097e24 */ /* 0x002fca000f8e00ff */
[----:B------:R2:W5:Y:S01]  /*76b0*/  @P0 LDG.E R4, [R8.64] ;  /* 0x0000000e08040981 */ /* 0x000562000c1e1900 */
[----:B------:R-:W-:Y:S02]  /*76c0*/  UMOV UR16, URZ ;  /* 0x0000003f00107c82 */ /* 0x000fe40008000000 */
[----:B------:R-:W-:Y:S01]  /*76d0*/  UMOV UR17, URZ ;  /* 0x0000003f00117c82 */ /* 0x000fe20008000000 */
[----:B---3--:R-:W1:Y:S02]  /*76e0*/  @P1 R2UR UR5, R6 ;  /* 0x00000000060513c2 */ /* 0x008e6400000e0000 */
[----:B-1----:R-:W-:Y:S02]  /*76f0*/  @UP1 USHF.R.S32.HI UR4, URZ, 0x1f, UR5 ;  /* 0x0000001f3f041899 */ /* 0x002fe40008011405 */
[----:B------:R-:W-:-:S05]  /*7700*/  @UP1 UMOV UR16, UR5 ;  /* 0x0000000500101c82 */ /* 0x000fca0008000000 */
[----:B------:R-:W-:Y:S01]  /*7710*/  @UP1 UMOV UR17, UR4 ;  /* 0x0000000400111c82 */ /* 0x000fe20008000000 */
[----:B------:R-:W-:Y:S05]  /*7720*/  @P0 BRA `(.L_x_1257) ;  /* 0x0000004000000947 */ /* 0x000fea0003800000 */
[----:B--2---:R-:W-:Y:S05]  /*7730*/  @!P1 BRA `(.L_x_1257) ;  /* 0x0000003000009947 */ /* 0x004fea0003800000 */
[----:B-----5:R-:W2:Y:S04]  /*7740*/  LDG.E R4, [R12.64] ;  /* 0x0000000e0c047981 */ /* 0x020ea8000c1e1900 */
[----:B------:R-:W2:Y:S02]  /*7750*/  LDG.E R9, [R12.64+0x4] ;  /* 0x0000040e0c097981 */ /* 0x000ea4000c1e1900 */
[----:B--2---:R-:W-:Y:S02]  /*7760*/  IADD3 R4, -R4, R9, RZ ;  /* 0x0000000904047210 */ /* 0x004fe40007ffe1ff */
.L_x_1257:
[----:B--2---:R-:W-:Y:S01]  /*7770*/  LEA.HI R9, R3, R0, RZ, 0x3 ;  /* 0x0000000003097211 */ /* 0x004fe200078f18ff */
        /* <DEDUP_REMOVED lines=18> */
[----:B------:R-:W-:Y:S01]  /*78a0*/  ISETP.GE.AND P4, PT, R5, R4, PT ;  /* 0x000000040500720c */ /* 0x000fe20003f86270 */
[----:B------:R-:W-:Y:S01]  /*78b0*/  USEL UR8, UR8, URZ, !UP1 ;  /* 0x0000003f08087287 */ /* 0x000fe2000c800000 */
[----:B------:R-:W-:Y:S01]  /*78c0*/  LOP3.LUT R3, R3, R0, RZ, 0x3c, !PT ;  /* 0x0000000003037212 */ /* 0x000fe200078e3cff */
[----:B------:R-:W-:Y:S01]  /*78d0*/  IMAD.U32 R0, RZ, RZ, UR12 ;  /* 0x0000000cff007e24 */ /* 0x000fe2000f8e00ff */
[C---:B------:R-:W-:Y:S01]  /*78e0*/  IADD3 R58, P0, R5.reuse, UR16, RZ ;  /* 0x00000010053a7c10 */ /* 0x040fe2000ff1e0ff */
[----:B------:R-:W-:Y:S02]  /*78f0*/  BSSY B0, `(.L_x_1258) ;  /* 0x000002a000007945 */ /* 0x000fe40003800000 */
[----:B------:R-:W-:Y:S01]  /*7900*/  IMAD.U32 R2, R2, 0x20, R3 ;  /* 0x0000002002027824 */ /* 0x000fe200078e0003 */
[----:B------:R-:W-:Y:S01]  /*7910*/  LEA.HI.X.SX32 R59, R5, UR17, 0x1, P0 ;  /* 0x00000011053b7c11 */ /* 0x000fe200080f0eff */
[----:B------:R-:W-:Y:S01]  /*7920*/  IMAD.WIDE.U32 R60, R0, c[0x0][0x338], R56 ;  /* 0x0000ce00003c7a25 */ /* 0x000fe200078e0038 */
[----:B------:R-:W-:-:S03]  /*7930*/  IADD3 R3, R56, 0x20, RZ ;  /* 0x0000002038037810 */ /* 0x000fc60007ffe0ff */
[----:B------:R-:W-:Y:S01]  /*7940*/  IMAD.SHL.U32 R7, R2, 0x2, RZ ;  /* 0x0000000202077824 */ /* 0x000fe200078e00ff */
[----:B------:R-:W-:Y:S01]  /*7950*/  IADD3 R61, R61, UR5, RZ ;  /* 0x000000053d3d7c10 */ /* 0x000fe2000fffe0ff */
[----:B------:R-:W-:Y:S01]  /*7960*/  ULDC.64 UR4, c[0x0][0x340] ;  /* 0x0000d00000047ab9 */ /* 0x000fe20000000a00 */
[----:B------:R-:W-:Y:S01]  /*7970*/  IMAD.U32 R0, RZ, RZ, UR11 ;  /* 0x0000000bff007e24 */ /* 0x000fe2000f8e00ff */
[----:B------:R-:W-:Y:S01]  /*7980*/  UIMAD UR4, UR8, UR4, URZ ;  /* 0x00000004080472a4 */ /* 0x000fe2000f8e023f */
[----:B------:R1:W2:Y:S01]  /*7990*/  LDS.128 R52, [R7+0x7080] ;  /* 0x0070800007347984 */ /* 0x0002a20000000c00 */
[----:B------:R-:W-:Y:S02]  /*79a0*/  IMAD.U32 R2, RZ, RZ, UR13 ;  /* 0x0000000dff027e24 */ /* 0x000fe4000f8e00ff */
[----:B------:R-:W-:Y:S01]  /*79b0*/  UIMAD UR4, UR11, UR5, UR4 ;  /* 0x000000050b0472a4 */ /* 0x000fe2000f8e0204 */
[----:B------:R1:W3:Y:S01]  /*79c0*/  LDS.128 R48, [R7+0x9080] ;  /* 0x0090800007307984 */ /* 0x0002e20000000c00 */
[----:B------:R-:W-:-:S03]  /*79d0*/  IMAD.WIDE.U32 R60, R0, c[0x0][0x340], R60 ;  /* 0x0000d000003c7a25 */ /* 0x000fc600078e003c */
[----:B------:R1:W4:Y:S01]  /*79e0*/  LDS.128 R44, [R7+0xb080] ;  /* 0x00b08000072c7984 */ /* 0x0003220000000c00 */
[----:B------:R-:W-:Y:S01]  /*79f0*/  IMAD.WIDE R58, R2, 0x80, R58 ;  /* 0x00000080023a7825 */ /* 0x000fe200078e023a */
[----:B------:R-:W-:Y:S02]  /*7a00*/  IADD3 R63, R61, UR4, RZ ;  /* 0x000000043d3f7c10 */ /* 0x000fe4000fffe0ff */
        /* <DEDUP_REMOVED lines=13> */
[C---:B------:R-:W-:Y:S01]  /*7ae0*/  IMAD R6, R58.reuse, c[0x0][0x334], R6 ;  /* 0x0000cd003a067a24 */ /* 0x040fe200078e0206 */
        /* <DEDUP_REMOVED lines=10> */
.L_x_1259:
[----:B------:R-:W-:Y:S05]  /*7b90*/  BSYNC B0 ;  /* 0x0000000000007941 */ /* 0x000fea0003800000 */
.L_x_1258:
[----:B------:R-:W-:Y:S01]  /*7ba0*/  IADD3 R5, R5, 0x40, RZ ;  /* 0x0000004005057810 */ /* 0x000fe20007ffe0ff */
[----:B------:R-:W-:Y:S03]  /*7bb0*/  BSSY B0, `(.L_x_1260) ;  /* 0x0000014000007945 */ /* 0x000fe60003800000 */
[----:B------:R-:W-:-:S13]  /*7bc0*/  ISETP.GE.AND P3, PT, R5, R4, PT ;  /* 0x000000040500720c */ /* 0x000fda0003f66270 */
[----:B------:R-:W-:Y:S05]  /*7bd0*/  @P3 BRA `(.L_x_1261) ;  /* 0x0000011000003947 */ /* 0x000fea0003800000 */
[----:B------:R-:W-:Y:S01]  /*7be0*/  IADD3 R5, P0, R58, 0x40, RZ ;  /* 0x000000403a057810 */ /* 0x000fe20007f1e0ff */
[----:B------:R-:W-:Y:S01]  /*7bf0*/  IMAD.MOV.U32 R6, RZ, RZ, R60 ;  /* 0x000000ffff067224 */ /* 0x000fe200078e003c */
[C---:B------:R-:W-:Y:S01]  /*7c00*/  IADD3 R2, R56.reuse, 0x40, RZ ;  /* 0x0000004038027810 */ /* 0x040fe20007ffe0ff */
[----:B-1----:R-:W-:Y:S01]  /*7c10*/  IMAD.MOV.U32 R7, RZ, RZ, R63 ;  /* 0x000000ffff077224 */ /* 0x002fe200078e003f */
[----:B------:R-:W-:Y:S01]  /*7c20*/  ISETP.GE.AND P2, PT, R56, c[0x0][0x324], PT ;  /* 0x0000c90038007a0c */ /* 0x000fe20003f46270 */
[----:B------:R-:W-:Y:S01]  /*7c30*/  IMAD.X R4, RZ, RZ, R59, P0 ;  /* 0x000000ffff047224 */ /* 0x000fe200000e063b */
[----:B------:R-:W-:Y:S01]  /*7c40*/  ISETP.GE.AND P0, PT, R2, c[0x0][0x324], PT ;  /* 0x0000c90002007a0c */ /* 0x000fe20003f06270 */
[----:B------:R-:W-:Y:S01]  /*7c50*/  IMAD.WIDE.U32 R6, R5, c[0x0][0x330], R6 ;  /* 0x0000cc0005067a25 */ /* 0x000fe200078e0006 */
[----:B------:R-:W-:-:S03]  /*7c60*/  ISETP.GE.AND P1, PT, R3, c[0x0][0x324], PT ;  /* 0x0000c90003007a0c */ /* 0x000fc60003f26270 */
[----:B------:R-:W-:Y:S01]  /*7c70*/  IMAD R4, R4, c[0x0][0x330], RZ ;  /* 0x0000cc0004047a24 */ /* 0x000fe200078e02ff */
[----:B--2---:R-:W-:-:S03]  /*7c80*/  LEA R8, P5, R6, c[0x0][0x318], 0x1 ;  /* 0x0000c60006087a11 */ /* 0x004fc600078a08ff */
[----:B------:R-:W-:-:S04]  /*7c90*/  IMAD R4, R5, c[0x0][0x334], R4 ;  /* 0x0000cd0005047a24 */ /* 0x000fc800078e0204 */
[----:B------:R-:W-:-:S05]  /*7ca0*/  IMAD.IADD R4, R7, 0x1, R4 ;  /* 0x0000000107047824 */ /* 0x000fca00078e0204 */
[----:B------:R-:W-:-:S05]  /*7cb0*/  LEA.HI.X R9, R6, c[0x0][0x31c], R4, 0x1, P5 ;  /* 0x0000c70006097a11 */ /* 0x000fca00028f0c04 */
[----:B------:R1:W-:Y:S04]  /*7cc0*/  @!P2 STG.E.128 [R8.64], R52 ;  /* 0x000000340800a986 */ /* 0x0003e8000c101d0e */
[----:B---3--:R1:W-:Y:S04]  /*7cd0*/  @!P1 STG.E.128 [R8.64+0x40], R48 ;  /* 0x0000403008009986 */ /* 0x0083e8000c101d0e */
[----:B----4-:R1:W-:Y:S02]  /*7ce0*/  @!P0 STG.E.128 [R8.64+0x80], R44 ;  /* 0x0000802c08008986 */ /* 0x0103e4000c101d0e */
.L_x_1261:
[----:B------:R-:W-:Y:S05]  /*7cf0*/  BSYNC B0 ;  /* 0x0000000000007941 */ /* 0x000fea0003800000 */
.L_x_1260:
[----:B------:R-:W-:Y:S01]  /*7d00*/  ULDC.64 UR4, c[0x0][0x308] ;  /* 0x0000c20000047ab9 */ /* 0x000fe20000000a00 */
[----:B------:R-:W-:Y:S01]  /*7d10*/  MOV R5, UR12 ;  /* 0x0000000c00057c02 */ /* 0x000fe20008000f00 */
[----:B------:R-:W-:Y:S01]  /*7d20*/  UIMAD UR4, UR7, UR4, URZ ;  /* 0x00000004070472a4 */ /* 0x000fe2000f8e023f */
[----:B------:R-:W-:Y:S03]  /*7d30*/  BSSY B0, `(.L_x_1262) ;  /* 0x0000018000007945 */ /* 0x000fe60003800000 */
[----:B------:R-:W-:Y:S01]  /*7d40*/  UIMAD UR12, UR12, UR5, UR4 ;  /* 0x000000050c0c72a4 */ /* 0x000fe2000f8e0204 */
[----:B-1----:R-:W-:-:S02]  /*7d50*/  IMAD.WIDE.U32 R6, R5, c[0x0][0x308], R56 ;  /* 0x0000c20005067a25 */ /* 0x002fc400078e0038 */
[----:B------:R-:W-:Y:S02]  /*7d60*/  ULDC.64 UR4, c[0x0][0x310] ;  /* 0x0000c40000047ab9 */ /* 0x000fe40000000a00 */
[----:B------:R-:W-:Y:S01]  /*7d70*/  UIMAD UR4, UR8, UR4, URZ ;  /* 0x00000004080472a4 */ /* 0x000fe2000f8e023f */
[----:B------:R-:W-:-:S03]  /*7d80*/  IADD3 R7, R7, UR12, RZ ;  /* 0x0000000c07077c10 */ /* 0x000fc6000fffe0ff */
[----:B------:R-:W-:Y:S02]  /*7d90*/  UIMAD UR4, UR11, UR5, UR4 ;  /* 0x000000050b0472a4 */ /* 0x000fe4000f8e0204 */
[----:B------:R-:W-:-:S05]  /*7da0*/  IMAD.WIDE.U32 R6, R0, c[0x0][0x310], R6 ;  /* 0x0000c40000067a25 */ /* 0x000fca00078e0006 */
[----:B--2---:R-:W-:Y:S01]  /*7db0*/  IADD3 R9, R7, UR4, RZ ;  /* 0x0000000407097c10 */ /* 0x004fe2000fffe0ff */
        /* <DEDUP_REMOVED lines=15> */
.L_x_1263:
[----:B------:R-:W-:Y:S05]  /*7eb0*/  BSYNC B0 ;  /* 0x0000000000007941 */ /* 0x000fea0003800000 */
.L_x_1262:
        /* <DEDUP_REMOVED lines=19> */
.L_x_1256:
[----:B------:R-:W-:Y:S02]  /*7ff0*/  ULDC.64 UR4, c[0x0][0x358] ;  /* 0x0000d60000047ab9 */ /* 0x000fe40000000a00 */
[----:B------:R-:W-:-:S02]  /*8000*/  UISETP.NE.U32.AND UP1, UPT, URZ, UR4, UPT ;  /* 0x000000043f00728c */ /* 0x000fc4000bf25070 */
[----:B------:R-:W-:Y:S02]  /*8010*/  UMOV UR7, 0x4 ;  /* 0x0000000400077882 */ /* 0x000fe40000000000 */
[----:B------:R-:W-:-:S03]  /*8020*/  UISETP.NE.AND.EX UP1, UPT, URZ, UR5, UPT, UP1 ;  /* 0x000000053f00728c */ /* 0x000fc6000bf25310 */
[----:B------:R-:W-:Y:S02]  /*8030*/  ULDC.64 UR4, c[0x0][0x358] ;  /* 0x0000d60000047ab9 */ /* 0x000fe40000000a00 */
[----:B------:R-:W-:Y:S01]  /*8040*/  UIMAD.WIDE UR4, UR11, UR7, UR4 ;  /* 0x000000070b0472a5 */ /* 0x000fe2000f8e0204 */
[----:B------:R-:W-:-:S05]  /*8050*/  PLOP3.LUT P1, PT, PT, PT, UP1, 0x80, 0x0 ;  /* 0x000000000000781c */ /* 0x000fca0003f2f018 */
[----:B-1----:R-:W-:Y:S01]  /*8060*/  IMAD.U32 R6, RZ, RZ, UR4 ;  /* 0x00000004ff067e24 */ /* 0x002fe2000f8e00ff */
[----:B------:R-:W-:Y:S01]  /*8070*/  MOV R7, UR5 ;  /* 0x0000000500077c02 */ /* 0x000fe20008000f00 */
[----:B------:R-:W-:-:S06]  /*8080*/  ULDC.64 UR4, c[0x0][0x360] ;  /* 0x0000d80000047ab9 */ /* 0x000fcc0000000a00 */
[----:B------:R-:W2:Y:S01]  /*8090*/  @P1 LDG.E R0, [R6.64] ;  /* 0x0000000e06001981 */ /* 0x000ea2000c1e1900 */
[----:B------:R-:W-:Y:S01]  /*80a0*/  UISETP.NE.U32.AND UP0, UPT, URZ, UR4, UPT ;  /* 0x000000043f00728c */ /* 0x000fe2000bf05070 */
[----:B-----5:R-:W-:-:S03]  /*80b0*/  IMAD.MOV.U32 R3, RZ, RZ, c[0x0][0x2f0] ;  /* 0x0000bc00ff037624 */ /* 0x020fc600078e00ff */
        /* <DEDUP_REMOVED lines=15> */
[----:B-----5:R-:W2:Y:S04]  /*81b0*/  LDG.E R3, [R6.64] ;  /* 0x0000000e06037981 */ /* 0x020ea8000c1e1900 */
[----:B------:R-:W2:Y:S02]  /*81c0*/  LDG.E R0, [R6.64+0x4] ;  /* 0x0000040e06007981 */ /* 0x000ea4000c1e1900 */
[----:B--2---:R-:W-:Y:S02]  /*81d0*/  IADD3 R3, -R3, R0, RZ ;  /* 0x0000000003037210 */ /* 0x004fe40007ffe1ff */
.L_x_1264:
        /* <DEDUP_REMOVED lines=10> */
[----:B------:R-:W-:Y:S01]  /*8280*/  USEL UR8, UR8, URZ, !UP1 ;  /* 0x0000003f08087287 */ /* 0x000fe2000c800000 */
[----:B-1----:R-:W-:-:S04]  /*8290*/  SHF.R.S32.HI R5, RZ, 0x1f, R0 ;  /* 0x0000001fff057819 */ /* 0x002fc80000011400 */
[----:B------:R-:W-:-:S04]  /*82a0*/  LEA.HI R2, R5, R0, RZ, 0x2 ;  /* 0x0000000005027211 */ /* 0x000fc800078f10ff */
[----:B------:R-:W-:Y:S02]  /*82b0*/  LOP3.LUT R5, R2, 0x1ffffffc, RZ, 0xc0, !PT ;  /* 0x1ffffffc02057812 */ /* 0x000fe400078ec0ff */
[----:B------:R-:W-:-:S03]  /*82c0*/  SHF.R.S32.HI R2, RZ, 0x2, R2 ;  /* 0x00000002ff027819 */ /* 0x000fc60000011402 */
[----:B------:R-:W-:Y:S01]  /*82d0*/  IMAD.IADD R5, R0, 0x1, -R5 ;  /* 0x0000000100057824 */ /* 0x000fe200078e0a05 */
[C---:B------:R-:W-:Y:S01]  /*82e0*/  ISETP.GE.AND P4, PT, R2.reuse, R3, PT ;  /* 0x000000030200720c */ /* 0x040fe20003f86270 */
[----:B------:R-:W-:Y:S01]  /*82f0*/  IMAD.U32 R0, RZ, RZ, UR11 ;  /* 0x0000000bff007e24 */ /* 0x000fe2000f8e00ff */
[----:B------:R-:W-:Y:S01]  /*8300*/  IADD3 R4, P0, R2, UR16, RZ ;  /* 0x0000001002047c10 */ /* 0x000fe2000ff1e0ff */
[----:B------:R-:W-:Y:S02]  /*8310*/  IMAD.SHL.U32 R14, R5, 0x8, RZ ;  /* 0x00000008050e7824 */ /* 0x000fe400078e00ff */
[----:B------:R-:W-:-:S03]  /*8320*/  IMAD.U32 R5, RZ, RZ, UR12 ;  /* 0x0000000cff057e24 */ /* 0x000fc6000f8e00ff */
[----:B------:R-:W-:Y:S02]  /*8330*/  SHF.R.S32.HI R15, RZ, 0x1f, R14 ;  /* 0x0000001fff0f7819 */ /* 0x000fe4000001140e */
[----:B------:R-:W-:-:S03]  /*8340*/  IADD3 R6, R14, 0x20, RZ ;  /* 0x000000200e067810 */ /* 0x000fc60007ffe0ff */
[----:B------:R-:W-:Y:S01]  /*8350*/  IMAD.WIDE.U32 R8, R5, c[0x0][0x308], R14 ;  /* 0x0000c20005087a25 */ /* 0x000fe200078e000e */
[----:B------:R-:W-:-:S04]  /*8360*/  LEA.HI.X.SX32 R5, R2, UR17, 0x1, P0 ;  /* 0x0000001102057c11 */ /* 0x000fc800080f0eff */
[----:B------:R-:W-:Y:S01]  /*8370*/  IADD3 R9, R9, UR5, RZ ;  /* 0x0000000509097c10 */ /* 0x000fe2000fffe0ff */
[----:B------:R-:W-:Y:S01]  /*8380*/  ULDC.64 UR4, c[0x0][0x310] ;  /* 0x0000c40000047ab9 */ /* 0x000fe20000000a00 */
[----:B------:R-:W-:Y:S01]  /*8390*/  IMAD.WIDE R10, R10, 0x80, R4 ;  /* 0x000000800a0a7825 */ /* 0x000fe200078e0204 */
[----:B------:R-:W-:Y:S01]  /*83a0*/  UIMAD UR4, UR8, UR4, URZ ;  /* 0x00000004080472a4 */ /* 0x000fe2000f8e023f */
[----:B------:R-:W-:Y:S02]  /*83b0*/  IADD3 R5, R14, 0x40, RZ ;  /* 0x000000400e057810 */ /* 0x000fe40007ffe0ff */
[----:B------:R-:W-:Y:S01]  /*83c0*/  IMAD.WIDE.U32 R8, R0, c[0x0][0x310], R8 ;  /* 0x0000c40000087a25 */ /* 0x000fe200078e0008 */
        /* <DEDUP_REMOVED lines=16> */
.L_x_1266:
[----:B------:R-:W-:Y:S05]  /*84d0*/  BSYNC B0 ;  /* 0x0000000000007941 */ /* 0x000fea0003800000 */
.L_x_1265:
        /* <DEDUP_REMOVED lines=19> */
.L_x_1268:
[----:B------:R-:W-:Y:S05]  /*8610*/  BSYNC B0 ;  /* 0x0000000000007941 */ /* 0x000fea0003800000 */
.L_x_1267:
[----:B------:R-:W-:Y:S01]  /*8620*/  ULDC.64 UR4, c[0x0][0x338] ;  /* 0x0000ce0000047ab9 */ /* 0x000fe20000000a00 */
[----:B------:R-:W-:Y:S01]  /*8630*/  MOV R3, UR12 ;  /* 0x0000000c00037c02 */ /* 0x000fe20008000f00 */
        /* <DEDUP_REMOVED lines=24> */
.L_x_1270:
[----:B------:R-:W-:Y:S05]  /*87c0*/  BSYNC B0 ;  /* 0x0000000000007941 */ /* 0x000fea0003800000 */
.L_x_1269:
[----:B------:R-:W-:Y:S05]  /*87d0*/  @P3 EXIT ;  /* 0x000000000000394d */ /* 0x000fea0003800000 */
[----:B------:R-:W-:Y:S01]  /*87e0*/  IADD3 R0, P0, R10, 0x40, RZ ;  /* 0x000000400a007810 */ /* 0x000fe20007f1e0ff */
[----:B------:R-:W-:Y:S01]  /*87f0*/  IMAD.MOV.U32 R9, RZ, RZ, R13 ;  /* 0x000000ffff097224 */ /* 0x000fe200078e000d */
[----:B------:R-:W-:-:S03]  /*8800*/  ISETP.GE.AND P1, PT, R14, c[0x0][0x324], PT ;  /* 0x0000c9000e007a0c */ /* 0x000fc60003f26270 */
[----:B------:R-:W-:Y:S01]  /*8810*/  IMAD.X R10, RZ, RZ, R11, P0 ;  /* 0x000000ffff0a7224 */ /* 0x000fe200000e060b */
[----:B------:R-:W-:Y:S01]  /*8820*/  ISETP.GE.AND P0, PT, R6, c[0x0][0x324], PT ;  /* 0x0000c90006007a0c */ /* 0x000fe20003f06270 */
[----:B------:R-:W-:-:S04]  /*8830*/  IMAD.WIDE.U32 R8, R0, c[0x0][0x330], R8 ;  /* 0x0000cc0000087a25 */ /* 0x000fc800078e0008 */
[----:B--2---:R-:W-:Y:S01]  /*8840*/  IMAD R3, R10, c[0x0][0x330], RZ ;  /* 0x0000cc000a037a24 */ /* 0x004fe200078e02ff */
        /* <DEDUP_REMOVED lines=10> */
.L_x_1271:
        /* <DEDUP_REMOVED lines=9> */
.L_x_1437:


//--------------------- .text._ZN7cutlass13device_kernelIN5flash19enable_sm80_to_sm89INS1_16FlashAttnBwdSm80INS1_25CollectiveMainloopBwdSm80ILi2ELi2EN4cute5tupleIJNS5_1CILi64EEENS7_ILi128EEENS7_ILi96EEEEEENS_10bfloat16_tEfNS_4arch4Sm80ELb1ELb0ELb1ELb1ELb1ELb0ELb0ELb0ELi2ELi2ELi4ELi2ELb0EEENS1_21CollectiveEpilogueBwdISB_SC_SE_Li256ELb1ELb0ELi2EEENS1_25SingleTileBwdLPTSchedulerILb1ELi128ELb1EEEEEEEEEvNT_6ParamsE --------------------------
	.section	.text._ZN7cutlass13device_kernelIN5flash19enable_sm80_to_sm89INS1_16FlashAttnBwdSm80INS1_25CollectiveMainloopBwdSm80ILi2ELi2EN4cute5tupleIJNS5_1CILi64EEENS7_ILi128EEENS7_ILi96EEEEEENS_10bfloat16_tEfNS_4arch4Sm80ELb1ELb0ELb1ELb1ELb1ELb0ELb0ELb0ELi2ELi2ELi4ELi2ELb0EEENS1_21CollectiveEpilogueBwdISB_SC_SE_Li256ELb1ELb0ELi2EEENS1_25SingleTileBwdLPTSchedulerILb1ELi128ELb1EEEEEEEEEvNT_6ParamsE,"ax",@progbits
	.sectioninfo	@"SHI_REGISTERS=253"
	.align	128
.text._ZN7cutlass13device_kernelIN5flash19enable_sm80_to_sm89INS1_16FlashAttnBwdSm80INS1_25CollectiveMainloopBwdSm80ILi2ELi2EN4cute5tupleIJNS5_1CILi64EEENS7_ILi128EEENS7_ILi96EEEEEENS_10bfloat16_tEfNS_4arch4Sm80ELb1ELb0ELb1ELb1ELb1ELb0ELb0ELb0ELi2ELi2ELi4ELi2ELb0EEENS1_21CollectiveEpilogueBwdISB_SC_SE_Li256ELb1ELb0ELi2EEENS1_25SingleTileBwdLPTSchedulerILb1ELi128ELb1EEEEEEEEEvNT_6ParamsE:
        .type           _ZN7cutlass13device_kernelIN5flash19enable_sm80_to_sm89INS1_16FlashAttnBwdSm80INS1_25CollectiveMainloopBwdSm80ILi2ELi2EN4cute5tupleIJNS5_1CILi64EEENS7_ILi128EEENS7_ILi96EEEEEENS_10bfloat16_tEfNS_4arch4Sm80ELb1ELb0ELb1ELb1ELb1ELb0ELb0ELb0ELi2ELi2ELi4ELi2ELb0EEENS1_21CollectiveEpilogueBwdISB_SC_SE_Li256ELb1ELb0ELi2EEENS1_25SingleTileBwdLPTSchedulerILb1ELi128ELb1EEEEEEEEEvNT_6ParamsE,@function
        .size           _ZN7cutlass13device_kernelIN5flash19enable_sm80_to_sm89INS1_16FlashAttnBwdSm80INS1_25CollectiveMainloopBwdSm80ILi2ELi2EN4cute5tupleIJNS5_1CILi64EEENS7_ILi128EEENS7_ILi96EEEEEENS_10bfloat16_tEfNS_4arch4Sm80ELb1ELb0ELb1ELb1ELb1ELb0ELb0ELb0ELi2ELi2ELi4ELi2ELb0EEENS1_21CollectiveEpilogueBwdISB_SC_SE_Li256ELb1ELb0ELi2EEENS1_25SingleTileBwdLPTSchedulerILb1ELi128ELb1EEEEEEEEEvNT_6ParamsE,(.L_x_1438 - _ZN7cutlass13device_kernelIN5flash19enable_sm80_to_sm89INS1_16FlashAttnBwdSm80INS1_25CollectiveMainloopBwdSm80ILi2ELi2EN4cute5tupleIJNS5_1CILi64EEENS7_ILi128EEENS7_ILi96EEEEEENS_10bfloat16_tEfNS_4arch4Sm80ELb1ELb0ELb1ELb1ELb1ELb0ELb0ELb0ELi2ELi2ELi4ELi2ELb0EEENS1_21CollectiveEpilogueBwdISB_SC_SE_Li256ELb1ELb0ELi2EEENS1_25SingleTileBwdLPTSchedulerILb1ELi128ELb1EEEEEEEEEvNT_6ParamsE)
        .other          _ZN7cutlass13device_kernelIN5flash19enable_sm80_to_sm89INS1_16FlashAttnBwdSm80INS1_25CollectiveMainloopBwdSm80ILi2ELi2EN4cute5tupleIJNS5_1CILi64EEENS7_ILi128EEENS7_ILi96EEEEEENS_10bfloat16_tEfNS_4arch4Sm80ELb1ELb0ELb1ELb1ELb1ELb0ELb0ELb0ELi2ELi2ELi4ELi2ELb0EEENS1_21CollectiveEpilogueBwdISB_SC_SE_Li256ELb1ELb0ELi2EEENS1_25SingleTileBwdLPTSchedulerILb1ELi128ELb1EEEEEEEEEvNT_6ParamsE,@"STO_CUDA_ENTRY STV_DEFAULT"
_ZN7cutlass13device_kernelIN5flash19enable_sm80_to_sm89INS1_16FlashAttnBwdSm80INS1_25CollectiveMainloopBwdSm80ILi2ELi2EN4cute5tupleIJNS5_1CILi64EEENS7_ILi128EEENS7_ILi96EEEEEENS_10bfloat16_tEfNS_4arch4Sm80ELb1ELb0ELb1ELb1ELb1ELb0ELb0ELb0ELi2ELi2ELi4ELi2ELb0EEENS1_21CollectiveEpilogueBwdISB_SC_SE_Li256ELb1ELb0ELi2EEENS1_25SingleTileBwdLPTSchedulerILb1ELi128ELb1EEEEEEEEEvNT_6ParamsE:
        /* <DEDUP_REMOVED lines=29> */
.L_x_1273:
[----:B------:R-:W-:Y:S02]  /*01d0*/  ULDC UR7, c[0x0][0x3ac] ;  /* 0x0000eb0000077ab9 */ /* 0x000fe40000000800 */
[----:B------:R-:W-:Y:S02]  /*01e0*/  UISETP.NE.AND UP0, UPT, UR7, 0x1, UPT ;  /* 0x000000010700788c */ /* 0x000fe4000bf05270 */
[----:B------:R-:W-:Y:S02]  /*01f0*/  ULDC.64 UR4, c[0x0][0x3b0] ;  /* 0x0000ec0000047ab9 */ /* 0x000fe40000000a00 */
[----:B------:R-:W-:Y:S02]  /*0200*/  UIMAD.WIDE.U32 UR10, UR6, UR4, URZ ;  /* 0x00000004060a72a5 */ /* 0x000fe4000f8e003f */
[----:B------:R-:W-:-:S05]  /*0210*/  UMOV UR9, UR6 ;  /* 0x0000000600097c82 */ /* 0x000fca0008000000 */
[----:B------:R-:W-:-:S04]  /*0220*/  @UP0 USHF.R.U32.HI UR9, URZ, UR5, UR11 ;  /* 0x000000053f090299 */ /* 0x000fc8000801160b */
[----:B------:R-:W-:-:S04]  /*0230*/  UIMAD UR7, UR9, UR7, URZ ;  /* 0x00000007090772a4 */ /* 0x000fc8000f8e023f */
.L_x_1274:
        /* <DEDUP_REMOVED lines=13> */
[----:B------:R-:W-:Y:S01]  /*0310*/  IMAD.U32 R193, RZ, RZ, UR4 ;  /* 0x00000004ffc17e24 */ /* 0x000fe2000f8e00ff */
        /* <DEDUP_REMOVED lines=9> */
.L_x_1275:
        /* <DEDUP_REMOVED lines=14> */
.L_x_1277:
[----:B------:R-:W-:Y:S02]  /*0490*/  ULDC UR5, c[0x0][0x3d4] ;  /* 0x0000f50000057ab9 */ /* 0x000fe40000000800 */
.L_x_1276:
        /* <DEDUP_REMOVED lines=9> */
.L_x_1272:
        /* <DEDUP_REMOVED lines=21> */
.L_x_1279:
[----:B------:R-:W-:Y:S02]  /*0680*/  ULDC UR7, c[0x0][0x3ac] ;  /* 0x0000eb0000077ab9 */ /* 0x000fe40000000800 */
[----:B------:R-:W-:Y:S02]  /*0690*/  UISETP.NE.AND UP0, UPT, UR7, 0x1, UPT ;  /* 0x000000010700788c */ /* 0x000fe4000bf05270 */
[----:B------:R-:W-:Y:S02]  /*06a0*/  ULDC.64 UR4, c[0x0][0x3b0] ;  /* 0x0000ec0000047ab9 */ /* 0x000fe40000000a00 */
[----:B------:R-:W-:Y:S02]  /*06b0*/  UIMAD.WIDE.U32 UR10, UR6, UR4, URZ ;  /* 0x00000004060a72a5 */ /* 0x000fe4000f8e003f */
[----:B------:R-:W-:-:S05]  /*06c0*/  UMOV UR9, UR6 ;  /* 0x0000000600097c82 */ /* 0x000fca0008000000 */
[----:B------:R-:W-:-:S04]  /*06d0*/  @UP0 USHF.R.U32.HI UR9, URZ, UR5, UR11 ;  /* 0x000000053f090299 */ /* 0x000fc8000801160b */
[----:B------:R-:W-:-:S04]  /*06e0*/  UIMAD UR7, UR9, UR7, URZ ;  /* 0x00000007090772a4 */ /* 0x000fc8000f8e023f */
.L_x_1280:
        /* <DEDUP_REMOVED lines=23> */
.L_x_1281:
        /* <DEDUP_REMOVED lines=14> */
.L_x_1283:
[----:B------:R-:W-:Y:S02]  /*0940*/  ULDC UR5, c[0x0][0x3d4] ;  /* 0x0000f50000057ab9 */ /* 0x000fe40000000800 */
.L_x_1282:
        /* <DEDUP_REMOVED lines=8> */
.L_x_1278:
        /* <DEDUP_REMOVED lines=34> */
[----:B------:R-:W-:Y:S01]  /*0bf0*/  ULDC UR8, c[0x0][0x198] ;  /* 0x0000660000087ab9 */ /* 0x000fe20000000800 */
[----:B--2---:R-:W2:Y:S02]  /*0c00*/  @P2 R2UR UR5, R0 ;  /* 0x00000000000523c2 */ /* 0x004ea400000e0000 */
[----:B--2---:R-:W-:-:S04]  /*0c10*/  @UP2 ULEA UR5, UR10, UR5, 0x6 ;  /* 0x000000050a052291 */ /* 0x004fc8000f8e303f */
[----:B------:R-:W-:-:S04]  /*0c20*/  @UP2 USHF.R.S32.HI UR4, URZ, 0x1f, UR5 ;  /* 0x0000001f3f042899 */ /* 0x000fc80008011405 */
[----:B------:R-:W-:Y:S01]  /*0c30*/  @UP2 ULEA.HI UR4, UR4, UR5, URZ, 0x6 ;  /* 0x0000000504042291 */ /* 0x000fe2000f8f303f */
[----:B---3--:R1:W2:Y:S02]  /*0c40*/  @P0 R2UR UR9, R4 ;  /* 0x00000000040903c2 */ /* 0x0082a400000e0000 */
[----:B------:R-:W-:Y:S02]  /*0c50*/  UMOV UR5, URZ ;  /* 0x0000003f00057c82 */ /* 0x000fe40008000000 */
        /* <DEDUP_REMOVED lines=8> */
.L_x_1284:
        /* <DEDUP_REMOVED lines=10> */
.L_x_1285:
[----:B------:R-:W-:Y:S05]  /*0d80*/  @!P1 BRA `(.L_x_1286) ;  /* 0x0000005000009947 */ /* 0x000fea0003800000 */
[----:B------:R-:W3:Y:S04]  /*0d90*/  LDG.E R0, [R6.64] ;  /* 0x0000000c06007981 */ /* 0x000ee8000c1e1900 */
[----:B-1----:R-:W4:Y:S01]  /*0da0*/  LDG.E R4, [R6.64+0x4] ;  /* 0x0000040c06047981 */ /* 0x002f22000c1e1900 */
[----:B---3--:R-:W1:Y:S08]  /*0db0*/  R2UR UR8, R0 ;  /* 0x00000000000873c2 */ /* 0x008e7000000e0000 */
[----:B----4-:R-:W1:Y:S02]  /*0dc0*/  R2UR UR4, R4 ;  /* 0x00000000040473c2 */ /* 0x010e6400000e0000 */
[----:B-1----:R-:W-:-:S06]  /*0dd0*/  UIADD3 UR8, -UR8, UR4, URZ ;  /* 0x0000000408087290 */ /* 0x002fcc000fffe13f */
.L_x_1286:
        /* <DEDUP_REMOVED lines=66> */
[----:B------:R-:W-:Y:S01]  /*1200*/  UIMAD UR4, UR5, 0x60, URZ ;  /* 0x00000060050478a4 */ /* 0x000fe2000f8e023f */
[--C-:B-1----:R-:W-:Y:S01]  /*1210*/  SHF.R.S32.HI R9, RZ, 0x1f, R2.reuse ;  /* 0x0000001fff097819 */ /* 0x102fe20000011402 */
[----:B------:R-:W-:Y:S01]  /*1220*/  IMAD.MOV.U32 R21, RZ, RZ, R193 ;  /* 0x000000ffff157224 */ /* 0x000fe200078e00c1 */
[----:B------:R-:W-:Y:S01]  /*1230*/  SHF.R.S32.HI R7, RZ, 0x1f, R2 ;  /* 0x0000001fff077819 */ /* 0x000fe20000011402 */
[----:B------:R-:W-:Y:S01]  /*1240*/  IMAD.U32 R18, RZ, RZ, UR11 ;  /* 0x0000000bff127e24 */ /* 0x000fe2000f8e00ff */
[----:B------:R-:W-:Y:S01]  /*1250*/  ISETP.NE.AND P2, PT, R0, 0x1, PT ;  /* 0x000000010000780c */ /* 0x000fe20003f45270 */
[----:B------:R-:W-:Y:S01]  /*1260*/  IMAD.U32 R0, RZ, RZ, UR4 ;  /* 0x00000004ff007e24 */ /* 0x000fe2000f8e00ff */
[-C--:B------:R-:W-:Y:S01]  /*1270*/  LEA.HI R17, R9, R2.reuse, RZ, 0x2 ;  /* 0x0000000209117211 */ /* 0x080fe200078f10ff */
[C---:B------:R-:W-:Y:S01]  /*1280*/  IMAD.SHL.U32 R191, R2.reuse, 0x4, RZ ;  /* 0x0000000402bf7824 */ /* 0x040fe200078e00ff */
[----:B------:R-:W-:Y:S01]  /*1290*/  IADD3 R26, P0, R2, UR4, RZ ;  /* 0x00000004021a7c10 */ /* 0x000fe2000ff1e0ff */
[----:B------:R-:W-:Y:S01]  /*12a0*/  USHF.R.S32.HI UR4, URZ, 0x1f, UR5 ;  /* 0x0000001f3f047899 */ /* 0x000fe20008011405 */
[----:B------:R-:W-:Y:S01]  /*12b0*/  SHF.R.S32.HI R192, RZ, 0x2, R17 ;  /* 0x00000002ffc07819 */ /* 0x000fe20000011411 */
[----:B------:R-:W-:Y:S01]  /*12c0*/  USHF.R.S32.HI UR15, URZ, 0x1f, UR10 ;  /* 0x0000001f3f0f7899 */ /* 0x000fe2000801140a */
[----:B------:R-:W-:Y:S01]  /*12d0*/  LEA.HI.X.SX32 R27, R0, R7, 0x1, P0 ;  /* 0x00000007001b7211 */ /* 0x000fe200000f0eff */
[----:B------:R-:W-:Y:S01]  /*12e0*/  USEL UR17, UR10, URZ, !UP1 ;  /* 0x0000003f0a117287 */ /* 0x000fe2000c800000 */
[----:B------:R-:W-:Y:S01]  /*12f0*/  SHF.R.S32.HI R0, RZ, 0x1f, R192 ;  /* 0x0000001fff007819 */ /* 0x000fe200000114c0 */
[----:B------:R-:W-:Y:S01]  /*1300*/  USEL UR16, UR15, URZ, !UP1 ;  /* 0x0000003f0f107287 */ /* 0x000fe2000c800000 */
[C---:B-----5:R-:W-:Y:S01]  /*1310*/  IADD3 R6, P0, R192.reuse, R5, RZ ;  /* 0x00000005c0067210 */ /* 0x060fe20007f1e0ff */
[----:B------:R-:W-:Y:S01]  /*1320*/  @P2 IMAD.HI.U32 R7, R193, c[0x0][0x24c], RZ ;  /* 0x00009300c1072a27 */ /* 0x000fe200078e00ff */
[----:B------:R-:W-:Y:S01]  /*1330*/  LEA.HI R13, R9, R2, RZ, 0x4 ;  /* 0x00000002090d7211 */ /* 0x000fe200078f20ff */
[----:B------:R-:W-:Y:S01]  /*1340*/  UIADD3 UR14, -UR14, UR8, URZ ;  /* 0x000000080e0e7290 */ /* 0x000fe2000fffe13f */
[----:B------:R-:W-:Y:S01]  /*1350*/  IADD3 R23, P1, R192, R3, RZ ;  /* 0x00000003c0177210 */ /* 0x000fe20007f3e0ff */
[----:B------:R-:W-:Y:S01]  /*1360*/  IMAD.WIDE.U32 R26, R193, c[0x0][0x238], R26 ;  /* 0x00008e00c11a7a25 */ /* 0x000fe200078e001a */
[----:B------:R-:W-:Y:S01]  /*1370*/  @P2 SHF.R.U32.HI R21, RZ, c[0x0][0x250], R7 ;  /* 0x00009400ff152a19 */ /* 0x000fe20000011607 */
[----:B------:R-:W-:Y:S01]  /*1380*/  USEL UR15, UR15, URZ, !UP2 ;  /* 0x0000003f0f0f7287 */ /* 0x000fe2000d000000 */
[----:B------:R-:W-:Y:S01]  /*1390*/  LEA.HI.X.SX32 R7, R5, R0, 0x1, P0 ;  /* 0x0000000005077211 */ /* 0x000fe200000f0eff */
[----:B------:R-:W-:Y:S01]  /*13a0*/  IMAD.U32 R36, RZ, RZ, UR17 ;  /* 0x00000011ff247e24 */ /* 0x000fe2000f8e00ff */
[----:B------:R-:W-:Y:S01]  /*13b0*/  SHF.R.S32.HI R4, RZ, 0x4, R13 ;  /* 0x00000004ff047819 */ /* 0x000fe2000001140d */
[----:B------:R-:W-:Y:S01]  /*13c0*/  IMAD.MOV.U32 R181, RZ, RZ, 0x10 ;  /* 0x00000010ffb57424 */ /* 0x000fe200078e00ff */
[----:B------:R-:W-:Y:S01]  /*13d0*/  LEA.HI R24, R9, R2, RZ, 0x3 ;  /* 0x0000000209187211 */ /* 0x000fe200078f18ff */
[----:B------:R-:W-:Y:S01]  /*13e0*/  IMAD.WIDE R18, R18, 0x80, R6 ;  /* 0x0000008012127825 */ /* 0x000fe200078e0206 */
[----:B------:R-:W-:-:S02]  /*13f0*/  LOP3.LUT R5, R17, 0xfffffffc, RZ, 0xc0, !PT ;  /* 0xfffffffc11057812 */ /* 0x000fc400078ec0ff */
[----:B------:R-:W-:Y:S02]  /*1400*/  LEA.HI R11, R13, R4, RZ, 0x1 ;  /* 0x000000040d0b7211 */ /* 0x000fe400078f08ff */
[----:B------:R-:W-:Y:S01]  /*1410*/  LEA.HI.X.SX32 R32, R3, R0, 0x1, P1 ;  /* 0x0000000003207211 */ /* 0x000fe200008f0eff */
[----:B------:R-:W-:Y:S01]  /*1420*/  IMAD.SHL.U32 R3, R24, 0x8, RZ ;  /* 0x0000000818037824 */ /* 0x000fe200078e00ff */
[----:B------:R-:W-:Y:S01]  /*1430*/  LOP3.LUT R11, R11, 0xfffffffe, RZ, 0xc0, !PT ;  /* 0xfffffffe0b0b7812 */ /* 0x000fe200078ec0ff */
[----:B------:R-:W-:Y:S01]  /*1440*/  IMAD.IADD R16, R2, 0x1, -R5 ;  /* 0x0000000102107824 */ /* 0x000fe200078e0a05 */
[----:B------:R-:W-:Y:S02]  /*1450*/  SHF.R.S32.HI R0, RZ, 0x1f, R193 ;  /* 0x0000001fff007819 */ /* 0x000fe400000114c1 */
[----:B------:R-:W-:Y:S01]  /*1460*/  LOP3.LUT R3, R3, 0xc0, RZ, 0xc0, !PT ;  /* 0x000000c003037812 */ /* 0x000fe200078ec0ff */
[----:B------:R-:W-:Y:S01]  /*1470*/  IMAD.SHL.U32 R14, R16, 0x8, RZ ;  /* 0x00000008100e7824 */ /* 0x000fe200078e00ff */
[----:B------:R-:W-:Y:S01]  /*1480*/  IADD3 R28, P0, R191, UR5, RZ ;  /* 0x00000005bf1c7c10 */ /* 0x000fe2000ff1e0ff */
[----:B------:R-:W-:Y:S01]  /*1490*/  IMAD.IADD R11, R4, 0x1, -R11 ;  /* 0x00000001040b7824 */ /* 0x000fe200078e0a0b */
[----:B------:R-:W-:Y:S01]  /*14a0*/  SHF.R.U32.HI R7, RZ, 0x3, R3 ;  /* 0x00000003ff077819 */ /* 0x000fe20000011603 */
[C---:B------:R-:W-:Y:S01]  /*14b0*/  IMAD R194, R0.reuse, c[0x0][0x238], RZ ;  /* 0x00008e0000c27a24 */ /* 0x040fe200078e02ff */
[--C-:B------:R-:W-:Y:S01]  /*14c0*/  LOP3.LUT R4, R3, 0x18, R14.reuse, 0xf8, !PT ;  /* 0x0000001803047812 */ /* 0x100fe200078ef80e */
[----:B------:R-:W-:Y:S01]  /*14d0*/  IMAD R206, R0, c[0x0][0x270], RZ ;  /* 0x00009c0000ce7a24 */ /* 0x000fe200078e02ff */
[----:B------:R-:W-:Y:S01]  /*14e0*/  SHF.R.S32.HI R15, RZ, 0x1f, R14 ;  /* 0x0000001fff0f7819 */ /* 0x000fe2000001140e */
[C---:B------:R-:W-:Y:S01]  /*14f0*/  IMAD R194, R193.reuse, c[0x0][0x23c], R194 ;  /* 0x00008f00c1c27a24 */ /* 0x040fe200078e02c2 */
[----:B------:R-:W-:Y:S01]  /*1500*/  LOP3.LUT R7, R4, R7, RZ, 0x3c, !PT ;  /* 0x0000000704077212 */ /* 0x000fe200078e3cff */
[----:B------:R-:W-:Y:S01]  /*1510*/  IMAD R206, R193, c[0x0][0x274], R206 ;  /* 0x00009d00c1ce7a24 */ /* 0x000fe200078e02ce */
[----:B------:R-:W-:Y:S01]  /*1520*/  SHF.R.S32.HI R4, RZ, 0x1f, R21 ;  /* 0x0000001fff047819 */ /* 0x000fe20000011415 */
[----:B------:R-:W-:Y:S01]  /*1530*/  IMAD.IADD R195, R27, 0x1, R194 ;  /* 0x000000011bc37824 */ /* 0x000fe200078e02c2 */
[----:B------:R-:W-:Y:S01]  /*1540*/  LEA.HI.X.SX32 R29, R191, UR4, 0x1, P0 ;  /* 0x00000004bf1d7c11 */ /* 0x000fe200080f0eff */
[----:B------:R-:W-:Y:S01]  /*1550*/  IMAD.MOV.U32 R194, RZ, RZ, R26 ;  /* 0x000000ffffc27224 */ /* 0x000fe200078e001a */
[----:B------:R-:W-:Y:S01]  /*1560*/  ULDC.64 UR4, c[0x0][0x1e8] ;  /* 0x00007a0000047ab9 */ /* 0x000fe20000000a00 */
[----:B------:R-:W-:Y:S01]  /*1570*/  IMAD R6, R4, c[0x0][0x1e0], RZ ;  /* 0x0000780004067a24 */ /* 0x000fe200078e02ff */
[----:B------:R-:W-:Y:S01]  /*1580*/  UIMAD UR4, UR16, UR4, URZ ;  /* 0x00000004100472a4 */ /* 0x000fe2000f8e023f */
[----:B------:R-:W-:Y:S01]  /*1590*/  IMAD.WIDE.U32 R26, R21, c[0x0][0x1e0], R14 ;  /* 0x00007800151a7a25 */ /* 0x000fe200078e000e */
[----:B------:R-:W-:-:S02]  /*15a0*/  IADD3 R10, R14, 0x20, RZ ;  /* 0x000000200e0a7810 */ /* 0x000fc40007ffe0ff */
[----:B------:R-:W-:Y:S01]  /*15b0*/  UIMAD UR18, UR17, UR5, UR4 ;  /* 0x00000005111272a4 */ /* 0x000fe2000f8e0204 */
[----:B------:R-:W-:Y:S01]  /*15c0*/  IMAD R3, R21, c[0x0][0x1e4], R6 ;  /* 0x0000790015037a24 */ /* 0x000fe200078e0206 */
[----:B------:R-:W-:Y:S01]  /*15d0*/  ISETP.GE.AND P5, PT, R14, c[0x0][0x1cc], PT ;  /* 0x000073000e007a0c */ /* 0x000fe20003fa6270 */
[----:B------:R-:W-:Y:S01]  /*15e0*/  IMAD R4, R4, c[0x0][0x1b0], RZ ;  /* 0x00006c0004047a24 */ /* 0x000fe200078e02ff */
[----:B------:R-:W-:Y:S01]  /*15f0*/  ISETP.GE.AND P6, PT, R10, c[0x0][0x1cc], PT ;  /* 0x000073000a007a0c */ /* 0x000fe20003fc6270 */
[----:B------:R-:W-:Y:S01]  /*1600*/  IMAD.IADD R27, R27, 0x1, R3 ;  /* 0x000000011b1b7824 */ /* 0x000fe200078e0203 */
[----:B------:R-:W-:Y:S01]  /*1610*/  IADD3 R188, R14, 0x40, RZ ;  /* 0x000000400ebc7810 */ /* 0x000fe20007ffe0ff */
[C---:B------:R-:W-:Y:S01]  /*1620*/  IMAD R3, R21.reuse, c[0x0][0x1b4], R4 ;  /* 0x00006d0015037a24 */ /* 0x040fe200078e0204 */
[----:B------:R-:W-:Y:S01]  /*1630*/  ULDC.64 UR4, c[0x0][0x1b8] ;  /* 0x00006e0000047ab9 */ /* 0x000fe20000000a00 */
[----:B------:R-:W-:Y:S01]  /*1640*/  IMAD.WIDE.U32 R4, R21, c[0x0][0x1b0], R14 ;  /* 0x00006c0015047a25 */ /* 0x000fe200078e000e */
[----:B------:R-:W-:Y:S01]  /*1650*/  LEA.HI R21, R17, R192, RZ, 0x1 ;  /* 0x000000c011157211 */ /* 0x000fe200078f08ff */
[----:B------:R-:W-:Y:S01]  /*1660*/  UIMAD UR4, UR16, UR4, URZ ;  /* 0x00000004100472a4 */ /* 0x000fe2000f8e023f */
[----:B------:R-:W-:Y:S01]  /*1670*/  LOP3.LUT R13, R13, 0xfffffff0, RZ, 0xc0, !PT ;  /* 0xfffffff00d0d7812 */ /* 0x000fe200078ec0ff */
[----:B------:R-:W-:Y:S01]  /*1680*/  IMAD.IADD R5, R5, 0x1, R3 ;  /* 0x0000000105057824 */ /* 0x000fe200078e0203 */
[----:B------:R-:W-:Y:S01]  /*1690*/  LEA.HI R3, R9, R2, RZ, 0x5 ;  /* 0x0000000209037211 */ /* 0x000fe200078f28ff */
[C---:B------:R-:W-:Y:S01]  /*16a0*/  IMAD.WIDE.U32 R26, R36.reuse, c[0x0][0x1e8], R26 ;  /* 0x00007a00241a7a25 */ /* 0x040fe200078e001a */
[----:B------:R-:W-:Y:S01]  /*16b0*/  LOP3.LUT R21, R21, 0x7fffffe, RZ, 0xc0, !PT ;  /* 0x07fffffe15157812 */ /* 0x000fe200078ec0ff */
[----:B------:R-:W-:Y:S01]  /*16c0*/  UIMAD UR4, UR17, UR5, UR4 ;  /* 0x00000005110472a4 */ /* 0x000fe2000f8e0204 */
[----:B------:R-:W-:Y:S01]  /*16d0*/  SHF.R.S32.HI R20, RZ, 0x5, R3 ;  /* 0x00000005ff147819 */ /* 0x000fe20000011403 */
[----:B------:R-:W-:Y:S01]  /*16e0*/  IMAD.WIDE.U32 R36, R36, c[0x0][0x1b8], R4 ;  /* 0x00006e0024247a25 */ /* 0x000fe200078e0004 */
[----:B------:R-:W-:Y:S01]  /*16f0*/  IADD3 R27, R27, UR18, RZ ;  /* 0x000000121b1b7c10 */ /* 0x000fe2000fffe0ff */
[----:B------:R-:W-:Y:S01]  /*1700*/  USEL UR16, UR10, URZ, !UP2 ;  /* 0x0000003f0a107287 */ /* 0x000fe2000d000000 */
[----:B------:R-:W-:Y:S01]  /*1710*/  SHF.R.S32.HI R17, RZ, 0x1f, R17 ;  /* 0x0000001fff117819 */ /* 0x000fe20000011411 */
[----:B------:R-:W-:Y:S01]  /*1720*/  IMAD.IADD R21, R192, 0x1, -R21 ;  /* 0x00000001c0157824 */ /* 0x000fe200078e0a15 */
[----:B------:R-:W-:Y:S01]  /*1730*/  IADD3 R37, R37, UR4, RZ ;  /* 0x0000000425257c10 */ /* 0x000fe2000fffe0ff */
[----:B------:R-:W-:Y:S01]  /*1740*/  IMAD R5, R19, c[0x0][0x1d8], RZ ;  /* 0x0000760013057a24 */ /* 0x000fe200078e02ff */
[----:B------:R-:W-:Y:S01]  /*1750*/  ULDC.64 UR4, c[0x0][0x278] ;  /* 0x00009e0000047ab9 */ /* 0x000fe20000000a00 */
[----:B------:R-:W-:Y:S01]  /*1760*/  IMAD R8, R20, 0x8, R21 ;  /* 0x0000000814087824 */ /* 0x000fe200078e0215 */
[----:B------:R-:W-:Y:S01]  /*1770*/  UIMAD UR4, UR15, UR4, URZ ;  /* 0x000000040f0472a4 */ /* 0x000fe2000f8e023f */
[----:B------:R-:W-:Y:S01]  /*1780*/  IMAD.WIDE.U32 R30, R193, c[0x0][0x270], R28 ;  /* 0x00009c00c11e7a25 */ /* 0x000fe200078e001c */
[----:B------:R-:W-:Y:S01]  /*1790*/  USHF.R.S32.HI UR17, URZ, 0x1f, UR7 ;  /* 0x0000001f3f117899 */ /* 0x000fe20008011407 */
[----:B------:R-:W-:Y:S01]  /*17a0*/  LEA.HI R17, R17, R192, RZ, 0x3 ;  /* 0x000000c011117211 */ /* 0x000fe200078f18ff */
[----:B------:R-:W-:Y:S01]  /*17b0*/  UIMAD UR18, UR16, UR5, UR4 ;  /* 0x00000005101272a4 */ /* 0x000fe2000f8e0204 */
[----:B------:R-:W-:Y:S01]  /*17c0*/  IMAD.U32 R8, R8, 0x20, R7 ;  /* 0x0000002008087824 */ /* 0x000fe200078e0007 */
[----:B------:R-:W-:Y:S01]  /*17d0*/  IADD3 R7, -R192, UR14, RZ ;  /* 0x0000000ec0077c10 */ /* 0x000fe2000fffe1ff */
[C---:B------:R-:W-:Y:S01]  /*17e0*/  IMAD R5, R18.reuse, c[0x0][0x1dc], R5 ;  /* 0x0000770012057a24 */ /* 0x040fe200078e0205 */
[----:B------:R-:W-:Y:S01]  /*17f0*/  ULDC.64 UR4, c[0x0][0x178] ;  /* 0x00005e0000047ab9 */ /* 0x000fe20000000a00 */
[----:B------:R-:W-:Y:S01]  /*1800*/  IMAD.WIDE.U32 R26, R18, c[0x0][0x1d8], R26 ;  /* 0x00007600121a7a25 */ /* 0x000fe200078e001a */
[C---:B------:R-:W-:Y:S01]  /*1810*/  ISETP.LT.OR P4, PT, R7.reuse, 0x1, P5 ;  /* 0x000000010700780c */ /* 0x040fe20002f81670 */
[----:B------:R-:W-:Y:S01]  /*1820*/  UIMAD UR19, UR17, UR4, URZ ;  /* 0x00000004111372a4 */ /* 0x000fe2000f8e023f */
[----:B------:R-:W-:Y:S01]  /*1830*/  ISETP.LT.OR P3, PT, R7, 0x1, P6 ;  /* 0x000000010700780c */ /* 0x000fe20003761670 */
[----:B------:R-:W-:Y:S01]  /*1840*/  IMAD.IADD R207, R31, 0x1, R206 ;  /* 0x000000011fcf7824 */ /* 0x000fe200078e02ce */
[----:B------:R-:W-:Y:S01]  /*1850*/  ISETP.LT.OR P6, PT, R7, 0x41, P6 ;  /* 0x000000410700780c */ /* 0x000fe200037c1670 */
[----:B------:R-:W-:Y:S01]  /*1860*/  IMAD.MOV.U32 R206, RZ, RZ, R30 ;  /* 0x000000ffffce7224 */ /* 0x000fe200078e001e */
[----:B------:R-:W-:Y:S01]  /*1870*/  LEA R30, P0, R26, c[0x0][0x1c0], 0x1 ;  /* 0x000070001a1e7a11 */ /* 0x000fe200078008ff */
[----:B------:R-:W-:Y:S01]  /*1880*/  IMAD.IADD R5, R27, 0x1, R5 ;  /* 0x000000011b057824 */ /* 0x000fe200078e0205 */
[----:B------:R-:W-:Y:S01]  /*1890*/  UIMAD.WIDE.U32 UR20, UR7, UR4, URZ ;  /* 0x00000004071472a5 */ /* 0x000fe2000f8e003f */
[----:B------:R-:W-:Y:S01]  /*18a0*/  IMAD.SHL.U32 R8, R8, 0x2, RZ ;  /* 0x0000000208087824 */ /* 0x000fe200078e00ff */
[----:B------:R-:W-:Y:S01]  /*18b0*/  UIMAD UR19, UR7, UR5, UR19 ;  /* 0x00000005071372a4 */ /* 0x000fe2000f8e0213 */
[----:B------:R-:W-:Y:S01]  /*18c0*/  IMAD.MOV.U32 R21, RZ, RZ, c[0x0][0x1d8] ;  /* 0x00007600ff157624 */ /* 0x000fe200078e00ff */
[----:B------:R-:W-:Y:S01]  /*18d0*/  LEA.HI.X R31, R26, c[0x0][0x1c4], R5, 0x1, P0 ;  /* 0x000071001a1f7a11 */ /* 0x000fe200000f0c05 */
[----:B------:R-:W-:Y:S01]  /*18e0*/  IMAD R5, R19, c[0x0][0x1a8], RZ ;  /* 0x00006a0013057a24 */ /* 0x000fe200078e02ff */
[----:B------:R-:W-:Y:S01]  /*18f0*/  ISETP.GE.AND P0, PT, R188, c[0x0][0x1cc], PT ;  /* 0x00007300bc007a0c */ /* 0x000fe20003f06270 */
[----:B------:R-:W-:Y:S01]  /*1900*/  IMAD.MOV.U32 R6, RZ, RZ, c[0x0][0x1dc] ;  /* 0x00007700ff067624 */ /* 0x000fe200078e00ff */
[----:B------:R-:W-:Y:S01]  /*1910*/  LOP3.LUT R19, R24, 0xfffffff8, RZ, 0xc0, !PT ;  /* 0xfffffff818137812 */ /* 0x000fe200078ec0ff */
[----:B------:R-:W-:Y:S01]  /*1920*/  @!PT LDS RZ, [RZ] ;  /* 0x00000000fffff984 */ /* 0x000fe20000000800 */
[----:B------:R-:W-:Y:S01]  /*1930*/  @!PT LDS RZ, [RZ] ;  /* 0x00000000fffff984 */ /* 0x000fe20000000800 */
[----:B------:R-:W-:Y:S01]  /*1940*/  @!PT LDS RZ, [RZ] ;  /* 0x00000000fffff984 */ /* 0x000fe20000000800 */
[----:B------:R1:W-:Y:S01]  /*1950*/  LDGSTS.E.BYPASS.LTC128B.128 [R8+0x6080], [R30.64], !P4 ;  /* 0x060800001e087fae */ /* 0x0003e2000e101d4c */
[----:B------:R-:W-:Y:S01]  /*1960*/  ISETP.LT.OR P2, PT, R7, 0x1, P0 ;  /* 0x000000010700780c */ /* 0x000fe20000741670 */
[C---:B------:R-:W-:Y:S01]  /*1970*/  IMAD.IADD R26, R2.reuse, 0x1, -R13 ;  /* 0x00000001021a7824 */ /* 0x040fe200078e0a0d */
[----:B------:R-:W-:Y:S01]  /*1980*/  LEA R38, P1, R21, R30, 0x7 ;  /* 0x0000001e15267211 */ /* 0x000fe200078238ff */
[----:B------:R1:W-:Y:S01]  /*1990*/  LDGSTS.E.BYPASS.LTC128B.128 [R8+0x8080], [R30.64+0x40], !P3 ;  /* 0x080800401e087fae */ /* 0x0003e2000d901d4c */
[----:B------:R-:W-:Y:S01]  /*19a0*/  ISETP.LT.OR P3, PT, R7, 0x41, P5 ;  /* 0x000000410700780c */ /* 0x000fe20002f61670 */
[----:B------:R-:W-:Y:S01]  /*19b0*/  IMAD.IADD R12, R2, 0x1, -R19 ;  /* 0x00000001020c7824 */ /* 0x000fe200078e0a13 */
[----:B------:R-:W-:Y:S01]  /*19c0*/  LEA.HI.X R39, R21, R31, R6, 0x7, P1 ;  /* 0x0000001f15277211 */ /* 0x000fe200008f3c06 */
[C---:B------:R-:W-:Y:S01]  /*19d0*/  IMAD R5, R18.reuse, c[0x0][0x1ac], R5 ;  /* 0x00006b0012057a24 */ /* 0x040fe200078e0205 */
[----:B------:R-:W-:Y:S01]  /*19e0*/  ISETP.LT.OR P0, PT, R7, 0x41, P0 ;  /* 0x000000410700780c */ /* 0x000fe20000701670 */
[----:B------:R-:W-:Y:S01]  /*19f0*/  IMAD.WIDE.U32 R36, R18, c[0x0][0x1a8], R36 ;  /* 0x00006a0012247a25 */ /* 0x000fe200078e0024 */
[----:B------:R-:W-:Y:S01]  /*1a00*/  LEA.HI R6, R9, R2, RZ, 0x6 ;  /* 0x0000000209067211 */ /* 0x000fe200078f30ff */
[----:B------:R-:W-:Y:S01]  /*1a10*/  ULDC.64 UR4, c[0x0][0x188] ;  /* 0x0000620000047ab9 */ /* 0x000fe20000000a00 */
[----:B------:R-:W-:Y:S01]  /*1a20*/  LEA.HI R21, R12, R12, RZ, 0x1 ;  /* 0x0000000c0c157211 */ /* 0x000fe200078f08ff */
[----:B------:R1:W-:Y:S01]  /*1a30*/  LDGSTS.E.BYPASS.LTC128B.128 [R8+0xa080], [R30.64+0x80], !P2 ;  /* 0x0a0800801e087fae */ /* 0x0003e2000d101d4c */
[----:B------:R-:W-:Y:S01]  /*1a40*/  ISETP.GE.AND P2, PT, R14, c[0x0][0x19c], PT ;  /* 0x000067000e007a0c */ /* 0x000fe20003f46270 */
[----:B------:R-:W-:Y:S01]  /*1a50*/  IMAD.IADD R5, R37, 0x1, R5 ;  /* 0x0000000125057824 */ /* 0x000fe200078e0205 */
[----:B------:R-:W-:Y:S01]  /*1a60*/  ISETP.GE.AND P5, PT, R10, c[0x0][0x19c], PT ;  /* 0x000067000a007a0c */ /* 0x000fe20003fa6270 */
[----:B------:R2:W-:Y:S01]  /*1a70*/  LDGSTS.E.BYPASS.LTC128B.128 [R8+0x7080], [R38.64], !P3 ;  /* 0x0708000026087fae */ /* 0x0005e2000d901d4c */
[----:B------:R-:W-:Y:S01]  /*1a80*/  ISETP.GE.AND P4, PT, R188, c[0x0][0x19c], PT ;  /* 0x00006700bc007a0c */ /* 0x000fe20003f86270 */
[----:B------:R-:W-:Y:S01]  /*1a90*/  IMAD R202, R0, c[0x0][0x288], RZ ;  /* 0x0000a20000ca7a24 */ /* 0x000fe200078e02ff */
[----:B------:R-:W-:Y:S01]  /*1aa0*/  SHF.R.S32.HI R6, RZ, 0x6, R6 ;  /* 0x00000006ff067819 */ /* 0x000fe20000011406 */
[----:B------:R2:W-:Y:S01]  /*1ab0*/  LDGSTS.E.BYPASS.LTC128B.128 [R8+0x9080], [R38.64+0x40], !P6 ;  /* 0x0908004026087fae */ /* 0x0005e2000f101d4c */
[----:B------:R-:W-:Y:S01]  /*1ac0*/  LOP3.LUT R13, R21, 0x7fffffe, RZ, 0xc0, !PT ;  /* 0x07fffffe150d7812 */ /* 0x000fe200078ec0ff */
[----:B------:R-:W-:Y:S01]  /*1ad0*/  IMAD R202, R193, c[0x0][0x28c], R202 ;  /* 0x0000a300c1ca7a24 */ /* 0x000fe200078e02ca */
[----:B------:R-:W-:Y:S01]  /*1ae0*/  ISETP.LT.OR P1, PT, R7, 0x1, P2 ;  /* 0x000000010700780c */ /* 0x000fe20001721670 */
[----:B------:R-:W-:Y:S01]  /*1af0*/  IMAD R180, R11, 0x4, R6 ;  /* 0x000000040bb47824 */ /* 0x000fe200078e0206 */
[C---:B------:R-:W-:Y:S01]  /*1b00*/  ISETP.LT.OR P3, PT, R7.reuse, 0x1, P5 ;  /* 0x000000010700780c */ /* 0x040fe20002f61670 */
[----:B------:R-:W-:Y:S01]  /*1b10*/  IMAD.IADD R13, R12, 0x1, -R13 ;  /* 0x000000010c0d7824 */ /* 0x000fe200078e0a0d */
[C---:B------:R-:W-:Y:S01]  /*1b20*/  ISETP.LT.OR P6, PT, R7.reuse, 0x1, P4 ;  /* 0x000000010700780c */ /* 0x040fe200027c1670 */
[----:B------:R2:W-:Y:S01]  /*1b30*/  LDGSTS.E.BYPASS.LTC128B.128 [R8+0xb080], [R38.64+0x80], !P0 ;  /* 0x0b08008026087fae */ /* 0x0005e2000c101d4c */
[C---:B------:R-:W-:Y:S01]  /*1b40*/  ISETP.LT.OR P2, PT, R7.reuse, 0x41, P2 ;  /* 0x000000410700780c */ /* 0x040fe20001741670 */
[----:B------:R-:W-:Y:S01]  /*1b50*/  IMAD R180, R180, 0x8, R13 ;  /* 0x00000008b4b47824 */ /* 0x000fe200078e020d */
[C---:B------:R-:W-:Y:S01]  /*1b60*/  ISETP.LT.OR P5, PT, R7.reuse, 0x41, P5 ;  /* 0x000000410700780c */ /* 0x040fe20002fa1670 */
[----:B------:R-:W-:Y:S01]  /*1b70*/  IMAD.SHL.U32 R12, R12, 0x40, RZ ;  /* 0x000000400c0c7824 */ /* 0x000fe200078e00ff */
[----:B------:R-:W-:Y:S01]  /*1b80*/  ISETP.LT.OR P4, PT, R7, 0x41, P4 ;  /* 0x000000410700780c */ /* 0x000fe20002781670 */
[----:B------:R-:W-:Y:S01]  /*1b90*/  IMAD.WIDE.U32 R28, R193, c[0x0][0x288], R28 ;  /* 0x0000a200c11c7a25 */ /* 0x000fe200078e001c */
[----:B------:R-:W-:Y:S01]  /*1ba0*/  SHF.R.S32.HI R7, RZ, 0x1f, R26 ;  /* 0x0000001fff077819 */ /* 0x000fe2000001141a */
[----:B------:R-:W-:Y:S01]  /*1bb0*/  UIMAD UR4, UR15, UR4, URZ ;  /* 0x000000040f0472a4 */ /* 0x000fe2000f8e023f */
[-C--:B------:R-:W-:Y:S01]  /*1bc0*/  LEA.HI R18, R26, R26.reuse, RZ, 0x1 ;  /* 0x0000001a1a127211 */ /* 0x080fe200078f08ff */
[----:B------:R-:W-:Y:S01]  /*1bd0*/  IMAD R4, R32, c[0x0][0x178], RZ ;  /* 0x00005e0020047a24 */ /* 0x000fe200078e02ff */
[----:B-1----:R-:W-:Y:S01]  /*1be0*/  LEA.HI R30, R7, R26, RZ, 0x3 ;  /* 0x0000001a071e7211 */ /* 0x002fe200078f18ff */
[----:B------:R-:W-:Y:S01]  /*1bf0*/  IMAD.IADD R203, R29, 0x1, R202 ;  /* 0x000000011dcb7824 */ /* 0x000fe200078e02ca */
[----:B------:R-:W-:Y:S01]  /*1c00*/  LEA R34, P0, R36, c[0x0][0x190], 0x1 ;  /* 0x0000640024227a11 */ /* 0x000fe200078008ff */
[----:B------:R-:W-:Y:S01]  /*1c10*/  IMAD.MOV.U32 R202, RZ, RZ, R28 ;  /* 0x000000ffffca7224 */ /* 0x000fe200078e001c */
[----:B------:R-:W-:Y:S01]  /*1c20*/  LOP3.LUT R25, R18, 0x7fffffe, RZ, 0xc0, !PT ;  /* 0x07fffffe12197812 */ /* 0x000fe200078ec0ff */
[C---:B------:R-:W-:Y:S01]  /*1c30*/  IMAD R4, R23.reuse, c[0x0][0x17c], R4 ;  /* 0x00005f0017047a24 */ /* 0x040fe200078e0204 */
[----:B------:R-:W-:Y:S01]  /*1c40*/  LOP3.LUT R13, R30, 0xfffffff8, RZ, 0xc0, !PT ;  /* 0xfffffff81e0d7812 */ /* 0x000fe200078ec0ff */
[----:B------:R-:W-:Y:S01]  /*1c50*/  IMAD.WIDE.U32 R28, R23, c[0x0][0x178], R14 ;  /* 0x00005e00171c7a25 */ /* 0x000fe200078e000e */
[----:B------:R-:W-:Y:S01]  /*1c60*/  LEA.HI.X R35, R36, c[0x0][0x194], R5, 0x1, P0 ;  /* 0x0000650024237a11 */ /* 0x000fe200000f0c05 */
[----:B------:R-:W-:Y:S01]  /*1c70*/  UIADD3 UR19, UR21, UR19, URZ ;  /* 0x0000001315137290 */ /* 0x000fe2000fffe03f */
[----:B------:R-:W-:Y:S01]  /*1c80*/  LEA.HI R7, R3, R20, RZ, 0x1 ;  /* 0x0000001403077211 */ /* 0x000fe200078f08ff */
[----:B------:R-:W-:Y:S01]  /*1c90*/  IMAD.IADD R25, R26, 0x1, -R25 ;  /* 0x000000011a197824 */ /* 0x000fe200078e0a19 */
[----:B------:R-:W-:Y:S01]  /*1ca0*/  ISETP.GE.AND P0, PT, R14, c[0x0][0x16c], PT ;  /* 0x00005b000e007a0c */ /* 0x000fe20003f06270 */
[----:B------:R-:W-:Y:S01]  /*1cb0*/  IMAD.IADD R13, R26, 0x1, -R13 ;  /* 0x000000011a0d7824 */ /* 0x000fe200078e0a0d */
[----:B------:R-:W-:Y:S01]  /*1cc0*/  LOP3.LUT R7, R7, 0xfffffffe, RZ, 0xc0, !PT ;  /* 0xfffffffe07077812 */ /* 0x000fe200078ec0ff */
[----:B------:R-:W-:Y:S01]  /*1cd0*/  IMAD.SHL.U32 R5, R20, 0x10, RZ ;  /* 0x0000001014057824 */ /* 0x000fe200078e00ff */
[----:B------:R-:W-:Y:S01]  /*1ce0*/  SEL R26, RZ, 0x1, P0 ;  /* 0x00000001ff1a7807 */ /* 0x000fe20000000000 */
[----:B------:R-:W-:Y:S01]  /*1cf0*/  IMAD.IADD R31, R29, 0x1, R4 ;  /* 0x000000011d1f7824 */ /* 0x000fe200078e0204 */
[----:B------:R-:W-:Y:S01]  /*1d00*/  ISETP.GE.AND P0, PT, R188, c[0x0][0x16c], PT ;  /* 0x00005b00bc007a0c */ /* 0x000fe20003f06270 */
[----:B------:R-:W-:Y:S01]  /*1d10*/  IMAD.IADD R7, R20, 0x1, -R7 ;  /* 0x0000000114077824 */ /* 0x000fe200078e0a07 */
[----:B------:R-:W-:Y:S01]  /*1d20*/  SHF.R.S32.HI R30, RZ, 0x3, R30 ;  /* 0x00000003ff1e7819 */ /* 0x000fe2000001141e */
[----:B------:R-:W-:Y:S01]  /*1d30*/  IMAD R32, R32, c[0x0][0x208], RZ ;  /* 0x0000820020207a24 */ /* 0x000fe200078e02ff */
[----:B------:R-:W-:Y:S01]  /*1d40*/  SEL R19, RZ, 0x4, P0 ;  /* 0x00000004ff137807 */ /* 0x000fe20000000000 */
[----:B------:R-:W-:Y:S01]  /*1d50*/  IMAD.SHL.U32 R177, R7, 0x400, RZ ;  /* 0x0000040007b17824 */ /* 0x000fe200078e00ff */
[----:B------:R-:W-:Y:S01]  /*1d60*/  ISETP.GE.AND P0, PT, R10, c[0x0][0x16c], PT ;  /* 0x00005b000a007a0c */ /* 0x000fe20003f06270 */
[----:B------:R-:W-:Y:S01]  /*1d70*/  IMAD R178, R30, 0x8, R25 ;  /* 0x000000081eb27824 */ /* 0x000fe200078e0219 */
[----:B------:R-:W-:Y:S01]  /*1d80*/  LOP3.LUT R12, R12, 0x1c0, RZ, 0xc0, !PT ;  /* 0x000001c00c0c7812 */ /* 0x000fe200078ec0ff */
[--C-:B------:R-:W-:Y:S01]  /*1d90*/  IMAD R16, R16, 0x2, R177.reuse ;  /* 0x0000000210107824 */ /* 0x100fe200078e02b1 */
[----:B------:R-:W-:Y:S01]  /*1da0*/  SEL R20, RZ, 0x2, P0 ;  /* 0x00000002ff147807 */ /* 0x000fe20000000000 */
[----:B------:R-:W-:Y:S01]  /*1db0*/  IMAD R177, R30, 0x200, R177 ;  /* 0x000002001eb17824 */ /* 0x000fe200078e02b1 */
[----:B------:R-:W-:Y:S01]  /*1dc0*/  SHF.R.S32.HI R30, RZ, 0x1f, R18 ;  /* 0x0000001fff1e7819 */ /* 0x000fe20000011412 */
[----:B------:R2:W-:Y:S01]  /*1dd0*/  LDGSTS.E.BYPASS.LTC128B.128 [R8+0x80], [R34.64], !P1 ;  /* 0x0008000022087fae */ /* 0x0005e2000c901d4c */
[----:B------:R-:W-:Y:S01]  /*1de0*/  IADD3 R20, R19, R20, R26 ;  /* 0x0000001413147210 */ /* 0x000fe20007ffe01a */
[C---:B------:R-:W-:Y:S01]  /*1df0*/  IMAD R32, R23.reuse, c[0x0][0x20c], R32 ;  /* 0x0000830017207a24 */ /* 0x040fe200078e0220 */
[----:B------:R-:W-:Y:S01]  /*1e00*/  SHF.R.S32.HI R19, RZ, 0x1, R18 ;  /* 0x00000001ff137819 */ /* 0x000fe20000011412 */
[----:B------:R-:W-:Y:S01]  /*1e10*/  IMAD.WIDE.U32 R22, R23, c[0x0][0x208], R14 ;  /* 0x0000820017167a25 */ /* 0x000fe200078e000e */
[----:B------:R-:W-:Y:S01]  /*1e20*/  LOP3.LUT R5, R12, 0x30, R5, 0xf8, !PT ;  /* 0x000000300c057812 */ /* 0x000fe200078ef805 */
[----:B------:R-:W-:Y:S01]  /*1e30*/  UIMAD UR4, UR16, UR5, UR4 ;  /* 0x00000005100472a4 */ /* 0x000fe2000f8e0204 */
[----:B------:R-:W-:Y:S01]  /*1e40*/  LEA.HI R30, R30, R19, RZ, 0x2 ;  /* 0x000000131e1e7211 */ /* 0x000fe200078f10ff */
[----:B------:R-:W-:Y:S01]  /*1e50*/  IMAD.IADD R33, R23, 0x1, R32 ;  /* 0x0000000117217824 */ /* 0x000fe200078e0220 */
[----:B------:R-:W-:Y:S01]  /*1e60*/  SHF.R.U32.HI R12, RZ, 0x3, R12 ;  /* 0x00000003ff0c7819 */ /* 0x000fe2000001160c */
[----:B------:R-:W-:Y:S01]  /*1e70*/  IMAD.MOV.U32 R32, RZ, RZ, R22 ;  /* 0x000000ffff207224 */ /* 0x000fe200078e0016 */
[----:B------:R-:W-:Y:S01]  /*1e80*/  LOP3.LUT R30, R30, 0xfffffffc, RZ, 0xc0, !PT ;  /* 0xfffffffc1e1e7812 */ /* 0x000fe200078ec0ff */
[----:B------:R-:W-:Y:S01]  /*1e90*/  IMAD.U32 R196, RZ, RZ, UR16 ;  /* 0x00000010ffc47e24 */ /* 0x000fe2000f8e00ff */
[----:B------:R-:W-:Y:S01]  /*1ea0*/  LOP3.LUT R5, R5, 0x8, R24, 0xf8, !PT ;  /* 0x0000000805057812 */ /* 0x000fe200078ef818 */
[----:B------:R-:W-:Y:S01]  /*1eb0*/  IMAD.U32 R36, RZ, RZ, UR20 ;  /* 0x00000014ff247e24 */ /* 0x000fe2000f8e00ff */
[----:B------:R2:W-:Y:S01]  /*1ec0*/  LDGSTS.E.BYPASS.LTC128B.128 [R8+0x2080], [R34.64+0x40], !P3 ;  /* 0x0208004022087fae */ /* 0x0005e2000d901d4c */
[----:B------:R-:W-:Y:S01]  /*1ed0*/  IMAD.IADD R4, R19, 0x1, -R30 ;  /* 0x0000000113047824 */ /* 0x000fe200078e0a1e */
[----:B------:R-:W-:Y:S01]  /*1ee0*/  LOP3.LUT R18, R5, R12, RZ, 0x3c, !PT ;  /* 0x0000000c05127212 */ /* 0x000fe200078e3cff */
[----:B------:R-:W-:Y:S01]  /*1ef0*/  IMAD.MOV.U32 R19, RZ, RZ, c[0x0][0x1a8] ;  /* 0x00006a00ff137624 */ /* 0x000fe200078e00ff */
[----:B------:R-:W-:Y:S01]  /*1f00*/  LEA.HI R5, R9, R2, RZ, 0x7 ;  /* 0x0000000209057211 */ /* 0x000fe200078f38ff */
[----:B------:R-:W-:Y:S01]  /*1f10*/  IMAD.SHL.U32 R12, R11, 0x10, RZ ;  /* 0x000000100b0c7824 */ /* 0x000fe200078e00ff */
[----:B------:R-:W-:Y:S01]  /*1f20*/  USHF.L.U32 UR20, UR7, 0x6, URZ ;  /* 0x0000000607147899 */ /* 0x000fe2000800063f */
[----:B------:R-:W-:Y:S01]  /*1f30*/  IMAD.MOV.U32 R30, RZ, RZ, R28 ;  /* 0x000000ffff1e7224 */ /* 0x000fe200078e001c */
[----:B------:R-:W-:Y:S01]  /*1f40*/  LEA R28, P1, R19, R34, 0x7 ;  /* 0x00000022131c7211 */ /* 0x000fe200078238ff */
[----:B------:R-:W-:Y:S01]  /*1f50*/  IMAD.MOV.U32 R9, RZ, RZ, c[0x0][0x1ac] ;  /* 0x00006b00ff097624 */ /* 0x000fe200078e00ff */
[----:B------:R-:W-:Y:S01]  /*1f60*/  SHF.R.U32.HI R5, RZ, 0x4, R5 ;  /* 0x00000004ff057819 */ /* 0x000fe20000011605 */
[----:B------:R-:W-:Y:S01]  /*1f70*/  IMAD.WIDE.U32 R30, R193, c[0x0][0x180], R30 ;  /* 0x00006000c11e7a25 */ /* 0x000fe200078e001e */
[----:B------:R-:W-:Y:S01]  /*1f80*/  LOP3.LUT R12, R12, 0x10, RZ, 0xc0, !PT ;  /* 0x000000100c0c7812 */ /* 0x000fe200078ec0ff */
[----:B------:R2:W-:Y:S01]  /*1f90*/  LDGSTS.E.BYPASS.LTC128B.128 [R8+0x4080], [R34.64+0x80], !P6 ;  /* 0x0408008022087fae */ /* 0x0005e2000f101d4c */
[----:B------:R-:W-:Y:S01]  /*1fa0*/  LEA.HI.X R29, R19, R35, R9, 0x7, P1 ;  /* 0x00000023131d7211 */ /* 0x000fe200008f3c09 */
[----:B------:R-:W-:Y:S01]  /*1fb0*/  IMAD.WIDE.U32 R206, R196, c[0x0][0x278], R206 ;  /* 0x00009e00c4ce7a25 */ /* 0x000fe200078e00ce */
[----:B------:R-:W-:Y:S01]  /*1fc0*/  LOP3.LUT R5, R12, 0x8, R5, 0xf8, !PT ;  /* 0x000000080c057812 */ /* 0x000fe200078ef805 */
[----:B------:R-:W-:Y:S01]  /*1fd0*/  UIADD3 UR22, -UR20, UR9, URZ ;  /* 0x0000000914167290 */ /* 0x000fe2000fffe13f */
[----:B------:R-:W-:Y:S01]  /*1fe0*/  ISETP.GE.AND P1, PT, R14, c[0x0][0x1fc], PT ;  /* 0x00007f000e007a0c */ /* 0x000fe20003f26270 */
[C---:B------:R-:W-:Y:S01]  /*1ff0*/  IMAD R12, R0.reuse, c[0x0][0x180], RZ ;  /* 0x00006000000c7a24 */ /* 0x040fe200078e02ff */
[----:B------:R-:W-:Y:S01]  /*2000*/  IADD3 R187, R207, UR18, RZ ;  /* 0x00000012cfbb7c10 */ /* 0x000fe2000fffe0ff */
[----:B------:R-:W-:Y:S01]  /*2010*/  IMAD R0, R0, c[0x0][0x210], RZ ;  /* 0x0000840000007a24 */ /* 0x000fe200078e02ff */
[----:B------:R-:W-:Y:S01]  /*2020*/  SEL R22, RZ, 0x1, P1 ;  /* 0x00000001ff167807 */ /* 0x000fe20000800000 */
[----:B------:R-:W-:Y:S01]  /*2030*/  IMAD R12, R193, c[0x0][0x184], R12 ;  /* 0x00006100c10c7a24 */ /* 0x000fe200078e020c */
[----:B------:R-:W-:Y:S01]  /*2040*/  ISETP.GE.AND P1, PT, R10, c[0x0][0x1fc], PT ;  /* 0x00007f000a007a0c */ /* 0x000fe20003f26270 */
[----:B------:R-:W-:Y:S01]  /*2050*/  UMOV UR18, 0x6 ;  /* 0x0000000600127882 */ /* 0x000fe20000000000 */
[----:B------:R-:W-:Y:S01]  /*2060*/  IMAD.U32 R37, RZ, RZ, UR21 ;  /* 0x00000015ff257e24 */ /* 0x000fe2000f8e00ff */
[----:B------:R1:W-:Y:S01]  /*2070*/  LDGSTS.E.BYPASS.LTC128B.128 [R8+0x1080], [R28.64], !P2 ;  /* 0x010800001c087fae */ /* 0x0003e2000d101d4c */
[----:B------:R-:W-:Y:S01]  /*2080*/  IMAD.IADD R31, R31, 0x1, R12 ;  /* 0x000000011f1f7824 */ /* 0x000fe200078e020c */
[----:B------:R-:W-:Y:S01]  /*2090*/  SEL R19, RZ, 0xffffffff, P1 ;  /* 0xffffffffff137807 */ /* 0x000fe20000800000 */
[----:B------:R-:W-:Y:S01]  /*20a0*/  IMAD.U32 R12, RZ, RZ, UR19 ;  /* 0x00000013ff0c7e24 */ /* 0x000fe2000f8e00ff */
[----:B------:R-:W-:Y:S01]  /*20b0*/  ISETP.GT.AND P1, PT, R2, 0xf, PT ;  /* 0x0000000f0200780c */ /* 0x000fe20003f24270 */
[----:B------:R-:W-:Y:S01]  /*20c0*/  IMAD.WIDE.U32 R198, R196, c[0x0][0x188], R30 ;  /* 0x00006200c4c67a25 */ /* 0x000fe200078e001e */
[----:B------:R-:W-:Y:S01]  /*20d0*/  USHF.R.S32.HI UR19, URZ, 0x1f, UR20 ;  /* 0x0000001f3f137899 */ /* 0x000fe20008011414 */
[----:B------:R-:W-:Y:S01]  /*20e0*/  LOP3.LUT P2, RZ, R20, 0x2, RZ, 0xc0, !PT ;  /* 0x0000000214ff7812 */ /* 0x000fe2000784c0ff */
[----:B------:R1:W-:Y:S01]  /*20f0*/  LDGSTS.E.BYPASS.LTC128B.128 [R8+0x3080], [R28.64+0x40], !P5 ;  /* 0x030800401c087fae */ /* 0x0003e2000e901d4c */
[----:B------:R-:W-:Y:S01]  /*2100*/  IMAD.SHL.U32 R19, R19, 0x2, RZ ;  /* 0x0000000213137824 */ /* 0x000fe200078e00ff */
[----:B------:R-:W-:Y:S01]  /*2110*/  IADD3 R185, R199, UR4, RZ ;  /* 0x00000004c7b97c10 */ /* 0x000fe2000fffe0ff */
[----:B------:R-:W-:Y:S01]  /*2120*/  ULDC.64 UR4, c[0x0][0x208] ;  /* 0x0000820000047ab9 */ /* 0x000fe20000000a00 */
[C---:B------:R-:W-:Y:S01]  /*2130*/  LEA R30, P3, R36.reuse, R198, 0x6 ;  /* 0x000000c6241e7211 */ /* 0x040fe200078630ff */
[----:B------:R-:W-:Y:S01]  /*2140*/  USHF.L.U64.HI UR18, UR4, UR18, UR5 ;  /* 0x0000001204127299 */ /* 0x000fe20008010205 */
[----:B------:R-:W-:Y:S01]  /*2150*/  LOP3.LUT R19, R19, 0x2, R22, 0xe2, !PT ;  /* 0x0000000213137812 */ /* 0x000fe200078ee216 */
[----:B------:R-:W-:Y:S01]  /*2160*/  USHF.L.U32 UR21, UR4, 0x6, URZ ;  /* 0x0000000604157899 */ /* 0x000fe2000800063f */
[----:B------:R-:W-:Y:S01]  /*2170*/  LEA.HI.X R9, R36, R185, R12, 0x6, P3 ;  /* 0x000000b924097211 */ /* 0x000fe200018f340c */
[C---:B------:R-:W-:Y:S01]  /*2180*/  IMAD R0, R193.reuse, c[0x0][0x214], R0 ;  /* 0x00008500c1007a24 */ /* 0x040fe200078e0200 */
[----:B------:R-:W-:Y:S01]  /*2190*/  LEA R22, P6, R30, c[0x0][0x160], 0x1 ;  /* 0x000058001e167a11 */ /* 0x000fe200078c08ff */
[----:B------:R-:W-:Y:S01]  /*21a0*/  IMAD.WIDE.U32 R32, R193, c[0x0][0x210], R32 ;  /* 0x00008400c1207a25 */ /* 0x000fe200078e0020 */
[----:B------:R-:W-:Y:S01]  /*21b0*/  @!P1 IADD3 R12, P3, R206, UR20, RZ ;  /* 0x00000014ce0c9c10 */ /* 0x000fe2000ff7e0ff */
[----:B------:R-:W-:Y:S01]  /*21c0*/  ULDC.64 UR4, c[0x0][0x218] ;  /* 0x0000860000047ab9 */ /* 0x000fe20000000a00 */
[----:B------:R-:W-:Y:S01]  /*21d0*/  LEA.HI.X R23, R30, c[0x0][0x164], R9, 0x1, P6 ;  /* 0x000059001e177a11 */ /* 0x000fe200030f0c09 */
[----:B------:R-:W-:Y:S01]  /*21e0*/  UIMAD UR4, UR15, UR4, URZ ;  /* 0x000000040f0472a4 */ /* 0x000fe2000f8e023f */
[----:B------:R-:W-:Y:S01]  /*21f0*/  @!P1 IADD3.X R9, R187, UR19, RZ, P3, !PT ;  /* 0x00000013bb099c10 */ /* 0x000fe20009ffe4ff */
[----:B------:R-:W-:Y:S01]  /*2200*/  IMAD.IADD R33, R33, 0x1, R0 ;  /* 0x0000000121217824 */ /* 0x000fe200078e0200 */
[----:B------:R-:W-:Y:S01]  /*2210*/  @!P1 LEA R30, P3, R12, c[0x0][0x258], 0x2 ;  /* 0x000096000c1e9a11 */ /* 0x000fe200078610ff */
[----:B------:R-:W-:Y:S01]  /*2220*/  IMAD.WIDE.U32 R202, R196, c[0x0][0x290], R202 ;  /* 0x0000a400c4ca7a25 */ /* 0x000fe200078e00ca */
[----:B------:R-:W-:Y:S01]  /*2230*/  ISETP.GE.AND P6, PT, R188, c[0x0][0x1fc], PT ;  /* 0x00007f00bc007a0c */ /* 0x000fe20003fc6270 */
[----:B------:R-:W-:Y:S01]  /*2240*/  UIMAD UR24, UR16, UR5, UR4 ;  /* 0x00000005101872a4 */ /* 0x000fe2000f8e0204 */
[----:B------:R-:W-:Y:S01]  /*2250*/  @!P1 LEA.HI.X R31, R12, c[0x0][0x25c], R9, 0x2, P3 ;  /* 0x000097000c1f9a11 */ /* 0x000fe200018f1409 */
[----:B------:R-:W-:Y:S01]  /*2260*/  IMAD.WIDE.U32 R194, R196, c[0x0][0x240], R194 ;  /* 0x00009000c4c27a25 */ /* 0x000fe200078e00c2 */
[----:B------:R-:W-:Y:S01]  /*2270*/  LOP3.LUT P3, RZ, R20, 0x1, RZ, 0xc0, !PT ;  /* 0x0000000114ff7812 */ /* 0x000fe2000786c0ff */
[----:B------:R-:W-:Y:S01]  /*2280*/  UIMAD UR23, UR18, UR7, URZ ;  /* 0x00000007121772a4 */ /* 0x000fe2000f8e023f */
[----:B------:R-:W-:Y:S01]  /*2290*/  SEL R12, RZ, 0x4, P6 ;  /* 0x00000004ff0c7807 */ /* 0x000fe20003000000 */
[----:B------:R-:W-:Y:S01]  /*22a0*/  IMAD.WIDE.U32 R196, R196, c[0x0][0x218], R32 ;  /* 0x00008600c4c47a25 */ /* 0x000fe200078e0020 */
[----:B------:R-:W-:Y:S01]  /*22b0*/  LOP3.LUT P6, RZ, R20, 0x4, RZ, 0xc0, !PT ;  /* 0x0000000414ff7812 */ /* 0x000fe200078cc0ff */
[----:B------:R1:W-:Y:S01]  /*22c0*/  LDGSTS.E.BYPASS.LTC128B.128 [R8+0x5080], [R28.64+0x80], !P4 ;  /* 0x050800801c087fae */ /* 0x0003e2000e101d4c */
[C---:B------:R-:W-:Y:S01]  /*22d0*/  ISETP.GE.OR P3, PT, R192.reuse, UR22, !P3 ;  /* 0x00000016c0007c0c */ /* 0x040fe2000df66670 */
[----:B------:R-:W-:Y:S01]  /*22e0*/  IMAD.U32 R9, RZ, RZ, UR21 ;  /* 0x00000015ff097e24 */ /* 0x000fe2000f8e00ff */
[C---:B------:R-:W-:Y:S01]  /*22f0*/  ISETP.GE.OR P2, PT, R192.reuse, UR22, !P2 ;  /* 0x00000016c0007c0c */ /* 0x040fe2000d746670 */
[----:B------:R-:W-:Y:S01]  /*2300*/  IMAD.MOV.U32 R210, RZ, RZ, R196 ;  /* 0x000000ffffd27224 */ /* 0x000fe200078e00c4 */
[----:B------:R-:W-:Y:S01]  /*2310*/  ISETP.GE.OR P6, PT, R192, UR22, !P6 ;  /* 0x00000016c0007c0c */ /* 0x000fe2000f7c6670 */
[----:B------:R-:W0:Y:S01]  /*2320*/  LDGDEPBAR ;  /* 0x00000000000079af */ /* 0x000e220000000000 */
[----:B------:R-:W-:Y:S01]  /*2330*/  LOP3.LUT R12, R19, R12, RZ, 0xfc, !PT ;  /* 0x0000000c130c7212 */ /* 0x000fe200078efcff */
[----:B------:R-:W-:Y:S01]  /*2340*/  UIMAD UR23, UR17, UR21, UR23 ;  /* 0x00000015111772a4 */ /* 0x000fe2000f8e0217 */
[----:B------:R-:W-:Y:S01]  /*2350*/  IADD3 R211, R197, UR24, RZ ;  /* 0x00000018c5d37c10 */ /* 0x000fe2000fffe0ff */
[----:B------:R-:W-:Y:S01]  /*2360*/  ULDC.64 UR4, c[0x0][0x290] ;  /* 0x0000a40000047ab9 */ /* 0x000fe20000000a00 */
[C---:B------:R-:W-:Y:S01]  /*2370*/  LOP3.LUT P4, RZ, R12.reuse, 0x1, RZ, 0xc0, !PT ;  /* 0x000000010cff7812 */ /* 0x040fe2000788c0ff */
[----:B------:R-:W-:Y:S01]  /*2380*/  UIMAD UR4, UR15, UR4, URZ ;  /* 0x000000040f0472a4 */ /* 0x000fe2000f8e023f */
[----:B------:R-:W-:Y:S01]  /*2390*/  SEL R189, RZ, 0xffffffff, P0 ;  /* 0xffffffffffbd7807 */ /* 0x000fe20000000000 */
[----:B------:R3:W-:Y:S01]  /*23a0*/  LDGSTS.E.BYPASS.LTC128B.128 [R8+0xc080], [R22.64], !P3 ;  /* 0x0c08000016087fae */ /* 0x0007e2000d901d4c */
[----:B------:R-:W-:Y:S01]  /*23b0*/  LOP3.LUT P3, RZ, R12, 0x2, RZ, 0xc0, !PT ;  /* 0x000000020cff7812 */ /* 0x000fe2000786c0ff */
[----:B------:R-:W-:Y:S01]  /*23c0*/  IMAD.WIDE.U32 R32, R9, UR7, R210 ;  /* 0x0000000709207c25 */ /* 0x000fe2000f8e00d2 */
[----:B------:R-:W-:Y:S01]  /*23d0*/  SHF.R.S32.HI R21, RZ, 0x1, R21 ;  /* 0x00000001ff157819 */ /* 0x000fe20000011415 */
[----:B------:R3:W-:Y:S01]  /*23e0*/  LDGSTS.E.BYPASS.LTC128B.128 [R8+0xd080], [R22.64+0x40], !P2 ;  /* 0x0d08004016087fae */ /* 0x0007e2000d101d4c */
[C---:B------:R-:W-:Y:S01]  /*23f0*/  ISETP.GE.OR P0, PT, R192.reuse, UR22, !P3 ;  /* 0x00000016c0007c0c */ /* 0x040fe2000df06670 */
[----:B------:R-:W-:Y:S01]  /*2400*/  UIMAD UR4, UR16, UR5, UR4 ;  /* 0x00000005100472a4 */ /* 0x000fe2000f8e0204 */
[----:B------:R-:W-:Y:S01]  /*2410*/  IADD3 R0, R33, UR23, RZ ;  /* 0x0000001721007c10 */ /* 0x000fe2000fffe0ff */
[----:B------:R3:W-:Y:S01]  /*2420*/  LDGSTS.E.BYPASS.LTC128B.128 [R8+0xe080], [R22.64+0x80], !P6 ;  /* 0x0e08008016087fae */ /* 0x0007e2000f101d4c */
[----:B------:R-:W-:Y:S01]  /*2430*/  ISETP.GE.OR P6, PT, R192, UR22, !P4 ;  /* 0x00000016c0007c0c */ /* 0x000fe2000e7c6670 */
[----:B------:R-:W-:Y:S01]  /*2440*/  IMAD R179, R11, 0x200, R18 ;  /* 0x000002000bb37824 */ /* 0x000fe200078e0212 */
[----:B------:R-:W-:Y:S01]  /*2450*/  LOP3.LUT R19, R17, 0xfffffff8, RZ, 0xc0, !PT ;  /* 0xfffffff811137812 */ /* 0x000fe200078ec0ff */
[----:B------:R-:W-:Y:S01]  /*2460*/  @!P1 IMAD.SHL.U32 R17, R2, 0x10, RZ ;  /* 0x0000001002119824 */ /* 0x000fe200078e00ff */
[----:B-1----:R-:W-:Y:S01]  /*2470*/  LEA R28, P5, R32, c[0x0][0x1f0], 0x1 ;  /* 0x00007c00201c7a11 */ /* 0x002fe200078a08ff */
[----:B------:R-:W-:Y:S01]  /*2480*/  UIADD3 UR17, UR7, 0x1, URZ ;  /* 0x0000000107117890 */ /* 0x000fe2000fffe03f */
        /* <DEDUP_REMOVED lines=12> */
[----:B------:R-:W-:Y:S01]  /*2550*/  IMAD.SHL.U32 R0, R6, 0x8, RZ ;  /* 0x0000000806007824 */ /* 0x000fe200078e00ff */
[----:B------:R-:W-:Y:S01]  /*2560*/  LOP3.LUT R19, R19, 0x1c0, RZ, 0xc0, !PT ;  /* 0x000001c013137812 */ /* 0x000fe200078ec0ff */
[----:B------:R-:W-:Y:S01]  /*2570*/  IMAD.SHL.U32 R18, R4, 0x40, RZ ;  /* 0x0000004004127824 */ /* 0x000fe200078e00ff */
[----:B------:R2:W-:Y:S01]  /*2580*/  LDGSTS.E.BYPASS.LTC128B.128 [R8+0x13080], [R28.64+0x40], !P0 ;  /* 0x130800401c087fae */ /* 0x0005e2000c101d4c */
[----:B------:R-:W-:Y:S01]  /*2590*/  LOP3.LUT R24, R21, 0x8, R24, 0xf8, !PT ;  /* 0x0000000815187812 */ /* 0x000fe200078ef818 */
[----:B------:R-:W-:Y:S01]  /*25a0*/  IMAD.SHL.U32 R184, R11, 0x8, RZ ;  /* 0x000000080bb87824 */ /* 0x000fe200078e00ff */
[----:B------:R-:W-:Y:S01]  /*25b0*/  SHF.R.U32.HI R21, RZ, 0x3, R21 ;  /* 0x00000003ff157819 */ /* 0x000fe20000011615 */
[----:B------:R-:W-:Y:S01]  /*25c0*/  ULDC.64 UR4, c[0x0][0x240] ;  /* 0x0000900000047ab9 */ /* 0x000fe20000000a00 */
[----:B---3--:R-:W-:Y:S01]  /*25d0*/  IADD3 R22, P0, R202, UR20, RZ ;  /* 0x00000014ca167c10 */ /* 0x008fe2000ff1e0ff */
[----:B------:R-:W-:Y:S01]  /*25e0*/  UIMAD UR4, UR15, UR4, URZ ;  /* 0x000000040f0472a4 */ /* 0x000fe2000f8e023f */
[----:B------:R-:W-:Y:S01]  /*25f0*/  LOP3.LUT R23, R24, R21, RZ, 0x3c, !PT ;  /* 0x0000001518177212 */ /* 0x000fe200078e3cff */
[----:B------:R-:W-:Y:S01]  /*2600*/  IMAD.SHL.U32 R178, R178, 0x20, RZ ;  /* 0x00000020b2b27824 */ /* 0x000fe200078e00ff */
[----:B------:R-:W-:Y:S01]  /*2610*/  LOP3.LUT R0, R0, 0x18, RZ, 0xc0, !PT ;  /* 0x0000001800007812 */ /* 0x000fe200078ec0ff */
[----:B------:R-:W-:Y:S01]  /*2620*/  UIMAD UR4, UR16, UR5, UR4 ;  /* 0x00000005100472a4 */ /* 0x000fe2000f8e0204 */
[----:B------:R-:W-:Y:S01]  /*2630*/  SHF.R.U32.HI R205, RZ, 0x3, R19 ;  /* 0x00000003ffcd7819 */ /* 0x000fe20000011613 */
[----:B------:R-:W-:Y:S01]  /*2640*/  IMAD.SHL.U32 R189, R189, 0x2, RZ ;  /* 0x00000002bdbd7824 */ /* 0x000fe200078e00ff */
[----:B------:R-:W-:Y:S01]  /*2650*/  ISETP.GE.OR P6, PT, R192, UR22, !P2 ;  /* 0x00000016c0007c0c */ /* 0x000fe2000d7c6670 */
[----:B------:R-:W-:Y:S01]  /*2660*/  IMAD.U32 R180, R180, 0x20, R23 ;  /* 0x00000020b4b47824 */ /* 0x000fe200078e0017 */
[----:B-1----:R-:W-:-:S02]  /*2670*/  IADD3.X R17, R186, UR19, RZ, P0, !PT ;  /* 0x00000013ba117c10 */ /* 0x002fc400087fe4ff */
[C---:B------:R-:W-:Y:S02]  /*2680*/  LEA R20, P0, R22.reuse, c[0x0][0x280], 0x2 ;  /* 0x0000a00016147a11 */ /* 0x040fe400078010ff */
[----:B------:R-:W-:Y:S01]  /*2690*/  LOP3.LUT R205, R205, R19, R0, 0x1e, !PT ;  /* 0x00000013cdcd7212 */ /* 0x000fe200078e1e00 */
[----:B------:R-:W-:Y:S01]  /*26a0*/  IMAD.SHL.U32 R19, R13, 0x40, RZ ;  /* 0x000000400d137824 */ /* 0x000fe200078e00ff */
[----:B------:R-:W-:Y:S02]  /*26b0*/  LEA.HI.X R21, R22, c[0x0][0x284], R17, 0x2, P0 ;  /* 0x0000a10016157a11 */ /* 0x000fe400000f1411 */
[----:B------:R-:W-:Y:S01]  /*26c0*/  LOP3.LUT R17, R3, 0xffffffe0, RZ, 0xc0, !PT ;  /* 0xffffffe003117812 */ /* 0x000fe200078ec0ff */
[----:B------:R-:W-:Y:S01]  /*26d0*/  IMAD.IADD R205, R16, 0x1, R205 ;  /* 0x0000000110cd7824 */ /* 0x000fe200078e02cd */
[----:B------:R-:W-:Y:S01]  /*26e0*/  LOP3.LUT P0, RZ, R4, 0x2, RZ, 0xc0, !PT ;  /* 0x0000000204ff7812 */ /* 0x000fe2000780c0ff */
[----:B------:R2:W-:Y:S01]  /*26f0*/  LDGSTS.E.BYPASS.LTC128B.128 [R8+0x14080], [R28.64+0x80], !P6 ;  /* 0x140800801c087fae */ /* 0x0005e2000f101d4c */
[----:B------:R-:W-:Y:S01]  /*2700*/  SEL R3, R181, 0xfffffff0, !P5 ;  /* 0xfffffff0b5037807 */ /* 0x000fe20006800000 */
[----:B------:R-:W-:Y:S01]  /*2710*/  IMAD.IADD R4, R2, 0x1, -R17 ;  /* 0x0000000102047824 */ /* 0x000fe200078e0a11 */
[----:B------:R-:W-:Y:S01]  /*2720*/  LOP3.LUT P5, RZ, R13, 0x2, RZ, 0xc0, !PT ;  /* 0x000000020dff7812 */ /* 0x000fe200078ac0ff */
[----:B------:R-:W-:Y:S01]  /*2730*/  IMAD.SHL.U32 R205, R205, 0x2, RZ ;  /* 0x00000002cdcd7824 */ /* 0x000fe200078e00ff */
[----:B------:R-:W-:-:S02]  /*2740*/  LOP3.LUT R19, R19, 0x1c0, RZ, 0xc0, !PT ;  /* 0x000001c013137812 */ /* 0x000fc400078ec0ff */
[----:B------:R-:W-:Y:S02]  /*2750*/  SHF.R.S32.HI R11, RZ, 0x1f, R4 ;  /* 0x0000001fff0b7819 */ /* 0x000fe40000011404 */
[----:B------:R-:W-:Y:S02]  /*2760*/  SEL R174, R181, 0xfffffff0, !P5 ;  /* 0xfffffff0b5ae7807 */ /* 0x000fe40006800000 */
[----:B------:R-:W-:Y:S02]  /*2770*/  LOP3.LUT R18, R18, 0xc0, RZ, 0xc0, !PT ;  /* 0x000000c012127812 */ /* 0x000fe400078ec0ff */
[----:B------:R-:W-:Y:S02]  /*2780*/  LOP3.LUT R184, R184, 0x8, RZ, 0xc0, !PT ;  /* 0x00000008b8b87812 */ /* 0x000fe400078ec0ff */
[----:B------:R-:W-:Y:S02]  /*2790*/  SHF.R.U32.HI R17, RZ, 0x3, R19 ;  /* 0x00000003ff117819 */ /* 0x000fe40000011613 */
[----:B------:R-:W-:-:S02]  /*27a0*/  PLOP3.LUT P5, PT, PT, PT, UP0, 0x80, 0x0 ;  /* 0x000000000000781c */ /* 0x000fc40003faf008 */
[----:B------:R-:W-:Y:S02]  /*27b0*/  LEA.HI R11, R11, R4, RZ, 0x2 ;  /* 0x000000040b0b7211 */ /* 0x000fe400078f10ff */
[----:B------:R-:W-:Y:S02]  /*27c0*/  LOP3.LUT P6, RZ, R13, 0x4, RZ, 0xc0, !PT ;  /* 0x000000040dff7812 */ /* 0x000fe400078cc0ff */
[----:B------:R-:W-:Y:S02]  /*27d0*/  SHF.R.U32.HI R13, RZ, 0x3, R18 ;  /* 0x00000003ff0d7819 */ /* 0x000fe40000011612 */
[----:B------:R-:W-:Y:S01]  /*27e0*/  LOP3.LUT R16, R17, R19, R184, 0x1e, !PT ;  /* 0x0000001311107212 */ /* 0x000fe200078e1eb8 */
[----:B------:R-:W-:Y:S01]  /*27f0*/  @!P1 IMAD.SHL.U32 R17, R2, 0x10, RZ ;  /* 0x0000001002119824 */ /* 0x000fe200078e00ff */
[----:B------:R-:W-:Y:S02]  /*2800*/  SHF.R.S32.HI R190, RZ, 0x2, R11 ;  /* 0x00000002ffbe7819 */ /* 0x000fe4000001140b */
[----:B------:R-:W-:Y:S01]  /*2810*/  LOP3.LUT R5, R13, R5, R18, 0x1e, !PT ;  /* 0x000000050d057212 */ /* 0x000fe200078e1e12 */
[----:B------:R-:W-:Y:S01]  /*2820*/  IMAD.IADD R177, R177, 0x1, R16 ;  /* 0x00000001b1b17824 */ /* 0x000fe200078e0210 */
[CC--:B------:R-:W-:Y:S01]  /*2830*/  LOP3.LUT R184, R13.reuse, R18.reuse, R184, 0x1e, !PT ;  /* 0x000000120db87212 */ /* 0x0c0fe200078e1eb8 */
[----:B------:R2:W-:Y:S01]  /*2840*/  @!P1 LDGSTS.E.BYPASS.LTC128B.128 [R17+0x18280], [R20.64] ;  /* 0x1828000014119fae */ /* 0x0005e2000b901d4c */
[----:B------:R-:W-:Y:S01]  /*2850*/  LOP3.LUT R13, R13, R18, R0, 0x1e, !PT ;  /* 0x000000120d0d7212 */ /* 0x000fe200078e1e00 */
[----:B------:R-:W-:Y:S01]  /*2860*/  IMAD R190, R7, 0x10, R190 ;  /* 0x0000001007be7824 */ /* 0x000fe200078e02be */
[----:B------:R-:W-:Y:S01]  /*2870*/  IADD3 R200, R195, UR4, RZ ;  /* 0x00000004c3c87c10 */ /* 0x000fe2000fffe0ff */
        /* <DEDUP_REMOVED lines=39> */
.L_x_1289:
[----:B------:R-:W-:Y:S05]  /*2af0*/  BSYNC B0 ;  /* 0x0000000000007941 */ /* 0x000fea0003800000 */
.L_x_1288:
        /* <DEDUP_REMOVED lines=64> */
[----:B--2---:R-:W-:Y:S01]  /*2f00*/  CS2R R38, SRZ ;  /* 0x0000000000267805 */ /* 0x004fe2000001ff00 */
        /* <DEDUP_REMOVED lines=9> */
.L_x_1292:
        /* <DEDUP_REMOVED lines=126> */
[----:B------:R5:W1:Y:S01]  /*3780*/  MUFU.TANH R239, R243 ;  /* 0x000000f300ef7308 */ /* 0x000a620000002400 */
        /* <DEDUP_REMOVED lines=14> */
[----:B-----5:R-:W-:Y:S02]  /*3870*/  FMUL.FTZ R243, R32, c[0x0][0x2b4] ;  /* 0x0000ad0020f37a20 */ /* 0x020fe40000410000 */
        /* <DEDUP_REMOVED lines=54> */
[C---:B------:R-:W-:Y:S01]  /*3be0*/  ISETP.GE.OR P0, PT, R192.reuse, UR18, !P0 ;  /* 0x00000012c0007c0c */ /* 0x040fe2000c706670 */
        /* <DEDUP_REMOVED lines=10> */
.L_x_1290:
        /* <DEDUP_REMOVED lines=42> */
[C---:B------:R-:W-:Y:S02]  /*3f30*/  IMNMX R161, R212.reuse, R157, PT ;  /* 0x0000009dd4a17217 */ /* 0x040fe40003800200 */
[-C--:B------:R-:W-:Y:S03]  /*3f40*/  HMMA.16816.F32.BF16 R12, R168, R166.reuse, R12 ;  /* 0x000000a6a80c723c */ /* 0x080fe6000004180c */
[----:B------:R-:W-:Y:S05]  /*3f50*/  ISETP.GT.AND P0, PT, R161, RZ, PT ;  /* 0x000000ffa100720c */ /* 0x000fea0003f04270 */
[C---:B------:R-:W-:Y:S07]  /*3f60*/  HMMA.16816.F32.BF16 R16, R136.reuse, R166, R16 ;  /* 0x000000a68810723c */ /* 0x040fee0000041810 */
[----:B------:R-:W-:Y:S01]  /*3f70*/  IADD3 R167, R157, 0x28, RZ ;  /* 0x000000289da77810 */ /* 0x000fe20007ffe0ff */
[-C--:B--2---:R-:W-:Y:S04]  /*3f80*/  HMMA.16816.F32.BF16 R20, R136, R132.reuse, R20 ;  /* 0x000000848814723c */ /* 0x084fe80000041814 */
[----:B------:R-:W-:Y:S04]  /*3f90*/  IMNMX R167, R212, R167, PT ;  /* 0x000000a7d4a77217 */ /* 0x000fe80003800200 */
        /* <DEDUP_REMOVED lines=17> */
[----:B------:R-:W-:Y:S01]  /*40b0*/  FSEL R148, R217, -INF , P0 ;  /* 0xff800000d9947808 */ /* 0x000fe20000000000 */
        /* <DEDUP_REMOVED lines=9> */
[C---:B------:R-:W-:Y:S01]  /*4150*/  ISETP.GT.AND P0, PT, R161.reuse, 0x21, PT ;  /* 0x00000021a100780c */ /* 0x040fe20003f04270 */
[C---:B---3--:R-:W-:Y:S04]  /*4160*/  HMMA.16816.F32.BF16 R8, R144.reuse, R136, R8 ;  /* 0x000000889008723c */ /* 0x048fe80000041808 */
[--C-:B------:R-:W-:Y:S01]  /*4170*/  FFMA.FTZ R158, R148, c[0x0][0x29c], -R249.reuse ;  /* 0x0000a700949e7a23 */ /* 0x100fe200000108f9 */
[----:B------:R-:W-:Y:S02]  /*4180*/  FSEL R148, R226, -INF , P0 ;  /* 0xff800000e2947808 */ /* 0x000fe40000000000 */
[----:B------:R-:W-:Y:S01]  /*4190*/  ISETP.GT.AND P0, PT, R161, 0x40, PT ;  /* 0x00000040a100780c */ /* 0x000fe20003f04270 */
[-C--:B------:R-:W-:Y:S02]  /*41a0*/  HMMA.16816.F32.BF16 R12, R144, R138.reuse, R12 ;  /* 0x0000008a900c723c */ /* 0x080fe4000004180c */
[----:B------:R-:W-:Y:S02]  /*41b0*/  MUFU.EX2 R158, R158 ;  /* 0x0000009e009e7308 */ /* 0x000fe40000000800 */
[----:B------:R-:W-:Y:S01]  /*41c0*/  FSEL R152, R229, -INF , P0 ;  /* 0xff800000e5987808 */ /* 0x000fe20000000000 */
[--C-:B------:R-:W-:Y:S01]  /*41d0*/  FFMA.FTZ R159, R148, c[0x0][0x29c], -R249.reuse ;  /* 0x0000a700949f7a23 */ /* 0x100fe200000108f9 */
[C---:B------:R-:W-:Y:S01]  /*41e0*/  ISETP.GT.AND P0, PT, R161.reuse, 0x41, PT ;  /* 0x00000041a100780c */ /* 0x040fe20003f04270 */
[----:B------:R-:W-:Y:S01]  /*41f0*/  LDSM.16.M88.4 R148, [R172+0xa080] ;  /* 0x00a08000ac94783b */ /* 0x000fe20000000200 */
[C---:B------:R-:W-:Y:S04]  /*4200*/  HMMA.16816.F32.BF16 R16, R132.reuse, R138, R16 ;  /* 0x0000008a8410723c */ /* 0x040fe80000041810 */
[--C-:B------:R-:W-:Y:S01]  /*4210*/  FFMA.FTZ R160, R152, c[0x0][0x29c], -R249.reuse ;  /* 0x0000a70098a07a23 */ /* 0x100fe200000108f9 */
[----:B------:R-:W-:Y:S01]  /*4220*/  MUFU.EX2 R159, R159 ;  /* 0x0000009f009f7308 */ /* 0x000fe20000000800 */
[----:B------:R-:W-:Y:S01]  /*4230*/  FSEL R162, R230, -INF , P0 ;  /* 0xff800000e6a27808 */ /* 0x000fe20000000000 */
[----:B------:R-:W3:Y:S01]  /*4240*/  LDSM.16.M88.4 R136, [R2+0x13080] ;  /* 0x013080000288783b */ /* 0x000ee20000000200 */
[----:B------:R-:W-:Y:S01]  /*4250*/  ISETP.GT.AND P0, PT, R161, 0x60, PT ;  /* 0x00000060a100780c */ /* 0x000fe20003f04270 */
[-C--:B--2---:R-:W-:Y:S06]  /*4260*/  HMMA.16816.F32.BF16 R20, R132, R140.reuse, R20 ;  /* 0x0000008c8414723c */ /* 0x084fec0000041814 */
[----:B------:R2:W5:Y:S01]  /*4270*/  LDSM.16.M88.4 R152, [R2+0x13880] ;  /* 0x013880000298783b */ /* 0x0005620000000200 */
[----:B------:R-:W-:Y:S01]  /*4280*/  MUFU.EX2 R160, R160 ;  /* 0x000000a000a07308 */ /* 0x000fe20000000800 */
[C---:B------:R-:W-:Y:S07]  /*4290*/  HMMA.16816.F32.BF16 R24, R144.reuse, R140, R24 ;  /* 0x0000008c9018723c */ /* 0x040fee0000041818 */
[----:B------:R-:W-:Y:S01]  /*42a0*/  FSEL R140, R243, -INF , P0 ;  /* 0xff800000f38c7808 */ /* 0x000fe20000000000 */
[-C--:B------:R-:W-:Y:S03]  /*42b0*/  HMMA.16816.F32.BF16 R28, R144, R142.reuse, R28 ;  /* 0x0000008e901c723c */ /* 0x080fe6000004181c */
[----:B------:R-:W-:Y:S01]  /*42c0*/  ISETP.GT.AND P0, PT, R161, 0x61, PT ;  /* 0x00000061a100780c */ /* 0x000fe20003f04270 */
[--C-:B------:R-:W-:Y:S03]  /*42d0*/  FFMA.FTZ R141, R162, c[0x0][0x29c], -R249.reuse ;  /* 0x0000a700a28d7a23 */ /* 0x100fe600000108f9 */
[----:B------:R-:W-:Y:S01]  /*42e0*/  IMNMX R144, R212, R163, PT ;  /* 0x000000a3d4907217 */ /* 0x000fe20003800200 */
[----:B------:R-:W-:Y:S01]  /*42f0*/  HMMA.16816.F32.BF16 R32, R132, R142, R32 ;  /* 0x0000008e8420723c */ /* 0x000fe20000041820 */
[----:B------:R-:W1:Y:S01]  /*4300*/  LDSM.16.M88.4 R132, [R172+0xb080] ;  /* 0x00b08000ac84783b */ /* 0x000e620000000200 */
[----:B------:R-:W1:Y:S02]  /*4310*/  MUFU.EX2 R141, R141 ;  /* 0x0000008d008d7308 */ /* 0x000e640000000800 */
[----:B------:R-:W-:Y:S01]  /*4320*/  ISETP.GT.AND P6, PT, R144, 0x21, PT ;  /* 0x000000219000780c */ /* 0x000fe20003fc4270 */
[--C-:B--2---:R-:W-:Y:S01]  /*4330*/  FFMA.FTZ R2, R140, c[0x0][0x29c], -R249.reuse ;  /* 0x0000a7008c027a23 */ /* 0x104fe200000108f9 */
[----:B------:R-:W-:Y:S02]  /*4340*/  FSEL R140, R244, -INF , P0 ;  /* 0xff800000f48c7808 */ /* 0x000fe40000000000 */
[C---:B------:R-:W-:Y:S02]  /*4350*/  ISETP.GT.AND P0, PT, R144.reuse, RZ, PT ;  /* 0x000000ff9000720c */ /* 0x040fe40003f04270 */
[----:B------:R-:W-:Y:S02]  /*4360*/  ISETP.GT.AND P5, PT, R144, 0x40, PT ;  /* 0x000000409000780c */ /* 0x000fe40003fa4270 */
[----:B------:R-:W-:Y:S01]  /*4370*/  FSEL R143, R213, -INF , P0 ;  /* 0xff800000d58f7808 */ /* 0x000fe20000000000 */
[----:B------:R-:W-:Y:S01]  /*4380*/  FFMA.FTZ R249, R140, c[0x0][0x29c], -R249 ;  /* 0x0000a7008cf97a23 */ /* 0x000fe200000108f9 */
[-C--:B---3--:R-:W-:Y:S01]  /*4390*/  HMMA.16816.F32.BF16 R4, R136, R148.reuse, R4 ;  /* 0x000000948804723c */ /* 0x088fe20000041804 */
[----:B------:R-:W2:Y:S04]  /*43a0*/  MUFU.EX2 R2, R2 ;  /* 0x0000000200027308 */ /* 0x000ea80000000800 */
[--C-:B------:R-:W-:Y:S01]  /*43b0*/  FFMA.FTZ R142, R143, c[0x0][0x29c], -R248.reuse ;  /* 0x0000a7008f8e7a23 */ /* 0x100fe200000108f8 */
[----:B------:R-:W-:Y:S02]  /*43c0*/  ISETP.GT.AND P0, PT, R144, 0x1, PT ;  /* 0x000000019000780c */ /* 0x000fe40003f04270 */
[C---:B-----5:R-:W-:Y:S03]  /*43d0*/  HMMA.16816.F32.BF16 R8, R152.reuse, R148, R8 ;  /* 0x000000949808723c */ /* 0x060fe60000041808 */
[----:B------:R3:W-:Y:S01]  /*43e0*/  MUFU.EX2 R140, R142 ;  /* 0x0000008e008c7308 */ /* 0x0007e20000000800 */
[----:B------:R-:W-:Y:S02]  /*43f0*/  FSEL R143, R214, -INF , P0 ;  /* 0xff800000d68f7808 */ /* 0x000fe40000000000 */
[C---:B------:R-:W-:Y:S02]  /*4400*/  ISETP.GT.AND P0, PT, R144.reuse, 0x20, PT ;  /* 0x000000209000780c */ /* 0x040fe40003f04270 */
[-C--:B------:R-:W-:Y:S04]  /*4410*/  HMMA.16816.F32.BF16 R12, R152, R150.reuse, R12 ;  /* 0x00000096980c723c */ /* 0x080fe8000004180c */
[----:B------:R-:W-:Y:S01]  /*4420*/  FSEL R145, R227, -INF , P0 ;  /* 0xff800000e3917808 */ /* 0x000fe20000000000 */
[----:B------:R-:W5:Y:S01]  /*4430*/  MUFU.EX2 R249, R249 ;  /* 0x000000f900f97308 */ /* 0x000f620000000800 */
[----:B------:R-:W-:Y:S01]  /*4440*/  ISETP.GT.AND P0, PT, R144, 0x41, PT ;  /* 0x000000419000780c */ /* 0x000fe20003f04270 */
[--C-:B------:R-:W-:Y:S01]  /*4450*/  FFMA.FTZ R146, R143, c[0x0][0x29c], -R248.reuse ;  /* 0x0000a7008f927a23 */ /* 0x100fe200000108f8 */
[C---:B------:R-:W-:Y:S04]  /*4460*/  HMMA.16816.F32.BF16 R16, R136.reuse, R150, R16 ;  /* 0x000000968810723c */ /* 0x040fe80000041810 */
[----:B------:R-:W-:Y:S02]  /*4470*/  FSEL R149, R228, -INF , P6 ;  /* 0xff800000e4957808 */ /* 0x000fe40003000000 */
[C---:B------:R-:W-:Y:S01]  /*4480*/  ISETP.GT.AND P6, PT, R144.reuse, 0x60, PT ;  /* 0x000000609000780c */ /* 0x040fe20003fc4270 */
[----:B------:R2:W-:Y:S01]  /*4490*/  MUFU.EX2 R143, R146 ;  /* 0x00000092008f7308 */ /* 0x0005e20000000800 */
[-C--:B-1----:R-:W-:Y:S04]  /*44a0*/  HMMA.16816.F32.BF16 R20, R136, R132.reuse, R20 ;  /* 0x000000848814723c */ /* 0x082fe80000041814 */
[--C-:B---3--:R-:W-:Y:S01]  /*44b0*/  FFMA.FTZ R142, R145, c[0x0][0x29c], -R248.reuse ;  /* 0x0000a700918e7a23 */ /* 0x108fe200000108f8 */
[C---:B------:R-:W-:Y:S01]  /*44c0*/  FSEL R145, R231.reuse, -INF , P5 ;  /* 0xff800000e7917808 */ /* 0x040fe20002800000 */
[----:B------:R-:W-:Y:S01]  /*44d0*/  FFMA.FTZ R231, -R231, R231, 1 ;  /* 0x3f800000e7e77423 */ /* 0x000fe200000101e7 */
[----:B------:R-:W-:Y:S01]  /*44e0*/  ISETP.GT.AND P5, PT, R144, 0x61, PT ;  /* 0x000000619000780c */ /* 0x000fe20003fa4270 */
[C---:B------:R-:W-:Y:S01]  /*44f0*/  HMMA.16816.F32.BF16 R24, R152.reuse, R132, R24 ;  /* 0x000000849818723c */ /* 0x040fe20000041818 */
[----:B------:R-:W1:Y:S01]  /*4500*/  LDS R144, [R240+0x18280] ;  /* 0x01828000f0907984 */ /* 0x000e620000000800 */
[----:B------:R-:W-:Y:S02]  /*4510*/  MUFU.EX2 R142, R142 ;  /* 0x0000008e008e7308 */ /* 0x000fe40000000800 */
[----:B------:R-:W-:Y:S01]  /*4520*/  IADD3 R147, R157, 0x20, RZ ;  /* 0x000000209d937810 */ /* 0x000fe20007ffe0ff */
[--C-:B------:R-:W-:Y:S01]  /*4530*/  FFMA.FTZ R145, R145, c[0x0][0x29c], -R248.reuse ;  /* 0x0000a70091917a23 */ /* 0x100fe200000108f8 */
[----:B------:R-:W-:Y:S02]  /*4540*/  FSEL R165, R246, -INF , P6 ;  /* 0xff800000f6a57808 */ /* 0x000fe40003000000 */
[-C--:B------:R-:W-:Y:S04]  /*4550*/  HMMA.16816.F32.BF16 R28, R152, R134.reuse, R28 ;  /* 0x00000086981c723c */ /* 0x080fe8000004181c */
[----:B------:R-:W-:Y:S01]  /*4560*/  IMNMX R151, R212, R147, PT ;  /* 0x00000093d4977217 */ /* 0x000fe20003800200 */
[--C-:B------:R-:W-:Y:S01]  /*4570*/  FFMA.FTZ R147, R149, c[0x0][0x29c], -R248.reuse ;  /* 0x0000a70095937a23 */ /* 0x100fe200000108f8 */
[----:B------:R-:W-:Y:S01]  /*4580*/  FSEL R157, R232, -INF , P0 ;  /* 0xff800000e89d7808 */ /* 0x000fe20000000000 */
[----:B------:R-:W-:Y:S01]  /*4590*/  MUFU.EX2 R145, R145 ;  /* 0x0000009100917308 */ /* 0x000fe20000000800 */
[----:B------:R-:W-:Y:S01]  /*45a0*/  HMMA.16816.F32.BF16 R32, R136, R134, R32 ;  /* 0x000000868820723c */ /* 0x000fe20000041820 */
[----:B------:R-:W3:Y:S03]  /*45b0*/  LDS R138, [R240+0x182a0] ;  /* 0x0182a000f08a7984 */ /* 0x000ee60000000800 */
[----:B------:R-:W-:Y:S01]  /*45c0*/  ISETP.GT.AND P6, PT, R151, 0x1, PT ;  /* 0x000000019700780c */ /* 0x000fe20003fc4270 */
[--C-:B------:R-:W-:Y:S01]  /*45d0*/  FFMA.FTZ R157, R157, c[0x0][0x29c], -R248.reuse ;  /* 0x0000a7009d9d7a23 */ /* 0x100fe200000108f8 */
[----:B------:R-:W-:Y:S01]  /*45e0*/  ISETP.GT.AND P0, PT, R151, RZ, PT ;  /* 0x000000ff9700720c */ /* 0x000fe20003f04270 */
[--C-:B------:R-:W-:Y:S01]  /*45f0*/  FFMA.FTZ R165, R165, c[0x0][0x29c], -R248.reuse ;  /* 0x0000a700a5a57a23 */ /* 0x100fe200000108f8 */
[----:B------:R-:W-:Y:S01]  /*4600*/  FSEL R150, R218, -INF , P6 ;  /* 0xff800000da967808 */ /* 0x000fe20003000000 */
[----:B------:R-:W3:Y:S01]  /*4610*/  MUFU.EX2 R164, R157 ;  /* 0x0000009d00a47308 */ /* 0x000ee20000000800 */
[----:B------:R-:W-:Y:S02]  /*4620*/  ISETP.GT.AND P6, PT, R151, 0x40, PT ;  /* 0x000000409700780c */ /* 0x000fe40003fc4270 */
[----:B------:R-:W-:Y:S01]  /*4630*/  FSEL R149, R247, -INF , P5 ;  /* 0xff800000f7957808 */ /* 0x000fe20002800000 */
[--C-:B------:R-:W-:Y:S01]  /*4640*/  FFMA.FTZ R150, R150, c[0x0][0x29c], -R245.reuse ;  /* 0x0000a70096967a23 */ /* 0x100fe200000108f5 */
[----:B------:R-:W-:Y:S01]  /*4650*/  ISETP.GT.AND P5, PT, R151, 0x20, PT ;  /* 0x000000209700780c */ /* 0x000fe20003fa4270 */
[----:B------:R-:W-:Y:S01]  /*4660*/  FFMA.FTZ R232, -R232, R232, 1 ;  /* 0x3f800000e8e87423 */ /* 0x000fe200000101e8 */
[----:B------:R-:W-:Y:S01]  /*4670*/  FSEL R162, R215, -INF , P0 ;  /* 0xff800000d7a27808 */ /* 0x000fe20000000000 */
[----:B------:R-:W-:Y:S01]  /*4680*/  FFMA.FTZ R248, R149, c[0x0][0x29c], -R248 ;  /* 0x0000a70095f87a23 */ /* 0x000fe200000108f8 */
[----:B------:R-:W-:Y:S01]  /*4690*/  ISETP.GT.AND P0, PT, R151, 0x21, PT ;  /* 0x000000219700780c */ /* 0x000fe20003f04270 */
[----:B------:R3:W-:Y:S01]  /*46a0*/  MUFU.EX2 R169, R150 ;  /* 0x0000009600a97308 */ /* 0x0007e20000000800 */
[----:B------:R-:W-:Y:S01]  /*46b0*/  FSEL R148, R221, -INF , P5 ;  /* 0xff800000dd947808 */ /* 0x000fe20002800000 */
[--C-:B------:R-:W-:Y:S01]  /*46c0*/  FFMA.FTZ R152, R162, c[0x0][0x29c], -R245.reuse ;  /* 0x0000a700a2987a23 */ /* 0x100fe200000108f5 */
[----:B--2---:R-:W-:Y:S02]  /*46d0*/  FSEL R146, R222, -INF , P0 ;  /* 0xff800000de927808 */ /* 0x004fe40000000000 */
[C---:B------:R-:W-:Y:S01]  /*46e0*/  ISETP.GT.AND P5, PT, R151.reuse, 0x41, PT ;  /* 0x000000419700780c */ /* 0x040fe20003fa4270 */
[--C-:B-1----:R-:W-:Y:S01]  /*46f0*/  FADD.FTZ R154, R4, -R144.reuse ;  /* 0x80000090049a7221 */ /* 0x102fe20000010000 */
[----:B------:R-:W-:Y:S01]  /*4700*/  ISETP.GT.AND P0, PT, R151, 0x60, PT ;  /* 0x000000609700780c */ /* 0x000fe20003f04270 */
[--C-:B------:R-:W-:Y:S01]  /*4710*/  FADD.FTZ R155, R5, -R144.reuse ;  /* 0x80000090059b7221 */ /* 0x100fe20000010000 */
[----:B------:R-:W-:Y:S01]  /*4720*/  FSEL R250, R234, -INF , P5 ;  /* 0xff800000eafa7808 */ /* 0x000fe20002800000 */
[----:B----4-:R-:W-:Y:S01]  /*4730*/  FMUL.FTZ R153, R3, R154 ;  /* 0x0000009a03997220 */ /* 0x010fe20000410000 */
[----:B------:R-:W-:Y:S01]  /*4740*/  FSEL R166, R233, -INF , P6 ;  /* 0xff800000e9a67808 */ /* 0x000fe20003000000 */
[----:B------:R-:W-:Y:S01]  /*4750*/  FMUL.FTZ R154, R156, R155 ;  /* 0x0000009b9c9a7220 */ /* 0x000fe20000410000 */
[----:B------:R-:W-:Y:S01]  /*4760*/  ISETP.GT.AND P6, PT, R151, 0x61, PT ;  /* 0x000000619700780c */ /* 0x000fe20003fc4270 */
[----:B------:R-:W-:Y:S01]  /*4770*/  FMUL.FTZ R153, R153, R216 ;  /* 0x000000d899997220 */ /* 0x000fe20000410000 */
[----:B------:R-:W-:Y:S01]  /*4780*/  ISETP.GT.AND P5, PT, R167, RZ, PT ;  /* 0x000000ffa700720c */ /* 0x000fe20003fa4270 */
[----:B------:R-:W-:Y:S01]  /*4790*/  FMUL.FTZ R154, R154, R217 ;  /* 0x000000d99a9a7220 */ /* 0x000fe20000410000 */
[----:B------:R-:W-:Y:S01]  /*47a0*/  FSEL R170, R237, -INF , P0 ;  /* 0xff800000edaa7808 */ /* 0x000fe20000000000 */
[----:B------:R-:W1:Y:S01]  /*47b0*/  MUFU.EX2 R147, R147 ;  /* 0x0000009300937308 */ /* 0x000e620000000800 */
[----:B------:R-:W-:Y:S01]  /*47c0*/  ISETP.GT.AND P0, PT, R167, 0x1, PT ;  /* 0x00000001a700780c */ /* 0x000fe20003f04270 */
[--C-:B------:R-:W-:Y:S01]  /*47d0*/  FFMA.FTZ R148, R148, c[0x0][0x29c], -R245.reuse ;  /* 0x0000a70094947a23 */ /* 0x100fe200000108f5 */
[----:B------:R-:W-:Y:S01]  /*47e0*/  FSEL R168, R238, -INF , P6 ;  /* 0xff800000eea87808 */ /* 0x000fe20003000000 */
[--C-:B------:R-:W-:Y:S01]  /*47f0*/  FFMA.FTZ R146, R146, c[0x0][0x29c], -R245.reuse ;  /* 0x0000a70092927a23 */ /* 0x100fe200000108f5 */
[----:B------:R-:W-:Y:S01]  /*4800*/  FSEL R161, R220, -INF , P0 ;  /* 0xff800000dca17808 */ /* 0x000fe20000000000 */
[----:B---3--:R-:W-:Y:S01]  /*4810*/  FADD.FTZ R150, R21, -R144 ;  /* 0x8000009015967221 */ /* 0x008fe20000010000 */
[----:B------:R-:W-:Y:S01]  /*4820*/  ISETP.GT.AND P6, PT, R167, 0x20, PT ;  /* 0x00000020a700780c */ /* 0x000fe20003fc4270 */
[----:B------:R-:W-:Y:S01]  /*4830*/  FFMA.FTZ R21, -R226, R226, 1 ;  /* 0x3f800000e2157423 */ /* 0x000fe200000101e2 */
[----:B------:R-:W-:Y:S01]  /*4840*/  FSEL R163, R219, -INF , P5 ;  /* 0xff800000dba37808 */ /* 0x000fe20002800000 */
[----:B------:R-:W-:Y:S01]  /*4850*/  FMUL.FTZ R150, R141, R150 ;  /* 0x000000968d967220 */ /* 0x000fe20000410000 */
[----:B------:R-:W-:Y:S01]  /*4860*/  ISETP.GT.AND P5, PT, R167, 0x21, PT ;  /* 0x00000021a700780c */ /* 0x000fe20003fa4270 */
[--C-:B------:R-:W-:Y:S01]  /*4870*/  FFMA.FTZ R161, R161, c[0x0][0x29c], -R242.reuse ;  /* 0x0000a700a1a17a23 */ /* 0x100fe200000108f2 */
[----:B------:R-:W-:Y:S01]  /*4880*/  ISETP.GT.AND P0, PT, R167, 0x40, PT ;  /* 0x00000040a700780c */ /* 0x000fe20003f04270 */
[----:B------:R-:W-:Y:S01]  /*4890*/  FFMA.FTZ R163, R163, c[0x0][0x29c], -R242 ;  /* 0x0000a700a3a37a23 */ /* 0x000fe200000108f2 */
[----:B------:R-:W-:Y:S01]  /*48a0*/  FSEL R151, R224, -INF , P5 ;  /* 0xff800000e0977808 */ /* 0x000fe20002800000 */
[----:B------:R-:W2:Y:S01]  /*48b0*/  MUFU.EX2 R248, R248 ;  /* 0x000000f800f87308 */ /* 0x000ea20000000800 */
[----:B------:R-:W-:Y:S01]  /*48c0*/  FSEL R157, R223, -INF , P6 ;  /* 0xff800000df9d7808 */ /* 0x000fe20003000000 */
[----:B------:R-:W-:Y:S01]  /*48d0*/  FADD.FTZ R171, R6, -R138 ;  /* 0x8000008a06ab7221 */ /* 0x000fe20000010000 */
[----:B------:R-:W-:Y:S01]  /*48e0*/  FSEL R149, R235, -INF , P0 ;  /* 0xff800000eb957808 */ /* 0x000fe20000000000 */
[--C-:B------:R-:W-:Y:S01]  /*48f0*/  FFMA.FTZ R151, R151, c[0x0][0x29c], -R242.reuse ;  /* 0x0000a70097977a23 */ /* 0x100fe200000108f2 */
[----:B------:R-:W-:Y:S01]  /*4900*/  ISETP.GT.AND P6, PT, R167, 0x41, PT ;  /* 0x00000041a700780c */ /* 0x000fe20003fc4270 */
[--C-:B------:R-:W-:Y:S01]  /*4910*/  FFMA.FTZ R157, R157, c[0x0][0x29c], -R242.reuse ;  /* 0x0000a7009d9d7a23 */ /* 0x100fe200000108f2 */
[----:B------:R-:W-:Y:S01]  /*4920*/  ISETP.GT.AND P5, PT, R167, 0x60, PT ;  /* 0x00000060a700780c */ /* 0x000fe20003fa4270 */
[----:B------:R-:W-:Y:S01]  /*4930*/  FFMA.FTZ R149, R149, c[0x0][0x29c], -R242 ;  /* 0x0000a70095957a23 */ /* 0x000fe200000108f2 */
[----:B------:R-:W-:Y:S01]  /*4940*/  ISETP.GT.AND P0, PT, R167, 0x61, PT ;  /* 0x00000061a700780c */ /* 0x000fe20003f04270 */
[----:B------:R-:W3:Y:S01]  /*4950*/  MUFU.EX2 R165, R165 ;  /* 0x000000a500a57308 */ /* 0x000ee20000000800 */
[----:B------:R-:W-:Y:S01]  /*4960*/  F2FP.BF16.PACK_AB R154, R154, R153 ;  /* 0x000000999a9a723e */ /* 0x000fe200000010ff */
[----:B------:R-:W-:Y:S01]  /*4970*/  FADD.FTZ R153, R20, -R144 ;  /* 0x8000009014997221 */ /* 0x000fe20000010000 */
[----:B------:R-:W-:Y:S01]  /*4980*/  FSEL R167, R236, -INF , P6 ;  /* 0xff800000eca77808 */ /* 0x000fe20003000000 */
[----:B------:R-:W-:Y:S01]  /*4990*/  FFMA.FTZ R20, -R225, R225, 1 ;  /* 0x3f800000e1147423 */ /* 0x000fe200000101e1 */
[----:B------:R-:W-:Y:S01]  /*49a0*/  FSEL R155, R239, -INF , P5 ;  /* 0xff800000ef9b7808 */ /* 0x000fe20002800000 */
[----:B------:R-:W-:Y:S01]  /*49b0*/  FMUL.FTZ R153, R160, R153 ;  /* 0x00000099a0997220 */ /* 0x000fe20000410000 */
[----:B------:R-:W-:Y:S01]  /*49c0*/  FSEL R139, R241, -INF , P0 ;  /* 0xff800000f18b7808 */ /* 0x000fe20000000000 */
[----:B------:R-:W-:Y:S01]  /*49d0*/  FFMA.FTZ R167, R167, c[0x0][0x29c], -R242 ;  /* 0x0000a700a7a77a23 */ /* 0x000fe200000108f2 */
[----:B------:R-:W-:Y:S01]  /*49e0*/  F2FP.BF16.PACK_AB R160, R141, R160 ;  /* 0x000000a08da0723e */ /* 0x000fe200000010ff */
[----:B------:R-:W-:Y:S01]  /*49f0*/  FADD.FTZ R141, R32, -R144 ;  /* 0x80000090208d7221 */ /* 0x000fe20000010000 */
[----:B------:R-:W-:Y:S01]  /*4a00*/  F2FP.BF16.PACK_AB R156, R156, R3 ;  /* 0x000000039c9c723e */ /* 0x000fe200000010ff */
[--C-:B------:R-:W-:Y:S01]  /*4a10*/  FFMA.FTZ R155, R155, c[0x0][0x29c], -R242.reuse ;  /* 0x0000a7009b9b7a23 */ /* 0x100fe200000108f2 */
[----:B------:R-:W-:Y:S01]  /*4a20*/  F2FP.BF16.PACK_AB R3, R159, R158 ;  /* 0x0000009e9f03723e */ /* 0x000fe200000010ff */
[----:B------:R-:W-:Y:S01]  /*4a30*/  FMUL.FTZ R141, R2, R141 ;  /* 0x0000008d028d7220 */ /* 0x000fe20000410000 */
[----:B------:R-:W-:Y:S01]  /*4a40*/  MUFU.EX2 R148, R148 ;  /* 0x0000009400947308 */ /* 0x000fe20000000800 */
[----:B------:R-:W-:Y:S01]  /*4a50*/  FFMA.FTZ R242, R139, c[0x0][0x29c], -R242 ;  /* 0x0000a7008bf27a23 */ /* 0x000fe200000108f2 */
[----:B------:R-:W-:Y:S01]  /*4a60*/  PLOP3.LUT P0, PT, PT, PT, UP0, 0x80, 0x0 ;  /* 0x000000000000781c */ /* 0x000fe20003f0f008 */
[--C-:B------:R-:W-:Y:S02]  /*4a70*/  FADD.FTZ R139, R16, -R144.reuse ;  /* 0x80000090108b7221 */ /* 0x100fe40000010000 */
[--C-:B------:R-:W-:Y:S02]  /*4a80*/  FADD.FTZ R16, R17, -R144.reuse ;  /* 0x8000009011107221 */ /* 0x100fe40000010000 */
[----:B------:R-:W-:Y:S01]  /*4a90*/  FADD.FTZ R144, R33, -R144 ;  /* 0x8000009021907221 */ /* 0x000fe20000010000 */
[----:B-----5:R-:W-:Y:S01]  /*4aa0*/  F2FP.BF16.PACK_AB R33, R249, R2 ;  /* 0x00000002f921723e */ /* 0x020fe200000010ff */
[----:B------:R-:W-:Y:S01]  /*4ab0*/  FFMA.FTZ R2, -R243, R243, 1 ;  /* 0x3f800000f3027423 */ /* 0x000fe200000101f3 */
[----:B------:R-:W4:Y:S01]  /*4ac0*/  MUFU.EX2 R17, R146 ;  /* 0x0000009200117308 */ /* 0x000f220000000800 */
[----:B------:R-:W-:Y:S02]  /*4ad0*/  FMUL.FTZ R139, R158, R139 ;  /* 0x0000008b9e8b7220 */ /* 0x000fe40000410000 */
[----:B------:R-:W-:Y:S02]  /*4ae0*/  FMUL.FTZ R2, R141, R2 ;  /* 0x000000028d027220 */ /* 0x000fe40000410000 */
[----:B------:R-:W5:Y:S01]  /*4af0*/  LDS R141, [R240+0x18300] ;  /* 0x01830000f08d7984 */ /* 0x000f620000000800 */
[----:B------:R-:W-:Y:S02]  /*4b00*/  FMUL.FTZ R16, R159, R16 ;  /* 0x000000109f107220 */ /* 0x000fe40000410000 */
[----:B------:R-:W-:Y:S01]  /*4b10*/  FMUL.FTZ R20, R139, R20 ;  /* 0x000000148b147220 */ /* 0x000fe20000410000 */
[----:B------:R-:W1:Y:S01]  /*4b20*/  LDS R240, [R240+0x18320] ;  /* 0x01832000f0f07984 */ /* 0x000e620000000800 */
[----:B------:R-:W-:Y:S01]  /*4b30*/  FMUL.FTZ R21, R16, R21 ;  /* 0x0000001510157220 */ /* 0x000fe20000410000 */
[----:B------:R-:W1:Y:S01]  /*4b40*/  MUFU.EX2 R152, R152 ;  /* 0x0000009800987308 */ /* 0x000e620000000800 */
[----:B------:R-:W-:Y:S01]  /*4b50*/  FFMA.FTZ R139, -R230, R230, 1 ;  /* 0x3f800000e68b7423 */ /* 0x000fe200000101e6 */
[----:B------:R-:W-:Y:S01]  /*4b60*/  STS [R205+0x18480], R156 ;  /* 0x0184809ccd007388 */ /* 0x000fe20000000800 */
[--C-:B------:R-:W-:Y:S01]  /*4b70*/  FADD.FTZ R32, R7, -R138.reuse ;  /* 0x8000008a07207221 */ /* 0x100fe20000010000 */
[----:B------:R-:W-:Y:S01]  /*4b80*/  F2FP.BF16.PACK_AB R21, R21, R20 ;  /* 0x000000141515723e */ /* 0x000fe200000010ff */
[----:B------:R-:W-:Y:S01]  /*4b90*/  FFMA.FTZ R16, -R229, R229, 1 ;  /* 0x3f800000e5107423 */ /* 0x000fe200000101e5 */
[----:B------:R-:W-:Y:S01]  /*4ba0*/  F2FP.BF16.PACK_AB R20, R164, R145 ;  /* 0x00000091a414723e */ /* 0x000fe200000010ff */
[----:B------:R-:W-:Y:S02]  /*4bb0*/  FMUL.FTZ R144, R249, R144 ;  /* 0x00000090f9907220 */ /* 0x000fe40000410000 */
[----:B------:R-:W-:Y:S01]  /*4bc0*/  FFMA.FTZ R159, -R244, R244, 1 ;  /* 0x3f800000f49f7423 */ /* 0x000fe200000101f4 */
[----:B------:R-:W-:Y:S01]  /*4bd0*/  MUFU.EX2 R163, R163 ;  /* 0x000000a300a37308 */ /* 0x000fe20000000800 */
[----:B------:R-:W-:Y:S02]  /*4be0*/  FMUL.FTZ R139, R150, R139 ;  /* 0x0000008b968b7220 */ /* 0x000fe40000410000 */
[----:B------:R-:W-:Y:S02]  /*4bf0*/  FMUL.FTZ R16, R153, R16 ;  /* 0x0000001099107220 */ /* 0x000fe40000410000 */
[----:B------:R-:W-:Y:S02]  /*4c00*/  FMUL.FTZ R159, R144, R159 ;  /* 0x0000009f909f7220 */ /* 0x000fe40000410000 */
[----:B------:R-:W-:Y:S01]  /*4c10*/  FMUL.FTZ R171, R140, R171 ;  /* 0x000000ab8cab7220 */ /* 0x000fe20000410000 */
[----:B------:R-:W-:Y:S01]  /*4c20*/  F2FP.BF16.PACK_AB R140, R143, R140 ;  /* 0x0000008c8f8c723e */ /* 0x000fe200000010ff */
[--C-:B------:R-:W-:Y:S01]  /*4c30*/  FFMA.FTZ R166, R166, c[0x0][0x29c], -R245.reuse ;  /* 0x0000a700a6a67a23 */ /* 0x100fe200000108f5 */
[----:B------:R-:W-:Y:S01]  /*4c40*/  F2FP.BF16.PACK_AB R16, R139, R16 ;  /* 0x000000108b10723e */ /* 0x000fe200000010ff */
[----:B------:R-:W-:Y:S01]  /*4c50*/  FMUL.FTZ R32, R143, R32 ;  /* 0x000000208f207220 */ /* 0x000fe20000410000 */
[----:B------:R-:W-:Y:S01]  /*4c60*/  F2FP.BF16.PACK_AB R159, R159, R2 ;  /* 0x000000029f9f723e */ /* 0x000fe200000010ff */
[----:B------:R-:W-:Y:S01]  /*4c70*/  FFMA.FTZ R144, -R213, R213, 1 ;  /* 0x3f800000d5907423 */ /* 0x000fe200000101d5 */
[----:B------:R-:W-:Y:S01]  /*4c80*/  MUFU.EX2 R157, R157 ;  /* 0x0000009d009d7308 */ /* 0x000fe20000000800 */
[----:B------:R-:W-:Y:S01]  /*4c90*/  FFMA.FTZ R143, -R214, R214, 1 ;  /* 0x3f800000d68f7423 */ /* 0x000fe200000101d6 */
[----:B------:R-:W-:Y:S01]  /*4ca0*/  STS [R205+0x18880], R140 ;  /* 0x0188808ccd007388 */ /* 0x000fe20000000800 */
[----:B------:R-:W-:Y:S02]  /*4cb0*/  FFMA.FTZ R250, R250, c[0x0][0x29c], -R245 ;  /* 0x0000a700fafa7a23 */ /* 0x000fe400000108f5 */
[----:B------:R-:W-:Y:S01]  /*4cc0*/  FMUL.FTZ R144, R171, R144 ;  /* 0x00000090ab907220 */ /* 0x000fe20000410000 */
[----:B------:R2:W-:Y:S01]  /*4cd0*/  STS [R208], R3 ;  /* 0x00000003d0007388 */ /* 0x0005e20000000800 */
[----:B------:R-:W-:Y:S02]  /*4ce0*/  FMUL.FTZ R143, R32, R143 ;  /* 0x0000008f208f7220 */ /* 0x000fe40000410000 */
[--C-:B------:R-:W-:Y:S01]  /*4cf0*/  FADD.FTZ R139, R18, -R138.reuse ;  /* 0x8000008a128b7221 */ /* 0x100fe20000010000 */
[----:B------:R-:W2:Y:S01]  /*4d00*/  MUFU.EX2 R153, R250 ;  /* 0x000000fa00997308 */ /* 0x000ea20000000800 */
[--C-:B------:R-:W-:Y:S01]  /*4d10*/  FADD.FTZ R2, R19, -R138.reuse ;  /* 0x8000008a13027221 */ /* 0x100fe20000010000 */
[----:B------:R-:W-:Y:S01]  /*4d20*/  F2FP.BF16.PACK_AB R144, R143, R144 ;  /* 0x000000908f90723e */ /* 0x000fe200000010ff */
[----:B------:R-:W-:Y:S01]  /*4d30*/  FMUL.FTZ R139, R142, R139 ;  /* 0x0000008b8e8b7220 */ /* 0x000fe20000410000 */
[C---:B-1----:R-:W-:Y:S01]  /*4d40*/  F2FP.BF16.PACK_AB R19, R147.reuse, R142 ;  /* 0x0000008e9313723e */ /* 0x042fe200000010ff */
[----:B------:R-:W-:Y:S02]  /*4d50*/  FMUL.FTZ R2, R147, R2 ;  /* 0x0000000293027220 */ /* 0x000fe40000410000 */
[--C-:B------:R-:W-:Y:S02]  /*4d60*/  FADD.FTZ R22, R22, -R138.reuse ;  /* 0x8000008a16167221 */ /* 0x100fe40000010000 */
[--C-:B------:R-:W-:Y:S01]  /*4d70*/  FADD.FTZ R23, R23, -R138.reuse ;  /* 0x8000008a17177221 */ /* 0x100fe20000010000 */
[----:B------:R-:W-:Y:S01]  /*4d80*/  MUFU.EX2 R166, R166 ;  /* 0x000000a600a67308 */ /* 0x000fe20000000800 */
[--C-:B------:R-:W-:Y:S01]  /*4d90*/  FADD.FTZ R35, R35, -R138.reuse ;  /* 0x8000008a23237221 */ /* 0x100fe20000010000 */
[----:B------:R-:W-:Y:S01]  /*4da0*/  STS [R208+0x400], R19 ;  /* 0x00040013d0007388 */ /* 0x000fe20000000800 */
[----:B------:R-:W-:Y:S02]  /*4db0*/  FFMA.FTZ R18, -R227, R227, 1 ;  /* 0x3f800000e3127423 */ /* 0x000fe400000101e3 */
[----:B------:R-:W-:Y:S02]  /*4dc0*/  FFMA.FTZ R143, -R228, R228, 1 ;  /* 0x3f800000e48f7423 */ /* 0x000fe400000101e4 */
[----:B------:R-:W-:Y:S02]  /*4dd0*/  FADD.FTZ R34, R34, -R138 ;  /* 0x8000008a22227221 */ /* 0x000fe40000010000 */
[----:B------:R-:W-:Y:S01]  /*4de0*/  FMUL.FTZ R22, R145, R22 ;  /* 0x0000001691167220 */ /* 0x000fe20000410000 */
[----:B------:R-:W-:Y:S01]  /*4df0*/  MUFU.EX2 R149, R149 ;  /* 0x0000009500957308 */ /* 0x000fe20000000800 */
[----:B------:R-:W-:Y:S02]  /*4e00*/  FMUL.FTZ R18, R139, R18 ;  /* 0x000000128b127220 */ /* 0x000fe40000410000 */
[----:B------:R-:W-:Y:S02]  /*4e10*/  FMUL.FTZ R143, R2, R143 ;  /* 0x0000008f028f7220 */ /* 0x000fe40000410000 */
[----:B------:R-:W-:Y:S02]  /*4e20*/  FFMA.FTZ R32, -R247, R247, 1 ;  /* 0x3f800000f7207423 */ /* 0x000fe400000101f7 */
[----:B------:R-:W-:Y:S01]  /*4e30*/  FMUL.FTZ R23, R164, R23 ;  /* 0x00000017a4177220 */ /* 0x000fe20000410000 */
[----:B------:R-:W-:Y:S01]  /*4e40*/  F2FP.BF16.PACK_AB R143, R143, R18 ;  /* 0x000000128f8f723e */ /* 0x000fe200000010ff */
[C---:B--2---:R-:W-:Y:S01]  /*4e50*/  FMUL.FTZ R35, R248.reuse, R35 ;  /* 0x00000023f8237220 */ /* 0x044fe20000410000 */
[----:B------:R-:W-:Y:S01]  /*4e60*/  MUFU.EX2 R2, R161 ;  /* 0x000000a100027308 */ /* 0x000fe20000000800 */
[----:B---3--:R-:W-:Y:S01]  /*4e70*/  FMUL.FTZ R34, R165, R34 ;  /* 0x00000022a5227220 */ /* 0x008fe20000410000 */
[----:B------:R-:W-:Y:S01]  /*4e80*/  F2FP.BF16.PACK_AB R165, R248, R165 ;  /* 0x000000a5f8a5723e */ /* 0x000fe200000010ff */
[----:B------:R-:W-:Y:S02]  /*4e90*/  FFMA.FTZ R139, -R246, R246, 1 ;  /* 0x3f800000f68b7423 */ /* 0x000fe400000101f6 */
[----:B------:R-:W-:Y:S02]  /*4ea0*/  FMUL.FTZ R22, R22, R231 ;  /* 0x000000e716167220 */ /* 0x000fe40000410000 */
[----:B------:R-:W-:Y:S02]  /*4eb0*/  FMUL.FTZ R23, R23, R232 ;  /* 0x000000e817177220 */ /* 0x000fe40000410000 */
[----:B------:R-:W-:Y:S01]  /*4ec0*/  FMUL.FTZ R35, R35, R32 ;  /* 0x0000002023237220 */ /* 0x000fe20000410000 */
[----:B------:R-:W-:Y:S01]  /*4ed0*/  MUFU.EX2 R155, R155 ;  /* 0x0000009b009b7308 */ /* 0x000fe20000000800 */
[----:B------:R-:W-:Y:S01]  /*4ee0*/  FMUL.FTZ R34, R34, R139 ;  /* 0x0000008b22227220 */ /* 0x000fe20000410000 */
[----:B------:R-:W-:Y:S01]  /*4ef0*/  F2FP.BF16.PACK_AB R22, R23, R22 ;  /* 0x000000161716723e */ /* 0x000fe200000010ff */
[--C-:B-----5:R-:W-:Y:S01]  /*4f00*/  FADD.FTZ R18, R13, -R141.reuse ;  /* 0x8000008d0d127221 */ /* 0x120fe20000010000 */
[----:B----4-:R-:W-:Y:S01]  /*4f10*/  F2FP.BF16.PACK_AB R13, R17, R148 ;  /* 0x00000094110d723e */ /* 0x010fe200000010ff */
[--C-:B------:R-:W-:Y:S01]  /*4f20*/  FADD.FTZ R139, R8, -R141.reuse ;  /* 0x8000008d088b7221 */ /* 0x100fe20000010000 */
[----:B------:R-:W-:Y:S01]  /*4f30*/  F2FP.BF16.PACK_AB R35, R35, R34 ;  /* 0x000000222323723e */ /* 0x000fe200000010ff */
[--C-:B------:R-:W-:Y:S02]  /*4f40*/  FADD.FTZ R8, R9, -R141.reuse ;  /* 0x8000008d09087221 */ /* 0x100fe40000010000 */
[--C-:B------:R-:W-:Y:S01]  /*4f50*/  FADD.FTZ R9, R12, -R141.reuse ;  /* 0x8000008d0c097221 */ /* 0x100fe20000010000 */
[----:B------:R-:W-:Y:S01]  /*4f60*/  MUFU.EX2 R32, R151 ;  /* 0x0000009700207308 */ /* 0x000fe20000000800 */
[----:B------:R-:W-:Y:S02]  /*4f70*/  FMUL.FTZ R8, R169, R8 ;  /* 0x00000008a9087220 */ /* 0x000fe40000410000 */
[----:B------:R-:W-:Y:S02]  /*4f80*/  FMUL.FTZ R18, R17, R18 ;  /* 0x0000001211127220 */ /* 0x000fe40000410000 */
[----:B------:R-:W-:Y:S02]  /*4f90*/  FFMA.FTZ R17, -R218, R218, 1 ;  /* 0x3f800000da117423 */ /* 0x000fe400000101da */
[----:B------:R-:W-:Y:S02]  /*4fa0*/  FFMA.FTZ R23, -R222, R222, 1 ;  /* 0x3f800000de177423 */ /* 0x000fe400000101de */
[----:B------:R-:W-:Y:S01]  /*4fb0*/  FMUL.FTZ R9, R148, R9 ;  /* 0x0000000994097220 */ /* 0x000fe20000410000 */
[----:B------:R-:W1:Y:S01]  /*4fc0*/  MUFU.EX2 R242, R242 ;  /* 0x000000f200f27308 */ /* 0x000e620000000800 */
[----:B------:R-:W-:Y:S01]  /*4fd0*/  FMUL.FTZ R139, R152, R139 ;  /* 0x0000008b988b7220 */ /* 0x000fe20000410000 */
[----:B------:R-:W-:Y:S01]  /*4fe0*/  F2FP.BF16.PACK_AB R152, R169, R152 ;  /* 0x00000098a998723e */ /* 0x000fe200000010ff */
[----:B------:R-:W-:Y:S02]  /*4ff0*/  FMUL.FTZ R17, R8, R17 ;  /* 0x0000001108117220 */ /* 0x000fe40000410000 */
[----:B------:R-:W-:Y:S02]  /*5000*/  FMUL.FTZ R18, R18, R23 ;  /* 0x0000001712127220 */ /* 0x000fe40000410000 */
[--C-:B------:R-:W-:Y:S01]  /*5010*/  FADD.FTZ R8, R25, -R141.reuse ;  /* 0x8000008d19087221 */ /* 0x100fe20000010000 */
[----:B------:R-:W-:Y:S01]  /*5020*/  STS [R205+0x19480], R152 ;  /* 0x01948098cd007388 */ /* 0x000fe20000000800 */
[----:B------:R-:W-:Y:S02]  /*5030*/  FFMA.FTZ R12, -R215, R215, 1 ;  /* 0x3f800000d70c7423 */ /* 0x000fe400000101d7 */
[----:B------:R-:W-:Y:S02]  /*5040*/  FFMA.FTZ R34, -R221, R221, 1 ;  /* 0x3f800000dd227423 */ /* 0x000fe400000101dd */
[--C-:B------:R-:W-:Y:S02]  /*5050*/  FADD.FTZ R23, R24, -R141.reuse ;  /* 0x8000008d18177221 */ /* 0x100fe40000010000 */
[----:B------:R-:W-:Y:S02]  /*5060*/  FADD.FTZ R25, R28, -R141 ;  /* 0x8000008d1c197221 */ /* 0x000fe40000010000 */
[--C-:B------:R-:W-:Y:S01]  /*5070*/  FFMA.FTZ R170, R170, c[0x0][0x29c], -R245.reuse ;  /* 0x0000a700aaaa7a23 */ /* 0x100fe200000108f5 */
[----:B------:R-:W2:Y:S01]  /*5080*/  MUFU.EX2 R28, R167 ;  /* 0x000000a7001c7308 */ /* 0x000ea20000000800 */
[----:B------:R-:W-:Y:S02]  /*5090*/  FFMA.FTZ R245, R168, c[0x0][0x29c], -R245 ;  /* 0x0000a700a8f57a23 */ /* 0x000fe400000108f5 */
[----:B------:R-:W-:Y:S02]  /*50a0*/  FMUL.FTZ R8, R153, R8 ;  /* 0x0000000899087220 */ /* 0x000fe40000410000 */
[----:B------:R-:W-:Y:S01]  /*50b0*/  FMUL.FTZ R12, R139, R12 ;  /* 0x0000000c8b0c7220 */ /* 0x000fe20000410000 */
[----:B-1----:R-:W-:Y:S01]  /*50c0*/  F2FP.BF16.PACK_AB R3, R242, R155 ;  /* 0x0000009bf203723e */ /* 0x002fe200000010ff */
[----:B------:R-:W-:Y:S02]  /*50d0*/  FFMA.FTZ R139, -R234, R234, 1 ;  /* 0x3f800000ea8b7423 */ /* 0x000fe400000101ea */
[----:B------:R-:W-:Y:S01]  /*50e0*/  FMUL.FTZ R9, R9, R34 ;  /* 0x0000002209097220 */ /* 0x000fe20000410000 */
[----:B------:R-:W-:Y:S01]  /*50f0*/  MUFU.EX2 R170, R170 ;  /* 0x000000aa00aa7308 */ /* 0x000fe20000000800 */
[----:B------:R-:W-:Y:S01]  /*5100*/  FMUL.FTZ R23, R166, R23 ;  /* 0x00000017a6177220 */ /* 0x000fe20000410000 */
[----:B------:R-:W-:Y:S01]  /*5110*/  F2FP.BF16.PACK_AB R12, R17, R12 ;  /* 0x0000000c110c723e */ /* 0x000fe200000010ff */
[----:B------:R-:W-:Y:S01]  /*5120*/  FFMA.FTZ R34, -R233, R233, 1 ;  /* 0x3f800000e9227423 */ /* 0x000fe200000101e9 */
[----:B------:R-:W-:Y:S01]  /*5130*/  F2FP.BF16.PACK_AB R17, R32, R157 ;  /* 0x0000009d2011723e */ /* 0x000fe200000010ff */
[----:B------:R-:W-:Y:S01]  /*5140*/  FMUL.FTZ R8, R8, R139 ;  /* 0x0000008b08087220 */ /* 0x000fe20000410000 */
[----:B------:R-:W-:Y:S01]  /*5150*/  F2FP.BF16.PACK_AB R9, R18, R9 ;  /* 0x000000091209723e */ /* 0x000fe200000010ff */
[----:B------:R-:W-:Y:S01]  /*5160*/  FMUL.FTZ R23, R23, R34 ;  /* 0x0000002217177220 */ /* 0x000fe20000410000 */
[----:B------:R-:W-:Y:S01]  /*5170*/  F2FP.BF16.PACK_AB R166, R153, R166 ;  /* 0x000000a699a6723e */ /* 0x000fe200000010ff */
[----:B------:R-:W-:Y:S01]  /*5180*/  FADD.FTZ R24, R29, -R141 ;  /* 0x8000008d1d187221 */ /* 0x000fe20000010000 */
[----:B------:R-:W1:Y:S01]  /*5190*/  MUFU.EX2 R245, R245 ;  /* 0x000000f500f57308 */ /* 0x000e620000000800 */
[--C-:B------:R-:W-:Y:S01]  /*51a0*/  FADD.FTZ R11, R11, -R240.reuse ;  /* 0x800000f00b0b7221 */ /* 0x100fe20000010000 */
[----:B------:R-:W-:Y:S01]  /*51b0*/  F2FP.BF16.PACK_AB R34, R8, R23 ;  /* 0x000000170822723e */ /* 0x000fe200000010ff */
[--C-:B------:R-:W-:Y:S01]  /*51c0*/  FADD.FTZ R10, R10, -R240.reuse ;  /* 0x800000f00a0a7221 */ /* 0x100fe20000010000 */
[C---:B------:R-:W-:Y:S01]  /*51d0*/  F2FP.BF16.PACK_AB R8, R2.reuse, R163 ;  /* 0x000000a30208723e */ /* 0x040fe200000010ff */
[----:B------:R-:W-:Y:S01]  /*51e0*/  FMUL.FTZ R11, R2, R11 ;  /* 0x0000000b020b7220 */ /* 0x000fe20000410000 */
[----:B--2---:R-:W-:Y:S01]  /*51f0*/  F2FP.BF16.PACK_AB R18, R28, R149 ;  /* 0x000000951c12723e */ /* 0x004fe200000010ff */
[--C-:B------:R-:W-:Y:S02]  /*5200*/  FADD.FTZ R15, R15, -R240.reuse ;  /* 0x800000f00f0f7221 */ /* 0x100fe40000010000 */
[----:B------:R-:W-:Y:S01]  /*5210*/  STS [R205+0x19880], R8 ;  /* 0x01988008cd007388 */ /* 0x000fe20000000800 */
[----:B------:R-:W-:Y:S02]  /*5220*/  FFMA.FTZ R220, -R220, R220, 1 ;  /* 0x3f800000dcdc7423 */ /* 0x000fe400000101dc */
[----:B------:R-:W-:Y:S01]  /*5230*/  FMUL.FTZ R10, R163, R10 ;  /* 0x0000000aa30a7220 */ /* 0x000fe20000410000 */
[----:B------:R-:W-:Y:S01]  /*5240*/  STS [R208+0x1000], R13 ;  /* 0x0010000dd0007388 */ /* 0x000fe20000000800 */
[--C-:B------:R-:W-:Y:S02]  /*5250*/  FADD.FTZ R14, R14, -R240.reuse ;  /* 0x800000f00e0e7221 */ /* 0x100fe40000010000 */
[----:B------:R-:W-:Y:S01]  /*5260*/  FFMA.FTZ R219, -R219, R219, 1 ;  /* 0x3f800000dbdb7423 */ /* 0x000fe200000101db */
[----:B------:R-:W-:Y:S01]  /*5270*/  STS [R208+0x1400], R17 ;  /* 0x00140011d0007388 */ /* 0x000fe20000000800 */
[----:B------:R-:W-:Y:S02]  /*5280*/  FMUL.FTZ R15, R32, R15 ;  /* 0x0000000f200f7220 */ /* 0x000fe40000410000 */
[----:B------:R-:W-:Y:S01]  /*5290*/  FMUL.FTZ R11, R11, R220 ;  /* 0x000000dc0b0b7220 */ /* 0x000fe20000410000 */
[----:B------:R-:W-:Y:S01]  /*52a0*/  STS [R205+0x1a480], R160 ;  /* 0x01a480a0cd007388 */ /* 0x000fe20000000800 */
[----:B------:R-:W-:Y:S01]  /*52b0*/  FMUL.FTZ R14, R157, R14 ;  /* 0x0000000e9d0e7220 */ /* 0x000fe20000410000 */
[----:B-1----:R-:W-:Y:S02]  /*52c0*/  F2FP.BF16.PACK_AB R29, R245, R170 ;  /* 0x000000aaf51d723e */ /* 0x002fe400000010ff */
[----:B------:R-:W-:Y:S01]  /*52d0*/  STS [R205+0x1a880], R20 ;  /* 0x01a88014cd007388 */ /* 0x000fe20000000800 */
[----:B------:R-:W-:Y:S02]  /*52e0*/  FMUL.FTZ R10, R10, R219 ;  /* 0x000000db0a0a7220 */ /* 0x000fe40000410000 */
[----:B------:R-:W-:Y:S01]  /*52f0*/  FFMA.FTZ R223, -R223, R223, 1 ;  /* 0x3f800000dfdf7423 */ /* 0x000fe200000101df */
[----:B------:R-:W-:Y:S01]  /*5300*/  STS [R208+0x2000], R33 ;  /* 0x00200021d0007388 */ /* 0x000fe20000000800 */
[----:B------:R-:W-:Y:S01]  /*5310*/  FFMA.FTZ R224, -R224, R224, 1 ;  /* 0x3f800000e0e07423 */ /* 0x000fe200000101e0 */
        /* <DEDUP_REMOVED lines=9> */
[----:B------:R-:W-:Y:S01]  /*53b0*/  STS [R205+0x1b880], R18 ;  /* 0x01b88012cd007388 */ /* 0x000fe20000000800 */
[----:B------:R-:W-:Y:S02]  /*53c0*/  FMUL.FTZ R27, R28, R27 ;  /* 0x0000001b1c1b7220 */ /* 0x000fe40000410000 */
[----:B------:R-:W-:Y:S01]  /*53d0*/  FFMA.FTZ R235, -R235, R235, 1 ;  /* 0x3f800000ebeb7423 */ /* 0x000fe200000101eb */
[----:B------:R-:W-:Y:S01]  /*53e0*/  STS [R208+0x3000], R29 ;  /* 0x0030001dd0007388 */ /* 0x000fe20000000800 */
[----:B------:R-:W-:Y:S02]  /*53f0*/  FFMA.FTZ R236, -R236, R236, 1 ;  /* 0x3f800000ecec7423 */ /* 0x000fe400000101ec */
[--C-:B------:R-:W-:Y:S01]  /*5400*/  FADD.FTZ R30, R30, -R240.reuse ;  /* 0x800000f01e1e7221 */ /* 0x100fe20000010000 */
[----:B------:R1:W-:Y:S01]  /*5410*/  STS [R208+0x3400], R3 ;  /* 0x00340003d0007388 */ /* 0x0003e20000000800 */
[----:B------:R-:W-:Y:S02]  /*5420*/  FADD.FTZ R31, R31, -R240 ;  /* 0x800000f01f1f7221 */ /* 0x000fe40000010000 */
[----:B------:R-:W-:Y:S01]  /*5430*/  FFMA.FTZ R138, -R237, R237, 1 ;  /* 0x3f800000ed8a7423 */ /* 0x000fe200000101ed */
[----:B------:R-:W-:Y:S01]  /*5440*/  BAR.SYNC.DEFER_BLOCKING 0x0 ;  /* 0x0000000000007b1d */ /* 0x000fe20000010000 */
[----:B------:R-:W-:Y:S02]  /*5450*/  FMUL.FTZ R26, R26, R235 ;  /* 0x000000eb1a1a7220 */ /* 0x000fe40000410000 */
[----:B------:R-:W-:Y:S02]  /*5460*/  FMUL.FTZ R27, R27, R236 ;  /* 0x000000ec1b1b7220 */ /* 0x000fe40000410000 */
[----:B------:R-:W-:Y:S02]  /*5470*/  FMUL.FTZ R25, R170, R25 ;  /* 0x00000019aa197220 */ /* 0x000fe40000410000 */
[----:B------:R-:W-:Y:S02]  /*5480*/  FMUL.FTZ R24, R245, R24 ;  /* 0x00000018f5187220 */ /* 0x000fe40000410000 */
[----:B------:R-:W-:Y:S02]  /*5490*/  FFMA.FTZ R141, -R238, R238, 1 ;  /* 0x3f800000ee8d7423 */ /* 0x000fe400000101ee */
[----:B------:R-:W-:Y:S02]  /*54a0*/  FMUL.FTZ R30, R155, R30 ;  /* 0x0000001e9b1e7220 */ /* 0x000fe40000410000 */
[----:B------:R-:W-:Y:S02]  /*54b0*/  FMUL.FTZ R31, R242, R31 ;  /* 0x0000001ff21f7220 */ /* 0x000fe40000410000 */
[----:B------:R-:W-:Y:S02]  /*54c0*/  FFMA.FTZ R239, -R239, R239, 1 ;  /* 0x3f800000efef7423 */ /* 0x000fe400000101ef */
[----:B------:R-:W-:Y:S02]  /*54d0*/  FFMA.FTZ R2, -R241, R241, 1 ;  /* 0x3f800000f1027423 */ /* 0x000fe400000101f1 */
[----:B------:R-:W-:Y:S01]  /*54e0*/  FMUL.FTZ R25, R25, R138 ;  /* 0x0000008a19197220 */ /* 0x000fe20000410000 */
[----:B-1----:R-:W-:Y:S01]  /*54f0*/  MOV R3, UR5 ;  /* 0x0000000500037c02 */ /* 0x002fe20008000f00 */
[----:B------:R-:W-:Y:S01]  /*5500*/  FMUL.FTZ R24, R24, R141 ;  /* 0x0000008d18187220 */ /* 0x000fe20000410000 */
[----:B------:R-:W-:Y:S01]  /*5510*/  STS [R205+0x1c480], R154 ;  /* 0x01c4809acd007388 */ /* 0x000fe20000000800 */
[----:B------:R-:W-:Y:S02]  /*5520*/  FMUL.FTZ R30, R30, R239 ;  /* 0x000000ef1e1e7220 */ /* 0x000fe40000410000 */
[----:B------:R-:W-:Y:S01]  /*5530*/  FMUL.FTZ R31, R31, R2 ;  /* 0x000000021f1f7220 */ /* 0x000fe20000410000 */
[----:B------:R-:W-:Y:S01]  /*5540*/  STS [R205+0x1c880], R144 ;  /* 0x01c88090cd007388 */ /* 0x000fe20000000800 */
[----:B------:R-:W-:Y:S01]  /*5550*/  F2FP.BF16.PACK_AB R2, R27, R26 ;  /* 0x0000001a1b02723e */ /* 0x000fe200000010ff */
[----:B------:R-:W-:Y:S01]  /*5560*/  IMAD R3, R3, 0x1800, R182 ;  /* 0x0000180003037824 */ /* 0x000fe200078e02b6 */
[----:B------:R-:W-:Y:S01]  /*5570*/  F2FP.BF16.PACK_AB R141, R24, R25 ;  /* 0x00000019188d723e */ /* 0x000fe200000010ff */
        /* <DEDUP_REMOVED lines=111> */
[----:B------:R-:W-:Y:S02]  /*5c70*/  LEA R8, P0, R7, c[0x0][0x280], 0x2 ;  /* 0x0000a00007087a11 */ /* 0x000fe400078010ff */
[----:B------:R-:W-:Y:S02]  /*5c80*/  ISETP.GE.OR P6, PT, R192, UR18, !P4 ;  /* 0x00000012c0007c0c */ /* 0x000fe4000e7c6670 */
[----:B------:R-:W-:Y:S02]  /*5c90*/  LEA.HI.X R4, R4, R211, R9, 0x6, P5 ;  /* 0x000000d304047211 */ /* 0x000fe400028f3409 */
[----:B------:R-:W-:Y:S02]  /*5ca0*/  LEA R10, P5, R5, c[0x0][0x1f0], 0x1 ;  /* 0x00007c00050a7a11 */ /* 0x000fe400078a08ff */
[----:B------:R-:W-:Y:S01]  /*5cb0*/  LEA.HI.X R9, R7, c[0x0][0x284], R6, 0x2, P0 ;  /* 0x0000a10007097a11 */ /* 0x000fe200000f1406 */
[----:B------:R-:W-:Y:S01]  /*5cc0*/  IMAD.U32 R6, RZ, RZ, UR17 ;  /* 0x00000011ff067e24 */ /* 0x000fe2000f8e00ff */
[----:B------:R-:W-:Y:S01]  /*5cd0*/  LEA.HI.X R11, R5, c[0x0][0x1f4], R4, 0x1, P5 ;  /* 0x00007d00050b7a11 */ /* 0x000fe200028f0c04 */
[----:B------:R-:W-:Y:S01]  /*5ce0*/  IMAD.U32 R4, RZ, RZ, UR17 ;  /* 0x00000011ff047e24 */ /* 0x000fe2000f8e00ff */
[----:B------:R-:W-:Y:S01]  /*5cf0*/  ISETP.GE.OR P5, PT, R192, UR18, !P3 ;  /* 0x00000012c0007c0c */ /* 0x000fe2000dfa6670 */
[----:B------:R-:W-:Y:S01]  /*5d00*/  IMAD R5, R6, 0x3000, R201 ;  /* 0x0000300006057824 */ /* 0x000fe200078e02c9 */
[----:B------:R-:W-:Y:S01]  /*5d10*/  ISETP.GE.OR P0, PT, R192, UR18, !P2 ;  /* 0x00000012c0007c0c */ /* 0x000fe2000d706670 */
[----:B------:R-:W-:Y:S03]  /*5d20*/  @!P1 IMAD R4, R4, 0x40, R191 ;  /* 0x0000004004049824 */ /* 0x000fe600078e02bf */
[----:B------:R-:W-:Y:S01]  /*5d30*/  @!PT LDS RZ, [RZ] ;  /* 0x00000000fffff984 */ /* 0x000fe20000000800 */
[----:B------:R-:W-:Y:S01]  /*5d40*/  @!PT LDS RZ, [RZ] ;  /* 0x00000000fffff984 */ /* 0x000fe20000000800 */
[----:B------:R-:W-:Y:S01]  /*5d50*/  @!PT LDS RZ, [RZ] ;  /* 0x00000000fffff984 */ /* 0x000fe20000000800 */
[----:B------:R1:W-:Y:S01]  /*5d60*/  LDGSTS.E.BYPASS.LTC128B.128 [R5], [R10.64], !P6 ;  /* 0x000000000a057fae */ /* 0x0003e2000f101d4c */
[----:B------:R-:W-:Y:S06]  /*5d70*/  @!P1 IMAD.SHL.U32 R7, R4, 0x4, RZ ;  /* 0x0000000404079824 */ /* 0x000fec00078e00ff */
[----:B------:R1:W-:Y:S06]  /*5d80*/  LDGSTS.E.BYPASS.LTC128B.128 [R5+0x1000], [R10.64+0x40], !P5 ;  /* 0x010000400a057fae */ /* 0x0003ec000e901d4c */
[----:B------:R1:W-:Y:S06]  /*5d90*/  LDGSTS.E.BYPASS.LTC128B.128 [R5+0x2000], [R10.64+0x80], !P0 ;  /* 0x020000800a057fae */ /* 0x0003ec000c101d4c */
[----:B------:R1:W-:Y:S02]  /*5da0*/  @!P1 LDGSTS.E.BYPASS.LTC128B.128 [R7+0x18280], [R8.64] ;  /* 0x1828000008079fae */ /* 0x0003e4000b901d4c */
.L_x_1291:
        /* <DEDUP_REMOVED lines=239> */
.L_x_1287:
        /* <DEDUP_REMOVED lines=165> */
.L_x_1294:
[----:B--2---:R-:W-:Y:S01]  /*76f0*/  LEA.HI R9, R3, R0, RZ, 0x3 ;  /* 0x0000000003097211 */ /* 0x004fe200078f18ff */
        /* <DEDUP_REMOVED lines=12> */
[----:B------:R-:W-:Y:S01]  /*77c0*/  IMAD.WIDE.U32 R62, R193, c[0x0][0x338], R58 ;  /* 0x0000ce00c13e7a25 */ /* 0x000fe200078e003a */
[----:B------:R-:W-:Y:S01]  /*77d0*/  LOP3.LUT R3, R9, 0x18, R58, 0xf8, !PT ;  /* 0x0000001809037812 */ /* 0x000fe200078ef83a */
[----:B------:R-:W-:Y:S01]  /*77e0*/  ULDC.64 UR4, c[0x0][0x340] ;  /* 0x0000d00000047ab9 */ /* 0x000fe20000000a00 */
[----:B------:R-:W-:Y:S01]  /*77f0*/  SHF.R.U32.HI R0, RZ, 0x3, R9 ;  /* 0x00000003ff007819 */ /* 0x000fe20000011609 */
[----:B------:R-:W-:Y:S01]  /*7800*/  IMAD R2, R7, 0x8, R2 ;  /* 0x0000000807027824 */ /* 0x000fe200078e0202 */
[----:B------:R-:W-:Y:S01]  /*7810*/  ISETP.GE.AND P4, PT, R5, R6, PT ;  /* 0x000000060500720c */ /* 0x000fe20003f86270 */
[----:B------:R-:W-:Y:S01]  /*7820*/  UIMAD UR4, UR7, UR4, URZ ;  /* 0x00000004070472a4 */ /* 0x000fe2000f8e023f */
[----:B------:R-:W-:Y:S01]  /*7830*/  LOP3.LUT R3, R3, R0, RZ, 0x3c, !PT ;  /* 0x0000000003037212 */ /* 0x000fe200078e3cff */
[----:B------:R-:W-:Y:S01]  /*7840*/  BSSY B0, `(.L_x_1295) ;  /* 0x000002b000007945 */ /* 0x000fe20003800000 */
[----:B------:R-:W-:Y:S01]  /*7850*/  IADD3 R60, P0, R5, UR8, RZ ;  /* 0x00000008053c7c10 */ /* 0x000fe2000ff1e0ff */
[----:B------:R-:W-:Y:S01]  /*7860*/  UIMAD UR4, UR10, UR5, UR4 ;  /* 0x000000050a0472a4 */ /* 0x000fe2000f8e0204 */
[----:B------:R-:W-:Y:S01]  /*7870*/  IADD3 R4, R58, 0x20, RZ ;  /* 0x000000203a047810 */ /* 0x000fe20007ffe0ff */
[----:B------:R-:W-:Y:S01]  /*7880*/  IMAD.U32 R2, R2, 0x20, R3 ;  /* 0x0000002002027824 */ /* 0x000fe200078e0003 */
[----:B------:R-:W-:-:S02]  /*7890*/  SHF.R.S32.HI R3, RZ, 0x1f, R193 ;  /* 0x0000001fff037819 */ /* 0x000fc400000114c1 */
[----:B------:R-:W-:Y:S01]  /*78a0*/  LEA.HI.X.SX32 R61, R5, UR9, 0x1, P0 ;  /* 0x00000009053d7c11 */ /* 0x000fe200080f0eff */
[----:B------:R-:W-:Y:S02]  /*78b0*/  IMAD.SHL.U32 R56, R2, 0x2, RZ ;  /* 0x0000000202387824 */ /* 0x000fe400078e00ff */
[----:B------:R-:W-:Y:S02]  /*78c0*/  IMAD R0, R3, c[0x0][0x338], RZ ;  /* 0x0000ce0003007a24 */ /* 0x000fe400078e02ff */
[----:B------:R-:W-:Y:S01]  /*78d0*/  IMAD.U32 R2, RZ, RZ, UR11 ;  /* 0x0000000bff027e24 */ /* 0x000fe2000f8e00ff */
[----:B------:R1:W2:Y:S01]  /*78e0*/  LDS.128 R52, [R56+0x7080] ;  /* 0x0070800038347984 */ /* 0x0002a20000000c00 */
[----:B------:R-:W-:Y:S02]  /*78f0*/  IMAD R0, R193, c[0x0][0x33c], R0 ;  /* 0x0000cf00c1007a24 */ /* 0x000fe400078e0200 */
[----:B------:R-:W-:Y:S01]  /*7900*/  IMAD.WIDE R60, R2, 0x80, R60 ;  /* 0x00000080023c7825 */ /* 0x000fe200078e023c */
[----:B------:R1:W3:Y:S03]  /*7910*/  LDS.128 R48, [R56+0x9080] ;  /* 0x0090800038307984 */ /* 0x0002e60000000c00 */
[----:B------:R-:W-:Y:S01]  /*7920*/  IMAD.IADD R63, R63, 0x1, R0 ;  /* 0x000000013f3f7824 */ /* 0x000fe200078e0200 */
[----:B------:R1:W4:Y:S01]  /*7930*/  LDS.128 R44, [R56+0xb080] ;  /* 0x00b08000382c7984 */ /* 0x0003220000000c00 */
[----:B------:R-:W-:-:S03]  /*7940*/  IMAD.U32 R0, RZ, RZ, UR10 ;  /* 0x0000000aff007e24 */ /* 0x000fc6000f8e00ff */
[----:B------:R1:W1:Y:S01]  /*7950*/  LDS.128 R40, [R56+0x80] ;  /* 0x0000800038287984 */ /* 0x0002620000000c00 */
[----:B------:R-:W-:-:S03]  /*7960*/  IMAD.WIDE.U32 R62, R0, c[0x0][0x340], R62 ;  /* 0x0000d000003e7a25 */ /* 0x000fc600078e003e */
[----:B------:R1:W1:Y:S02]  /*7970*/  LDS.128 R36, [R56+0x2080] ;  /* 0x0020800038247984 */ /* 0x0002640000000c00 */
[----:B------:R-:W-:Y:S02]  /*7980*/  IADD3 R57, R63, UR4, RZ ;  /* 0x000000043f397c10 */ /* 0x000fe4000fffe0ff */
        /* <DEDUP_REMOVED lines=22> */
.L_x_1296:
[----:B------:R-:W-:Y:S05]  /*7af0*/  BSYNC B0 ;  /* 0x0000000000007941 */ /* 0x000fea0003800000 */
.L_x_1295:
[----:B------:R-:W-:Y:S01]  /*7b00*/  IADD3 R5, R5, 0x40, RZ ;  /* 0x0000004005057810 */ /* 0x000fe20007ffe0ff */
[----:B------:R-:W-:Y:S03]  /*7b10*/  BSSY B0, `(.L_x_1297) ;  /* 0x0000014000007945 */ /* 0x000fe60003800000 */
[----:B------:R-:W-:-:S13]  /*7b20*/  ISETP.GE.AND P3, PT, R5, R6, PT ;  /* 0x000000060500720c */ /* 0x000fda0003f66270 */
        /* <DEDUP_REMOVED lines=18> */
.L_x_1298:
[----:B------:R-:W-:Y:S05]  /*7c50*/  BSYNC B0 ;  /* 0x0000000000007941 */ /* 0x000fea0003800000 */
.L_x_1297:
        /* <DEDUP_REMOVED lines=25> */
.L_x_1300:
[----:B------:R-:W-:Y:S05]  /*7df0*/  BSYNC B0 ;  /* 0x0000000000007941 */ /* 0x000fea0003800000 */
.L_x_1299:
        /* <DEDUP_REMOVED lines=19> */
.L_x_1293:
        /* <DEDUP_REMOVED lines=18> */
[----:B-----5:R-:W-:-:S05]  /*8050*/  IMAD.U32 R3, RZ, RZ, UR5 ;  /* 0x00000005ff037e24 */ /* 0x020fca000f8e00ff */
        /* <DEDUP_REMOVED lines=12> */
.L_x_1301:
[----:B-1----:R-:W1:Y:S01]  /*8120*/  S2R R14, SR_TID.X ;  /* 0x00000000000e7919 */ /* 0x002e620000002100 */
[----:B------:R-:W-:Y:S01]  /*8130*/  SHF.R.S32.HI R2, RZ, 0x1f, R193 ;  /* 0x0000001fff027819 */ /* 0x000fe200000114c1 */
[----:B------:R-:W-:Y:S01]  /*8140*/  USHF.R.S32.HI UR7, URZ, 0x1f, UR10 ;  /* 0x0000001f3f077899 */ /* 0x000fe2000801140a */
[----:B-----5:R-:W-:Y:S01]  /*8150*/  IADD3 R4, R4, -UR6, RZ ;  /* 0x8000000604047c10 */ /* 0x020fe2000fffe0ff */
[----:B------:R-:W-:Y:S01]  /*8160*/  USEL UR10, UR10, URZ, !UP1 ;  /* 0x0000003f0a0a7287 */ /* 0x000fe2000c800000 */
[----:B------:R-:W-:Y:S01]  /*8170*/  IMAD.U32 R10, RZ, RZ, UR11 ;  /* 0x0000000bff0a7e24 */ /* 0x000fe2000f8e00ff */
[----:B------:R-:W-:Y:S01]  /*8180*/  USEL UR7, UR7, URZ, !UP1 ;  /* 0x0000003f07077287 */ /* 0x000fe2000c800000 */
[----:B------:R-:W-:Y:S01]  /*8190*/  IMAD R8, R2, c[0x0][0x308], RZ ;  /* 0x0000c20002087a24 */ /* 0x000fe200078e02ff */
[----:B------:R-:W-:Y:S01]  /*81a0*/  ULDC.64 UR4, c[0x0][0x310] ;  /* 0x0000c40000047ab9 */ /* 0x000fe20000000a00 */
[----:B------:R-:W-:Y:S01]  /*81b0*/  BSSY B0, `(.L_x_1302) ;  /* 0x0000025000007945 */ /* 0x000fe20003800000 */
[----:B------:R-:W-:Y:S01]  /*81c0*/  UIMAD UR4, UR7, UR4, URZ ;  /* 0x00000004070472a4 */ /* 0x000fe2000f8e023f */
[----:B------:R-:W-:-:S02]  /*81d0*/  IMAD R8, R193, c[0x0][0x30c], R8 ;  /* 0x0000c300c1087a24 */ /* 0x000fc400078e0208 */
[----:B------:R-:W-:Y:S01]  /*81e0*/  IMAD.U32 R0, RZ, RZ, UR10 ;  /* 0x0000000aff007e24 */ /* 0x000fe2000f8e00ff */
[----:B------:R-:W-:Y:S01]  /*81f0*/  UIMAD UR4, UR10, UR5, UR4 ;  /* 0x000000050a0472a4 */ /* 0x000fe2000f8e0204 */
[----:B-1----:R-:W-:-:S04]  /*8200*/  SHF.R.S32.HI R3, RZ, 0x1f, R14 ;  /* 0x0000001fff037819 */ /* 0x002fc8000001140e */
[----:B------:R-:W-:-:S04]  /*8210*/  LEA.HI R3, R3, R14, RZ, 0x2 ;  /* 0x0000000e03037211 */ /* 0x000fc800078f10ff */
[----:B------:R-:W-:Y:S02]  /*8220*/  LOP3.LUT R5, R3, 0x1ffffffc, RZ, 0xc0, !PT ;  /* 0x1ffffffc03057812 */ /* 0x000fe400078ec0ff */
[----:B------:R-:W-:-:S03]  /*8230*/  SHF.R.S32.HI R3, RZ, 0x2, R3 ;  /* 0x00000002ff037819 */ /* 0x000fc60000011403 */
[----:B------:R-:W-:Y:S01]  /*8240*/  IMAD.IADD R14, R14, 0x1, -R5 ;  /* 0x000000010e0e7824 */ /* 0x000fe200078e0a05 */
[----:B------:R-:W-:-:S03]  /*8250*/  ISETP.GE.AND P4, PT, R3, R4, PT ;  /* 0x000000040300720c */ /* 0x000fc60003f86270 */
[----:B------:R-:W-:-:S05]  /*8260*/  IMAD.SHL.U32 R14, R14, 0x8, RZ ;  /* 0x000000080e0e7824 */ /* 0x000fca00078e00ff */
[----:B------:R-:W-:-:S05]  /*8270*/  SHF.R.S32.HI R15, RZ, 0x1f, R14 ;  /* 0x0000001fff0f7819 */ /* 0x000fca000001140e */
[----:B------:R-:W-:-:S04]  /*8280*/  IMAD.WIDE.U32 R6, R193, c[0x0][0x308], R14 ;  /* 0x0000c200c1067a25 */ /* 0x000fc800078e000e */
[----:B------:R-:W-:Y:S02]  /*8290*/  IMAD.IADD R9, R7, 0x1, R8 ;  /* 0x0000000107097824 */ /* 0x000fe400078e0208 */
[----:B------:R-:W-:Y:S01]  /*82a0*/  IMAD.MOV.U32 R8, RZ, RZ, R6 ;  /* 0x000000ffff087224 */ /* 0x000fe200078e0006 */
[----:B------:R-:W-:-:S03]  /*82b0*/  IADD3 R6, P0, R3, UR8, RZ ;  /* 0x0000000803067c10 */ /* 0x000fc6000ff1e0ff */
[----:B------:R-:W-:Y:S01]  /*82c0*/  IMAD.WIDE.U32 R8, R0, c[0x0][0x310], R8 ;  /* 0x0000c40000087a25 */ /* 0x000fe200078e0008 */
[----:B------:R-:W-:-:S04]  /*82d0*/  LEA.HI.X.SX32 R7, R3, UR9, 0x1, P0 ;  /* 0x0000000903077c11 */ /* 0x000fc800080f0eff */
[----:B------:R-:W-:Y:S01]  /*82e0*/  IADD3 R13, R9, UR4, RZ ;  /* 0x00000004090d7c10 */ /* 0x000fe2000fffe0ff */
[----:B------:R-:W-:Y:S01]  /*82f0*/  IMAD.WIDE R10, R10, 0x80, R6 ;  /* 0x000000800a0a7825 */ /* 0x000fe200078e0206 */
[C---:B------:R-:W-:Y:S02]  /*8300*/  IADD3 R7, R14.reuse, 0x20, RZ ;  /* 0x000000200e077810 */ /* 0x040fe40007ffe0ff */
[----:B------:R-:W-:Y:S01]  /*8310*/  IADD3 R6, R14, 0x40, RZ ;  /* 0x000000400e067810 */ /* 0x000fe20007ffe0ff */
        /* <DEDUP_REMOVED lines=14> */
.L_x_1303:
[----:B------:R-:W-:Y:S05]  /*8400*/  BSYNC B0 ;  /* 0x0000000000007941 */ /* 0x000fea0003800000 */
.L_x_1302:
        /* <DEDUP_REMOVED lines=16> */
[----:B------:R2:W-:Y:S04]  /*8510*/  @!P2 STG.E.128 [R4.64], RZ ;  /* 0x000000ff0400a986 */ /* 0x0005e8000c101d0c */
[----:B------:R2:W-:Y:S04]  /*8520*/  @!P1 STG.E.128 [R4.64+0x40], RZ ;  /* 0x000040ff04009986 */ /* 0x0005e8000c101d0c */
[----:B------:R2:W-:Y:S02]  /*8530*/  @!P0 STG.E.128 [R4.64+0x80], RZ ;  /* 0x000080ff04008986 */ /* 0x0005e4000c101d0c */
.L_x_1305:
[----:B------:R-:W-:Y:S05]  /*8540*/  BSYNC B0 ;  /* 0x0000000000007941 */ /* 0x000fea0003800000 */
.L_x_1304:
[----:B------:R-:W-:Y:S01]  /*8550*/  IMAD R2, R2, c[0x0][0x338], RZ ;  /* 0x0000ce0002027a24 */ /* 0x000fe200078e02ff */
[----:B------:R-:W-:Y:S01]  /*8560*/  ULDC.64 UR4, c[0x0][0x340] ;  /* 0x0000d00000047ab9 */ /* 0x000fe20000000a00 */
[C---:B--2---:R-:W-:Y:S01]  /*8570*/  IMAD.WIDE.U32 R4, R193.reuse, c[0x0][0x338], R14 ;  /* 0x0000ce00c1047a25 */ /* 0x044fe200078e000e */
        /* <DEDUP_REMOVED lines=21> */
.L_x_1307:
[----:B------:R-:W-:Y:S05]  /*86d0*/  BSYNC B0 ;  /* 0x0000000000007941 */ /* 0x000fea0003800000 */
.L_x_1306:
        /* <DEDUP_REMOVED lines=18> */
.L_x_1308:
        /* <DEDUP_REMOVED lines=16> */
.L_x_1438:


//--------------------- .text._ZN7cutlass13device_kernelIN5flash19enable_sm80_to_sm89INS1_16FlashAttnBwdSm80INS1_25CollectiveMainloopBwdSm80ILi2ELi2EN4cute5tupleIJNS5_1CILi64EEENS7_ILi128EEENS7_ILi96EEEEEENS_10bfloat16_tEfNS_4arch4Sm80ELb1ELb0ELb1ELb1ELb0ELb0ELb0ELb0ELi2ELi2ELi4ELi2ELb0EEENS1_24CollectiveEpilogueBwdGQAISB_fSE_Li256ELb1ELb0EEENS1_25SingleTileBwdLPTSchedulerILb1ELi128ELb0EEEEEEEEEvNT_6ParamsE --------------------------
	.section	.text._ZN7cutlass13device_kernelIN5flash19enable_sm80_to_sm89INS1_16FlashAttnBwdSm80INS1_25CollectiveMainloopBwdSm80ILi2ELi2EN4cute5tupleIJNS5_1CILi64EEENS7_ILi128EEENS7_ILi96EEEEEENS_10bfloat16_tEfNS_4arch4Sm80ELb1ELb0ELb1ELb1ELb0ELb0ELb0ELb0ELi2ELi2ELi4ELi2ELb0EEENS1_24CollectiveEpilogueBwdGQAISB_fSE_Li256ELb1ELb0EEENS1_25SingleTileBwdLPTSchedulerILb1ELi128ELb0EEEEEEEEEvNT_6ParamsE,"ax",@progbits
	.sectioninfo	@"SHI_REGISTERS=253"
	.align	128
.text._ZN7cutlass13device_kernelIN5flash19enable_sm80_to_sm89INS1_16FlashAttnBwdSm80INS1_25CollectiveMainloopBwdSm80ILi2ELi2EN4cute5tupleIJNS5_1CILi64EEENS7_ILi128EEENS7_ILi96EEEEEENS_10bfloat16_tEfNS_4arch4Sm80ELb1ELb0ELb1ELb1ELb0ELb0ELb0ELb0ELi2ELi2ELi4ELi2ELb0EEENS1_24CollectiveEpilogueBwdGQAISB_fSE_Li256ELb1ELb0EEENS1_25SingleTileBwdLPTSchedulerILb1ELi128ELb0EEEEEEEEEvNT_6ParamsE:
        .type           _ZN7cutlass13device_kernelIN5flash19enable_sm80_to_sm89INS1_16FlashAttnBwdSm80INS1_25CollectiveMainloopBwdSm80ILi2ELi2EN4cute5tupleIJNS5_1CILi64EEENS7_ILi128EEENS7_ILi96EEEEEENS_10bfloat16_tEfNS_4arch4Sm80ELb1ELb0ELb1ELb1ELb0ELb0ELb0ELb0ELi2ELi2ELi4ELi2ELb0EEENS1_24CollectiveEpilogueBwdGQAISB_fSE_Li256ELb1ELb0EEENS1_25SingleTileBwdLPTSchedulerILb1ELi128ELb0EEEEEEEEEvNT_6ParamsE,@function
        .size           _ZN7cutlass13device_kernelIN5flash19enable_sm80_to_sm89INS1_16FlashAttnBwdSm80INS1_25CollectiveMainloopBwdSm80ILi2ELi2EN4cute5tupleIJNS5_1CILi64EEENS7_ILi128EEENS7_ILi96EEEEEENS_10bfloat16_tEfNS_4arch4Sm80ELb1ELb0ELb1ELb1ELb0ELb0ELb0ELb0ELi2ELi2ELi4ELi2ELb0EEENS1_24CollectiveEpilogueBwdGQAISB_fSE_Li256ELb1ELb0EEENS1_25SingleTileBwdLPTSchedulerILb1ELi128ELb0EEEEEEEEEvNT_6ParamsE,(.L_x_1439 - _ZN7cutlass13device_kernelIN5flash19enable_sm80_to_sm89INS1_16FlashAttnBwdSm80INS1_25CollectiveMainloopBwdSm80ILi2ELi2EN4cute5tupleIJNS5_1CILi64EEENS7_ILi128EEENS7_ILi96EEEEEENS_10bfloat16_tEfNS_4arch4Sm80ELb1ELb0ELb1ELb1ELb0ELb0ELb0ELb0ELi2ELi2ELi4ELi2ELb0EEENS1_24CollectiveEpilogueBwdGQAISB_fSE_Li256ELb1ELb0EEENS1_25SingleTileBwdLPTSchedulerILb1ELi128ELb0EEEEEEEEEvNT_6ParamsE)
        .other          _ZN7cutlass13device_kernelIN5flash19enable_sm80_to_sm89INS1_16FlashAttnBwdSm80INS1_25CollectiveMainloopBwdSm80ILi2ELi2EN4cute5tupleIJNS5_1CILi64EEENS7_ILi128EEENS7_ILi96EEEEEENS_10bfloat16_tEfNS_4arch4Sm80ELb1ELb0ELb1ELb1ELb0ELb0ELb0ELb0ELi2ELi2ELi4ELi2ELb0EEENS1_24CollectiveEpilogueBwdGQAISB_fSE_Li256ELb1ELb0EEENS1_25SingleTileBwdLPTSchedulerILb1ELi128ELb0EEEEEEEEEvNT_6ParamsE,@"STO_CUDA_ENTRY STV_DEFAULT"
_ZN7cutlass13device_kernelIN5flash19enable_sm80_to_sm89INS1_16FlashAttnBwdSm80INS1_25CollectiveMainloopBwdSm80ILi2ELi2EN4cute5tupleIJNS5_1CILi64EEENS7_ILi128EEENS7_ILi96EEEEEENS_10bfloat16_tEfNS_4arch4Sm80ELb1ELb0ELb1ELb1ELb0ELb0ELb0ELb0ELi2ELi2ELi4ELi2ELb0EEENS1_24CollectiveEpilogueBwdGQAISB_fSE_Li256ELb1ELb0EEENS1_25SingleTileBwdLPTSchedulerILb1ELi128ELb0EEEEEEEEEvNT_6ParamsE:
        /* <DEDUP_REMOVED lines=30> */
.L_x_1310:
        /* <DEDUP_REMOVED lines=8> */
.L_x_1311:
        /* <DEDUP_REMOVED lines=21> */
.L_x_1312:
        /* <DEDUP_REMOVED lines=14> */
.L_x_1314:
[----:B------:R-:W-:Y:S02]  /*0490*/  ULDC UR5, c[0x0][0x3dc] ;  /* 0x0000f70000057ab9 */ /* 0x000fe40000000800 */
.L_x_1313:
[----:B------:R-:W-:-:S04]  /*04a0*/  UIADD3 UR5, UR5, 0x7f, URZ ;  /* 0x0000007f05057890 */ /* 0x000fc8000fffe03f */
[----:B------:R-:W-:-:S04]  /*04b0*/  USHF.R.S32.HI UR4, URZ, 0x1f, UR5 ;  /* 0x0000001f3f047899 */ /* 0x000fc80008011405 */
[----:B------:R-:W-:-:S04]  /*04c0*/  ULEA.HI UR4, UR4, UR5, URZ, 0x7 ;  /* 0x0000000504047291 */ /* 0x000fc8000f8f383f */
[----:B------:R-:W-:-:S04]  /*04d0*/  USHF.R.S32.HI UR4, URZ, 0x7, UR4 ;  /* 0x000000073f047899 */ /* 0x000fc80008011404 */
[----:B------:R-:W-:-:S04]  /*04e0*/  UISETP.GE.AND UP0, UPT, UR12, UR4, UPT ;  /* 0x000000040c00728c */ /* 0x000fc8000bf06270 */
[----:B------:R-:W-:-:S06]  /*04f0*/  USEL UR7, UR7, 0xffffffff, !UP0 ;  /* 0xffffffff07077887 */ /* 0x000fcc000c000000 */
[----:B------:R-:W-:Y:S01]  /*0500*/  MOV R193, UR7 ;  /* 0x0000000700c17c02 */ /* 0x000fe20008000f00 */
[----:B------:R-:W-:Y:S05]  /*0510*/  BRA `(.L_x_1315) ;  /* 0x0000049000007947 */ /* 0x000fea0003800000 */
.L_x_1309:
        /* <DEDUP_REMOVED lines=22> */
.L_x_1316:
        /* <DEDUP_REMOVED lines=8> */
.L_x_1317:
        /* <DEDUP_REMOVED lines=21> */
.L_x_1318:
        /* <DEDUP_REMOVED lines=14> */
.L_x_1320:
[----:B------:R-:W-:Y:S02]  /*0930*/  ULDC UR5, c[0x0][0x3dc] ;  /* 0x0000f70000057ab9 */ /* 0x000fe40000000800 */
.L_x_1319:
[----:B------:R-:W-:-:S04]  /*0940*/  UIADD3 UR5, UR5, 0x7f, URZ ;  /* 0x0000007f05057890 */ /* 0x000fc8000fffe03f */
[----:B------:R-:W-:-:S04]  /*0950*/  USHF.R.S32.HI UR4, URZ, 0x1f, UR5 ;  /* 0x0000001f3f047899 */ /* 0x000fc80008011405 */
[----:B------:R-:W-:-:S04]  /*0960*/  ULEA.HI UR4, UR4, UR5, URZ, 0x7 ;  /* 0x0000000504047291 */ /* 0x000fc8000f8f383f */
[----:B------:R-:W-:-:S04]  /*0970*/  USHF.R.S32.HI UR4, URZ, 0x7, UR4 ;  /* 0x000000073f047899 */ /* 0x000fc80008011404 */
[----:B------:R-:W-:-:S04]  /*0980*/  UISETP.GE.AND UP0, UPT, UR12, UR4, UPT ;  /* 0x000000040c00728c */ /* 0x000fc8000bf06270 */
[----:B------:R-:W-:-:S06]  /*0990*/  USEL UR7, UR7, 0xffffffff, !UP0 ;  /* 0xffffffff07077887 */ /* 0x000fcc000c000000 */
[----:B------:R-:W-:-:S04]  /*09a0*/  MOV R193, UR7 ;  /* 0x0000000700c17c02 */ /* 0x000fc80008000f00 */
.L_x_1315:
[----:B------:R-:W-:-:S13]  /*09b0*/  ISETP.GE.AND P0, PT, R193, RZ, PT ;  /* 0x000000ffc100720c */ /* 0x000fda0003f06270 */
        /* <DEDUP_REMOVED lines=16> */
[----:B------:R-:W-:Y:S01]  /*0ac0*/  CS2R R6, SRZ ;  /* 0x0000000000067805 */ /* 0x000fe2000001ff00 */
[----:B------:R-:W-:Y:S01]  /*0ad0*/  ULDC UR9, c[0x0][0x198] ;  /* 0x0000660000097ab9 */ /* 0x000fe20000000800 */
[----:B-1----:R-:W-:Y:S01]  /*0ae0*/  CS2R R4, SRZ ;  /* 0x0000000000047805 */ /* 0x002fe2000001ff00 */
[----:B--2---:R-:W-:-:S05]  /*0af0*/  @P2 IMAD R0, R193, 0x40, R0 ;  /* 0x00000040c1002824 */ /* 0x004fca00078e0200 */
[----:B------:R-:W-:Y:S01]  /*0b00*/  @P2 SHF.R.S32.HI R3, RZ, 0x1f, R0 ;  /* 0x0000001fff032819 */ /* 0x000fe20000011400 */
[----:B----4-:R1:W2:Y:S03]  /*0b10*/  @P0 R2UR UR10, R10 ;  /* 0x000000000a0a03c2 */ /* 0x0102a600000e0000 */
[----:B------:R-:W-:Y:S01]  /*0b20*/  @P2 LEA.HI R3, R3, R0, RZ, 0x6 ;  /* 0x0000000003032211 */ /* 0x000fe200078f30ff */
[----:B------:R-:W-:Y:S01]  /*0b30*/  IMAD.MOV.U32 R0, RZ, RZ, RZ ;  /* 0x000000ffff007224 */ /* 0x000fe200078e00ff */
[--C-:B---3--:R-:W-:Y:S01]  /*0b40*/  @P2 SHF.R.S32.HI R5, RZ, 0x1f, R11.reuse ;  /* 0x0000001fff052819 */ /* 0x108fe2000001140b */
[----:B------:R-:W-:Y:S01]  /*0b50*/  @P2 IMAD.MOV.U32 R4, RZ, RZ, R11 ;  /* 0x000000ffff042224 */ /* 0x000fe200078e000b */
[--C-:B-----5:R-:W-:Y:S01]  /*0b60*/  @P3 SHF.R.S32.HI R7, RZ, 0x1f, R9.reuse ;  /* 0x0000001fff073819 */ /* 0x120fe20000011409 */
[----:B------:R-:W-:Y:S01]  /*0b70*/  @P3 IMAD.MOV.U32 R6, RZ, RZ, R9 ;  /* 0x000000ffff063224 */ /* 0x000fe200078e0009 */
[----:B------:R-:W-:Y:S01]  /*0b80*/  @P2 LOP3.LUT R0, R3, 0xffffffc0, RZ, 0xc0, !PT ;  /* 0xffffffc003002812 */ /* 0x000fe200078ec0ff */
[----:B------:R-:W-:Y:S05]  /*0b90*/  @P0 BRA `(.L_x_1321) ;  /* 0x0000006000000947 */ /* 0x000fea0003800000 */
[----:B------:R-:W-:Y:S05]  /*0ba0*/  @!P2 BRA `(.L_x_1321) ;  /* 0x000000500000a947 */ /* 0x000fea0003800000 */
[----:B------:R-:W3:Y:S04]  /*0bb0*/  LDG.E R9, [R14.64] ;  /* 0x0000000e0e097981 */ /* 0x000ee8000c1e1900 */
[----:B------:R-:W4:Y:S01]  /*0bc0*/  LDG.E R3, [R14.64+0x4] ;  /* 0x0000040e0e037981 */ /* 0x000f22000c1e1900 */
[----:B--23--:R-:W2:Y:S08]  /*0bd0*/  R2UR UR10, R9 ;  /* 0x00000000090a73c2 */ /* 0x00ceb000000e0000 */
[----:B----4-:R-:W2:Y:S02]  /*0be0*/  R2UR UR4, R3 ;  /* 0x00000000030473c2 */ /* 0x010ea400000e0000 */
[----:B--2---:R-:W-:-:S06]  /*0bf0*/  UIADD3 UR10, -UR10, UR4, URZ ;  /* 0x000000040a0a7290 */ /* 0x004fcc000fffe13f */
.L_x_1321:
[----:B------:R-:W-:-:S04]  /*0c00*/  ISETP.NE.U32.AND P0, PT, RZ, c[0x0][0x2e0], PT ;  /* 0x0000b800ff007a0c */ /* 0x000fc80003f05070 */
[----:B------:R-:W-:-:S13]  /*0c10*/  ISETP.NE.AND.EX P0, PT, RZ, c[0x0][0x2e4], PT, P0 ;  /* 0x0000b900ff007a0c */ /* 0x000fda0003f05300 */
[----:B------:R-:W-:Y:S05]  /*0c20*/  @!P0 BRA `(.L_x_1322) ;  /* 0x0000004000008947 */ /* 0x000fea0003800000 */
[----:B------:R-:W-:-:S05]  /*0c30*/  IMAD.WIDE R8, R193, R8, c[0x0][0x2e0] ;  /* 0x0000b800c1087625 */ /* 0x000fca00078e0208 */
[----:B------:R-:W3:Y:S02]  /*0c40*/  LDG.E R3, [R8.64] ;  /* 0x0000000e08037981 */ /* 0x000ee4000c1e1900 */
[----:B---3--:R3:W4:Y:S01]  /*0c50*/  R2UR UR9, R3 ;  /* 0x00000000030973c2 */ /* 0x00872200000e0000 */
[----:B------:R-:W-:Y:S05]  /*0c60*/  BRA `(.L_x_1323) ;  /* 0x0000006000007947 */ /* 0x000fea0003800000 */
.L_x_1322:
[----:B------:R-:W-:Y:S05]  /*0c70*/  @!P3 BRA `(.L_x_1323) ;  /* 0x000000500000b947 */ /* 0x000fea0003800000 */
[----:B------:R-:W3:Y:S04]  /*0c80*/  LDG.E R3, [R12.64] ;  /* 0x0000000e0c037981 */ /* 0x000ee8000c1e1900 */
[----:B------:R-:W4:Y:S01]  /*0c90*/  LDG.E R8, [R12.64+0x4] ;  /* 0x0000040e0c087981 */ /* 0x000f22000c1e1900 */
[----:B---3--:R-:W3:Y:S08]  /*0ca0*/  R2UR UR9, R3 ;  /* 0x00000000030973c2 */ /* 0x008ef000000e0000 */
[----:B----4-:R-:W3:Y:S02]  /*0cb0*/  R2UR UR4, R8 ;  /* 0x00000000080473c2 */ /* 0x010ee400000e0000 */
[----:B---3--:R-:W-:-:S06]  /*0cc0*/  UIADD3 UR9, -UR9, UR4, URZ ;  /* 0x0000000409097290 */ /* 0x008fcc000fffe13f */
.L_x_1323:
[----:B------:R-:W-:Y:S01]  /*0cd0*/  USHF.L.U32 UR17, UR12, 0x7, URZ ;  /* 0x000000070c117899 */ /* 0x000fe2000800063f */
[----:B------:R-:W-:Y:S01]  /*0ce0*/  PLOP3.LUT P1, PT, PT, PT, PT, 0x80, 0x0 ;  /* 0x000000000000781c */ /* 0x000fe20003f2f070 */
[----:B------:R-:W-:Y:S01]  /*0cf0*/  ULDC UR4, c[0x0][0x2a4] ;  /* 0x0000a90000047ab9 */ /* 0x000fe20000000800 */
[----:B------:R-:W-:Y:S01]  /*0d00*/  CS2R R126, SRZ ;  /* 0x00000000007e7805 */ /* 0x000fe2000001ff00 */
[----:B--2-4-:R-:W-:Y:S01]  /*0d10*/  UIADD3 UR6, UR17, UR10, -UR9 ;  /* 0x0000000a11067290 */ /* 0x014fe2000fffe809 */
        /* <DEDUP_REMOVED lines=60> */
[--C-:B------:R-:W-:Y:S01]  /*10e0*/  SHF.R.S32.HI R17, RZ, 0x1f, R2.reuse ;  /* 0x0000001fff117819 */ /* 0x100fe20000011402 */
[----:B------:R-:W-:Y:S01]  /*10f0*/  IMAD R8, R0, 0x60, RZ ;  /* 0x0000006000087824 */ /* 0x000fe200078e02ff */
[----:B---3--:R-:W-:Y:S01]  /*1100*/  SHF.R.S32.HI R3, RZ, 0x1f, R2 ;  /* 0x0000001fff037819 */ /* 0x008fe20000011402 */
[----:B------:R-:W-:Y:S01]  /*1110*/  IMAD.SHL.U32 R191, R2, 0x4, RZ ;  /* 0x0000000402bf7824 */ /* 0x000fe200078e00ff */
[-C--:B------:R-:W-:Y:S01]  /*1120*/  LEA.HI R9, R17, R2.reuse, RZ, 0x2 ;  /* 0x0000000211097211 */ /* 0x080fe200078f10ff */
[----:B------:R-:W-:Y:S01]  /*1130*/  ULDC.64 UR4, c[0x0][0x248] ;  /* 0x0000920000047ab9 */ /* 0x000fe20000000a00 */
[C---:B------:R-:W-:Y:S01]  /*1140*/  IADD3 R14, P0, R8.reuse, R2, RZ ;  /* 0x00000002080e7210 */ /* 0x040fe20007f1e0ff */
[----:B------:R-:W-:Y:S01]  /*1150*/  UISETP.NE.AND UP0, UPT, UR4, 0x1, UPT ;  /* 0x000000010400788c */ /* 0x000fe2000bf05270 */
[----:B------:R-:W-:Y:S01]  /*1160*/  SHF.R.S32.HI R192, RZ, 0x2, R9 ;  /* 0x00000002ffc07819 */ /* 0x000fe20000011409 */
[----:B------:R-:W-:Y:S01]  /*1170*/  IMAD.U32 R206, RZ, RZ, UR11 ;  /* 0x0000000bffce7e24 */ /* 0x000fe2000f8e00ff */
[----:B------:R-:W-:Y:S01]  /*1180*/  LEA.HI.X.SX32 R15, R8, R3, 0x1, P0 ;  /* 0x00000003080f7211 */ /* 0x000fe200000f0eff */
[----:B------:R-:W-:Y:S01]  /*1190*/  IMAD.U32 R202, RZ, RZ, UR11 ;  /* 0x0000000bffca7e24 */ /* 0x000fe2000f8e00ff */
[----:B------:R-:W-:Y:S01]  /*11a0*/  SHF.R.S32.HI R3, RZ, 0x1f, R192 ;  /* 0x0000001fff037819 */ /* 0x000fe200000114c0 */
[----:B------:R-:W-:Y:S01]  /*11b0*/  USHF.R.S32.HI UR13, URZ, 0x1f, UR11 ;  /* 0x0000001f3f0d7899 */ /* 0x000fe2000801140b */
[C---:B------:R-:W-:Y:S01]  /*11c0*/  IADD3 R12, P0, R192.reuse, R6, RZ ;  /* 0x00000006c00c7210 */ /* 0x040fe20007f1e0ff */
[----:B------:R-:W-:Y:S01]  /*11d0*/  UIMAD.WIDE.U32 UR20, UR11, UR5, URZ ;  /* 0x000000050b1472a5 */ /* 0x000fe2000f8e003f */
[----:B------:R-:W-:Y:S01]  /*11e0*/  IADD3 R37, P1, R192, R4, RZ ;  /* 0x00000004c0257210 */ /* 0x000fe20007f3e0ff */
[----:B------:R-:W-:Y:S01]  /*11f0*/  IMAD.U32 R194, RZ, RZ, UR11 ;  /* 0x0000000bffc27e24 */ /* 0x000fe2000f8e00ff */
[----:B------:R-:W-:Y:S01]  /*1200*/  SHF.R.S32.HI R4, RZ, 0x1f, R0 ;  /* 0x0000001fff047819 */ /* 0x000fe20000011400 */
[----:B------:R-:W-:Y:S01]  /*1210*/  IMAD.X R13, R3, 0x1, R7, P0 ;  /* 0x00000001030d7824 */ /* 0x000fe200000e0607 */
[----:B------:R-:W-:Y:S01]  /*1220*/  IADD3 R6, P0, R191, R0, RZ ;  /* 0x00000000bf067210 */ /* 0x000fe20007f1e0ff */
[----:B------:R-:W-:Y:S01]  /*1230*/  IMAD.X R5, R3, 0x1, R5, P1 ;  /* 0x0000000103057824 */ /* 0x000fe200008e0605 */
[----:B------:R-:W-:Y:S01]  /*1240*/  LEA.HI R11, R17, R2, RZ, 0x4 ;  /* 0x00000002110b7211 */ /* 0x000fe200078f20ff */
[----:B------:R-:W-:Y:S01]  /*1250*/  ULDC.64 UR4, c[0x0][0x288] ;  /* 0x0000a20000047ab9 */ /* 0x000fe20000000a00 */
[----:B------:R-:W-:Y:S01]  /*1260*/  LEA.HI.X.SX32 R7, R191, R4, 0x1, P0 ;  /* 0x00000004bf077211 */ /* 0x000fe200000f0eff */
[----:B------:R-:W-:Y:S01]  /*1270*/  ULDC UR23, c[0x0][0x250] ;  /* 0x0000940000177ab9 */ /* 0x000fe20000000800 */
[----:B------:R-:W-:Y:S01]  /*1280*/  SHF.R.S32.HI R0, RZ, 0x4, R11 ;  /* 0x00000004ff007819 */ /* 0x000fe2000001140b */
[----:B------:R-:W-:Y:S01]  /*1290*/  UIMAD UR4, UR13, UR4, URZ ;  /* 0x000000040d0472a4 */ /* 0x000fe2000f8e023f */
[----:B------:R-:W-:Y:S01]  /*12a0*/  LEA.HI R24, R17, R2, RZ, 0x3 ;  /* 0x0000000211187211 */ /* 0x000fe200078f18ff */
[--C-:B------:R-:W-:Y:S01]  /*12b0*/  IMAD.WIDE.U32 R206, R206, c[0x0][0x270], R6.reuse ;  /* 0x00009c00cece7a25 */ /* 0x100fe200078e0006 */
[----:B------:R-:W-:Y:S01]  /*12c0*/  LOP3.LUT R205, R9, 0xfffffffc, RZ, 0xc0, !PT ;  /* 0xfffffffc09cd7812 */ /* 0x000fe200078ec0ff */
[----:B------:R-:W-:Y:S01]  /*12d0*/  UMOV UR18, UR11 ;  /* 0x0000000b00127c82 */ /* 0x000fe20008000000 */
[----:B------:R-:W-:Y:S01]  /*12e0*/  LEA.HI R3, R11, R0, RZ, 0x1 ;  /* 0x000000000b037211 */ /* 0x000fe200078f08ff */
[----:B------:R-:W-:Y:S01]  /*12f0*/  IMAD.WIDE.U32 R202, R202, c[0x0][0x288], R6 ;  /* 0x0000a200caca7a25 */ /* 0x000fe200078e0006 */
[----:B------:R-:W-:Y:S01]  /*1300*/  @UP0 USHF.R.U32.HI UR18, URZ, UR23, UR21 ;  /* 0x000000173f120299 */ /* 0x000fe20008011615 */
[----:B------:R-:W-:Y:S01]  /*1310*/  LEA.HI R25, R17, R2, RZ, 0x5 ;  /* 0x0000000211197211 */ /* 0x000fe200078f28ff */
[----:B------:R-:W-:Y:S01]  /*1320*/  ULDC.64 UR6, c[0x0][0x270] ;  /* 0x00009c0000067ab9 */ /* 0x000fe20000000a00 */
[----:B------:R-:W-:Y:S01]  /*1330*/  IMAD.SHL.U32 R7, R24, 0x8, RZ ;  /* 0x0000000818077824 */ /* 0x000fe200078e00ff */
[----:B------:R-:W-:Y:S01]  /*1340*/  LOP3.LUT R3, R3, 0xfffffffe, RZ, 0xc0, !PT ;  /* 0xfffffffe03037812 */ /* 0x000fe200078ec0ff */
[----:B------:R-:W-:Y:S01]  /*1350*/  IMAD.IADD R205, R2, 0x1, -R205 ;  /* 0x0000000102cd7824 */ /* 0x000fe200078e0acd */
[----:B------:R-:W-:Y:S01]  /*1360*/  USHF.R.S32.HI UR20, URZ, 0x1f, UR18 ;  /* 0x0000001f3f147899 */ /* 0x000fe20008011412 */
[----:B------:R-:W-:Y:S01]  /*1370*/  IMAD.WIDE.U32 R194, R194, c[0x0][0x238], R14 ;  /* 0x00008e00c2c27a25 */ /* 0x000fe200078e000e */
[----:B------:R-:W-:Y:S01]  /*1380*/  LOP3.LUT R7, R7, 0xc0, RZ, 0xc0, !PT ;  /* 0x000000c007077812 */ /* 0x000fe200078ec0ff */
[----:B------:R-:W-:Y:S01]  /*1390*/  UIMAD UR22, UR11, UR5, UR4 ;  /* 0x000000050b1672a4 */ /* 0x000fe2000f8e0204 */
[----:B------:R-:W-:Y:S01]  /*13a0*/  SHF.R.S32.HI R4, RZ, 0x5, R25 ;  /* 0x00000005ff047819 */ /* 0x000fe20000011419 */
[----:B------:R-:W-:Y:S01]  /*13b0*/  IMAD.SHL.U32 R14, R205, 0x8, RZ ;  /* 0x00000008cd0e7824 */ /* 0x000fe200078e00ff */
[----:B------:R-:W-:Y:S01]  /*13c0*/  UIMAD UR6, UR13, UR6, URZ ;  /* 0x000000060d0672a4 */ /* 0x000fe2000f8e023f */
[----:B------:R-:W-:Y:S01]  /*13d0*/  IMAD.U32 R32, RZ, RZ, UR12 ;  /* 0x0000000cff207e24 */ /* 0x000fe2000f8e00ff */
[----:B------:R-:W-:Y:S01]  /*13e0*/  ULDC.64 UR4, c[0x0][0x1e0] ;  /* 0x0000780000047ab9 */ /* 0x000fe20000000a00 */
[----:B------:R-:W-:Y:S01]  /*13f0*/  IMAD.IADD R3, R0, 0x1, -R3 ;  /* 0x0000000100037824 */ /* 0x000fe200078e0a03 */
[----:B------:R-:W-:Y:S01]  /*1400*/  SHF.R.U32.HI R23, RZ, 0x3, R7 ;  /* 0x00000003ff177819 */ /* 0x000fe20000011607 */
[----:B------:R-:W-:Y:S01]  /*1410*/  UIMAD UR4, UR20, UR4, URZ ;  /* 0x00000004140472a4 */ /* 0x000fe2000f8e023f */
[----:B------:R-:W-:Y:S01]  /*1420*/  LOP3.LUT R0, R7, 0x18, R14, 0xf8, !PT ;  /* 0x0000001807007812 */ /* 0x000fe200078ef80e */
[----:B------:R-:W-:Y:S01]  /*1430*/  IMAD.WIDE R32, R32, 0x80, R12 ;  /* 0x0000008020207825 */ /* 0x000fe200078e020c */
[--C-:B------:R-:W-:Y:S01]  /*1440*/  SHF.R.S32.HI R15, RZ, 0x1f, R14.reuse ;  /* 0x0000001fff0f7819 */ /* 0x100fe2000001140e */
[----:B------:R-:W-:Y:S01]  /*1450*/  UIMAD UR19, UR11, UR7, UR6 ;  /* 0x000000070b1372a4 */ /* 0x000fe2000f8e0206 */
[----:B------:R-:W-:Y:S01]  /*1460*/  LEA.HI R7, R9, R192, RZ, 0x1 ;  /* 0x000000c009077211 */ /* 0x000fe200078f08ff */
[----:B------:R-:W-:Y:S01]  /*1470*/  IMAD.U32 R21, RZ, RZ, UR18 ;  /* 0x00000012ff157e24 */ /* 0x000fe2000f8e00ff */
[----:B------:R-:W-:Y:S01]  /*1480*/  SHF.R.S32.HI R13, RZ, 0x1f, R193 ;  /* 0x0000001fff0d7819 */ /* 0x000fe200000114c1 */
[----:B------:R-:W-:Y:S01]  /*1490*/  UIMAD UR4, UR18, UR5, UR4 ;  /* 0x00000005120472a4 */ /* 0x000fe2000f8e0204 */
[----:B------:R-:W-:Y:S01]  /*14a0*/  LOP3.LUT R7, R7, 0x7fffffe, RZ, 0xc0, !PT ;  /* 0x07fffffe07077812 */ /* 0x000fe200078ec0ff */
[----:B------:R-:W-:Y:S01]  /*14b0*/  ULDC.64 UR6, c[0x0][0x238] ;  /* 0x00008e0000067ab9 */ /* 0x000fe20000000a00 */
[----:B------:R-:W-:Y:S01]  /*14c0*/  IMAD.WIDE.U32 R30, R21, c[0x0][0x1e0], R14 ;  /* 0x00007800151e7a25 */ /* 0x000fe200078e000e */
[----:B------:R-:W-:Y:S01]  /*14d0*/  SEL R19, R13, RZ, !P3 ;  /* 0x000000ff0d137207 */ /* 0x000fe20005800000 */
[----:B------:R-:W-:Y:S01]  /*14e0*/  UIMAD UR6, UR13, UR6, URZ ;  /* 0x000000060d0672a4 */ /* 0x000fe2000f8e023f */
[----:B------:R-:W-:Y:S01]  /*14f0*/  SEL R18, R193, RZ, !P3 ;  /* 0x000000ffc1127207 */ /* 0x000fe20005800000 */
[----:B------:R-:W-:Y:S01]  /*1500*/  IMAD.IADD R7, R192, 0x1, -R7 ;  /* 0x00000001c0077824 */ /* 0x000fe200078e0a07 */
[----:B------:R-:W-:Y:S01]  /*1510*/  IADD3 R31, R31, UR4, RZ ;  /* 0x000000041f1f7c10 */ /* 0x000fe2000fffe0ff */
[----:B------:R-:W-:Y:S01]  /*1520*/  UIMAD UR6, UR11, UR7, UR6 ;  /* 0x000000070b0672a4 */ /* 0x000fe2000f8e0206 */
[----:B------:R-:W-:Y:S01]  /*1530*/  IMAD R27, R19, c[0x0][0x1e8], RZ ;  /* 0x00007a00131b7a24 */ /* 0x000fe200078e02ff */
[----:B------:R-:W-:Y:S01]  /*1540*/  LOP3.LUT R23, R0, R23, RZ, 0x3c, !PT ;  /* 0x0000001700177212 */ /* 0x000fe200078e3cff */
[----:B------:R-:W-:Y:S01]  /*1550*/  IMAD R8, R4, 0x8, R7 ;  /* 0x0000000804087824 */ /* 0x000fe200078e0207 */
[----:B------:R-:W-:Y:S01]  /*1560*/  ISETP.GE.AND P6, PT, R14, c[0x0][0x1cc], PT ;  /* 0x000073000e007a0c */ /* 0x000fe20003fc6270 */
[C---:B------:R-:W-:Y:S01]  /*1570*/  IMAD R0, R18.reuse, c[0x0][0x1ec], R27 ;  /* 0x00007b0012007a24 */ /* 0x040fe200078e021b */
[----:B------:R-:W-:Y:S01]  /*1580*/  IADD3 R195, R195, UR6, RZ ;  /* 0x00000006c3c37c10 */ /* 0x000fe2000fffe0ff */
[----:B------:R-:W-:Y:S01]  /*1590*/  IMAD.WIDE.U32 R6, R18, c[0x0][0x1e8], R30 ;  /* 0x00007a0012067a25 */ /* 0x000fe200078e001e */
[----:B------:R-:W-:Y:S01]  /*15a0*/  UIADD3 UR6, -UR17, UR9, URZ ;  /* 0x0000000911067290 */ /* 0x000fe2000fffe13f */
[C---:B-1----:R-:W-:Y:S01]  /*15b0*/  IADD3 R10, R14.reuse, 0x20, RZ ;  /* 0x000000200e0a7810 */ /* 0x042fe20007ffe0ff */
[----:B------:R-:W-:Y:S01]  /*15c0*/  ULDC.64 UR4, c[0x0][0x1b0] ;  /* 0x00006c0000047ab9 */ /* 0x000fe20000000a00 */
[----:B------:R-:W-:Y:S01]  /*15d0*/  IMAD.IADD R7, R7, 0x1, R0 ;  /* 0x0000000107077824 */ /* 0x000fe200078e0200 */
[----:B------:R-:W-:Y:S01]  /*15e0*/  UIMAD UR4, UR20, UR4, URZ ;  /* 0x00000004140472a4 */ /* 0x000fe2000f8e023f */
[C---:B------:R-:W-:Y:S01]  /*15f0*/  IMAD R12, R5.reuse, c[0x0][0x178], RZ ;  /* 0x00005e00050c7a24 */ /* 0x040fe200078e02ff */
[----:B------:R-:W-:Y:S01]  /*1600*/  IADD3 R188, R14, 0x40, RZ ;  /* 0x000000400ebc7810 */ /* 0x000fe20007ffe0ff */
[----:B------:R-:W-:Y:S01]  /*1610*/  IMAD R28, R5, c[0x0][0x208], RZ ;  /* 0x00008200051c7a24 */ /* 0x000fe200078e02ff */
[----:B------:R-:W-:Y:S01]  /*1620*/  UIMAD UR4, UR18, UR5, UR4 ;  /* 0x00000005120472a4 */ /* 0x000fe2000f8e0204 */
[----:B------:R-:W-:Y:S01]  /*1630*/  IMAD.U32 R8, R8, 0x20, R23 ;  /* 0x0000002008087824 */ /* 0x000fe200078e0017 */
[----:B------:R-:W-:Y:S01]  /*1640*/  ISETP.GE.AND P5, PT, R10, c[0x0][0x1cc], PT ;  /* 0x000073000a007a0c */ /* 0x000fe20003fa6270 */
[----:B------:R-:W-:Y:S01]  /*1650*/  IMAD R5, R33, c[0x0][0x1d8], RZ ;  /* 0x0000760021057a24 */ /* 0x000fe200078e02ff */
[----:B------:R-:W-:Y:S01]  /*1660*/  LOP3.LUT R11, R11, 0xfffffff0, RZ, 0xc0, !PT ;  /* 0xfffffff00b0b7812 */ /* 0x000fe200078ec0ff */
[----:B------:R-:W-:Y:S01]  /*1670*/  IMAD.WIDE.U32 R22, R32, c[0x0][0x1d8], R6 ;  /* 0x0000760020167a25 */ /* 0x000fe200078e0006 */
[----:B------:R-:W-:Y:S01]  /*1680*/  IADD3 R7, -R192, UR6, RZ ;  /* 0x00000006c0077c10 */ /* 0x000fe2000fffe1ff */
[----:B------:R-:W-:Y:S01]  /*1690*/  USHF.R.S32.HI UR7, URZ, 0x1f, UR16 ;  /* 0x0000001f3f077899 */ /* 0x000fe20008011410 */
[----:B------:R-:W-:Y:S01]  /*16a0*/  SEL R196, R193, RZ, !P2 ;  /* 0x000000ffc1c47207 */ /* 0x000fe20005000000 */
[----:B------:R-:W-:Y:S01]  /*16b0*/  IMAD R0, R32, c[0x0][0x1dc], R5 ;  /* 0x0000770020007a24 */ /* 0x000fe200078e0205 */
[----:B------:R-:W-:Y:S01]  /*16c0*/  ISETP.LT.OR P0, PT, R7, 0x1, P6 ;  /* 0x000000010700780c */ /* 0x000fe20003701670 */
[----:B------:R-:W-:Y:S01]  /*16d0*/  IMAD.SHL.U32 R8, R8, 0x2, RZ ;  /* 0x0000000208087824 */ /* 0x000fe200078e00ff */
[C---:B------:R-:W-:Y:S01]  /*16e0*/  LEA R26, P1, R22.reuse, c[0x0][0x1c0], 0x1 ;  /* 0x00007000161a7a11 */ /* 0x040fe200078208ff */
[----:B------:R-:W-:Y:S01]  /*16f0*/  IMAD.IADD R0, R23, 0x1, R0 ;  /* 0x0000000117007824 */ /* 0x000fe200078e0200 */
[C---:B------:R-:W-:Y:S01]  /*1700*/  ISETP.LT.OR P4, PT, R7.reuse, 0x1, P5 ;  /* 0x000000010700780c */ /* 0x040fe20002f81670 */
[----:B------:R-:W-:Y:S01]  /*1710*/  IMAD.MOV.U32 R6, RZ, RZ, c[0x0][0x1d8] ;  /* 0x00007600ff067624 */ /* 0x000fe200078e00ff */
[----:B------:R-:W-:Y:S01]  /*1720*/  ISETP.LT.OR P6, PT, R7, 0x41, P6 ;  /* 0x000000410700780c */ /* 0x000fe200037c1670 */
[----:B------:R-:W-:Y:S01]  /*1730*/  IMAD.WIDE.U32 R20, R21, c[0x0][0x1b0], R14 ;  /* 0x00006c0015147a25 */ /* 0x000fe200078e000e */
[----:B------:R-:W-:-:S02]  /*1740*/  LEA.HI.X R27, R22, c[0x0][0x1c4], R0, 0x1, P1 ;  /* 0x00007100161b7a11 */ /* 0x000fc400008f0c00 */
[----:B------:R-:W-:Y:S01]  /*1750*/  ISETP.GE.AND P1, PT, R188, c[0x0][0x1cc], PT ;  /* 0x00007300bc007a0c */ /* 0x000fe20003f26270 */
[----:B------:R-:W-:Y:S01]  /*1760*/  IMAD.MOV.U32 R5, RZ, RZ, c[0x0][0x1dc] ;  /* 0x00007700ff057624 */ /* 0x000fe200078e00ff */
[----:B------:R-:W-:Y:S01]  /*1770*/  IADD3 R21, R21, UR4, RZ ;  /* 0x0000000415157c10 */ /* 0x000fe2000fffe0ff */
[----:B------:R-:W-:Y:S01]  /*1780*/  @!PT LDS RZ, [RZ] ;  /* 0x00000000fffff984 */ /* 0x000fe20000000800 */
[----:B------:R-:W-:Y:S01]  /*1790*/  @!PT LDS RZ, [RZ] ;  /* 0x00000000fffff984 */ /* 0x000fe20000000800 */
[----:B------:R-:W-:Y:S01]  /*17a0*/  @!PT LDS RZ, [RZ] ;  /* 0x00000000fffff984 */ /* 0x000fe20000000800 */
[----:B------:R1:W-:Y:S01]  /*17b0*/  LDGSTS.E.BYPASS.LTC128B.128 [R8+0x6080], [R26.64], !P0 ;  /* 0x060800001a087fae */ /* 0x0003e2000c101d4e */
[C---:B------:R-:W-:Y:S01]  /*17c0*/  LEA R34, P0, R6.reuse, R26, 0x7 ;  /* 0x0000001a06227211 */ /* 0x040fe200078038ff */
[----:B------:R-:W-:Y:S01]  /*17d0*/  IMAD R19, R19, c[0x0][0x1b8], RZ ;  /* 0x00006e0013137a24 */ /* 0x000fe200078e02ff */
[C---:B------:R-:W-:Y:S01]  /*17e0*/  ISETP.LT.OR P3, PT, R7.reuse, 0x1, P1 ;  /* 0x000000010700780c */ /* 0x040fe20000f61670 */
[----:B------:R1:W-:Y:S01]  /*17f0*/  LDGSTS.E.BYPASS.LTC128B.128 [R8+0x8080], [R26.64+0x40], !P4 ;  /* 0x080800401a087fae */ /* 0x0003e2000e101d4e */
[----:B------:R-:W-:Y:S01]  /*1800*/  LEA.HI.X R35, R6, R27, R5, 0x7, P0 ;  /* 0x0000001b06237211 */ /* 0x000fe200000f3c05 */
[----:B------:R-:W-:Y:S01]  /*1810*/  IMAD R0, R18, c[0x0][0x1bc], R19 ;  /* 0x00006f0012007a24 */ /* 0x000fe200078e0213 */
[----:B------:R-:W-:Y:S01]  /*1820*/  LOP3.LUT R5, R24, 0xfffffff8, RZ, 0xc0, !PT ;  /* 0xfffffff818057812 */ /* 0x000fe200078ec0ff */
[----:B------:R-:W-:Y:S01]  /*1830*/  IMAD.WIDE.U32 R18, R18, c[0x0][0x1b8], R20 ;  /* 0x00006e0012127a25 */ /* 0x000fe200078e0014 */
[C---:B------:R-:W-:Y:S01]  /*1840*/  ISETP.LT.OR P5, PT, R7.reuse, 0x41, P5 ;  /* 0x000000410700780c */ /* 0x040fe20002fa1670 */
[----:B------:R-:W-:Y:S01]  /*1850*/  ULDC.64 UR4, c[0x0][0x180] ;  /* 0x0000600000047ab9 */ /* 0x000fe20000000a00 */
[----:B------:R-:W-:Y:S01]  /*1860*/  ISETP.LT.OR P1, PT, R7, 0x41, P1 ;  /* 0x000000410700780c */ /* 0x000fe20000f21670 */
[----:B------:R-:W-:Y:S01]  /*1870*/  IMAD.IADD R20, R2, 0x1, -R5 ;  /* 0x0000000102147824 */ /* 0x000fe200078e0a05 */
[----:B------:R-:W-:Y:S01]  /*1880*/  LEA.HI R6, R17, R2, RZ, 0x6 ;  /* 0x0000000211067211 */ /* 0x000fe200078f30ff */
[----:B------:R-:W-:Y:S01]  /*1890*/  IMAD.IADD R19, R19, 0x1, R0 ;  /* 0x0000000113137824 */ /* 0x000fe200078e0200 */
[----:B------:R-:W-:Y:S01]  /*18a0*/  UIMAD UR4, UR13, UR4, URZ ;  /* 0x000000040d0472a4 */ /* 0x000fe2000f8e023f */
[----:B------:R-:W-:Y:S01]  /*18b0*/  IMAD R0, R33, c[0x0][0x1a8], RZ ;  /* 0x00006a0021007a24 */ /* 0x000fe200078e02ff */
[----:B------:R-:W-:Y:S01]  /*18c0*/  LEA.HI R23, R20, R20, RZ, 0x1 ;  /* 0x0000001414177211 */ /* 0x000fe200078f08ff */
[----:B------:R1:W-:Y:S01]  /*18d0*/  LDGSTS.E.BYPASS.LTC128B.128 [R8+0xa080], [R26.64+0x80], !P3 ;  /* 0x0a0800801a087fae */ /* 0x0003e2000d901d4e */
[----:B------:R-:W-:Y:S01]  /*18e0*/  SHF.R.S32.HI R6, RZ, 0x6, R6 ;  /* 0x00000006ff067819 */ /* 0x000fe20000011406 */
[C---:B------:R-:W-:Y:S01]  /*18f0*/  IMAD R0, R32.reuse, c[0x0][0x1ac], R0 ;  /* 0x00006b0020007a24 */ /* 0x040fe200078e0200 */
[----:B------:R-:W-:Y:S01]  /*1900*/  LOP3.LUT R5, R23, 0x7fffffe, RZ, 0xc0, !PT ;  /* 0x07fffffe17057812 */ /* 0x000fe200078ec0ff */
[----:B------:R-:W-:Y:S01]  /*1910*/  IMAD.WIDE.U32 R32, R32, c[0x0][0x1a8], R18 ;  /* 0x00006a0020207a25 */ /* 0x000fe200078e0012 */
[----:B------:R2:W-:Y:S01]  /*1920*/  LDGSTS.E.BYPASS.LTC128B.128 [R8+0x7080], [R34.64], !P6 ;  /* 0x0708000022087fae */ /* 0x0005e2000f101d4e */
[----:B------:R-:W-:Y:S01]  /*1930*/  ISETP.GE.AND P3, PT, R14, c[0x0][0x19c], PT ;  /* 0x000067000e007a0c */ /* 0x000fe20003f66270 */
[----:B------:R-:W-:Y:S01]  /*1940*/  UIMAD UR17, UR11, UR5, UR4 ;  /* 0x000000050b1172a4 */ /* 0x000fe2000f8e0204 */
[----:B------:R-:W-:Y:S01]  /*1950*/  IMAD.IADD R0, R33, 0x1, R0 ;  /* 0x0000000121007824 */ /* 0x000fe200078e0200 */
[----:B------:R2:W-:Y:S01]  /*1960*/  LDGSTS.E.BYPASS.LTC128B.128 [R8+0x9080], [R34.64+0x40], !P5 ;  /* 0x0908004022087fae */ /* 0x0005e2000e901d4e */
[C---:B------:R-:W-:Y:S01]  /*1970*/  IMAD R12, R37.reuse, c[0x0][0x17c], R12 ;  /* 0x00005f00250c7a24 */ /* 0x040fe200078e020c */
[----:B------:R-:W-:Y:S01]  /*1980*/  ISETP.GE.AND P0, PT, R10, c[0x0][0x19c], PT ;  /* 0x000067000a007a0c */ /* 0x000fe20003f06270 */
[----:B------:R-:W-:Y:S01]  /*1990*/  IMAD.WIDE.U32 R38, R37, c[0x0][0x178], R14 ;  /* 0x00005e0025267a25 */ /* 0x000fe200078e000e */
[----:B------:R2:W-:Y:S01]  /*19a0*/  LDGSTS.E.BYPASS.LTC128B.128 [R8+0xb080], [R34.64+0x80], !P1 ;  /* 0x0b08008022087fae */ /* 0x0005e2000c901d4e */
[----:B------:R-:W-:Y:S01]  /*19b0*/  LEA R30, P1, R32, c[0x0][0x190], 0x1 ;  /* 0x00006400201e7a11 */ /* 0x000fe200078208ff */
[----:B------:R-:W-:Y:S01]  /*19c0*/  ULDC.64 UR4, c[0x0][0x178] ;  /* 0x00005e0000047ab9 */ /* 0x000fe20000000a00 */
[----:B------:R-:W-:Y:S01]  /*19d0*/  IMAD.IADD R5, R20, 0x1, -R5 ;  /* 0x0000000114057824 */ /* 0x000fe200078e0a05 */
[----:B------:R-:W-:Y:S01]  /*19e0*/  ISETP.GE.AND P4, PT, R188, c[0x0][0x19c], PT ;  /* 0x00006700bc007a0c */ /* 0x000fe20003f86270 */
[----:B------:R-:W-:Y:S01]  /*19f0*/  IMAD R180, R3, 0x4, R6 ;  /* 0x0000000403b47824 */ /* 0x000fe200078e0206 */
[----:B------:R-:W-:Y:S01]  /*1a00*/  LEA.HI.X R31, R32, c[0x0][0x194], R0, 0x1, P1 ;  /* 0x00006500201f7a11 */ /* 0x000fe200008f0c00 */
[----:B------:R-:W-:Y:S01]  /*1a10*/  IMAD.IADD R16, R2, 0x1, -R11 ;  /* 0x0000000102107824 */ /* 0x000fe200078e0a0b */
[----:B------:R-:W-:Y:S01]  /*1a20*/  SEL R13, R13, RZ, !P2 ;  /* 0x000000ff0d0d7207 */ /* 0x000fe20005000000 */
[----:B------:R-:W-:Y:S01]  /*1a30*/  IMAD.U32 R32, RZ, RZ, UR11 ;  /* 0x0000000bff207e24 */ /* 0x000fe2000f8e00ff */
[----:B------:R-:W-:Y:S01]  /*1a40*/  UIMAD UR18, UR7, UR4, URZ ;  /* 0x00000004071272a4 */ /* 0x000fe2000f8e023f */
[----:B------:R-:W-:Y:S01]  /*1a50*/  IMAD.IADD R39, R39, 0x1, R12 ;  /* 0x0000000127277824 */ /* 0x000fe200078e020c */
[C---:B------:R-:W-:Y:S01]  /*1a60*/  ISETP.LT.OR P2, PT, R7.reuse, 0x1, P3 ;  /* 0x000000010700780c */ /* 0x040fe20001f41670 */
[----:B------:R-:W-:Y:S01]  /*1a70*/  IMAD R180, R180, 0x8, R5 ;  /* 0x00000008b4b47824 */ /* 0x000fe200078e0205 */
[----:B------:R-:W-:Y:S01]  /*1a80*/  LEA.HI R5, R16, R16, RZ, 0x1 ;  /* 0x0000001010057211 */ /* 0x000fe200078f08ff */
[----:B------:R-:W-:Y:S01]  /*1a90*/  IMAD.WIDE.U32 R32, R32, c[0x0][0x180], R38 ;  /* 0x0000600020207a25 */ /* 0x000fe200078e0026 */
[----:B------:R-:W-:Y:S01]  /*1aa0*/  ISETP.LT.OR P6, PT, R7, 0x1, P0 ;  /* 0x000000010700780c */ /* 0x000fe200007c1670 */
[----:B------:R-:W-:Y:S01]  /*1ab0*/  UIMAD.WIDE.U32 UR20, UR16, UR4, URZ ;  /* 0x00000004101472a5 */ /* 0x000fe2000f8e003f */
[----:B------:R-:W-:Y:S01]  /*1ac0*/  LOP3.LUT R19, R5, 0x7fffffe, RZ, 0xc0, !PT ;  /* 0x07fffffe05137812 */ /* 0x000fe200078ec0ff */
[----:B------:R-:W-:Y:S01]  /*1ad0*/  IMAD.MOV.U32 R21, RZ, RZ, c[0x0][0x1a8] ;  /* 0x00006a00ff157624 */ /* 0x000fe200078e00ff */
[C---:B------:R-:W-:Y:S01]  /*1ae0*/  ISETP.LT.OR P5, PT, R7.reuse, 0x1, P4 ;  /* 0x000000010700780c */ /* 0x040fe200027a1670 */
[----:B------:R-:W-:Y:S01]  /*1af0*/  UIMAD UR5, UR16, UR5, UR18 ;  /* 0x00000005100572a4 */ /* 0x000fe2000f8e0212 */
[C---:B------:R-:W-:Y:S01]  /*1b00*/  ISETP.LT.OR P3, PT, R7.reuse, 0x41, P3 ;  /* 0x000000410700780c */ /* 0x040fe20001f61670 */
[----:B------:R-:W-:Y:S01]  /*1b10*/  IMAD.IADD R178, R16, 0x1, -R19 ;  /* 0x0000000110b27824 */ /* 0x000fe200078e0a13 */
[----:B------:R-:W-:Y:S01]  /*1b20*/  ISETP.LT.OR P0, PT, R7, 0x41, P0 ;  /* 0x000000410700780c */ /* 0x000fe20000701670 */
[----:B------:R-:W-:Y:S01]  /*1b30*/  IMAD R185, R13, c[0x0][0x188], RZ ;  /* 0x000062000db97a24 */ /* 0x000fe200078e02ff */
[----:B------:R-:W-:Y:S01]  /*1b40*/  ISETP.LT.OR P4, PT, R7, 0x41, P4 ;  /* 0x000000410700780c */ /* 0x000fe20002781670 */
[----:B------:R-:W-:Y:S01]  /*1b50*/  IMAD.MOV.U32 R19, RZ, RZ, c[0x0][0x1ac] ;  /* 0x00006b00ff137624 */ /* 0x000fe200078e00ff */
[----:B------:R-:W-:Y:S01]  /*1b60*/  LEA.HI R7, R25, R4, RZ, 0x1 ;  /* 0x0000000419077211 */ /* 0x000fe200078f08ff */
[----:B------:R-:W-:Y:S01]  /*1b70*/  UIADD3 UR5, UR21, UR5, URZ ;  /* 0x0000000515057290 */ /* 0x000fe2000fffe03f */
[----:B------:R-:W-:Y:S01]  /*1b80*/  IADD3 R33, R33, UR17, RZ ;  /* 0x0000001121217c10 */ /* 0x000fe2000fffe0ff */
[----:B------:R-:W-:Y:S01]  /*1b90*/  IMAD.SHL.U32 R20, R20, 0x40, RZ ;  /* 0x0000004014147824 */ /* 0x000fe200078e00ff */
[----:B------:R-:W-:Y:S01]  /*1ba0*/  LOP3.LUT R7, R7, 0xfffffffe, RZ, 0xc0, !PT ;  /* 0xfffffffe07077812 */ /* 0x000fe200078ec0ff */
[C---:B------:R-:W-:Y:S01]  /*1bb0*/  IMAD R185, R196.reuse, c[0x0][0x18c], R185 ;  /* 0x00006300c4b97a24 */ /* 0x040fe200078e02b9 */
[C---:B--2---:R-:W-:Y:S01]  /*1bc0*/  LEA R34, P1, R21.reuse, R30, 0x7 ;  /* 0x0000001e15227211 */ /* 0x044fe200078238ff */
[----:B------:R-:W-:Y:S01]  /*1bd0*/  IMAD.WIDE.U32 R198, R196, c[0x0][0x188], R32 ;  /* 0x00006200c4c67a25 */ /* 0x000fe200078e0020 */
[----:B------:R-:W-:Y:S01]  /*1be0*/  LOP3.LUT R20, R20, 0x1c0, RZ, 0xc0, !PT ;  /* 0x000001c014147812 */ /* 0x000fe200078ec0ff */
[----:B------:R2:W-:Y:S01]  /*1bf0*/  LDGSTS.E.BYPASS.LTC128B.128 [R8+0x80], [R30.64], !P2 ;  /* 0x000800001e087fae */ /* 0x0005e2000d101d4e */
[----:B------:R-:W-:Y:S01]  /*1c00*/  LEA.HI.X R35, R21, R31, R19, 0x7, P1 ;  /* 0x0000001f15237211 */ /* 0x000fe200008f3c13 */
[----:B------:R-:W-:Y:S01]  /*1c10*/  IMAD.U32 R32, RZ, RZ, UR20 ;  /* 0x00000014ff207e24 */ /* 0x000fe2000f8e00ff */
[----:B------:R-:W-:Y:S01]  /*1c20*/  LEA.HI R18, R17, R2, RZ, 0x7 ;  /* 0x0000000211127211 */ /* 0x000fe200078f38ff */
[C---:B------:R-:W-:Y:S01]  /*1c30*/  IMAD.IADD R7, R4.reuse, 0x1, -R7 ;  /* 0x0000000104077824 */ /* 0x040fe200078e0a07 */
[----:B-1----:R-:W-:Y:S01]  /*1c40*/  SHF.R.S32.HI R27, RZ, 0x1f, R16 ;  /* 0x0000001fff1b7819 */ /* 0x002fe20000011410 */
[----:B------:R-:W-:Y:S01]  /*1c50*/  IMAD.SHL.U32 R19, R4, 0x10, RZ ;  /* 0x0000001004137824 */ /* 0x000fe200078e00ff */
[----:B------:R-:W-:Y:S01]  /*1c60*/  LEA R17, P2, R32, R198, 0x6 ;  /* 0x000000c620117211 */ /* 0x000fe200078430ff */
[----:B------:R-:W-:Y:S01]  /*1c70*/  IMAD.U32 R4, RZ, RZ, UR5 ;  /* 0x00000005ff047e24 */ /* 0x000fe2000f8e00ff */
[----:B------:R-:W-:Y:S01]  /*1c80*/  ISETP.GE.AND P1, PT, R14, c[0x0][0x16c], PT ;  /* 0x00005b000e007a0c */ /* 0x000fe20003f26270 */
[----:B------:R-:W-:Y:S01]  /*1c90*/  IMAD.IADD R185, R199, 0x1, R185 ;  /* 0x00000001c7b97824 */ /* 0x000fe200078e02b9 */
[----:B------:R-:W-:Y:S01]  /*1ca0*/  LOP3.LUT R19, R20, 0x30, R19, 0xf8, !PT ;  /* 0x0000003014137812 */ /* 0x000fe200078ef813 */
[----:B------:R-:W-:Y:S01]  /*1cb0*/  IMAD.U32 R33, RZ, RZ, UR21 ;  /* 0x00000015ff217e24 */ /* 0x000fe2000f8e00ff */
[----:B------:R-:W-:Y:S01]  /*1cc0*/  SHF.R.U32.HI R20, RZ, 0x3, R20 ;  /* 0x00000003ff147819 */ /* 0x000fe20000011614 */
[C---:B------:R-:W-:Y:S01]  /*1cd0*/  IMAD R28, R37.reuse, c[0x0][0x20c], R28 ;  /* 0x00008300251c7a24 */ /* 0x040fe200078e021c */
[----:B------:R-:W-:Y:S01]  /*1ce0*/  LEA.HI.X R4, R32, R185, R4, 0x6, P2 ;  /* 0x000000b920047211 */ /* 0x000fe200010f3404 */
[----:B------:R-:W-:Y:S01]  /*1cf0*/  IMAD.WIDE.U32 R36, R37, c[0x0][0x208], R14 ;  /* 0x0000820025247a25 */ /* 0x000fe200078e000e */
[----:B------:R-:W-:Y:S01]  /*1d00*/  LEA R32, P2, R17, c[0x0][0x160], 0x1 ;  /* 0x0000580011207a11 */ /* 0x000fe200078408ff */
[----:B------:R-:W-:Y:S01]  /*1d10*/  ULDC.64 UR4, c[0x0][0x210] ;  /* 0x0000840000047ab9 */ /* 0x000fe20000000a00 */
[----:B------:R-:W-:Y:S01]  /*1d20*/  LOP3.LUT R19, R19, 0x8, R24, 0xf8, !PT ;  /* 0x0000000813137812 */ /* 0x000fe200078ef818 */
[----:B------:R-:W-:Y:S01]  /*1d30*/  IMAD R187, R13, c[0x0][0x278], RZ ;  /* 0x00009e000dbb7a24 */ /* 0x000fe200078e02ff */
[----:B------:R-:W-:Y:S01]  /*1d40*/  LEA.HI.X R33, R17, c[0x0][0x164], R4, 0x1, P2 ;  /* 0x0000590011217a11 */ /* 0x000fe200010f0c04 */
[----:B------:R2:W-:Y:S01]  /*1d50*/  LDGSTS.E.BYPASS.LTC128B.128 [R8+0x2080], [R30.64+0x40], !P6 ;  /* 0x020800401e087fae */ /* 0x0005e2000f101d4e */
[----:B------:R-:W-:Y:S01]  /*1d60*/  ISETP.GT.AND P2, PT, R2, 0xf, PT ;  /* 0x0000000f0200780c */ /* 0x000fe20003f44270 */
[----:B------:R-:W-:Y:S01]  /*1d70*/  IMAD.IADD R29, R37, 0x1, R28 ;  /* 0x00000001251d7824 */ /* 0x000fe200078e021c */
[----:B------:R-:W-:Y:S01]  /*1d80*/  LOP3.LUT R20, R19, R20, RZ, 0x3c, !PT ;  /* 0x0000001413147212 */ /* 0x000fe200078e3cff */
[----:B------:R-:W-:Y:S01]  /*1d90*/  IMAD.SHL.U32 R19, R3, 0x10, RZ ;  /* 0x0000001003137824 */ /* 0x000fe200078e00ff */
[----:B------:R-:W-:Y:S01]  /*1da0*/  IADD3 R207, R207, UR19, RZ ;  /* 0x00000013cfcf7c10 */ /* 0x000fe2000fffe0ff */
[----:B------:R-:W-:Y:S01]  /*1db0*/  UIMAD UR4, UR13, UR4, URZ ;  /* 0x000000040d0472a4 */ /* 0x000fe2000f8e023f */
[----:B------:R-:W-:Y:S01]  /*1dc0*/  LEA.HI R27, R27, R16, RZ, 0x3 ;  /* 0x000000101b1b7211 */ /* 0x000fe200078f18ff */
[----:B------:R2:W-:Y:S01]  /*1dd0*/  LDGSTS.E.BYPASS.LTC128B.128 [R8+0x4080], [R30.64+0x80], !P5 ;  /* 0x040800801e087fae */ /* 0x0005e2000e901d4e */
[----:B------:R-:W-:Y:S01]  /*1de0*/  SEL R26, RZ, 0x1, P1 ;  /* 0x00000001ff1a7807 */ /* 0x000fe20000800000 */
[----:B------:R-:W-:Y:S01]  /*1df0*/  USHF.L.U32 UR17, UR16, 0x6, URZ ;  /* 0x0000000610117899 */ /* 0x000fe2000800063f */
[----:B------:R-:W-:Y:S01]  /*1e00*/  ISETP.GE.AND P1, PT, R188, c[0x0][0x16c], PT ;  /* 0x00005b00bc007a0c */ /* 0x000fe20003f26270 */
[----:B------:R-:W-:Y:S01]  /*1e10*/  IMAD.MOV.U32 R28, RZ, RZ, R36 ;  /* 0x000000ffff1c7224 */ /* 0x000fe200078e0024 */
[----:B------:R-:W-:Y:S01]  /*1e20*/  SHF.R.S32.HI R12, RZ, 0x1, R5 ;  /* 0x00000001ff0c7819 */ /* 0x000fe20000011405 */
[C---:B------:R-:W-:Y:S01]  /*1e30*/  IMAD R187, R196.reuse, c[0x0][0x27c], R187 ;  /* 0x00009f00c4bb7a24 */ /* 0x040fe200078e02bb */
[----:B------:R-:W-:Y:S01]  /*1e40*/  SHF.R.U32.HI R18, RZ, 0x4, R18 ;  /* 0x00000004ff127819 */ /* 0x000fe20000011612 */
[----:B------:R-:W-:Y:S01]  /*1e50*/  IMAD.WIDE.U32 R206, R196, c[0x0][0x278], R206 ;  /* 0x00009e00c4ce7a25 */ /* 0x000fe200078e00ce */
[----:B------:R-:W-:Y:S01]  /*1e60*/  SHF.R.S32.HI R5, RZ, 0x1f, R5 ;  /* 0x0000001fff057819 */ /* 0x000fe20000011405 */
[----:B------:R-:W-:Y:S01]  /*1e70*/  USHF.R.S32.HI UR13, URZ, 0x1f, UR17 ;  /* 0x0000001f3f0d7899 */ /* 0x000fe20008011411 */
[----:B------:R-:W-:Y:S01]  /*1e80*/  LOP3.LUT R19, R19, 0x10, RZ, 0xc0, !PT ;  /* 0x0000001013137812 */ /* 0x000fe200078ec0ff */
[----:B------:R-:W-:Y:S01]  /*1e90*/  IMAD.U32 R4, RZ, RZ, UR11 ;  /* 0x0000000bff047e24 */ /* 0x000fe2000f8e00ff */
[----:B------:R-:W-:Y:S01]  /*1ea0*/  ISETP.GE.AND P5, PT, R10, c[0x0][0x1fc], PT ;  /* 0x00007f000a007a0c */ /* 0x000fe20003fa6270 */
[----:B------:R-:W-:Y:S01]  /*1eb0*/  UIMAD UR4, UR11, UR5, UR4 ;  /* 0x000000050b0472a4 */ /* 0x000fe2000f8e0204 */
[----:B------:R-:W-:Y:S01]  /*1ec0*/  LOP3.LUT R11, R27, 0xfffffff8, RZ, 0xc0, !PT ;  /* 0xfffffff81b0b7812 */ /* 0x000fe200078ec0ff */
[----:B------:R-:W-:Y:S01]  /*1ed0*/  IMAD.IADD R187, R207, 0x1, R187 ;  /* 0x00000001cfbb7824 */ /* 0x000fe200078e02bb */
[----:B------:R-:W-:Y:S01]  /*1ee0*/  SEL R21, RZ, 0x4, P1 ;  /* 0x00000004ff157807 */ /* 0x000fe20000800000 */
[----:B------:R-:W-:Y:S01]  /*1ef0*/  IMAD.WIDE.U32 R28, R4, c[0x0][0x210], R28 ;  /* 0x00008400041c7a25 */ /* 0x000fe200078e001c */
[----:B------:R-:W-:Y:S01]  /*1f00*/  ISETP.GE.AND P1, PT, R10, c[0x0][0x16c], PT ;  /* 0x00005b000a007a0c */ /* 0x000fe20003f26270 */
[----:B------:R1:W-:Y:S01]  /*1f10*/  LDGSTS.E.BYPASS.LTC128B.128 [R8+0x1080], [R34.64], !P3 ;  /* 0x0108000022087fae */ /* 0x0003e2000d901d4e */
[----:B------:R-:W-:Y:S01]  /*1f20*/  LEA.HI R5, R5, R12, RZ, 0x2 ;  /* 0x0000000c05057211 */ /* 0x000fe200078f10ff */
[----:B------:R-:W-:Y:S01]  /*1f30*/  IMAD.IADD R11, R16, 0x1, -R11 ;  /* 0x00000001100b7824 */ /* 0x000fe200078e0a0b */
[----:B------:R-:W-:Y:S01]  /*1f40*/  LOP3.LUT R18, R19, 0x8, R18, 0xf8, !PT ;  /* 0x0000000813127812 */ /* 0x000fe200078ef812 */
[----:B------:R1:W-:Y:S01]  /*1f50*/  LDGSTS.E.BYPASS.LTC128B.128 [R8+0x3080], [R34.64+0x40], !P0 ;  /* 0x0308004022087fae */ /* 0x0003e2000c101d4e */
[----:B------:R-:W-:Y:S01]  /*1f60*/  SEL R19, RZ, 0xffffffff, P5 ;  /* 0xffffffffff137807 */ /* 0x000fe20002800000 */
[----:B------:R-:W-:Y:S01]  /*1f70*/  UMOV UR18, 0x6 ;  /* 0x0000000600127882 */ /* 0x000fe20000000000 */
[----:B------:R-:W-:Y:S01]  /*1f80*/  @!P2 IADD3 R17, P5, R206, UR17, RZ ;  /* 0x00000011ce11ac10 */ /* 0x000fe2000ffbe0ff */
[----:B------:R-:W-:Y:S01]  /*1f90*/  IMAD R211, R13, c[0x0][0x218], RZ ;  /* 0x000086000dd37a24 */ /* 0x000fe200078e02ff */
[----:B------:R-:W-:Y:S01]  /*1fa0*/  SEL R16, RZ, 0x2, P1 ;  /* 0x00000002ff107807 */ /* 0x000fe20000800000 */
[----:B------:R-:W-:Y:S01]  /*1fb0*/  IMAD.SHL.U32 R19, R19, 0x2, RZ ;  /* 0x0000000213137824 */ /* 0x000fe200078e00ff */
[----:B------:R-:W-:Y:S01]  /*1fc0*/  LOP3.LUT R5, R5, 0xfffffffc, RZ, 0xc0, !PT ;  /* 0xfffffffc05057812 */ /* 0x000fe200078ec0ff */
[----:B------:R-:W-:Y:S01]  /*1fd0*/  IMAD R211, R196, c[0x0][0x21c], R211 ;  /* 0x00008700c4d37a24 */ /* 0x000fe200078e02d3 */
[----:B------:R-:W-:Y:S01]  /*1fe0*/  ISETP.GE.AND P6, PT, R14, c[0x0][0x1fc], PT ;  /* 0x00007f000e007a0c */ /* 0x000fe20003fc6270 */
[----:B------:R-:W-:Y:S01]  /*1ff0*/  IMAD.WIDE.U32 R194, R196, c[0x0][0x240], R194 ;  /* 0x00009000c4c27a25 */ /* 0x000fe200078e00c2 */
[----:B------:R-:W-:Y:S01]  /*2000*/  @!P2 IADD3.X R4, R187, UR13, RZ, P5, !PT ;  /* 0x0000000dbb04ac10 */ /* 0x000fe2000affe4ff */
[----:B------:R1:W-:Y:S01]  /*2010*/  LDGSTS.E.BYPASS.LTC128B.128 [R8+0x5080], [R34.64+0x80], !P4 ;  /* 0x0508008022087fae */ /* 0x0003e2000e101d4e */
[----:B--2---:R-:W-:Y:S01]  /*2020*/  @!P2 LEA R30, P0, R17, c[0x0][0x258], 0x2 ;  /* 0x00009600111eaa11 */ /* 0x004fe200078010ff */
[----:B------:R-:W-:Y:S01]  /*2030*/  IMAD.IADD R5, R12, 0x1, -R5 ;  /* 0x000000010c057824 */ /* 0x000fe200078e0a05 */
[----:B------:R-:W-:Y:S01]  /*2040*/  IADD3 R29, R29, UR4, RZ ;  /* 0x000000041d1d7c10 */ /* 0x000fe2000fffe0ff */
[----:B------:R-:W-:Y:S01]  /*2050*/  ULDC.64 UR4, c[0x0][0x208] ;  /* 0x0000820000047ab9 */ /* 0x000fe20000000a00 */
[----:B------:R-:W-:Y:S01]  /*2060*/  IADD3 R16, R21, R16, R26 ;  /* 0x0000001015107210 */ /* 0x000fe20007ffe01a */
[----:B------:R-:W-:Y:S01]  /*2070*/  USHF.L.U64.HI UR18, UR4, UR18, UR5 ;  /* 0x0000001204127299 */ /* 0x000fe20008010205 */
[----:B------:R-:W-:Y:S01]  /*2080*/  SEL R12, RZ, 0x1, P6 ;  /* 0x00000001ff0c7807 */ /* 0x000fe20003000000 */
[----:B------:R-:W-:Y:S01]  /*2090*/  UIADD3 UR5, -UR17, UR10, URZ ;  /* 0x0000000a11057290 */ /* 0x000fe2000fffe13f */
[----:B------:R-:W-:Y:S01]  /*20a0*/  @!P2 LEA.HI.X R31, R17, c[0x0][0x25c], R4, 0x2, P0 ;  /* 0x00009700111faa11 */ /* 0x000fe200000f1404 */
[C---:B------:R-:W-:Y:S01]  /*20b0*/  IMAD R17, R13.reuse, c[0x0][0x290], RZ ;  /* 0x0000a4000d117a24 */ /* 0x040fe200078e02ff */
[----:B------:R-:W-:Y:S01]  /*20c0*/  ISETP.GE.AND P0, PT, R188, c[0x0][0x1fc], PT ;  /* 0x00007f00bc007a0c */ /* 0x000fe20003f06270 */
[----:B------:R-:W-:Y:S01]  /*20d0*/  IMAD R13, R13, c[0x0][0x240], RZ ;  /* 0x000090000d0d7a24 */ /* 0x000fe200078e02ff */
[----:B------:R-:W-:Y:S01]  /*20e0*/  LOP3.LUT P5, RZ, R16, 0x1, RZ, 0xc0, !PT ;  /* 0x0000000110ff7812 */ /* 0x000fe200078ac0ff */
[----:B------:R-:W-:Y:S01]  /*20f0*/  USHF.L.U32 UR19, UR4, 0x6, URZ ;  /* 0x0000000604137899 */ /* 0x000fe2000800063f */
[----:B------:R-:W-:Y:S01]  /*2100*/  IADD3 R203, R203, UR22, RZ ;  /* 0x00000016cbcb7c10 */ /* 0x000fe2000fffe0ff */
[----:B------:R-:W-:Y:S01]  /*2110*/  IMAD R17, R196, c[0x0][0x294], R17 ;  /* 0x0000a500c4117a24 */ /* 0x000fe200078e0211 */
[----:B------:R-:W-:Y:S01]  /*2120*/  LOP3.LUT P3, RZ, R16, 0x2, RZ, 0xc0, !PT ;  /* 0x0000000210ff7812 */ /* 0x000fe2000786c0ff */
[----:B------:R-:W-:Y:S01]  /*2130*/  IMAD R13, R196, c[0x0][0x244], R13 ;  /* 0x00009100c40d7a24 */ /* 0x000fe200078e020d */
[----:B------:R-:W-:Y:S01]  /*2140*/  LOP3.LUT P6, RZ, R16, 0x4, RZ, 0xc0, !PT ;  /* 0x0000000410ff7812 */ /* 0x000fe200078cc0ff */
[C---:B------:R-:W-:Y:S01]  /*2150*/  IMAD.WIDE.U32 R202, R196.reuse, c[0x0][0x290], R202 ;  /* 0x0000a400c4ca7a25 */ /* 0x040fe200078e00ca */
[----:B------:R-:W-:Y:S01]  /*2160*/  LOP3.LUT R19, R19, 0x2, R12, 0xe2, !PT ;  /* 0x0000000213137812 */ /* 0x000fe200078ee20c */
[----:B------:R-:W-:Y:S01]  /*2170*/  UIMAD UR4, UR18, UR16, URZ ;  /* 0x00000010120472a4 */ /* 0x000fe2000f8e023f */
[----:B------:R-:W-:Y:S01]  /*2180*/  SEL R12, RZ, 0x4, P0 ;  /* 0x00000004ff0c7807 */ /* 0x000fe20000000000 */
[----:B------:R-:W-:Y:S01]  /*2190*/  IMAD.WIDE.U32 R196, R196, c[0x0][0x218], R28 ;  /* 0x00008600c4c47a25 */ /* 0x000fe200078e001c */
[C---:B------:R-:W-:Y:S01]  /*21a0*/  ISETP.GE.OR P0, PT, R192.reuse, UR5, !P5 ;  /* 0x00000005c0007c0c */ /* 0x040fe2000ef06670 */
[----:B------:R-:W-:Y:S01]  /*21b0*/  UIMAD UR4, UR7, UR19, UR4 ;  /* 0x00000013070472a4 */ /* 0x000fe2000f8e0204 */
[C---:B------:R-:W-:Y:S01]  /*21c0*/  ISETP.GE.OR P3, PT, R192.reuse, UR5, !P3 ;  /* 0x00000005c0007c0c */ /* 0x040fe2000df66670 */
[----:B------:R-:W-:Y:S01]  /*21d0*/  IMAD.IADD R211, R197, 0x1, R211 ;  /* 0x00000001c5d37824 */ /* 0x000fe200078e02d3 */
[----:B------:R-:W-:Y:S01]  /*21e0*/  ISETP.GE.OR P6, PT, R192, UR5, !P6 ;  /* 0x00000005c0007c0c */ /* 0x000fe2000f7c6670 */
[----:B------:R-:W-:Y:S01]  /*21f0*/  IMAD.MOV.U32 R210, RZ, RZ, R196 ;  /* 0x000000ffffd27224 */ /* 0x000fe200078e00c4 */
[----:B------:R-:W-:Y:S01]  /*2200*/  LOP3.LUT R12, R19, R12, RZ, 0xfc, !PT ;  /* 0x0000000c130c7212 */ /* 0x000fe200078efcff */
[----:B------:R-:W0:Y:S01]  /*2210*/  LDGDEPBAR ;  /* 0x00000000000079af */ /* 0x000e220000000000 */
[----:B------:R-:W-:Y:S01]  /*2220*/  SHF.R.S32.HI R19, RZ, 0x1f, R9 ;  /* 0x0000001fff137819 */ /* 0x000fe20000011409 */
[----:B------:R-:W-:Y:S01]  /*2230*/  IMAD.U32 R9, RZ, RZ, UR19 ;  /* 0x00000013ff097e24 */ /* 0x000fe2000f8e00ff */
[C---:B------:R-:W-:Y:S01]  /*2240*/  LOP3.LUT P5, RZ, R12.reuse, 0x1, RZ, 0xc0, !PT ;  /* 0x000000010cff7812 */ /* 0x040fe200078ac0ff */
[----:B------:R-:W-:Y:S01]  /*2250*/  IMAD.IADD R186, R203, 0x1, R17 ;  /* 0x00000001cbba7824 */ /* 0x000fe200078e0211 */
[----:B------:R-:W-:Y:S01]  /*2260*/  LOP3.LUT P4, RZ, R12, 0x2, RZ, 0xc0, !PT ;  /* 0x000000020cff7812 */ /* 0x000fe2000788c0ff */
[----:B------:R-:W-:Y:S01]  /*2270*/  IMAD.WIDE.U32 R36, R9, UR16, R210 ;  /* 0x0000001009247c25 */ /* 0x000fe2000f8e00d2 */
[----:B------:R1:W-:Y:S01]  /*2280*/  LDGSTS.E.BYPASS.LTC128B.128 [R8+0xc080], [R32.64], !P0 ;  /* 0x0c08000020087fae */ /* 0x0003e2000c101d4e */
[----:B------:R-:W-:-:S02]  /*2290*/  SEL R189, RZ, 0xffffffff, P1 ;  /* 0xffffffffffbd7807 */ /* 0x000fc40000800000 */
[----:B------:R-:W-:Y:S01]  /*22a0*/  ISETP.GE.OR P1, PT, R192, UR5, !P5 ;  /* 0x00000005c0007c0c */ /* 0x000fe2000ef26670 */
[----:B------:R1:W-:Y:S01]  /*22b0*/  LDGSTS.E.BYPASS.LTC128B.128 [R8+0xd080], [R32.64+0x40], !P3 ;  /* 0x0d08004020087fae */ /* 0x0003e2000d901d4e */
[----:B------:R-:W-:Y:S01]  /*22c0*/  IADD3 R4, R37, UR4, RZ ;  /* 0x0000000425047c10 */ /* 0x000fe2000fffe0ff */
[----:B------:R-:W-:Y:S01]  /*22d0*/  IMAD.SHL.U32 R0, R7, 0x400, RZ ;  /* 0x0000040007007824 */ /* 0x000fe200078e00ff */
[----:B------:R-:W-:Y:S01]  /*22e0*/  LEA R28, P0, R36, c[0x0][0x1f0], 0x1 ;  /* 0x00007c00241c7a11 */ /* 0x000fe200078008ff */
[----:B------:R1:W-:Y:S01]  /*22f0*/  LDGSTS.E.BYPASS.LTC128B.128 [R8+0xe080], [R32.64+0x80], !P6 ;  /* 0x0e08008020087fae */ /* 0x0003e2000f101d4e */
[----:B------:R-:W-:Y:S01]  /*2300*/  ISETP.GE.OR P6, PT, R192, UR5, !P4 ;  /* 0x00000005c0007c0c */ /* 0x000fe2000e7c6670 */
[----:B------:R-:W-:Y:S01]  /*2310*/  IMAD R205, R205, 0x2, R0 ;  /* 0x00000002cdcd7824 */ /* 0x000fe200078e0200 */
[----:B------:R-:W-:Y:S01]  /*2320*/  LEA.HI.X R29, R36, c[0x0][0x1f4], R4, 0x1, P0 ;  /* 0x00007d00241d7a11 */ /* 0x000fe200000f0c04 */
[----:B------:R-:W-:Y:S01]  /*2330*/  @!P2 IMAD.SHL.U32 R4, R2, 0x10, RZ ;  /* 0x000000100204a824 */ /* 0x000fe200078e00ff */
[----:B------:R-:W-:Y:S01]  /*2340*/  SHF.R.S32.HI R23, RZ, 0x1, R23 ;  /* 0x00000001ff177819 */ /* 0x000fe20000011417 */
[----:B------:R-:W-:Y:S01]  /*2350*/  UIADD3 UR4, UR16, 0x1, URZ ;  /* 0x0000000110047890 */ /* 0x000fe2000fffe03f */
[----:B------:R-:W-:Y:S01]  /*2360*/  LOP3.LUT P3, RZ, R12, 0x4, RZ, 0xc0, !PT ;  /* 0x000000040cff7812 */ /* 0x000fe2000786c0ff */
[----:B------:R-:W-:Y:S01]  /*2370*/  IMAD.SHL.U32 R16, R6, 0x8, RZ ;  /* 0x0000000806107824 */ /* 0x000fe200078e00ff */
[----:B------:R2:W-:Y:S01]  /*2380*/  @!P2 LDGSTS.E.BYPASS.LTC128B.128 [R4+0x18080], [R30.64] ;  /* 0x180800001e04afae */ /* 0x0005e2000b901d4e */
[C---:B------:R-:W-:Y:S01]  /*2390*/  LOP3.LUT P0, RZ, R23.reuse, 0x2, RZ, 0xc0, !PT ;  /* 0x0000000217ff7812 */ /* 0x040fe2000780c0ff */
[----:B------:R-:W-:Y:S01]  /*23a0*/  IMAD.SHL.U32 R23, R23, 0x40, RZ ;  /* 0x0000004017177824 */ /* 0x000fe200078e00ff */
[----:B------:R-:W-:Y:S01]  /*23b0*/  LEA.HI R19, R19, R192, RZ, 0x3 ;  /* 0x000000c013137211 */ /* 0x000fe200078f18ff */
[----:B------:R-:W0:Y:S01]  /*23c0*/  LDGDEPBAR ;  /* 0x00000000000079af */ /* 0x000e220000000000 */
[----:B------:R-:W-:Y:S01]  /*23d0*/  SHF.R.S32.HI R27, RZ, 0x3, R27 ;  /* 0x00000003ff1b7819 */ /* 0x000fe2000001141b */
[----:B------:R-:W-:Y:S01]  /*23e0*/  IMAD.MOV.U32 R181, RZ, RZ, 0x10 ;  /* 0x00000010ffb57424 */ /* 0x000fe200078e00ff */
[----:B------:R-:W-:Y:S01]  /*23f0*/  LOP3.LUT R19, R19, 0xfffffff8, RZ, 0xc0, !PT ;  /* 0xfffffff813137812 */ /* 0x000fe200078ec0ff */
[----:B------:R1:W-:Y:S01]  /*2400*/  LDGSTS.E.BYPASS.LTC128B.128 [R8+0x12080], [R28.64], !P1 ;  /* 0x120800001c087fae */ /* 0x0003e2000c901d4e */
[----:B------:R-:W-:Y:S01]  /*2410*/  LOP3.LUT R23, R23, 0xc0, RZ, 0xc0, !PT ;  /* 0x000000c017177812 */ /* 0x000fe200078ec0ff */
[----:B------:R-:W-:Y:S01]  /*2420*/  IMAD R178, R27, 0x8, R178 ;  /* 0x000000081bb27824 */ /* 0x000fe200078e02b2 */
[----:B------:R-:W-:Y:S01]  /*2430*/  IADD3 R17, P1, R202, UR17, RZ ;  /* 0x00000011ca117c10 */ /* 0x000fe2000ff3e0ff */
[----:B------:R1:W-:Y:S01]  /*2440*/  LDGSTS.E.BYPASS.LTC128B.128 [R8+0x13080], [R28.64+0x40], !P6 ;  /* 0x130800401c087fae */ /* 0x0003e2000f101d4e */
[C---:B------:R-:W-:Y:S01]  /*2450*/  ISETP.GE.OR P6, PT, R192.reuse, UR5, !P3 ;  /* 0x00000005c0007c0c */ /* 0x040fe2000dfc6670 */
[----:B------:R-:W-:Y:S01]  /*2460*/  IMAD.IADD R12, R192, 0x1, -R19 ;  /* 0x00000001c00c7824 */ /* 0x000fe200078e0a13 */
[----:B------:R-:W-:Y:S01]  /*2470*/  LOP3.LUT R24, R23, 0x8, R24, 0xf8, !PT ;  /* 0x0000000817187812 */ /* 0x000fe200078ef818 */
[----:B------:R-:W-:Y:S01]  /*2480*/  IMAD R0, R27, 0x200, R0 ;  /* 0x000002001b007824 */ /* 0x000fe200078e0200 */
[----:B------:R-:W-:Y:S01]  /*2490*/  SHF.R.U32.HI R23, RZ, 0x3, R23 ;  /* 0x00000003ff177819 */ /* 0x000fe20000011617 */
[----:B------:R-:W-:Y:S01]  /*24a0*/  IMAD.SHL.U32 R21, R12, 0x40, RZ ;  /* 0x000000400c157824 */ /* 0x000fe200078e00ff */
[----:B------:R-:W-:Y:S01]  /*24b0*/  LOP3.LUT R25, R25, 0xffffffe0, RZ, 0xc0, !PT ;  /* 0xffffffe019197812 */ /* 0x000fe200078ec0ff */
[----:B------:R-:W-:Y:S01]  /*24c0*/  UISETP.GE.AND UP0, UPT, UR4, UR8, UPT ;  /* 0x000000080400728c */ /* 0x000fe2000bf06270 */
[----:B------:R-:W-:Y:S01]  /*24d0*/  LOP3.LUT R27, R24, R23, RZ, 0x3c, !PT ;  /* 0x00000017181b7212 */ /* 0x000fe200078e3cff */
[----:B------:R-:W-:Y:S01]  /*24e0*/  IMAD R179, R3, 0x200, R20 ;  /* 0x0000020003b37824 */ /* 0x000fe200078e0214 */
[----:B------:R-:W-:Y:S01]  /*24f0*/  LOP3.LUT R21, R21, 0x1c0, RZ, 0xc0, !PT ;  /* 0x000001c015157812 */ /* 0x000fe200078ec0ff */
[----:B------:R-:W-:Y:S01]  /*2500*/  IMAD.SHL.U32 R184, R3, 0x8, RZ ;  /* 0x0000000803b87824 */ /* 0x000fe200078e00ff */
[----:B------:R-:W-:Y:S01]  /*2510*/  LOP3.LUT R16, R16, 0x18, RZ, 0xc0, !PT ;  /* 0x0000001810107812 */ /* 0x000fe200078ec0ff */
[----:B------:R1:W-:Y:S01]  /*2520*/  LDGSTS.E.BYPASS.LTC128B.128 [R8+0x14080], [R28.64+0x80], !P6 ;  /* 0x140800801c087fae */ /* 0x0003e2000f101d4e */
[----:B--2---:R-:W-:Y:S01]  /*2530*/  IADD3.X R4, R186, UR13, RZ, P1, !PT ;  /* 0x0000000dba047c10 */ /* 0x004fe20008ffe4ff */
[----:B------:R-:W-:Y:S01]  /*2540*/  IMAD.SHL.U32 R178, R178, 0x20, RZ ;  /* 0x00000020b2b27824 */ /* 0x000fe200078e00ff */
[----:B------:R-:W-:Y:S01]  /*2550*/  LEA R22, P1, R17, c[0x0][0x280], 0x2 ;  /* 0x0000a00011167a11 */ /* 0x000fe200078210ff */
[----:B------:R-:W-:Y:S01]  /*2560*/  IMAD.SHL.U32 R189, R189, 0x2, RZ ;  /* 0x00000002bdbd7824 */ /* 0x000fe200078e00ff */
[----:B------:R-:W-:Y:S01]  /*2570*/  LOP3.LUT P6, RZ, R11, 0x4, RZ, 0xc0, !PT ;  /* 0x000000040bff7812 */ /* 0x000fe200078cc0ff */
[----:B------:R-:W-:Y:S01]  /*2580*/  IMAD.U32 R180, R180, 0x20, R27 ;  /* 0x00000020b4b47824 */ /* 0x000fe200078e001b */
[----:B------:R-:W-:Y:S01]  /*2590*/  LEA.HI.X R23, R17, c[0x0][0x284], R4, 0x2, P1 ;  /* 0x0000a10011177a11 */ /* 0x000fe200008f1404 */
[----:B------:R-:W-:Y:S01]  /*25a0*/  IMAD.IADD R4, R2, 0x1, -R25 ;  /* 0x0000000102047824 */ /* 0x000fe200078e0a19 */
[C---:B------:R-:W-:Y:S01]  /*25b0*/  LOP3.LUT P1, RZ, R11.reuse, 0x2, RZ, 0xc0, !PT ;  /* 0x000000020bff7812 */ /* 0x040fe2000782c0ff */
[----:B------:R-:W-:Y:S01]  /*25c0*/  IMAD.SHL.U32 R11, R11, 0x40, RZ ;  /* 0x000000400b0b7824 */ /* 0x000fe200078e00ff */
[----:B------:R-:W-:Y:S01]  /*25d0*/  SHF.R.U32.HI R19, RZ, 0x3, R21 ;  /* 0x00000003ff137819 */ /* 0x000fe20000011615 */
[----:B------:R-:W-:Y:S01]  /*25e0*/  IMAD.SHL.U32 R17, R5, 0x40, RZ ;  /* 0x0000004005117824 */ /* 0x000fe200078e00ff */
[----:B------:R-:W-:Y:S01]  /*25f0*/  SEL R174, R181, 0xfffffff0, !P1 ;  /* 0xfffffff0b5ae7807 */ /* 0x000fe20004800000 */
[----:B------:R-:W-:Y:S01]  /*2600*/  IMAD.IADD R200, R195, 0x1, R13 ;  /* 0x00000001c3c87824 */ /* 0x000fe200078e020d */
[----:B------:R-:W-:-:S02]  /*2610*/  LOP3.LUT R20, R11, 0x1c0, RZ, 0xc0, !PT ;  /* 0x000001c00b147812 */ /* 0x000fc400078ec0ff */
[----:B------:R-:W-:Y:S02]  /*2620*/  SHF.R.S32.HI R11, RZ, 0x1f, R4 ;  /* 0x0000001fff0b7819 */ /* 0x000fe40000011404 */
[----:B------:R-:W-:Y:S02]  /*2630*/  LOP3.LUT R184, R184, 0x8, RZ, 0xc0, !PT ;  /* 0x00000008b8b87812 */ /* 0x000fe400078ec0ff */
[----:B------:R-:W-:Y:S02]  /*2640*/  SHF.R.U32.HI R177, RZ, 0x3, R20 ;  /* 0x00000003ffb17819 */ /* 0x000fe40000011614 */
[----:B------:R-:W-:Y:S02]  /*2650*/  PLOP3.LUT P1, PT, PT, PT, UP0, 0x80, 0x0 ;  /* 0x000000000000781c */ /* 0x000fe40003f2f008 */
[----:B------:R-:W-:Y:S01]  /*2660*/  LOP3.LUT R24, R19, R21, R16, 0x1e, !PT ;  /* 0x0000001513187212 */ /* 0x000fe200078e1e10 */
[----:B------:R-:W-:Y:S01]  /*2670*/  @!P2 IMAD.SHL.U32 R19, R2, 0x10, RZ ;  /* 0x000000100213a824 */ /* 0x000fe200078e00ff */
[----:B------:R-:W-:-:S02]  /*2680*/  LEA.HI R11, R11, R4, RZ, 0x2 ;  /* 0x000000040b0b7211 */ /* 0x000fc400078f10ff */
[----:B------:R-:W-:Y:S01]  /*2690*/  LOP3.LUT R17, R17, 0xc0, RZ, 0xc0, !PT ;  /* 0x000000c011117812 */ /* 0x000fe200078ec0ff */
[----:B------:R-:W-:Y:S01]  /*26a0*/  IMAD.IADD R205, R205, 0x1, R24 ;  /* 0x00000001cdcd7824 */ /* 0x000fe200078e0218 */
[----:B------:R-:W-:Y:S01]  /*26b0*/  LOP3.LUT R177, R177, R20, R184, 0x1e, !PT ;  /* 0x00000014b1b17212 */ /* 0x000fe200078e1eb8 */
[----:B------:R1:W-:Y:S01]  /*26c0*/  @!P2 LDGSTS.E.BYPASS.LTC128B.128 [R19+0x18280], [R22.64] ;  /* 0x182800001613afae */ /* 0x0003e2000b901d4e */
[----:B------:R-:W-:Y:S01]  /*26d0*/  SHF.R.S32.HI R190, RZ, 0x2, R11 ;  /* 0x00000002ffbe7819 */ /* 0x000fe2000001140b */
[----:B------:R-:W-:Y:S01]  /*26e0*/  IMAD.SHL.U32 R205, R205, 0x2, RZ ;  /* 0x00000002cdcd7824 */ /* 0x000fe200078e00ff */
[----:B------:R-:W-:Y:S01]  /*26f0*/  SHF.R.U32.HI R20, RZ, 0x3, R17 ;  /* 0x00000003ff147819 */ /* 0x000fe20000011611 */
[----:B------:R-:W-:Y:S01]  /*2700*/  IMAD.IADD R177, R0, 0x1, R177 ;  /* 0x0000000100b17824 */ /* 0x000fe200078e02b1 */
[----:B------:R-:W-:Y:S01]  /*2710*/  SEL R3, R181, 0xfffffff0, !P0 ;  /* 0xfffffff0b5037807 */ /* 0x000fe20004000000 */
[----:B------:R-:W-:Y:S01]  /*2720*/  IMAD R190, R7, 0x10, R190 ;  /* 0x0000001007be7824 */ /* 0x000fe200078e02be */
[----:B------:R-:W-:Y:S01]  /*2730*/  LOP3.LUT P0, RZ, R5, 0x2, RZ, 0xc0, !PT ;  /* 0x0000000205ff7812 */ /* 0x000fe2000780c0ff */
[----:B------:R-:W-:Y:S01]  /*2740*/  IMAD.MOV.U32 R0, RZ, RZ, 0x20 ;  /* 0x00000020ff007424 */ /* 0x000fe200078e00ff */
[C---:B------:R-:W-:Y:S01]  /*2750*/  LOP3.LUT R5, R20.reuse, R18, R17, 0x1e, !PT ;  /* 0x0000001214057212 */ /* 0x040fe200078e1e11 */
[----:B------:R-:W-:Y:S01]  /*2760*/  IMAD R7, R7, 0x200, R178 ;  /* 0x0000020007077824 */ /* 0x000fe200078e02b2 */
[CC--:B------:R-:W-:Y:S01]  /*2770*/  LOP3.LUT R184, R20.reuse, R17.reuse, R184, 0x1e, !PT ;  /* 0x0000001114b87212 */ /* 0x0c0fe200078e1eb8 */
[----:B------:R-:W0:Y:S01]  /*2780*/  LDGDEPBAR ;  /* 0x00000000000079af */ /* 0x000e220000000000 */
[----:B------:R-:W-:Y:S01]  /*2790*/  LOP3.LUT R17, R20, R17, R16, 0x1e, !PT ;  /* 0x0000001114117212 */ /* 0x000fe200078e1e10 */
[----:B------:R-:W-:Y:S01]  /*27a0*/  IMAD.IADD R182, R178, 0x1, R5 ;  /* 0x00000001b2b67824 */ /* 0x000fe200078e0205 */
[----:B------:R-:W-:Y:S01]  /*27b0*/  LOP3.LUT R189, R189, 0x2, R26, 0xe2, !PT ;  /* 0x00000002bdbd7812 */ /* 0x000fe200078ee21a */
        /* <DEDUP_REMOVED lines=9> */
[----:B-1----:R-:W-:Y:S01]  /*2850*/  USHF.R.S32.HI UR5, URZ, 0x1f, UR4 ;  /* 0x0000001f3f057899 */ /* 0x002fe20008011404 */
[----:B------:R-:W-:Y:S01]  /*2860*/  IMAD.WIDE.U32 R16, R9, UR4, R210 ;  /* 0x0000000409107c25 */ /* 0x000fe2000f8e00d2 */
        /* <DEDUP_REMOVED lines=23> */
.L_x_1326:
[----:B------:R-:W-:Y:S05]  /*29e0*/  BSYNC B0 ;  /* 0x0000000000007941 */ /* 0x000fea0003800000 */
.L_x_1325:
[----:B-1----:R-:W-:Y:S01]  /*29f0*/  SHF.R.S32.HI R7, RZ, 0x1f, R6 ;  /* 0x0000001fff077819 */ /* 0x002fe20000011406 */
        /* <DEDUP_REMOVED lines=73> */
.L_x_1329:
        /* <DEDUP_REMOVED lines=207> */
.L_x_1327:
[-C--:B-1234-:R-:W-:Y:S01]  /*3b80*/  HMMA.16816.F32.BF16 R4, R132, R136.reuse, RZ ;  /* 0x000000888404723c */ /* 0x09efe200000418ff */
[----:B------:R-:W0:Y:S01]  /*3b90*/  LDGDEPBAR ;  /* 0x00000000000079af */ /* 0x000e220000000000 */
[----:B------:R-:W-:Y:S02]  /*3ba0*/  UIMAD UR4, UR5, 0x1800, URZ ;  /* 0x00001800050478a4 */ /* 0x000fe4000f8e023f */
[----:B------:R-:W-:Y:S02]  /*3bb0*/  ULEA UR7, UR16, 0x1, 0x6 ;  /* 0x0000000110077891 */ /* 0x000fe4000f8e303f */
[----:B------:R-:W-:Y:S02]  /*3bc0*/  USHF.L.U32 UR6, UR12, 0x7, URZ ;  /* 0x000000070c067899 */ /* 0x000fe4000800063f */
[C---:B------:R-:W-:Y:S01]  /*3bd0*/  HMMA.16816.F32.BF16 R8, R140.reuse, R136, RZ ;  /* 0x000000888c08723c */ /* 0x040fe200000418ff */
[----:B------:R-:W-:Y:S01]  /*3be0*/  MOV R29, UR4 ;  /* 0x00000004001d7c02 */ /* 0x000fe20008000f00 */
[----:B------:R-:W-:Y:S02]  /*3bf0*/  UIADD3 UR6, UR9, UR7, -UR6 ;  /* 0x0000000709067290 */ /* 0x000fe4000fffe806 */
[----:B------:R-:W-:Y:S01]  /*3c00*/  UIADD3 UR18, UR16, 0x2, URZ ;  /* 0x0000000210127890 */ /* 0x000fe2000fffe03f */
[----:B------:R-:W-:Y:S03]  /*3c10*/  IADD3 R2, R184, 0x800, R29 ;  /* 0x00000800b8027810 */ /* 0x000fe60007ffe01d */
[-C--:B------:R-:W-:Y:S01]  /*3c20*/  HMMA.16816.F32.BF16 R12, R140, R138.reuse, RZ ;  /* 0x0000008a8c0c723c */ /* 0x080fe200000418ff */
[----:B------:R-:W-:Y:S01]  /*3c30*/  SHF.L.U32 R3, R2, 0x1, RZ ;  /* 0x0000000102037819 */ /* 0x000fe200000006ff */
[----:B------:R-:W-:Y:S06]  /*3c40*/  UISETP.GE.AND UP0, UPT, UR18, UR8, UPT ;  /* 0x000000081200728c */ /* 0x000fec000bf06270 */
[C---:B------:R-:W-:Y:S01]  /*3c50*/  HMMA.16816.F32.BF16 R16, R132.reuse, R138, RZ ;  /* 0x0000008a8410723c */ /* 0x040fe200000418ff */
[----:B------:R-:W-:Y:S07]  /*3c60*/  LDSM.16.M88.4 R136, [R3+0x12080] ;  /* 0x012080000388783b */ /* 0x000fee0000000200 */
        /* <DEDUP_REMOVED lines=16> */
[----:B------:R-:W-:Y:S07]  /*3d70*/  LDSM.16.M88.4 R152, [R2+0x12080] ;  /* 0x012080000298783b */ /* 0x000fee0000000200 */
[C---:B------:R-:W-:Y:S01]  /*3d80*/  HMMA.16816.F32.BF16 R24, R156.reuse, R160, R24 ;  /* 0x000000a09c18723c */ /* 0x040fe20000041818 */
[----:B------:R-:W-:Y:S07]  /*3d90*/  LDSM.16.M88.4 R164, [R2+0x12880] ;  /* 0x0128800002a4783b */ /* 0x000fee0000000200 */
[-C--:B------:R-:W-:Y:S01]  /*3da0*/  HMMA.16816.F32.BF16 R28, R156, R162.reuse, R28 ;  /* 0x000000a29c1c723c */ /* 0x080fe2000004181c */
[----:B------:R-:W4:Y:S07]  /*3db0*/  LDSM.16.M88.4 R156, [R172+0x8080] ;  /* 0x00808000ac9c783b */ /* 0x000f2e0000000200 */
[----:B------:R-:W-:Y:S01]  /*3dc0*/  HMMA.16816.F32.BF16 R32, R148, R162, R32 ;  /* 0x000000a29420723c */ /* 0x000fe20000041820 */
[----:B------:R-:W5:Y:S07]  /*3dd0*/  LDSM.16.M88.4 R148, [R172+0x9080] ;  /* 0x00908000ac94783b */ /* 0x000f6e0000000200 */
        /* <DEDUP_REMOVED lines=10> */
[----:B------:R-:W-:Y:S04]  /*3e80*/  IADD3 R144, R190, UR6, -R145 ;  /* 0x00000006be907c10 */ /* 0x000fe8000fffe891 */
[----:B------:R-:W-:Y:S01]  /*3e90*/  HMMA.16816.F32.BF16 R32, R136, R146, R32 ;  /* 0x000000928820723c */ /* 0x000fe20000041820 */
[----:B------:R-:W2:Y:S07]  /*3ea0*/  LDSM.16.M88.4 R136, [R180+0xa080] ;  /* 0x00a08000b488783b */ /* 0x000eae0000000200 */
[-C--:B----4-:R-:W-:Y:S08]  /*3eb0*/  HMMA.16816.F32.BF16 R4, R152, R156.reuse, R4 ;  /* 0x0000009c9804723c */ /* 0x090ff00000041804 */
[C---:B------:R-:W-:Y:S07]  /*3ec0*/  HMMA.16816.F32.BF16 R8, R164.reuse, R156, R8 ;  /* 0x0000009ca408723c */ /* 0x040fee0000041808 */
[----:B------:R-:W-:Y:S01]  /*3ed0*/  IADD3 R157, -R209, R144, RZ ;  /* 0x00000090d19d7210 */ /* 0x000fe20007ffe1ff */
[-C--:B------:R-:W-:Y:S04]  /*3ee0*/  HMMA.16816.F32.BF16 R12, R164, R158.reuse, R12 ;  /* 0x0000009ea40c723c */ /* 0x080fe8000004180c */
[----:B------:R-:W-:Y:S02]  /*3ef0*/  IADD3 R163, R157, 0x8, RZ ;  /* 0x000000089da37810 */ /* 0x000fe40007ffe0ff */
[----:B------:R-:W-:Y:S02]  /*3f00*/  IMNMX R161, R212, R157, PT ;  /* 0x0000009dd4a17217 */ /* 0x000fe40003800200 */
[C---:B------:R-:W-:Y:S04]  /*3f10*/  HMMA.16816.F32.BF16 R16, R152.reuse, R158, R16 ;  /* 0x0000009e9810723c */ /* 0x040fe80000041810 */
[C---:B------:R-:W-:Y:S04]  /*3f20*/  ISETP.GT.AND P0, PT, R161.reuse, RZ, PT ;  /* 0x000000ffa100720c */ /* 0x040fe80003f04270 */
[-C--:B-----5:R-:W-:Y:S04]  /*3f30*/  HMMA.16816.F32.BF16 R20, R152, R148.reuse, R20 ;  /* 0x000000949814723c */ /* 0x0a0fe80000041814 */
[C---:B------:R-:W-:Y:S01]  /*3f40*/  FSEL R144, R216.reuse, -INF , P0 ;  /* 0xff800000d8907808 */ /* 0x040fe20000000000 */
[----:B------:R-:W-:Y:S01]  /*3f50*/  FFMA.FTZ R216, -R216, R216, 1 ;  /* 0x3f800000d8d87423 */ /* 0x000fe200000101d8 */
[----:B------:R-:W-:Y:S02]  /*3f60*/  ISETP.GT.AND P0, PT, R161, 0x1, PT ;  /* 0x00000001a100780c */ /* 0x000fe40003f04270 */
[C---:B------:R-:W-:Y:S04]  /*3f70*/  HMMA.16816.F32.BF16 R24, R164.reuse, R148, R24 ;  /* 0x00000094a418723c */ /* 0x040fe80000041818 */
[--C-:B-1----:R-:W-:Y:S02]  /*3f80*/  FFMA.FTZ R3, R144, c[0x0][0x29c], -R249.reuse ;  /* 0x0000a70090037a23 */ /* 0x102fe400000108f9 */
[----:B------:R-:W1:Y:S01]  /*3f90*/  LDSM.16.M88.4 R144, [R180+0xb080] ;  /* 0x00b08000b490783b */ /* 0x000e620000000200 */
[----:B------:R-:W-:Y:S01]  /*3fa0*/  FSEL R148, R217, -INF , P0 ;  /* 0xff800000d9947808 */ /* 0x000fe20000000000 */
[-C--:B------:R-:W-:Y:S02]  /*3fb0*/  HMMA.16816.F32.BF16 R28, R164, R150.reuse, R28 ;  /* 0x00000096a41c723c */ /* 0x080fe4000004181c */
[----:B------:R-:W3:Y:S01]  /*3fc0*/  MUFU.EX2 R3, R3 ;  /* 0x0000000300037308 */ /* 0x000ee20000000800 */
[----:B------:R-:W-:Y:S01]  /*3fd0*/  ISETP.GT.AND P0, PT, R161, 0x20, PT ;  /* 0x00000020a100780c */ /* 0x000fe20003f04270 */
[--C-:B------:R-:W-:Y:S02]  /*3fe0*/  FFMA.FTZ R156, R148, c[0x0][0x29c], -R249.reuse ;  /* 0x0000a700949c7a23 */ /* 0x100fe400000108f9 */
[----:B------:R-:W-:Y:S01]  /*3ff0*/  FFMA.FTZ R217, -R217, R217, 1 ;  /* 0x3f800000d9d97423 */ /* 0x000fe200000101d9 */
[----:B------:R-:W-:Y:S01]  /*4000*/  FSEL R148, R225, -INF , P0 ;  /* 0xff800000e1947808 */ /* 0x000fe20000000000 */
[----:B------:R-:W-:Y:S04]  /*4010*/  HMMA.16816.F32.BF16 R32, R152, R150, R32 ;  /* 0x000000969820723c */ /* 0x000fe80000041820 */
[C---:B------:R-:W-:Y:S01]  /*4020*/  ISETP.GT.AND P0, PT, R161.reuse, 0x21, PT ;  /* 0x00000021a100780c */ /* 0x040fe20003f04270 */
[--C-:B------:R-:W-:Y:S01]  /*4030*/  FFMA.FTZ R158, R148, c[0x0][0x29c], -R249.reuse ;  /* 0x0000a700949e7a23 */ /* 0x100fe200000108f9 */
[----:B------:R-:W4:Y:S02]  /*4040*/  MUFU.EX2 R156, R156 ;  /* 0x0000009c009c7308 */ /* 0x000f240000000800 */
[-C--:B--2---:R-:W-:Y:S05]  /*4050*/  HMMA.16816.F32.BF16 R4, R132, R136.reuse, R4 ;  /* 0x000000888404723c */ /* 0x084fea0000041804 */
[----:B------:R-:W-:Y:S02]  /*4060*/  FSEL R148, R226, -INF , P0 ;  /* 0xff800000e2947808 */ /* 0x000fe40000000000 */
[----:B------:R-:W-:Y:S01]  /*4070*/  ISETP.GT.AND P0, PT, R161, 0x40, PT ;  /* 0x00000040a100780c */ /* 0x000fe20003f04270 */
[C---:B------:R-:W-:Y:S01]  /*4080*/  HMMA.16816.F32.BF16 R8, R140.reuse, R136, R8 ;  /* 0x000000888c08723c */ /* 0x040fe20000041808 */
[----:B------:R-:W-:Y:S03]  /*4090*/  MUFU.EX2 R158, R158 ;  /* 0x0000009e009e7308 */ /* 0x000fe60000000800 */
[--C-:B------:R-:W-:Y:S01]  /*40a0*/  FFMA.FTZ R159, R148, c[0x0][0x29c], -R249.reuse ;  /* 0x0000a700949f7a23 */ /* 0x100fe200000108f9 */
[----:B------:R-:W-:Y:S01]  /*40b0*/  FSEL R152, R229, -INF , P0 ;  /* 0xff800000e5987808 */ /* 0x000fe20000000000 */
[----:B------:R-:W-:Y:S01]  /*40c0*/  LDSM.16.M88.4 R148, [R172+0xa080] ;  /* 0x00a08000ac94783b */ /* 0x000fe20000000200 */
[C---:B------:R-:W-:Y:S01]  /*40d0*/  ISETP.GT.AND P0, PT, R161.reuse, 0x41, PT ;  /* 0x00000041a100780c */ /* 0x040fe20003f04270 */
[-C--:B------:R-:W-:Y:S03]  /*40e0*/  HMMA.16816.F32.BF16 R12, R140, R138.reuse, R12 ;  /* 0x0000008a8c0c723c */ /* 0x080fe6000004180c */
[----:B------:R-:W-:Y:S01]  /*40f0*/  MUFU.EX2 R159, R159 ;  /* 0x0000009f009f7308 */ /* 0x000fe20000000800 */
[--C-:B------:R-:W-:Y:S01]  /*4100*/  FFMA.FTZ R160, R152, c[0x0][0x29c], -R249.reuse ;  /* 0x0000a70098a07a23 */ /* 0x100fe200000108f9 */
[----:B------:R-:W-:Y:S01]  /*4110*/  FSEL R162, R230, -INF , P0 ;  /* 0xff800000e6a27808 */ /* 0x000fe20000000000 */
[----:B------:R-:W-:Y:S01]  /*4120*/  LDSM.16.M88.4 R152, [R2+0x13880] ;  /* 0x013880000298783b */ /* 0x000fe20000000200 */
[----:B------:R-:W-:Y:S01]  /*4130*/  ISETP.GT.AND P0, PT, R161, 0x60, PT ;  /* 0x00000060a100780c */ /* 0x000fe20003f04270 */
[C---:B------:R-:W-:Y:S05]  /*4140*/  HMMA.16816.F32.BF16 R16, R132.reuse, R138, R16 ;  /* 0x0000008a8410723c */ /* 0x040fea0000041810 */
[----:B------:R-:W-:Y:S01]  /*4150*/  MUFU.EX2 R160, R160 ;  /* 0x000000a000a07308 */ /* 0x000fe20000000800 */
        /* <DEDUP_REMOVED lines=11> */
[----:B------:R-:W-:Y:S02]  /*4210*/  MUFU.EX2 R145, R145 ;  /* 0x0000009100917308 */ /* 0x000fe40000000800 */
[----:B------:R-:W-:Y:S02]  /*4220*/  FSEL R140, R244, -INF , P0 ;  /* 0xff800000f48c7808 */ /* 0x000fe40000000000 */
[C---:B------:R-:W-:Y:S02]  /*4230*/  ISETP.GT.AND P0, PT, R141.reuse, RZ, PT ;  /* 0x000000ff8d00720c */ /* 0x040fe40003f04270 */
[C---:B------:R-:W-:Y:S01]  /*4240*/  ISETP.GT.AND P6, PT, R141.reuse, 0x21, PT ;  /* 0x000000218d00780c */ /* 0x040fe20003fc4270 */
[----:B------:R-:W-:Y:S01]  /*4250*/  FFMA.FTZ R249, R140, c[0x0][0x29c], -R249 ;  /* 0x0000a7008cf97a23 */ /* 0x000fe200000108f9 */
[----:B------:R-:W-:Y:S02]  /*4260*/  ISETP.GT.AND P1, PT, R141, 0x40, PT ;  /* 0x000000408d00780c */ /* 0x000fe40003f24270 */
[----:B------:R-:W-:Y:S01]  /*4270*/  FSEL R143, R213, -INF , P0 ;  /* 0xff800000d58f7808 */ /* 0x000fe20000000000 */
[----:B------:R-:W-:Y:S01]  /*4280*/  MUFU.EX2 R2, R2 ;  /* 0x0000000200027308 */ /* 0x000fe20000000800 */
        /* <DEDUP_REMOVED lines=8> */
[----:B------:R-:W-:Y:S01]  /*4310*/  MUFU.EX2 R249, R249 ;  /* 0x000000f900f97308 */ /* 0x000fe20000000800 */
[----:B------:R-:W-:Y:S01]  /*4320*/  FSEL R147, R227, -INF , P0 ;  /* 0xff800000e3937808 */ /* 0x000fe20000000000 */
[--C-:B------:R-:W-:Y:S01]  /*4330*/  FFMA.FTZ R144, R143, c[0x0][0x29c], -R248.reuse ;  /* 0x0000a7008f907a23 */ /* 0x100fe200000108f8 */
[----:B------:R-:W-:Y:S02]  /*4340*/  ISETP.GT.AND P0, PT, R141, 0x41, PT ;  /* 0x000000418d00780c */ /* 0x000fe40003f04270 */
[C---:B------:R-:W-:Y:S04]  /*4350*/  HMMA.16816.F32.BF16 R16, R136.reuse, R150, R16 ;  /* 0x000000968810723c */ /* 0x040fe80000041810 */
[----:B------:R-:W-:Y:S01]  /*4360*/  FSEL R163, R231, -INF , P1 ;  /* 0xff800000e7a37808 */ /* 0x000fe20000800000 */
[----:B------:R5:W-:Y:S01]  /*4370*/  MUFU.EX2 R143, R144 ;  /* 0x00000090008f7308 */ /* 0x000be20000000800 */
[----:B------:R-:W-:Y:S01]  /*4380*/  ISETP.GT.AND P1, PT, R141, 0x61, PT ;  /* 0x000000618d00780c */ /* 0x000fe20003f24270 */
[----:B------:R-:W-:Y:S01]  /*4390*/  FFMA.FTZ R231, -R231, R231, 1 ;  /* 0x3f800000e7e77423 */ /* 0x000fe200000101e7 */
[-C--:B-1----:R-:W-:Y:S04]  /*43a0*/  HMMA.16816.F32.BF16 R20, R136, R132.reuse, R20 ;  /* 0x000000848814723c */ /* 0x082fe80000041814 */
[--C-:B--2---:R-:W-:Y:S01]  /*43b0*/  FFMA.FTZ R142, R147, c[0x0][0x29c], -R248.reuse ;  /* 0x0000a700938e7a23 */ /* 0x104fe200000108f8 */
[----:B------:R-:W-:Y:S02]  /*43c0*/  FSEL R147, R228, -INF , P6 ;  /* 0xff800000e4937808 */ /* 0x000fe40003000000 */
        /* <DEDUP_REMOVED lines=13> */
[----:B------:R-:W2:Y:S03]  /*44a0*/  LDS R138, [R240+0x182a0] ;  /* 0x0182a000f08a7984 */ /* 0x000ea60000000800 */
[----:B------:R-:W-:Y:S01]  /*44b0*/  ISETP.GT.AND P0, PT, R149, RZ, PT ;  /* 0x000000ff9500720c */ /* 0x000fe20003f04270 */
[--C-:B-----5:R-:W-:Y:S01]  /*44c0*/  FFMA.FTZ R144, R163, c[0x0][0x29c], -R248.reuse ;  /* 0x0000a700a3907a23 */ /* 0x120fe200000108f8 */
[----:B------:R-:W-:Y:S01]  /*44d0*/  ISETP.GT.AND P6, PT, R149, 0x1, PT ;  /* 0x000000019500780c */ /* 0x000fe20003fc4270 */
[--C-:B------:R-:W-:Y:S01]  /*44e0*/  FFMA.FTZ R167, R167, c[0x0][0x29c], -R248.reuse ;  /* 0x0000a700a7a77a23 */ /* 0x100fe200000108f8 */
[----:B------:R-:W-:Y:S02]  /*44f0*/  FSEL R151, R247, -INF , P1 ;  /* 0xff800000f7977808 */ /* 0x000fe40000800000 */
        /* <DEDUP_REMOVED lines=9> */
[----:B------:R-:W-:Y:S01]  /*4590*/  FFMA.FTZ R150, R150, c[0x0][0x29c], -R245 ;  /* 0x0000a70096967a23 */ /* 0x000fe200000108f5 */
[C---:B------:R-:W-:Y:S01]  /*45a0*/  ISETP.GT.AND P1, PT, R149.reuse, 0x41, PT ;  /* 0x000000419500780c */ /* 0x040fe20003f24270 */
[----:B------:R-:W5:Y:S01]  /*45b0*/  MUFU.EX2 R167, R167 ;  /* 0x000000a700a77308 */ /* 0x000f620000000800 */
[----:B------:R-:W-:Y:S01]  /*45c0*/  FSEL R146, R222, -INF , P0 ;  /* 0xff800000de927808 */ /* 0x000fe20000000000 */
[--C-:B-1----:R-:W-:Y:S01]  /*45d0*/  FADD.FTZ R154, R4, -R141.reuse ;  /* 0x8000008d049a7221 */ /* 0x102fe20000010000 */
[----:B------:R-:W-:Y:S01]  /*45e0*/  ISETP.GT.AND P0, PT, R149, 0x60, PT ;  /* 0x000000609500780c */ /* 0x000fe20003f04270 */
[----:B------:R-:W-:Y:S01]  /*45f0*/  FADD.FTZ R155, R5, -R141 ;  /* 0x8000008d059b7221 */ /* 0x000fe20000010000 */
[----:B------:R-:W-:Y:S01]  /*4600*/  FSEL R164, R233, -INF , P6 ;  /* 0xff800000e9a47808 */ /* 0x000fe20003000000 */
[----:B---3--:R-:W-:Y:S01]  /*4610*/  FMUL.FTZ R153, R3, R154 ;  /* 0x0000009a03997220 */ /* 0x008fe20000410000 */
[----:B------:R-:W-:Y:S01]  /*4620*/  ISETP.GT.AND P6, PT, R149, 0x61, PT ;  /* 0x000000619500780c */ /* 0x000fe20003fc4270 */
[----:B----4-:R-:W-:Y:S01]  /*4630*/  FMUL.FTZ R154, R156, R155 ;  /* 0x0000009b9c9a7220 */ /* 0x010fe20000410000 */
[----:B------:R-:W-:Y:S01]  /*4640*/  IADD3 R157, R157, 0x28, RZ ;  /* 0x000000289d9d7810 */ /* 0x000fe20007ffe0ff */
[----:B------:R1:W-:Y:S01]  /*4650*/  MUFU.EX2 R149, R161 ;  /* 0x000000a100957308 */ /* 0x0003e20000000800 */
[----:B------:R-:W-:Y:S01]  /*4660*/  FSEL R250, R234, -INF , P1 ;  /* 0xff800000eafa7808 */ /* 0x000fe20000800000 */
[--C-:B------:R-:W-:Y:S01]  /*4670*/  FFMA.FTZ R146, R146, c[0x0][0x29c], -R245.reuse ;  /* 0x0000a70092927a23 */ /* 0x100fe200000108f5 */
[----:B------:R-:W-:Y:S01]  /*4680*/  IMNMX R166, R212, R157, PT ;  /* 0x0000009dd4a67217 */ /* 0x000fe20003800200 */
[----:B------:R-:W-:Y:S01]  /*4690*/  FMUL.FTZ R153, R153, R216 ;  /* 0x000000d899997220 */ /* 0x000fe20000410000 */
[----:B------:R-:W-:Y:S01]  /*46a0*/  FSEL R170, R237, -INF , P0 ;  /* 0xff800000edaa7808 */ /* 0x000fe20000000000 */
[----:B------:R-:W-:Y:S01]  /*46b0*/  FMUL.FTZ R154, R154, R217 ;  /* 0x000000d99a9a7220 */ /* 0x000fe20000410000 */
[----:B------:R-:W-:Y:S01]  /*46c0*/  ISETP.GT.AND P0, PT, R166, 0x1, PT ;  /* 0x00000001a600780c */ /* 0x000fe20003f04270 */
[--C-:B------:R-:W-:Y:S01]  /*46d0*/  FFMA.FTZ R148, R148, c[0x0][0x29c], -R245.reuse ;  /* 0x0000a70094947a23 */ /* 0x100fe200000108f5 */
[----:B------:R-:W-:Y:S01]  /*46e0*/  ISETP.GT.AND P1, PT, R166, RZ, PT ;  /* 0x000000ffa600720c */ /* 0x000fe20003f24270 */
[----:B------:R3:W-:Y:S01]  /*46f0*/  MUFU.EX2 R171, R150 ;  /* 0x0000009600ab7308 */ /* 0x0007e20000000800 */
[----:B------:R-:W-:Y:S01]  /*4700*/  FSEL R163, R220, -INF , P0 ;  /* 0xff800000dca37808 */ /* 0x000fe20000000000 */
[--C-:B------:R-:W-:Y:S01]  /*4710*/  FFMA.FTZ R164, R164, c[0x0][0x29c], -R245.reuse ;  /* 0x0000a700a4a47a23 */ /* 0x100fe200000108f5 */
[----:B------:R-:W-:Y:S01]  /*4720*/  FSEL R168, R238, -INF , P6 ;  /* 0xff800000eea87808 */ /* 0x000fe20003000000 */
[--C-:B------:R-:W-:Y:S01]  /*4730*/  FFMA.FTZ R250, R250, c[0x0][0x29c], -R245.reuse ;  /* 0x0000a700fafa7a23 */ /* 0x100fe200000108f5 */
[----:B------:R-:W-:Y:S01]  /*4740*/  ISETP.GT.AND P6, PT, R166, 0x20, PT ;  /* 0x00000020a600780c */ /* 0x000fe20003fc4270 */
[----:B------:R-:W-:Y:S01]  /*4750*/  FFMA.FTZ R163, R163, c[0x0][0x29c], -R242 ;  /* 0x0000a700a3a37a23 */ /* 0x000fe200000108f2 */
[----:B------:R-:W-:Y:S01]  /*4760*/  FSEL R165, R219, -INF , P1 ;  /* 0xff800000dba57808 */ /* 0x000fe20000800000 */
[----:B--2---:R-:W-:Y:S01]  /*4770*/  FADD.FTZ R34, R34, -R138 ;  /* 0x8000008a22227221 */ /* 0x004fe20000010000 */
[C---:B------:R-:W-:Y:S01]  /*4780*/  ISETP.GT.AND P1, PT, R166.reuse, 0x21, PT ;  /* 0x00000021a600780c */ /* 0x040fe20003f24270 */
[----:B------:R-:W-:Y:S01]  /*4790*/  MUFU.EX2 R148, R148 ;  /* 0x0000009400947308 */ /* 0x000fe20000000800 */
[----:B------:R-:W-:Y:S01]  /*47a0*/  ISETP.GT.AND P0, PT, R166, 0x40, PT ;  /* 0x00000040a600780c */ /* 0x000fe20003f04270 */
[--C-:B------:R-:W-:Y:S01]  /*47b0*/  FFMA.FTZ R165, R165, c[0x0][0x29c], -R242.reuse ;  /* 0x0000a700a5a57a23 */ /* 0x100fe200000108f2 */
[----:B------:R-:W-:Y:S01]  /*47c0*/  FSEL R157, R224, -INF , P1 ;  /* 0xff800000e09d7808 */ /* 0x000fe20000800000 */
[----:B-----5:R-:W-:Y:S01]  /*47d0*/  FMUL.FTZ R34, R167, R34 ;  /* 0x00000022a7227220 */ /* 0x020fe20000410000 */
[----:B-1----:R-:W-:Y:S01]  /*47e0*/  FSEL R161, R223, -INF , P6 ;  /* 0xff800000dfa17808 */ /* 0x002fe20003000000 */
[----:B------:R-:W-:Y:S01]  /*47f0*/  FFMA.FTZ R170, R170, c[0x0][0x29c], -R245 ;  /* 0x0000a700aaaa7a23 */ /* 0x000fe200000108f5 */
[----:B------:R-:W-:Y:S01]  /*4800*/  FSEL R151, R235, -INF , P0 ;  /* 0xff800000eb977808 */ /* 0x000fe20000000000 */
        /* <DEDUP_REMOVED lines=15> */
[----:B------:R-:W-:Y:S01]  /*4900*/  F2FP.BF16.PACK_AB R3, R159, R158 ;  /* 0x0000009e9f03723e */ /* 0x000fe200000010ff */
[----:B------:R-:W-:Y:S01]  /*4910*/  FFMA.FTZ R242, R139, c[0x0][0x29c], -R242 ;  /* 0x0000a7008bf27a23 */ /* 0x000fe200000108f2 */
[----:B------:R-:W-:Y:S01]  /*4920*/  F2FP.BF16.PACK_AB R154, R154, R153 ;  /* 0x000000999a9a723e */ /* 0x000fe200000010ff */
[--C-:B------:R-:W-:Y:S01]  /*4930*/  FADD.FTZ R139, R16, -R141.reuse ;  /* 0x8000008d108b7221 */ /* 0x100fe20000010000 */
[----:B------:R-:W-:Y:S01]  /*4940*/  MUFU.EX2 R152, R152 ;  /* 0x0000009800987308 */ /* 0x000fe20000000800 */
[--C-:B------:R-:W-:Y:S01]  /*4950*/  FADD.FTZ R16, R17, -R141.reuse ;  /* 0x8000008d11107221 */ /* 0x100fe20000010000 */
[----:B------:R-:W-:Y:S01]  /*4960*/  PLOP3.LUT P0, PT, PT, PT, UP0, 0x80, 0x0 ;  /* 0x000000000000781c */ /* 0x000fe20003f0f008 */
[--C-:B------:R-:W-:Y:S02]  /*4970*/  FADD.FTZ R153, R20, -R141.reuse ;  /* 0x8000008d14997221 */ /* 0x100fe40000010000 */
[----:B------:R-:W-:Y:S02]  /*4980*/  FMUL.FTZ R16, R159, R16 ;  /* 0x000000109f107220 */ /* 0x000fe40000410000 */
[--C-:B------:R-:W-:Y:S02]  /*4990*/  FADD.FTZ R159, R6, -R138.reuse ;  /* 0x8000008a069f7221 */ /* 0x100fe40000010000 */
[----:B------:R-:W-:Y:S01]  /*49a0*/  FMUL.FTZ R153, R160, R153 ;  /* 0x00000099a0997220 */ /* 0x000fe20000410000 */
[----:B------:R1:W-:Y:S01]  /*49b0*/  MUFU.EX2 R17, R146 ;  /* 0x0000009200117308 */ /* 0x0003e20000000800 */
[----:B------:R-:W-:Y:S01]  /*49c0*/  FMUL.FTZ R159, R140, R159 ;  /* 0x0000009f8c9f7220 */ /* 0x000fe20000410000 */
[----:B------:R-:W-:Y:S01]  /*49d0*/  F2FP.BF16.PACK_AB R140, R143, R140 ;  /* 0x0000008c8f8c723e */ /* 0x000fe200000010ff */
[----:B------:R-:W-:Y:S01]  /*49e0*/  FMUL.FTZ R21, R16, R21 ;  /* 0x0000001510157220 */ /* 0x000fe20000410000 */
[----:B------:R-:W-:Y:S01]  /*49f0*/  F2FP.BF16.PACK_AB R160, R145, R160 ;  /* 0x000000a091a0723e */ /* 0x000fe200000010ff */
[----:B------:R-:W-:Y:S02]  /*4a00*/  FMUL.FTZ R139, R158, R139 ;  /* 0x0000008b9e8b7220 */ /* 0x000fe40000410000 */
[----:B------:R-:W-:Y:S02]  /*4a10*/  FFMA.FTZ R20, -R225, R225, 1 ;  /* 0x3f800000e1147423 */ /* 0x000fe400000101e1 */
[----:B------:R-:W-:Y:S01]  /*4a20*/  FFMA.FTZ R16, -R229, R229, 1 ;  /* 0x3f800000e5107423 */ /* 0x000fe200000101e5 */
[----:B------:R-:W-:Y:S01]  /*4a30*/  MUFU.EX2 R164, R164 ;  /* 0x000000a400a47308 */ /* 0x000fe20000000800 */
[--C-:B------:R-:W-:Y:S02]  /*4a40*/  FADD.FTZ R145, R32, -R141.reuse ;  /* 0x8000008d20917221 */ /* 0x100fe40000010000 */
[----:B------:R-:W-:Y:S01]  /*4a50*/  FADD.FTZ R32, R33, -R141 ;  /* 0x8000008d21207221 */ /* 0x000fe20000010000 */
[----:B------:R-:W-:Y:S01]  /*4a60*/  F2FP.BF16.PACK_AB R33, R249, R2 ;  /* 0x00000002f921723e */ /* 0x000fe200000010ff */
[----:B------:R-:W-:Y:S02]  /*4a70*/  FMUL.FTZ R20, R139, R20 ;  /* 0x000000148b147220 */ /* 0x000fe40000410000 */
[----:B------:R-:W-:Y:S02]  /*4a80*/  FFMA.FTZ R139, -R230, R230, 1 ;  /* 0x3f800000e68b7423 */ /* 0x000fe400000101e6 */
[----:B------:R-:W-:Y:S01]  /*4a90*/  FMUL.FTZ R16, R153, R16 ;  /* 0x0000001099107220 */ /* 0x000fe20000410000 */
[----:B------:R-:W-:Y:S01]  /*4aa0*/  F2FP.BF16.PACK_AB R21, R21, R20 ;  /* 0x000000141515723e */ /* 0x000fe200000010ff */
[----:B------:R-:W-:Y:S01]  /*4ab0*/  FMUL.FTZ R145, R2, R145 ;  /* 0x0000009102917220 */ /* 0x000fe20000410000 */
[----:B------:R-:W-:Y:S01]  /*4ac0*/  MUFU.EX2 R141, R250 ;  /* 0x000000fa008d7308 */ /* 0x000fe20000000800 */
[----:B------:R-:W-:Y:S02]  /*4ad0*/  FMUL.FTZ R32, R249, R32 ;  /* 0x00000020f9207220 */ /* 0x000fe40000410000 */
[--C-:B-1----:R-:W-:Y:S02]  /*4ae0*/  FADD.FTZ R146, R7, -R138.reuse ;  /* 0x8000008a07927221 */ /* 0x102fe40000010000 */
[----:B------:R-:W-:Y:S02]  /*4af0*/  FFMA.FTZ R2, -R243, R243, 1 ;  /* 0x3f800000f3027423 */ /* 0x000fe400000101f3 */
[----:B------:R-:W-:Y:S02]  /*4b00*/  FMUL.FTZ R146, R143, R146 ;  /* 0x000000928f927220 */ /* 0x000fe40000410000 */
[----:B------:R-:W1:Y:S01]  /*4b10*/  LDS R143, [R240+0x18300] ;  /* 0x01830000f08f7984 */ /* 0x000e620000000800 */
[----:B------:R-:W-:Y:S01]  /*4b20*/  FFMA.FTZ R153, -R244, R244, 1 ;  /* 0x3f800000f4997423 */ /* 0x000fe200000101f4 */
[----:B------:R-:W2:Y:S01]  /*4b30*/  MUFU.EX2 R248, R248 ;  /* 0x000000f800f87308 */ /* 0x000ea20000000800 */
[----:B------:R-:W-:Y:S01]  /*4b40*/  FMUL.FTZ R139, R150, R139 ;  /* 0x0000008b968b7220 */ /* 0x000fe20000410000 */
[----:B------:R-:W3:Y:S01]  /*4b50*/  LDS R240, [R240+0x18320] ;  /* 0x01832000f0f07984 */ /* 0x000ee20000000800 */
[----:B------:R-:W-:Y:S02]  /*4b60*/  FMUL.FTZ R2, R145, R2 ;  /* 0x0000000291027220 */ /* 0x000fe40000410000 */
[----:B------:R-:W-:Y:S01]  /*4b70*/  FMUL.FTZ R153, R32, R153 ;  /* 0x0000009920997220 */ /* 0x000fe20000410000 */
[----:B------:R-:W-:Y:S01]  /*4b80*/  F2FP.BF16.PACK_AB R16, R139, R16 ;  /* 0x000000108b10723e */ /* 0x000fe200000010ff */
[----:B------:R-:W-:Y:S01]  /*4b90*/  FFMA.FTZ R145, -R214, R214, 1 ;  /* 0x3f800000d6917423 */ /* 0x000fe200000101d6 */
[----:B------:R-:W-:Y:S01]  /*4ba0*/  STS [R205+0x18480], R156 ;  /* 0x0184809ccd007388 */ /* 0x000fe20000000800 */
[--C-:B------:R-:W-:Y:S01]  /*4bb0*/  FADD.FTZ R139, R18, -R138.reuse ;  /* 0x8000008a128b7221 */ /* 0x100fe20000010000 */
[----:B------:R-:W-:Y:S01]  /*4bc0*/  F2FP.BF16.PACK_AB R153, R153, R2 ;  /* 0x000000029999723e */ /* 0x000fe200000010ff */
[--C-:B------:R-:W-:Y:S01]  /*4bd0*/  FADD.FTZ R2, R19, -R138.reuse ;  /* 0x8000008a13027221 */ /* 0x100fe20000010000 */
[----:B------:R-:W-:Y:S01]  /*4be0*/  MUFU.EX2 R165, R165 ;  /* 0x000000a500a57308 */ /* 0x000fe20000000800 */
[----:B------:R-:W-:Y:S01]  /*4bf0*/  FFMA.FTZ R32, -R213, R213, 1 ;  /* 0x3f800000d5207423 */ /* 0x000fe200000101d5 */
[----:B------:R-:W-:Y:S01]  /*4c00*/  STS [R205+0x18880], R140 ;  /* 0x0188808ccd007388 */ /* 0x000fe20000000800 */
[----:B------:R-:W-:Y:S01]  /*4c10*/  FMUL.FTZ R145, R146, R145 ;  /* 0x0000009192917220 */ /* 0x000fe20000410000 */
[C---:B------:R-:W-:Y:S01]  /*4c20*/  F2FP.BF16.PACK_AB R19, R147.reuse, R142 ;  /* 0x0000008e9313723e */ /* 0x040fe200000010ff */
[----:B------:R-:W-:Y:S01]  /*4c30*/  FMUL.FTZ R139, R142, R139 ;  /* 0x0000008b8e8b7220 */ /* 0x000fe20000410000 */
[----:B------:R4:W-:Y:S01]  /*4c40*/  STS [R208], R3 ;  /* 0x00000003d0007388 */ /* 0x0009e20000000800 */
[----:B------:R-:W-:Y:S02]  /*4c50*/  FMUL.FTZ R2, R147, R2 ;  /* 0x0000000293027220 */ /* 0x000fe40000410000 */
[----:B------:R-:W-:Y:S01]  /*4c60*/  FMUL.FTZ R32, R159, R32 ;  /* 0x000000209f207220 */ /* 0x000fe20000410000 */
[----:B------:R-:W-:Y:S01]  /*4c70*/  MUFU.EX2 R161, R161 ;  /* 0x000000a100a17308 */ /* 0x000fe20000000800 */
[--C-:B------:R-:W-:Y:S01]  /*4c80*/  FADD.FTZ R18, R23, -R138.reuse ;  /* 0x8000008a17127221 */ /* 0x100fe20000010000 */
[----:B------:R-:W-:Y:S01]  /*4c90*/  STS [R208+0x400], R19 ;  /* 0x00040013d0007388 */ /* 0x000fe20000000800 */
[----:B------:R-:W-:Y:S01]  /*4ca0*/  FFMA.FTZ R20, -R227, R227, 1 ;  /* 0x3f800000e3147423 */ /* 0x000fe200000101e3 */
[----:B------:R-:W-:Y:S01]  /*4cb0*/  F2FP.BF16.PACK_AB R32, R145, R32 ;  /* 0x000000209120723e */ /* 0x000fe200000010ff */
[----:B------:R-:W-:Y:S01]  /*4cc0*/  FFMA.FTZ R23, -R228, R228, 1 ;  /* 0x3f800000e4177423 */ /* 0x000fe200000101e4 */
[----:B--2---:R-:W-:Y:S01]  /*4cd0*/  F2FP.BF16.PACK_AB R167, R248, R167 ;  /* 0x000000a7f8a7723e */ /* 0x004fe200000010ff */
[----:B------:R-:W-:Y:S02]  /*4ce0*/  FMUL.FTZ R20, R139, R20 ;  /* 0x000000148b147220 */ /* 0x000fe40000410000 */
[----:B------:R-:W-:Y:S01]  /*4cf0*/  FMUL.FTZ R23, R2, R23 ;  /* 0x0000001702177220 */ /* 0x000fe20000410000 */
[----:B------:R-:W-:Y:S01]  /*4d00*/  MUFU.EX2 R151, R151 ;  /* 0x0000009700977308 */ /* 0x000fe20000000800 */
[--C-:B------:R-:W-:Y:S02]  /*4d10*/  FADD.FTZ R145, R22, -R138.reuse ;  /* 0x8000008a16917221 */ /* 0x100fe40000010000 */
[----:B------:R-:W-:Y:S01]  /*4d20*/  FMUL.FTZ R18, R149, R18 ;  /* 0x0000001295127220 */ /* 0x000fe20000410000 */
[----:B------:R-:W-:Y:S01]  /*4d30*/  F2FP.BF16.PACK_AB R23, R23, R20 ;  /* 0x000000141717723e */ /* 0x000fe200000010ff */
[----:B------:R-:W-:Y:S01]  /*4d40*/  FMUL.FTZ R22, R144, R145 ;  /* 0x0000009190167220 */ /* 0x000fe20000410000 */
[----:B------:R-:W-:Y:S01]  /*4d50*/  F2FP.BF16.PACK_AB R144, R149, R144 ;  /* 0x000000909590723e */ /* 0x000fe200000010ff */
[----:B------:R-:W-:Y:S02]  /*4d60*/  FFMA.FTZ R139, -R232, R232, 1 ;  /* 0x3f800000e88b7423 */ /* 0x000fe400000101e8 */
[----:B------:R-:W-:Y:S01]  /*4d70*/  FFMA.FTZ R145, -R246, R246, 1 ;  /* 0x3f800000f6917423 */ /* 0x000fe200000101f6 */
[----:B------:R-:W2:Y:S01]  /*4d80*/  MUFU.EX2 R2, R163 ;  /* 0x000000a300027308 */ /* 0x000ea20000000800 */
[----:B------:R-:W-:Y:S02]  /*4d90*/  FMUL.FTZ R139, R18, R139 ;  /* 0x0000008b128b7220 */ /* 0x000fe40000410000 */
[----:B------:R-:W-:Y:S02]  /*4da0*/  FMUL.FTZ R34, R34, R145 ;  /* 0x0000009122227220 */ /* 0x000fe40000410000 */
[--C-:B-1----:R-:W-:Y:S02]  /*4db0*/  FADD.FTZ R145, R8, -R143.reuse ;  /* 0x8000008f08917221 */ /* 0x102fe40000010000 */
[--C-:B------:R-:W-:Y:S01]  /*4dc0*/  FADD.FTZ R18, R13, -R143.reuse ;  /* 0x8000008f0d127221 */ /* 0x100fe20000010000 */
[----:B------:R-:W-:Y:S01]  /*4dd0*/  F2FP.BF16.PACK_AB R13, R17, R148 ;  /* 0x00000094110d723e */ /* 0x000fe200000010ff */
[----:B------:R-:W-:Y:S01]  /*4de0*/  FADD.FTZ R8, R9, -R143 ;  /* 0x8000008f09087221 */ /* 0x000fe20000010000 */
[----:B------:R-:W1:Y:S01]  /*4df0*/  MUFU.EX2 R20, R157 ;  /* 0x0000009d00147308 */ /* 0x000e620000000800 */
[----:B------:R-:W-:Y:S02]  /*4e00*/  FMUL.FTZ R22, R22, R231 ;  /* 0x000000e716167220 */ /* 0x000fe40000410000 */
[----:B------:R-:W-:Y:S02]  /*4e10*/  FMUL.FTZ R8, R171, R8 ;  /* 0x00000008ab087220 */ /* 0x000fe40000410000 */
[----:B------:R-:W-:Y:S01]  /*4e20*/  FMUL.FTZ R18, R17, R18 ;  /* 0x0000001211127220 */ /* 0x000fe20000410000 */
[----:B------:R-:W-:Y:S01]  /*4e30*/  F2FP.BF16.PACK_AB R22, R139, R22 ;  /* 0x000000168b16723e */ /* 0x000fe200000010ff */
[----:B------:R-:W-:Y:S02]  /*4e40*/  FFMA.FTZ R17, -R218, R218, 1 ;  /* 0x3f800000da117423 */ /* 0x000fe400000101da */
[----:B------:R-:W-:Y:S01]  /*4e50*/  FFMA.FTZ R139, -R222, R222, 1 ;  /* 0x3f800000de8b7423 */ /* 0x000fe200000101de */
[----:B------:R-:W-:Y:S01]  /*4e60*/  MUFU.EX2 R170, R170 ;  /* 0x000000aa00aa7308 */ /* 0x000fe20000000800 */
[----:B------:R-:W-:Y:S02]  /*4e70*/  FMUL.FTZ R17, R8, R17 ;  /* 0x0000001108117220 */ /* 0x000fe40000410000 */
[----:B------:R-:W-:Y:S02]  /*4e80*/  FFMA.FTZ R245, R168, c[0x0][0x29c], -R245 ;  /* 0x0000a700a8f57a23 */ /* 0x000fe400000108f5 */
[--C-:B------:R-:W-:Y:S02]  /*4e90*/  FADD.FTZ R8, R25, -R143.reuse ;  /* 0x8000008f19087221 */ /* 0x100fe40000010000 */
[--C-:B------:R-:W-:Y:S02]  /*4ea0*/  FADD.FTZ R25, R28, -R143.reuse ;  /* 0x8000008f1c197221 */ /* 0x100fe40000010000 */
[----:B------:R-:W-:Y:S01]  /*4eb0*/  FMUL.FTZ R18, R18, R139 ;  /* 0x0000008b12127220 */ /* 0x000fe20000410000 */
[----:B------:R-:W-:Y:S01]  /*4ec0*/  MUFU.EX2 R28, R169 ;  /* 0x000000a9001c7308 */ /* 0x000fe20000000800 */
[--C-:B------:R-:W-:Y:S02]  /*4ed0*/  FADD.FTZ R139, R24, -R143.reuse ;  /* 0x8000008f188b7221 */ /* 0x100fe40000010000 */
[----:B------:R-:W-:Y:S02]  /*4ee0*/  FADD.FTZ R35, R35, -R138 ;  /* 0x8000008a23237221 */ /* 0x000fe40000010000 */
[----:B------:R-:W-:Y:S01]  /*4ef0*/  FMUL.FTZ R145, R152, R145 ;  /* 0x0000009198917220 */ /* 0x000fe20000410000 */
[----:B------:R-:W-:Y:S01]  /*4f00*/  F2FP.BF16.PACK_AB R152, R171, R152 ;  /* 0x00000098ab98723e */ /* 0x000fe200000010ff */
[--C-:B------:R-:W-:Y:S02]  /*4f10*/  FADD.FTZ R9, R12, -R143.reuse ;  /* 0x8000008f0c097221 */ /* 0x100fe40000010000 */
[----:B------:R-:W-:Y:S01]  /*4f20*/  FFMA.FTZ R12, -R215, R215, 1 ;  /* 0x3f800000d70c7423 */ /* 0x000fe200000101d7 */
[----:B------:R-:W5:Y:S01]  /*4f30*/  MUFU.EX2 R245, R245 ;  /* 0x000000f500f57308 */ /* 0x000f620000000800 */
[----:B------:R-:W-:Y:S01]  /*4f40*/  FMUL.FTZ R139, R164, R139 ;  /* 0x0000008ba48b7220 */ /* 0x000fe20000410000 */
[C---:B------:R-:W-:Y:S01]  /*4f50*/  F2FP.BF16.PACK_AB R164, R141.reuse, R164 ;  /* 0x000000a48da4723e */ /* 0x040fe200000010ff */
[----:B------:R-:W-:Y:S01]  /*4f60*/  FMUL.FTZ R8, R141, R8 ;  /* 0x000000088d087220 */ /* 0x000fe20000410000 */
[----:B------:R-:W-:Y:S01]  /*4f70*/  STS [R205+0x19480], R152 ;  /* 0x01948098cd007388 */ /* 0x000fe20000000800 */
[----:B------:R-:W-:Y:S02]  /*4f80*/  FFMA.FTZ R141, -R234, R234, 1 ;  /* 0x3f800000ea8d7423 */ /* 0x000fe400000101ea */
[----:B------:R-:W-:Y:S02]  /*4f90*/  FFMA.FTZ R138, -R247, R247, 1 ;  /* 0x3f800000f78a7423 */ /* 0x000fe400000101f7 */
[----:B------:R-:W-:Y:S01]  /*4fa0*/  FMUL.FTZ R35, R248, R35 ;  /* 0x00000023f8237220 */ /* 0x000fe20000410000 */
[----:B------:R-:W-:Y:S01]  /*4fb0*/  MUFU.EX2 R155, R155 ;  /* 0x0000009b009b7308 */ /* 0x000fe20000000800 */
[----:B------:R-:W-:Y:S02]  /*4fc0*/  FMUL.FTZ R12, R145, R12 ;  /* 0x0000000c910c7220 */ /* 0x000fe40000410000 */
[----:B------:R-:W-:Y:S01]  /*4fd0*/  FMUL.FTZ R141, R8, R141 ;  /* 0x0000008d088d7220 */ /* 0x000fe20000410000 */
[----:B--2---:R-:W-:Y:S01]  /*4fe0*/  F2FP.BF16.PACK_AB R8, R2, R165 ;  /* 0x000000a50208723e */ /* 0x004fe200000010ff */
[----:B------:R-:W-:Y:S01]  /*4ff0*/  FMUL.FTZ R35, R35, R138 ;  /* 0x0000008a23237220 */ /* 0x000fe20000410000 */
[----:B------:R-:W-:Y:S01]  /*5000*/  F2FP.BF16.PACK_AB R12, R17, R12 ;  /* 0x0000000c110c723e */ /* 0x000fe200000010ff */
[----:B------:R-:W-:Y:S01]  /*5010*/  FMUL.FTZ R9, R148, R9 ;  /* 0x0000000994097220 */ /* 0x000fe20000410000 */
[----:B-1----:R-:W-:Y:S01]  /*5020*/  F2FP.BF16.PACK_AB R17, R20, R161 ;  /* 0x000000a11411723e */ /* 0x002fe200000010ff */
[----:B------:R-:W-:Y:S01]  /*5030*/  STS [R205+0x19880], R8 ;  /* 0x01988008cd007388 */ /* 0x000fe20000000800 */
[----:B------:R-:W4:Y:S01]  /*5040*/  MUFU.EX2 R242, R242 ;  /* 0x000000f200f27308 */ /* 0x000f220000000800 */
[----:B------:R-:W-:Y:S01]  /*5050*/  F2FP.BF16.PACK_AB R35, R35, R34 ;  /* 0x000000222323723e */ /* 0x000fe200000010ff */
[----:B------:R-:W-:Y:S01]  /*5060*/  FFMA.FTZ R34, -R221, R221, 1 ;  /* 0x3f800000dd227423 */ /* 0x000fe200000101dd */
[----:B------:R-:W-:Y:S01]  /*5070*/  STS [R208+0x1000], R13 ;  /* 0x0010000dd0007388 */ /* 0x000fe20000000800 */
[----:B------:R-:W-:Y:S01]  /*5080*/  FADD.FTZ R24, R29, -R143 ;  /* 0x8000008f1d187221 */ /* 0x000fe20000010000 */
[----:B-----5:R-:W-:Y:S01]  /*5090*/  F2FP.BF16.PACK_AB R29, R245, R170 ;  /* 0x000000aaf51d723e */ /* 0x020fe200000010ff */
[----:B------:R-:W-:Y:S01]  /*50a0*/  FMUL.FTZ R9, R9, R34 ;  /* 0x0000002209097220 */ /* 0x000fe20000410000 */
[----:B------:R-:W-:Y:S01]  /*50b0*/  STS [R208+0x1400], R17 ;  /* 0x00140011d0007388 */ /* 0x000fe20000000800 */
[--C-:B---3--:R-:W-:Y:S02]  /*50c0*/  FADD.FTZ R11, R11, -R240.reuse ;  /* 0x800000f00b0b7221 */ /* 0x108fe40000010000 */
[--C-:B------:R-:W-:Y:S01]  /*50d0*/  FADD.FTZ R10, R10, -R240.reuse ;  /* 0x800000f00a0a7221 */ /* 0x100fe20000010000 */
[----:B------:R-:W-:Y:S01]  /*50e0*/  STS [R205+0x1a480], R160 ;  /* 0x01a480a0cd007388 */ /* 0x000fe20000000800 */
[----:B------:R-:W-:Y:S01]  /*50f0*/  F2FP.BF16.PACK_AB R9, R18, R9 ;  /* 0x000000091209723e */ /* 0x000fe200000010ff */
[----:B------:R-:W-:Y:S01]  /*5100*/  FMUL.FTZ R11, R2, R11 ;  /* 0x0000000b020b7220 */ /* 0x000fe20000410000 */
[----:B------:R-:W-:Y:S01]  /*5110*/  F2FP.BF16.PACK_AB R18, R28, R151 ;  /* 0x000000971c12723e */ /* 0x000fe200000010ff */
[----:B------:R-:W-:Y:S01]  /*5120*/  STS [R205+0x1a880], R144 ;  /* 0x01a88090cd007388 */ /* 0x000fe20000000800 */
[--C-:B------:R-:W-:Y:S02]  /*5130*/  FADD.FTZ R15, R15, -R240.reuse ;  /* 0x800000f00f0f7221 */ /* 0x100fe40000010000 */
[----:B------:R-:W-:Y:S01]  /*5140*/  FFMA.FTZ R220, -R220, R220, 1 ;  /* 0x3f800000dcdc7423 */ /* 0x000fe200000101dc */
[----:B------:R-:W-:Y:S01]  /*5150*/  STS [R208+0x2000], R33 ;  /* 0x00200021d0007388 */ /* 0x000fe20000000800 */
[----:B------:R-:W-:Y:S02]  /*5160*/  FMUL.FTZ R10, R165, R10 ;  /* 0x0000000aa50a7220 */ /* 0x000fe40000410000 */
[--C-:B------:R-:W-:Y:S01]  /*5170*/  FADD.FTZ R14, R14, -R240.reuse ;  /* 0x800000f00e0e7221 */ /* 0x100fe20000010000 */
[----:B------:R-:W-:Y:S01]  /*5180*/  STS [R208+0x2400], R167 ;  /* 0x002400a7d0007388 */ /* 0x000fe20000000800 */
[----:B----4-:R-:W-:Y:S01]  /*5190*/  F2FP.BF16.PACK_AB R3, R242, R155 ;  /* 0x0000009bf203723e */ /* 0x010fe200000010ff */
[----:B------:R-:W-:Y:S02]  /*51a0*/  FFMA.FTZ R219, -R219, R219, 1 ;  /* 0x3f800000dbdb7423 */ /* 0x000fe400000101db */
        /* <DEDUP_REMOVED lines=8> */
[----:B------:R-:W-:Y:S01]  /*5230*/  FFMA.FTZ R224, -R224, R224, 1 ;  /* 0x3f800000e0e07423 */ /* 0x000fe200000101e0 */
[----:B------:R1:W-:Y:S01]  /*5240*/  STS [R208+0x3400], R3 ;  /* 0x00340003d0007388 */ /* 0x0003e20000000800 */
[----:B------:R-:W-:Y:S01]  /*5250*/  FMUL.FTZ R14, R14, R223 ;  /* 0x000000df0e0e7220 */ /* 0x000fe20000410000 */
[----:B------:R-:W-:Y:S01]  /*5260*/  F2FP.BF16.PACK_AB R10, R11, R10 ;  /* 0x0000000a0b0a723e */ /* 0x000fe200000010ff */
[----:B------:R-:W-:Y:S01]  /*5270*/  FMUL.FTZ R15, R15, R224 ;  /* 0x000000e00f0f7220 */ /* 0x000fe20000410000 */
[----:B------:R-:W-:Y:S01]  /*5280*/  BAR.SYNC.DEFER_BLOCKING 0x0 ;  /* 0x0000000000007b1d */ /* 0x000fe20000010000 */
[--C-:B------:R-:W-:Y:S02]  /*5290*/  FADD.FTZ R26, R26, -R240.reuse ;  /* 0x800000f01a1a7221 */ /* 0x100fe40000010000 */
[--C-:B------:R-:W-:Y:S01]  /*52a0*/  FADD.FTZ R27, R27, -R240.reuse ;  /* 0x800000f01b1b7221 */ /* 0x100fe20000010000 */
[----:B------:R-:W-:Y:S01]  /*52b0*/  F2FP.BF16.PACK_AB R15, R15, R14 ;  /* 0x0000000e0f0f723e */ /* 0x000fe200000010ff */
[----:B------:R-:W-:Y:S02]  /*52c0*/  FMUL.FTZ R26, R151, R26 ;  /* 0x0000001a971a7220 */ /* 0x000fe40000410000 */
[----:B------:R-:W-:Y:S02]  /*52d0*/  FMUL.FTZ R27, R28, R27 ;  /* 0x0000001b1c1b7220 */ /* 0x000fe40000410000 */
[----:B------:R-:W-:Y:S02]  /*52e0*/  FFMA.FTZ R34, -R233, R233, 1 ;  /* 0x3f800000e9227423 */ /* 0x000fe400000101e9 */
[----:B------:R-:W-:Y:S02]  /*52f0*/  FFMA.FTZ R235, -R235, R235, 1 ;  /* 0x3f800000ebeb7423 */ /* 0x000fe400000101eb */
[----:B------:R-:W-:Y:S02]  /*5300*/  FFMA.FTZ R236, -R236, R236, 1 ;  /* 0x3f800000ecec7423 */ /* 0x000fe400000101ec */
[--C-:B------:R-:W-:Y:S02]  /*5310*/  FADD.FTZ R30, R30, -R240.reuse ;  /* 0x800000f01e1e7221 */ /* 0x100fe40000010000 */
[----:B------:R-:W-:Y:S02]  /*5320*/  FADD.FTZ R31, R31, -R240 ;  /* 0x800000f01f1f7221 */ /* 0x000fe40000010000 */
[----:B------:R-:W-:Y:S02]  /*5330*/  FFMA.FTZ R138, -R237, R237, 1 ;  /* 0x3f800000ed8a7423 */ /* 0x000fe400000101ed */
[----:B------:R-:W-:Y:S01]  /*5340*/  FMUL.FTZ R34, R139, R34 ;  /* 0x000000228b227220 */ /* 0x000fe20000410000 */
[----:B-1----:R-:W-:Y:S01]  /*5350*/  MOV R3, UR5 ;  /* 0x0000000500037c02 */ /* 0x002fe20008000f00 */
[----:B------:R-:W-:Y:S01]  /*5360*/  FMUL.FTZ R26, R26, R235 ;  /* 0x000000eb1a1a7220 */ /* 0x000fe20000410000 */
[----:B------:R-:W-:Y:S01]  /*5370*/  STS [R205+0x1c480], R154 ;  /* 0x01c4809acd007388 */ /* 0x000fe20000000800 */
[----:B------:R-:W-:Y:S01]  /*5380*/  FMUL.FTZ R27, R27, R236 ;  /* 0x000000ec1b1b7220 */ /* 0x000fe20000410000 */
[----:B------:R-:W-:Y:S01]  /*5390*/  F2FP.BF16.PACK_AB R34, R141, R34 ;  /* 0x000000228d22723e */ /* 0x000fe200000010ff */
[----:B------:R-:W-:Y:S01]  /*53a0*/  FMUL.FTZ R25, R170, R25 ;  /* 0x00000019aa197220 */ /* 0x000fe20000410000 */
[----:B------:R-:W-:Y:S01]  /*53b0*/  STS [R205+0x1c880], R32 ;  /* 0x01c88020cd007388 */ /* 0x000fe20000000800 */
[----:B------:R-:W-:Y:S02]  /*53c0*/  FMUL.FTZ R24, R245, R24 ;  /* 0x00000018f5187220 */ /* 0x000fe40000410000 */
[----:B------:R-:W-:Y:S01]  /*53d0*/  FFMA.FTZ R143, -R238, R238, 1 ;  /* 0x3f800000ee8f7423 */ /* 0x000fe200000101ee */
[----:B------:R-:W-:Y:S01]  /*53e0*/  STS [R208+0x4000], R21 ;  /* 0x00400015d0007388 */ /* 0x000fe20000000800 */
[----:B------:R-:W-:Y:S02]  /*53f0*/  FMUL.FTZ R30, R155, R30 ;  /* 0x0000001e9b1e7220 */ /* 0x000fe40000410000 */
[----:B------:R-:W-:Y:S01]  /*5400*/  FMUL.FTZ R31, R242, R31 ;  /* 0x0000001ff21f7220 */ /* 0x000fe20000410000 */
[----:B------:R-:W-:Y:S01]  /*5410*/  STS [R208+0x4400], R23 ;  /* 0x00440017d0007388 */ /* 0x000fe20000000800 */
[----:B------:R-:W-:Y:S02]  /*5420*/  FFMA.FTZ R239, -R239, R239, 1 ;  /* 0x3f800000efef7423 */ /* 0x000fe400000101ef */
[----:B------:R-:W-:Y:S01]  /*5430*/  FFMA.FTZ R2, -R241, R241, 1 ;  /* 0x3f800000f1027423 */ /* 0x000fe200000101f1 */
[----:B------:R-:W-:Y:S01]  /*5440*/  STS [R205+0x1d480], R12 ;  /* 0x01d4800ccd007388 */ /* 0x000fe20000000800 */
[----:B------:R-:W-:Y:S02]  /*5450*/  FMUL.FTZ R25, R25, R138 ;  /* 0x0000008a19197220 */ /* 0x000fe40000410000 */
        /* <DEDUP_REMOVED lines=134> */
.L_x_1328:
        /* <DEDUP_REMOVED lines=239> */
.L_x_1324:
[----:B------:R-:W-:Y:S05]  /*6bb0*/  @P1 EXIT ;  /* 0x000000000000194d */ /* 0x000fea0003800000 */
[----:B------:R-:W-:Y:S01]  /*6bc0*/  ISETP.NE.U32.AND P2, PT, RZ, c[0x0][0x360], PT ;  /* 0x0000d800ff007a0c */ /* 0x000fe20003f45070 */
[----:B------:R-:W-:Y:S02]  /*6bd0*/  UMOV UR6, 0x1 ;  /* 0x0000000100067882 */ /* 0x000fe40000000000 */
[----:B------:R-:W-:Y:S01]  /*6be0*/  ULDC.64 UR4, c[0x0][0x338] ;  /* 0x0000ce0000047ab9 */ /* 0x000fe20000000a00 */
[----:B------:R-:W-:-:S13]  /*6bf0*/  ISETP.NE.AND.EX P2, PT, RZ, c[0x0][0x364], PT, P2 ;  /* 0x0000d900ff007a0c */ /* 0x000fda0003f45320 */
[----:B------:R-:W-:-:S04]  /*6c00*/  @P2 IMAD.MOV.U32 R0, RZ, RZ, 0x4 ;  /* 0x00000004ff002424 */ /* 0x000fc800078e00ff */
[----:B------:R-:W-:-:S05]  /*6c10*/  @P2 IMAD.WIDE R6, R193, R0, c[0x0][0x360] ;  /* 0x0000d800c1062625 */ /* 0x000fca00078e0200 */
[----:B------:R2:W4:Y:S01]  /*6c20*/  @P2 LDG.E R0, [R6.64] ;  /* 0x0000000e06002981 */ /* 0x000522000c1e1900 */
[----:B------:R-:W-:Y:S02]  /*6c30*/  UISETP.NE.AND UP0, UPT, UR6, UR4, UPT ;  /* 0x000000040600728c */ /* 0x000fe4000bf05270 */
[----:B------:R-:W-:Y:S01]  /*6c40*/  UIMAD.WIDE.U32 UR6, UR11, UR5, URZ ;  /* 0x000000050b0672a5 */ /* 0x000fe2000f8e003f */
[----:B------:R-:W5:Y:S01]  /*6c50*/  S2R R4, SR_TID.X ;  /* 0x0000000000047919 */ /* 0x000f620000002100 */
[----:B------:R-:W-:-:S07]  /*6c60*/  ULDC UR4, c[0x0][0x340] ;  /* 0x0000d00000047ab9 */ /* 0x000fce0000000800 */
[----:B------:R-:W-:Y:S02]  /*6c70*/  @UP0 UMOV UR5, UR7 ;  /* 0x0000000700050c82 */ /* 0x000fe40008000000 */
[----:B------:R-:W-:-:S03]  /*6c80*/  @UP0 USHF.R.U32.HI UR11, URZ, UR4, UR5 ;  /* 0x000000043f0b0299 */ /* 0x000fc60008011605 */
[----:B------:R-:W-:Y:S02]  /*6c90*/  ULDC.64 UR4, c[0x0][0x328] ;  /* 0x0000ca0000047ab9 */ /* 0x000fe40000000a00 */
[----:B------:R-:W-:-:S04]  /*6ca0*/  USHF.R.S32.HI UR6, URZ, 0x1f, UR11 ;  /* 0x0000001f3f067899 */ /* 0x000fc8000801140b */
[----:B------:R-:W-:Y:S01]  /*6cb0*/  UIMAD UR4, UR6, UR4, URZ ;  /* 0x00000004060472a4 */ /* 0x000fe2000f8e023f */
[----:B--2---:R-:W-:-:S03]  /*6cc0*/  IMAD.U32 R6, RZ, RZ, UR11 ;  /* 0x0000000bff067e24 */ /* 0x004fc6000f8e00ff */
[----:B------:R-:W-:Y:S02]  /*6cd0*/  UIMAD UR7, UR11, UR5, UR4 ;  /* 0x000000050b0772a4 */ /* 0x000fe4000f8e0204 */
[----:B------:R-:W-:-:S04]  /*6ce0*/  UIMAD UR4, UR12, 0x3000, URZ ;  /* 0x000030000c0478a4 */ /* 0x000fc8000f8e023f */
[----:B------:R-:W-:Y:S01]  /*6cf0*/  USHF.R.S32.HI UR8, URZ, 0x1f, UR4 ;  /* 0x0000001f3f087899 */ /* 0x000fe20008011404 */
[----:B------:R-:W-:Y:S01]  /*6d00*/  BAR.SYNC.DEFER_BLOCKING 0x1, 0x100 ;  /* 0x0044000000007b1d */ /* 0x000fe20000010000 */
[----:B---34-:R-:W-:-:S05]  /*6d10*/  @P2 IMAD R3, R193, 0x80, R0 ;  /* 0x00000080c1032824 */ /* 0x018fca00078e0200 */
[----:B------:R-:W-:-:S04]  /*6d20*/  @P2 SHF.R.S32.HI R0, RZ, 0x1f, R3 ;  /* 0x0000001fff002819 */ /* 0x000fc80000011403 */
[----:B------:R-:W-:-:S04]  /*6d30*/  @P2 LEA.HI R0, R0, R3, RZ, 0x7 ;  /* 0x0000000300002211 */ /* 0x000fc800078f38ff */
[----:B------:R-:W-:Y:S02]  /*6d40*/  @P2 SHF.R.S32.HI R2, RZ, 0x7, R0 ;  /* 0x00000007ff022819 */ /* 0x000fe40000011400 */
[----:B-----5:R-:W-:-:S03]  /*6d50*/  SHF.R.S32.HI R0, RZ, 0x1f, R4 ;  /* 0x0000001fff007819 */ /* 0x020fc60000011404 */
[----:B------:R-:W-:-:S05]  /*6d60*/  @P2 IMAD R2, R2, 0x3000, RZ ;  /* 0x0000300002022824 */ /* 0x000fca00078e02ff */
[----:B------:R-:W-:Y:S02]  /*6d70*/  @P2 SHF.R.S32.HI R3, RZ, 0x1f, R2 ;  /* 0x0000001fff032819 */ /* 0x000fe40000011402 */
[----:B------:R-:W-:-:S06]  /*6d80*/  @!P2 CS2R R2, SRZ ;  /* 0x000000000002a805 */ /* 0x000fcc000001ff00 */
[----:B------:R-:W-:Y:S01]  /*6d90*/  IADD3 R4, P1, P0, R2, UR4, R4 ;  /* 0x0000000402047c10 */ /* 0x000fe2000f83e004 */
[----:B------:R-:W-:Y:S01]  /*6da0*/  ULDC.64 UR4, c[0x0][0x300] ;  /* 0x0000c00000047ab9 */ /* 0x000fe20000000a00 */
[----:B------:R-:W-:Y:S01]  /*6db0*/  IMAD.U32 R2, RZ, RZ, UR11 ;  /* 0x0000000bff027e24 */ /* 0x000fe2000f8e00ff */
[----:B------:R-:W-:Y:S01]  /*6dc0*/  UIMAD UR4, UR6, UR4, URZ ;  /* 0x00000004060472a4 */ /* 0x000fe2000f8e023f */
[----:B------:R-:W-:Y:S02]  /*6dd0*/  IADD3.X R5, R3, UR8, R0, P1, P0 ;  /* 0x0000000803057c10 */ /* 0x000fe40008fe0400 */
[----:B------:R-:W-:Y:S01]  /*6de0*/  SHF.R.S32.HI R0, RZ, 0x1f, R193 ;  /* 0x0000001fff007819 */ /* 0x000fe200000114c1 */
[----:B------:R-:W-:Y:S01]  /*6df0*/  UIMAD UR4, UR11, UR5, UR4 ;  /* 0x000000050b0472a4 */ /* 0x000fe2000f8e0204 */
[----:B------:R-:W-:Y:S01]  /*6e00*/  SEL R193, R193, RZ, !P2 ;  /* 0x000000ffc1c17207 */ /* 0x000fe20005000000 */
[----:B------:R-:W-:Y:S01]  /*6e10*/  IMAD.WIDE.U32 R6, R6, c[0x0][0x328], R4 ;  /* 0x0000ca0006067a25 */ /* 0x000fe200078e0004 */
[----:B------:R-:W-:-:S03]  /*6e20*/  SEL R0, R0, RZ, !P2 ;  /* 0x000000ff00007207 */ /* 0x000fc60005000000 */
[----:B------:R-:W-:Y:S01]  /*6e30*/  IMAD.WIDE.U32 R2, R2, c[0x0][0x300], R4 ;  /* 0x0000c00002027a25 */ /* 0x000fe200078e0004 */
[----:B------:R-:W-:-:S03]  /*6e40*/  IADD3 R7, R7, UR7, RZ ;  /* 0x0000000707077c10 */ /* 0x000fc6000fffe0ff */
[----:B------:R-:W-:Y:S01]  /*6e50*/  IMAD R4, R0, c[0x0][0x330], RZ ;  /* 0x0000cc0000047a24 */ /* 0x000fe200078e02ff */
[----:B------:R-:W-:Y:S01]  /*6e60*/  IADD3 R3, R3, UR4, RZ ;  /* 0x0000000403037c10 */ /* 0x000fe2000fffe0ff */
[----:B------:R-:W-:-:S04]  /*6e70*/  IMAD.WIDE.U32 R6, R193, c[0x0][0x330], R6 ;  /* 0x0000cc00c1067a25 */ /* 0x000fc800078e0006 */
[C---:B------:R-:W-:Y:S01]  /*6e80*/  IMAD R4, R193.reuse, c[0x0][0x334], R4 ;  /* 0x0000cd00c1047a24 */ /* 0x040fe200078e0204 */
[----:B-1----:R-:W-:Y:S01]  /*6e90*/  LEA R10, P1, R6, c[0x0][0x310], 0x2 ;  /* 0x0000c400060a7a11 */ /* 0x002fe200078210ff */
[----:B------:R-:W-:-:S04]  /*6ea0*/  IMAD.WIDE.U32 R8, R193, c[0x0][0x308], R2 ;  /* 0x0000c200c1087a25 */ /* 0x000fc800078e0002 */
[----:B------:R-:W-:Y:S01]  /*6eb0*/  IMAD.IADD R3, R7, 0x1, R4 ;  /* 0x0000000107037824 */ /* 0x000fe200078e0204 */
[----:B------:R-:W-:Y:S01]  /*6ec0*/  LEA R2, P0, R8, c[0x0][0x2e8], 0x2 ;  /* 0x0000ba0008027a11 */ /* 0x000fe200078010ff */
[----:B------:R-:W-:-:S03]  /*6ed0*/  IMAD R0, R0, c[0x0][0x308], RZ ;  /* 0x0000c20000007a24 */ /* 0x000fc600078e02ff */
[----:B------:R-:W-:Y:S01]  /*6ee0*/  LEA.HI.X R11, R6, c[0x0][0x314], R3, 0x2, P1 ;  /* 0x0000c500060b7a11 */ /* 0x000fe200008f1403 */
[----:B------:R-:W-:-:S04]  /*6ef0*/  IMAD R0, R193, c[0x0][0x30c], R0 ;  /* 0x0000c300c1007a24 */ /* 0x000fc800078e0200 */
[----:B------:R-:W-:Y:S01]  /*6f00*/  RED.E.ADD.F32.FTZ.RN.STRONG.GPU [R10.64], R36 ;  /* 0x000000240a00798e */ /* 0x000fe2000c10e78e */
[----:B------:R-:W-:-:S03]  /*6f10*/  IMAD.IADD R5, R9, 0x1, R0 ;  /* 0x0000000109057824 */ /* 0x000fc600078e0200 */
[----:B------:R-:W-:Y:S02]  /*6f20*/  RED.E.ADD.F32.FTZ.RN.STRONG.GPU [R10.64+0x400], R37 ;  /* 0x000400250a00798e */ /* 0x000fe4000c10e78e */
[----:B------:R-:W-:Y:S02]  /*6f30*/  LEA.HI.X R3, R8, c[0x0][0x2ec], R5, 0x2, P0 ;  /* 0x0000bb0008037a11 */ /* 0x000fe400000f1405 */
        /* <DEDUP_REMOVED lines=95> */
.L_x_1330:
        /* <DEDUP_REMOVED lines=13> */
.L_x_1439:


//--------------------- .text._ZN7cutlass13device_kernelIN5flash32FlashAttnBwdPostprocessConvertdQIN4cute5tupleIJNS3_1CILi128EEENS5_ILi96EEEEEENS_10bfloat16_tEfNS_4arch4Sm80ELi256ENS3_8TiledMMAINS3_8MMA_AtomIJNS3_30SM80_16x8x16_F32BF16BF16F32_TNEEEENS3_6LayoutINS4_IJNS5_ILi4EEENS5_ILi2EEENS5_ILi1EEEEEENS4_IJSJ_SH_NS5_ILi0EEEEEEEENS4_IJNS5_ILi64EEENS5_ILi32EEENS5_ILi16EEEEEEEELb0EEEEEvNT_6ParamsE --------------------------
	.section	.text._ZN7cutlass13device_kernelIN5flash32FlashAttnBwdPostprocessConvertdQIN4cute5tupleIJNS3_1CILi128EEENS5_ILi96EEEEEENS_10bfloat16_tEfNS_4arch4Sm80ELi256ENS3_8TiledMMAINS3_8MMA_AtomIJNS3_30SM80_16x8x16_F32BF16BF16F32_TNEEEENS3_6LayoutINS4_IJNS5_ILi4EEENS5_ILi2EEENS5_ILi1EEEEEENS4_IJSJ_SH_NS5_ILi0EEEEEEEENS4_IJNS5_ILi64EEENS5_ILi32EEENS5_ILi16EEEEEEEELb0EEEEEvNT_6ParamsE,"ax",@progbits
	.sectioninfo	@"SHI_REGISTERS=71"
	.align	128
.text._ZN7cutlass13device_kernelIN5flash32FlashAttnBwdPostprocessConvertdQIN4cute5tupleIJNS3_1CILi128EEENS5_ILi96EEEEEENS_10bfloat16_tEfNS_4arch4Sm80ELi256ENS3_8TiledMMAINS3_8MMA_AtomIJNS3_30SM80_16x8x16_F32BF16BF16F32_TNEEEENS3_6LayoutINS4_IJNS5_ILi4EEENS5_ILi2EEENS5_ILi1EEEEEENS4_IJSJ_SH_NS5_ILi0EEEEEEEENS4_IJNS5_ILi64EEENS5_ILi32EEENS5_ILi16EEEEEEEELb0EEEEEvNT_6ParamsE:
        .type           _ZN7cutlass13device_kernelIN5flash32FlashAttnBwdPostprocessConvertdQIN4cute5tupleIJNS3_1CILi128EEENS5_ILi96EEEEEENS_10bfloat16_tEfNS_4arch4Sm80ELi256ENS3_8TiledMMAINS3_8MMA_AtomIJNS3_30SM80_16x8x16_F32BF16BF16F32_TNEEEENS3_6LayoutINS4_IJNS5_ILi4EEENS5_ILi2EEENS5_ILi1EEEEEENS4_IJSJ_SH_NS5_ILi0EEEEEEEENS4_IJNS5_ILi64EEENS5_ILi32EEENS5_ILi16EEEEEEEELb0EEEEEvNT_6ParamsE,@function
        .size           _ZN7cutlass13device_kernelIN5flash32FlashAttnBwdPostprocessConvertdQIN4cute5tupleIJNS3_1CILi128EEENS5_ILi96EEEEEENS_10bfloat16_tEfNS_4arch4Sm80ELi256ENS3_8TiledMMAINS3_8MMA_AtomIJNS3_30SM80_16x8x16_F32BF16BF16F32_TNEEEENS3_6LayoutINS4_IJNS5_ILi4EEENS5_ILi2EEENS5_ILi1EEEEEENS4_IJSJ_SH_NS5_ILi0EEEEEEEENS4_IJNS5_ILi64EEENS5_ILi32EEENS5_ILi16EEEEEEEELb0EEEEEvNT_6ParamsE,(.L_x_1440 - _ZN7cutlass13device_kernelIN5flash32FlashAttnBwdPostprocessConvertdQIN4cute5tupleIJNS3_1CILi128EEENS5_ILi96EEEEEENS_10bfloat16_tEfNS_4arch4Sm80ELi256ENS3_8TiledMMAINS3_8MMA_AtomIJNS3_30SM80_16x8x16_F32BF16BF16F32_TNEEEENS3_6LayoutINS4_IJNS5_ILi4EEENS5_ILi2EEENS5_ILi1EEEEEENS4_IJSJ_SH_NS5_ILi0EEEEEEEENS4_IJNS5_ILi64EEENS5_ILi32EEENS5_ILi16EEEEEEEELb0EEEEEvNT_6ParamsE)
        .other          _ZN7cutlass13device_kernelIN5flash32FlashAttnBwdPostprocessConvertdQIN4cute5tupleIJNS3_1CILi128EEENS5_ILi96EEEEEENS_10bfloat16_tEfNS_4arch4Sm80ELi256ENS3_8TiledMMAINS3_8MMA_AtomIJNS3_30SM80_16x8x16_F32BF16BF16F32_TNEEEENS3_6LayoutINS4_IJNS5_ILi4EEENS5_ILi2EEENS5_ILi1EEEEEENS4_IJSJ_SH_NS5_ILi0EEEEEEEENS4_IJNS5_ILi64EEENS5_ILi32EEENS5_ILi16EEEEEEEELb0EEEEEvNT_6ParamsE,@"STO_CUDA_ENTRY STV_DEFAULT"
_ZN7cutlass13device_kernelIN5flash32FlashAttnBwdPostprocessConvertdQIN4cute5tupleIJNS3_1CILi128EEENS5_ILi96EEEEEENS_10bfloat16_tEfNS_4arch4Sm80ELi256ENS3_8TiledMMAINS3_8MMA_AtomIJNS3_30SM80_16x8x16_F32BF16BF16F32_TNEEEENS3_6LayoutINS4_IJNS5_ILi4EEENS5_ILi2EEENS5_ILi1EEEEEENS4_IJSJ_SH_NS5_ILi0EEEEEEEENS4_IJNS5_ILi64EEENS5_ILi32EEENS5_ILi16EEEEEEEELb0EEEEEvNT_6ParamsE:
[----:B------:R-:W-:Y:S02]  /*0000*/  IMAD.MOV.U32 R1, RZ, RZ, c[0x0][0x28] ;  /* 0x00000a00ff017624 */ /* 0x000fe400078e00ff */
[----:B------:R-:W0:Y:S01]  /*0010*/  S2R R9, SR_CTAID.Z ;  /* 0x0000000000097919 */ /* 0x000e220000002700 */
[----:B------:R-:W-:Y:S01]  /*0020*/  ISETP.NE.U32.AND P1, PT, RZ, c[0x0][0x1c8], PT ;  /* 0x00007200ff007a0c */ /* 0x000fe20003f25070 */
[----:B------:R-:W-:Y:S01]  /*0030*/  IMAD.MOV.U32 R4, RZ, RZ, 0x4 ;  /* 0x00000004ff047424 */ /* 0x000fe200078e00ff */
[----:B------:R-:W-:Y:S01]  /*0040*/  ISETP.NE.U32.AND P0, PT, RZ, c[0x0][0x1c0], PT ;  /* 0x00007000ff007a0c */ /* 0x000fe20003f05070 */
[----:B------:R-:W-:Y:S01]  /*0050*/  ULDC.64 UR4, c[0x0][0x118] ;  /* 0x0000460000047ab9 */ /* 0x000fe20000000a00 */
[----:B------:R-:W-:Y:S02]  /*0060*/  ISETP.NE.AND.EX P1, PT, RZ, c[0x0][0x1cc], PT, P1 ;  /* 0x00007300ff007a0c */ /* 0x000fe40003f25310 */
[----:B------:R-:W-:Y:S01]  /*0070*/  ISETP.NE.AND.EX P0, PT, RZ, c[0x0][0x1c4], PT, P0 ;  /* 0x00007100ff007a0c */ /* 0x000fe20003f05300 */
[----:B------:R-:W-:Y:S02]  /*0080*/  IMAD.MOV.U32 R58, RZ, RZ, c[0x0][0x190] ;  /* 0x00006400ff3a7624 */ /* 0x000fe400078e00ff */
[----:B0-----:R-:W-:-:S08]  /*0090*/  IMAD.WIDE R2, R9, R4, c[0x0][0x1c0] ;  /* 0x0000700009027625 */ /* 0x001fd000078e0204 */
[----:B------:R-:W-:Y:S02]  /*00a0*/  @P1 IMAD.WIDE R4, R9, R4, c[0x0][0x1c8] ;  /* 0x0000720009041625 */ /* 0x000fe400078e0204 */
[----:B------:R0:W5:Y:S01]  /*00b0*/  @P0 LDG.E R56, [R2.64] ;  /* 0x0000000402380981 */ /* 0x000162000c1e1900 */
[----:B------:R-:W-:-:S03]  /*00c0*/  ISETP.NE.U32.AND P2, PT, RZ, c[0x0][0x1c0], PT ;  /* 0x00007000ff007a0c */ /* 0x000fc60003f45070 */
[----:B------:R0:W5:Y:S04]  /*00d0*/  @P1 LDG.E R58, [R4.64] ;  /* 0x00000004043a1981 */ /* 0x000168000c1e1900 */
[----:B------:R-:W1:Y:S02]  /*00e0*/  S2R R54, SR_CTAID.X ;  /* 0x0000000000367919 */ /* 0x000e640000002500 */
[----:B-1----:R-:W-:Y:S01]  /*00f0*/  IMAD.SHL.U32 R57, R54, 0x80, RZ ;  /* 0x0000008036397824 */ /* 0x002fe200078e00ff */
[----:B------:R-:W-:Y:S05]  /*0100*/  @P1 BRA `(.L_x_1331) ;  /* 0x0000004000001947 */ /* 0x000fea0003800000 */
[----:B0-----:R-:W-:Y:S05]  /*0110*/  @!P0 BRA `(.L_x_1331) ;  /* 0x0000003000008947 */ /* 0x001fea0003800000 */
[----:B------:R-:W2:Y:S04]  /*0120*/  LDG.E R5, [R2.64] ;  /* 0x0000000402057981 */ /* 0x000ea8000c1e1900 */
[----:B-----5:R-:W2:Y:S02]  /*0130*/  LDG.E R58, [R2.64+0x4] ;  /* 0x00000404023a7981 */ /* 0x020ea4000c1e1900 */
[----:B--2---:R-:W-:-:S02]  /*0140*/  IADD3 R58, -R5, R58, RZ ;  /* 0x0000003a053a7210 */ /* 0x004fc40007ffe1ff */
.L_x_1331:
[----:B0-----:R-:W-:Y:S01]  /*0150*/  ISETP.NE.AND.EX P1, PT, RZ, c[0x0][0x1c4], PT, P2 ;  /* 0x00007100ff007a0c */ /* 0x001fe20003f25320 */
[----:B-----5:R-:W-:Y:S01]  /*0160*/  @P0 IMAD R2, R9, 0x80, R56 ;  /* 0x0000008009020824 */ /* 0x020fe200078e0238 */
[----:B------:R-:W-:-:S13]  /*0170*/  ISETP.LE.AND P2, PT, R58, R57, PT ;  /* 0x000000393a00720c */ /* 0x000fda0003f43270 */
[----:B------:R-:W-:Y:S05]  /*0180*/  @P1 EXIT P2 ;  /* 0x000000000000194d */ /* 0x000fea0001000000 */
[----:B------:R-:W0:Y:S01]  /*0190*/  S2R R53, SR_TID.X ;  /* 0x0000000000357919 */ /* 0x000e220000002100 */
[----:B------:R-:W-:Y:S01]  /*01a0*/  @P0 SHF.R.S32.HI R3, RZ, 0x1f, R2 ;  /* 0x0000001fff030819 */ /* 0x000fe20000011402 */
[----:B------:R-:W-:Y:S01]  /*01b0*/  CS2R R4, SRZ ;  /* 0x0000000000047805 */ /* 0x000fe2000001ff00 */
[----:B------:R-:W-:Y:S01]  /*01c0*/  IMAD R7, R54, 0x3000, RZ ;  /* 0x0000300036077824 */ /* 0x000fe200078e02ff */
[----:B------:R-:W1:Y:S01]  /*01d0*/  S2R R0, SR_CTAID.Y ;  /* 0x0000000000007919 */ /* 0x000e620000002600 */
[----:B------:R-:W-:Y:S02]  /*01e0*/  @P0 LEA.HI R3, R3, R2, RZ, 0x7 ;  /* 0x0000000203030211 */ /* 0x000fe400078f38ff */
[----:B------:R-:W-:Y:S02]  /*01f0*/  SEL R52, R9, RZ, !P1 ;  /* 0x000000ff09347207 */ /* 0x000fe40004800000 */
[----:B------:R-:W-:Y:S02]  /*0200*/  @P0 SHF.R.S32.HI R3, RZ, 0x7, R3 ;  /* 0x00000007ff030819 */ /* 0x000fe40000011403 */
[----:B------:R-:W-:-:S03]  /*0210*/  SHF.R.S32.HI R11, RZ, 0x1f, R7 ;  /* 0x0000001fff0b7819 */ /* 0x000fc60000011407 */
[----:B------:R-:W-:-:S04]  /*0220*/  @P0 IMAD R3, R3, 0x3000, RZ ;  /* 0x0000300003030824 */ /* 0x000fc800078e02ff */
[--C-:B------:R-:W-:Y:S01]  /*0230*/  @P0 IMAD.MOV.U32 R4, RZ, RZ, R3.reuse ;  /* 0x000000ffff040224 */ /* 0x100fe200078e0003 */
[----:B------:R-:W-:Y:S02]  /*0240*/  @P0 SHF.R.S32.HI R5, RZ, 0x1f, R3 ;  /* 0x0000001fff050819 */ /* 0x000fe40000011403 */
[----:B------:R-:W-:Y:S01]  /*0250*/  SHF.R.S32.HI R3, RZ, 0x1f, R9 ;  /* 0x0000001fff037819 */ /* 0x000fe20000011409 */
[----:B0-----:R-:W-:-:S03]  /*0260*/  IMAD.SHL.U32 R6, R53, 0x4, RZ ;  /* 0x0000000435067824 */ /* 0x001fc600078e00ff */
[----:B------:R-:W-:Y:S02]  /*0270*/  SEL R3, R3, RZ, !P1 ;  /* 0x000000ff03037207 */ /* 0x000fe40004800000 */
[----:B-1----:R-:W-:Y:S02]  /*0280*/  SHF.R.S32.HI R2, RZ, 0x1f, R0 ;  /* 0x0000001fff027819 */ /* 0x002fe40000011400 */
[----:B------:R-:W-:Y:S01]  /*0290*/  IADD3 R4, P2, P3, R4, R6, R7 ;  /* 0x0000000604047210 */ /* 0x000fe20007b5e007 */
[----:B------:R-:W-:Y:S01]  /*02a0*/  IMAD R9, R3, c[0x0][0x180], RZ ;  /* 0x0000600003097a24 */ /* 0x000fe200078e02ff */
[----:B------:R-:W-:Y:S01]  /*02b0*/  SHF.R.S32.HI R6, RZ, 0x1f, R6 ;  /* 0x0000001fff067819 */ /* 0x000fe20000011406 */
[----:B------:R-:W-:Y:S02]  /*02c0*/  IMAD R7, R2, c[0x0][0x178], RZ ;  /* 0x00005e0002077a24 */ /* 0x000fe400078e02ff */
[----:B------:R-:W-:Y:S01]  /*02d0*/  IMAD R9, R52, c[0x0][0x184], R9 ;  /* 0x0000610034097a24 */ /* 0x000fe200078e0209 */
[----:B------:R-:W-:Y:S01]  /*02e0*/  IADD3.X R5, R5, R6, R11, P2, P3 ;  /* 0x0000000605057210 */ /* 0x000fe200017e640b */
[----:B------:R-:W-:-:S04]  /*02f0*/  IMAD R7, R0, c[0x0][0x17c], R7 ;  /* 0x00005f0000077a24 */ /* 0x000fc800078e0207 */
[----:B------:R-:W-:-:S05]  /*0300*/  IMAD.WIDE.U32 R4, R0, c[0x0][0x178], R4 ;  /* 0x00005e0000047a25 */ /* 0x000fca00078e0004 */
[----:B------:R-:W-:-:S05]  /*0310*/  IADD3 R5, R5, R7, RZ ;  /* 0x0000000705057210 */ /* 0x000fca0007ffe0ff */
[----:B------:R-:W-:-:S04]  /*0320*/  IMAD.WIDE.U32 R4, R52, c[0x0][0x180], R4 ;  /* 0x0000600034047a25 */ /* 0x000fc800078e0004 */
[----:B------:R-:W-:Y:S01]  /*0330*/  IMAD.IADD R5, R5, 0x1, R9 ;  /* 0x0000000105057824 */ /* 0x000fe200078e0209 */
[----:B------:R-:W-:-:S04]  /*0340*/  LEA R64, P1, R4, c[0x0][0x160], 0x2 ;  /* 0x0000580004407a11 */ /* 0x000fc800078210ff */
[----:B------:R-:W-:-:S05]  /*0350*/  LEA.HI.X R65, R4, c[0x0][0x164], R5, 0x2, P1 ;  /* 0x0000590004417a11 */ /* 0x000fca00008f1405 */
[----:B------:R-:W2:Y:S04]  /*0360*/  LDG.E.128 R4, [R64.64] ;  /* 0x0000000440047981 */ /* 0x000ea8000c1e1d00 */
[----:B------:R-:W3:Y:S04]  /*0370*/  LDG.E.128 R8, [R64.64+0x1000] ;  /* 0x0010000440087981 */ /* 0x000ee8000c1e1d00 */
[----:B------:R-:W4:Y:S04]  /*0380*/  LDG.E.128 R12, [R64.64+0x2000] ;  /* 0x00200004400c7981 */ /* 0x000f28000c1e1d00 */
[----:B------:R-:W5:Y:S04]  /*0390*/  LDG.E.128 R16, [R64.64+0x3000] ;  /* 0x0030000440107981 */ /* 0x000f68000c1e1d00 */
[----:B------:R-:W5:Y:S04]  /*03a0*/  LDG.E.128 R20, [R64.64+0x4000] ;  /* 0x0040000440147981 */ /* 0x000f68000c1e1d00 */
[----:B------:R-:W5:Y:S04]  /*03b0*/  LDG.E.128 R24, [R64.64+0x5000] ;  /* 0x0050000440187981 */ /* 0x000f68000c1e1d00 */
[----:B------:R-:W5:Y:S04]  /*03c0*/  LDG.E.128 R28, [R64.64+0x6000] ;  /* 0x00600004401c7981 */ /* 0x000f68000c1e1d00 */
[----:B------:R-:W5:Y:S04]  /*03d0*/  LDG.E.128 R32, [R64.64+0x7000] ;  /* 0x0070000440207981 */ /* 0x000f68000c1e1d00 */
[----:B------:R-:W5:Y:S04]  /*03e0*/  LDG.E.128 R36, [R64.64+0x8000] ;  /* 0x0080000440247981 */ /* 0x000f68000c1e1d00 */
[----:B------:R-:W5:Y:S04]  /*03f0*/  LDG.E.128 R40, [R64.64+0x9000] ;  /* 0x0090000440287981 */ /* 0x000f68000c1e1d00 */
[----:B------:R-:W5:Y:S04]  /*0400*/  LDG.E.128 R44, [R64.64+0xa000] ;  /* 0x00a00004402c7981 */ /* 0x000f68000c1e1d00 */
[----:B------:R-:W5:Y:S01]  /*0410*/  LDG.E.128 R48, [R64.64+0xb000] ;  /* 0x00b0000440307981 */ /* 0x000f62000c1e1d00 */
[----:B------:R-:W-:Y:S01]  /*0420*/  SHF.R.S32.HI R60, RZ, 0x1f, R53 ;  /* 0x0000001fff3c7819 */ /* 0x000fe20000011435 */
[----:B------:R-:W-:Y:S01]  /*0430*/  IMAD.IADD R57, R58, 0x1, -R57 ;  /* 0x000000013a397824 */ /* 0x000fe200078e0a39 */
[----:B------:R-:W-:Y:S02]  /*0440*/  BSSY B0, `(.L_x_1332) ;  /* 0x00000f2000007945 */ /* 0x000fe40003800000 */
[----:B------:R-:W-:-:S02]  /*0450*/  LEA.HI R59, R60, R53, RZ, 0x2 ;  /* 0x000000353c3b7211 */ /* 0x000fc400078f10ff */
[----:B------:R-:W-:Y:S02]  /*0460*/  LEA.HI R61, R60, R53, RZ, 0x5 ;  /* 0x000000353c3d7211 */ /* 0x000fe400078f28ff */
[--C-:B------:R-:W-:Y:S02]  /*0470*/  SHF.R.S32.HI R55, RZ, 0x2, R59.reuse ;  /* 0x00000002ff377819 */ /* 0x100fe4000001143b */
[----:B------:R-:W-:Y:S02]  /*0480*/  SHF.R.S32.HI R62, RZ, 0x1f, R59 ;  /* 0x0000001fff3e7819 */ /* 0x000fe4000001143b */
[--C-:B------:R-:W-:Y:S02]  /*0490*/  SHF.R.S32.HI R63, RZ, 0x5, R61.reuse ;  /* 0x00000005ff3f7819 */ /* 0x100fe4000001143d */
[----:B------:R-:W-:Y:S02]  /*04a0*/  SHF.R.S32.HI R66, RZ, 0x1f, R61 ;  /* 0x0000001fff427819 */ /* 0x000fe4000001143d */
[----:B------:R-:W-:-:S02]  /*04b0*/  LEA.HI R61, R62, R55, RZ, 0x2 ;  /* 0x000000373e3d7211 */ /* 0x000fc400078f10ff */
[----:B------:R-:W-:Y:S02]  /*04c0*/  LEA.HI R62, R62, R55, RZ, 0x3 ;  /* 0x000000373e3e7211 */ /* 0x000fe400078f18ff */
[----:B------:R-:W-:Y:S02]  /*04d0*/  LEA.HI R66, R66, R63, RZ, 0x2 ;  /* 0x0000003f42427211 */ /* 0x000fe400078f10ff */
[----:B------:R-:W-:Y:S02]  /*04e0*/  LOP3.LUT R62, R62, 0xfffffff8, RZ, 0xc0, !PT ;  /* 0xfffffff83e3e7812 */ /* 0x000fe400078ec0ff */
[----:B------:R-:W-:Y:S02]  /*04f0*/  LOP3.LUT R66, R66, 0xfffffc, RZ, 0xc0, !PT ;  /* 0x00fffffc42427812 */ /* 0x000fe400078ec0ff */
[----:B------:R-:W-:Y:S01]  /*0500*/  LOP3.LUT R68, R61, 0xffffffc, RZ, 0xc0, !PT ;  /* 0x0ffffffc3d447812 */ /* 0x000fe200078ec0ff */
[----:B------:R-:W-:Y:S01]  /*0510*/  IMAD.IADD R62, R55, 0x1, -R62 ;  /* 0x00000001373e7824 */ /* 0x000fe200078e0a3e */
[----:B------:R-:W-:-:S02]  /*0520*/  IADD3 R61, R63, -R66, RZ ;  /* 0x800000423f3d7210 */ /* 0x000fc40007ffe0ff */
[----:B------:R-:W-:Y:S01]  /*0530*/  IMNMX R57, R57, 0x80, PT ;  /* 0x0000008039397817 */ /* 0x000fe20003800200 */
[----:B------:R-:W-:-:S03]  /*0540*/  IMAD.IADD R68, R55, 0x1, -R68 ;  /* 0x0000000137447824 */ /* 0x000fc600078e0a44 */
[----:B------:R-:W-:Y:S01]  /*0550*/  ISETP.GE.AND P1, PT, R55, R57, PT ;  /* 0x000000393700720c */ /* 0x000fe20003f26270 */
[----:B------:R-:W-:Y:S01]  /*0560*/  IMAD R58, R63, 0x8, R68 ;  /* 0x000000083f3a7824 */ /* 0x000fe200078e0244 */
[----:B--2---:R0:W-:Y:S04]  /*0570*/  STS.128 [R53.X16], R4 ;  /* 0x0000000435007388 */ /* 0x0041e8000000cc00 */
[----:B---3--:R-:W-:Y:S04]  /*0580*/  STS.128 [R53.X16+0x1000], R8 ;  /* 0x0010000835007388 */ /* 0x008fe8000000cc00 */
[----:B----4-:R1:W-:Y:S04]  /*0590*/  STS.128 [R53.X16+0x2000], R12 ;  /* 0x0020000c35007388 */ /* 0x0103e8000000cc00 */
[----:B-----5:R-:W-:Y:S01]  /*05a0*/  STS.128 [R53.X16+0x3000], R16 ;  /* 0x0030001035007388 */ /* 0x020fe2000000cc00 */
[----:B0-----:R-:W-:-:S03]  /*05b0*/  LEA.HI R5, R60, R53, RZ, 0x4 ;  /* 0x000000353c057211 */ /* 0x001fc600078f20ff */
[----:B------:R-:W-:Y:S01]  /*05c0*/  STS.128 [R53.X16+0x4000], R20 ;  /* 0x0040001435007388 */ /* 0x000fe2000000cc00 */
[----:B------:R-:W-:Y:S02]  /*05d0*/  LOP3.LUT R4, R59, 0xfffffffc, RZ, 0xc0, !PT ;  /* 0xfffffffc3b047812 */ /* 0x000fe400078ec0ff */
[-C--:B------:R-:W-:Y:S01]  /*05e0*/  LEA.HI R60, R60, R53.reuse, RZ, 0x7 ;  /* 0x000000353c3c7211 */ /* 0x080fe200078f38ff */
[----:B------:R-:W-:Y:S01]  /*05f0*/  STS.128 [R53.X16+0x5000], R24 ;  /* 0x0050001835007388 */ /* 0x000fe2000000cc00 */
[----:B------:R-:W-:Y:S01]  /*0600*/  IMAD.SHL.U32 R5, R5, 0x4, RZ ;  /* 0x0000000405057824 */ /* 0x000fe200078e00ff */
[----:B------:R-:W-:Y:S02]  /*0610*/  IADD3 R4, -R4, R53, RZ ;  /* 0x0000003504047210 */ /* 0x000fe40007ffe1ff */
[----:B------:R-:W-:Y:S01]  /*0620*/  STS.128 [R53.X16+0x6000], R28 ;  /* 0x0060001c35007388 */ /* 0x000fe2000000cc00 */
[----:B-1----:R-:W-:Y:S02]  /*0630*/  IADD3 R14, R55, 0x40, RZ ;  /* 0x00000040370e7810 */ /* 0x002fe40007ffe0ff */
[C---:B------:R-:W-:Y:S01]  /*0640*/  LEA.HI R6, R4.reuse, R4, RZ, 0x1 ;  /* 0x0000000404067211 */ /* 0x040fe200078f08ff */
[----:B------:R-:W-:Y:S01]  /*0650*/  STS.128 [R53.X16+0x7000], R32 ;  /* 0x0070002035007388 */ /* 0x000fe2000000cc00 */
[----:B------:R-:W-:Y:S01]  /*0660*/  LOP3.LUT R7, R5, 0x40, RZ, 0xc0, !PT ;  /* 0x0000004005077812 */ /* 0x000fe200078ec0ff */
[----:B------:R-:W-:Y:S01]  /*0670*/  IMAD R61, R61, 0x80, R4 ;  /* 0x000000803d3d7824 */ /* 0x000fe200078e0204 */
[----:B------:R-:W-:Y:S01]  /*0680*/  SHF.R.S32.HI R5, RZ, 0x1f, R62 ;  /* 0x0000001fff057819 */ /* 0x000fe2000001143e */
[----:B------:R-:W-:Y:S01]  /*0690*/  STS.128 [R53.X16+0x8000], R36 ;  /* 0x0080002435007388 */ /* 0x000fe2000000cc00 */
[----:B------:R-:W-:Y:S01]  /*06a0*/  IMAD.SHL.U32 R4, R4, 0x8, RZ ;  /* 0x0000000804047824 */ /* 0x000fe200078e00ff */
[----:B------:R-:W-:Y:S01]  /*06b0*/  SHF.R.U32.HI R15, RZ, 0x3, R7 ;  /* 0x00000003ff0f7819 */ /* 0x000fe20000011607 */
[----:B------:R-:W-:Y:S01]  /*06c0*/  IMAD.SHL.U32 R9, R6, 0x400, RZ ;  /* 0x0000040006097824 */ /* 0x000fe200078e00ff */
[----:B------:R-:W-:Y:S01]  /*06d0*/  STS.128 [R53.X16+0x9000], R40 ;  /* 0x0090002835007388 */ /* 0x000fe2000000cc00 */
[----:B------:R-:W-:-:S02]  /*06e0*/  LEA.HI R8, R5, R62, RZ, 0x2 ;  /* 0x0000003e05087211 */ /* 0x000fc400078f10ff */
[----:B------:R-:W-:Y:S01]  /*06f0*/  LOP3.LUT R6, R7, 0x8, R4, 0xf8, !PT ;  /* 0x0000000807067812 */ /* 0x000fe200078ef804 */
[----:B------:R-:W-:Y:S01]  /*0700*/  STS.128 [R53.X16+0xa000], R44 ;  /* 0x00a0002c35007388 */ /* 0x000fe2000000cc00 */
[C---:B------:R-:W-:Y:S01]  /*0710*/  LOP3.LUT R7, R8.reuse, 0x7fffffc, RZ, 0xc0, !PT ;  /* 0x07fffffc08077812 */ /* 0x040fe200078ec0ff */
[----:B------:R-:W-:Y:S01]  /*0720*/  IMAD.SHL.U32 R8, R8, 0x10, RZ ;  /* 0x0000001008087824 */ /* 0x000fe200078e00ff */
[----:B------:R-:W-:Y:S01]  /*0730*/  LOP3.LUT R9, R9, 0x7ffff800, RZ, 0xc0, !PT ;  /* 0x7ffff80009097812 */ /* 0x000fe200078ec0ff */
[----:B------:R-:W-:Y:S01]  /*0740*/  STS.128 [R53.X16+0xb000], R48 ;  /* 0x00b0003035007388 */ /* 0x000fe2000000cc00 */
[----:B------:R-:W-:Y:S02]  /*0750*/  LOP3.LUT R15, R6, R15, RZ, 0x3c, !PT ;  /* 0x0000000f060f7212 */ /* 0x000fe400078e3cff */
[----:B------:R-:W-:Y:S01]  /*0760*/  IADD3 R62, R62, -R7, RZ ;  /* 0x800000073e3e7210 */ /* 0x000fe20007ffe0ff */
[----:B------:R-:W-:Y:S01]  /*0770*/  BAR.SYNC.DEFER_BLOCKING 0x0 ;  /* 0x0000000000007b1d */ /* 0x000fe20000010000 */
[----:B------:R-:W-:Y:S01]  /*0780*/  CS2R R6, SRZ ;  /* 0x0000000000067805 */ /* 0x000fe2000001ff00 */
[----:B------:R-:W-:Y:S01]  /*0790*/  IMAD.U32 R58, R58, 0x10, R9 ;  /* 0x000000103a3a7824 */ /* 0x000fe200078e0009 */
[----:B------:R-:W-:Y:S01]  /*07a0*/  SHF.R.U32.HI R9, RZ, 0x4, R60 ;  /* 0x00000004ff097819 */ /* 0x000fe2000001163c */
[----:B------:R-:W-:Y:S01]  /*07b0*/  IMAD R62, R62, 0x8, R61 ;  /* 0x000000083e3e7824 */ /* 0x000fe200078e023d */
[----:B------:R-:W-:-:S02]  /*07c0*/  LOP3.LUT R8, R8, 0x40, RZ, 0xc0, !PT ;  /* 0x0000004008087812 */ /* 0x000fc400078ec0ff */
[----:B------:R-:W-:Y:S02]  /*07d0*/  @P0 MOV R6, R56 ;  /* 0x0000003800060202 */ /* 0x000fe40000000f00 */
[----:B------:R-:W-:Y:S02]  /*07e0*/  @P0 SHF.R.S32.HI R7, RZ, 0x1f, R56 ;  /* 0x0000001fff070819 */ /* 0x000fe40000011438 */
[----:B------:R-:W-:Y:S02]  /*07f0*/  LOP3.LUT R9, R8, 0x8, R9, 0xf8, !PT ;  /* 0x0000000808097812 */ /* 0x000fe400078ef809 */
[C---:B------:R-:W-:Y:S02]  /*0800*/  IADD3 R6, P0, R55.reuse, R6, RZ ;  /* 0x0000000637067210 */ /* 0x040fe40007f1e0ff */
[----:B------:R-:W-:Y:S02]  /*0810*/  SHF.R.U32.HI R8, RZ, 0x3, R8 ;  /* 0x00000003ff087819 */ /* 0x000fe40000011608 */
[----:B------:R-:W-:-:S02]  /*0820*/  LEA.HI.X.SX32 R7, R55, R7, 0x1, P0 ;  /* 0x0000000737077211 */ /* 0x000fc400000f0eff */
[----:B------:R-:W-:Y:S01]  /*0830*/  LOP3.LUT R9, R9, R8, RZ, 0x3c, !PT ;  /* 0x0000000809097212 */ /* 0x000fe200078e3cff */
[----:B------:R-:W-:Y:S01]  /*0840*/  IMAD.IADD R8, R58, 0x1, R15 ;  /* 0x000000013a087824 */ /* 0x000fe200078e020f */
[----:B------:R-:W-:Y:S01]  /*0850*/  ISETP.GE.AND P0, PT, R14, R57, PT ;  /* 0x000000390e00720c */ /* 0x000fe20003f06270 */
[----:B------:R-:W-:Y:S01]  /*0860*/  IMAD.WIDE R6, R54, 0x80, R6 ;  /* 0x0000008036067825 */ /* 0x000fe200078e0206 */
[----:B------:R-:W0:Y:S03]  /*0870*/  LDS R10, [R53.X4] ;  /* 0x00000000350a7984 */ /* 0x000e260000004800 */
[----:B------:R-:W-:Y:S01]  /*0880*/  IMAD.U32 R9, R62, 0x2, R9 ;  /* 0x000000023e097824 */ /* 0x000fe200078e0009 */
[----:B------:R-:W1:Y:S04]  /*0890*/  LDS R11, [R53.X4+0x400] ;  /* 0x00040000350b7984 */ /* 0x000e680000004800 */
[----:B------:R-:W2:Y:S04]  /*08a0*/  LDS R12, [R53.X4+0x800] ;  /* 0x00080000350c7984 */ /* 0x000ea80000004800 */
[----:B------:R-:W3:Y:S04]  /*08b0*/  LDS R13, [R53.X4+0xc00] ;  /* 0x000c0000350d7984 */ /* 0x000ee80000004800 */
[----:B------:R-:W4:Y:S04]  /*08c0*/  LDS R16, [R53.X4+0x1000] ;  /* 0x0010000035107984 */ /* 0x000f280000004800 */
[----:B------:R-:W5:Y:S04]  /*08d0*/  LDS R17, [R53.X4+0x1400] ;  /* 0x0014000035117984 */ /* 0x000f680000004800 */
[----:B------:R-:W5:Y:S04]  /*08e0*/  LDS R18, [R53.X4+0x1800] ;  /* 0x0018000035127984 */ /* 0x000f680000004800 */
[----:B------:R-:W5:Y:S04]  /*08f0*/  LDS R19, [R53.X4+0x1c00] ;  /* 0x001c000035137984 */ /* 0x000f680000004800 */
[----:B------:R-:W5:Y:S04]  /*0900*/  LDS R25, [R53.X4+0x2000] ;  /* 0x0020000035197984 */ /* 0x000f680000004800 */
[----:B------:R-:W5:Y:S04]  /*0910*/  LDS R26, [R53.X4+0x2400] ;  /* 0x00240000351a7984 */ /* 0x000f680000004800 */
[----:B------:R-:W5:Y:S01]  /*0920*/  LDS R15, [R53.X4+0x3800] ;  /* 0x00380000350f7984 */ /* 0x000f620000004800 */
[----:B0-----:R-:W-:-:S03]  /*0930*/  FMUL.FTZ R10, R10, c[0x0][0x1b8] ;  /* 0x00006e000a0a7a20 */ /* 0x001fc60000410000 */
[----:B------:R-:W0:Y:S01]  /*0940*/  LDS R14, [R53.X4+0x3c00] ;  /* 0x003c0000350e7984 */ /* 0x000e220000004800 */
[----:B-1----:R-:W-:-:S03]  /*0950*/  FMUL.FTZ R11, R11, c[0x0][0x1b8] ;  /* 0x00006e000b0b7a20 */ /* 0x002fc60000410000 */
[----:B------:R-:W1:Y:S01]  /*0960*/  LDS R27, [R53.X4+0x2800] ;  /* 0x00280000351b7984 */ /* 0x000e620000004800 */
[----:B--2---:R-:W-:Y:S01]  /*0970*/  FMUL.FTZ R12, R12, c[0x0][0x1b8] ;  /* 0x00006e000c0c7a20 */ /* 0x004fe20000410000 */
[----:B------:R-:W-:Y:S02]  /*0980*/  F2FP.BF16.PACK_AB R10, R11, R10 ;  /* 0x0000000a0b0a723e */ /* 0x000fe400000010ff */
[----:B------:R-:W2:Y:S01]  /*0990*/  LDS R30, [R53.X4+0x2c00] ;  /* 0x002c0000351e7984 */ /* 0x000ea20000004800 */
[----:B---3--:R-:W-:-:S03]  /*09a0*/  FMUL.FTZ R13, R13, c[0x0][0x1b8] ;  /* 0x00006e000d0d7a20 */ /* 0x008fc60000410000 */
[----:B------:R-:W3:Y:S01]  /*09b0*/  LDS R31, [R53.X4+0x3000] ;  /* 0x00300000351f7984 */ /* 0x000ee20000004800 */
[----:B----4-:R-:W-:Y:S01]  /*09c0*/  FMUL.FTZ R16, R16, c[0x0][0x1b8] ;  /* 0x00006e0010107a20 */ /* 0x010fe20000410000 */
[----:B------:R-:W-:Y:S02]  /*09d0*/  F2FP.BF16.PACK_AB R11, R13, R12 ;  /* 0x0000000c0d0b723e */ /* 0x000fe400000010ff */
[----:B------:R-:W4:Y:S01]  /*09e0*/  LDS R24, [R53.X4+0x3400] ;  /* 0x0034000035187984 */ /* 0x000f220000004800 */
[----:B-----5:R-:W-:-:S03]  /*09f0*/  FMUL.FTZ R17, R17, c[0x0][0x1b8] ;  /* 0x00006e0011117a20 */ /* 0x020fc60000410000 */
[----:B------:R-:W5:Y:S01]  /*0a00*/  LDS R43, [R53.X4+0x4000] ;  /* 0x00400000352b7984 */ /* 0x000f620000004800 */
[----:B------:R-:W-:Y:S01]  /*0a10*/  FMUL.FTZ R18, R18, c[0x0][0x1b8] ;  /* 0x00006e0012127a20 */ /* 0x000fe20000410000 */
[----:B------:R-:W-:Y:S02]  /*0a20*/  F2FP.BF16.PACK_AB R12, R17, R16 ;  /* 0x00000010110c723e */ /* 0x000fe400000010ff */
[----:B------:R-:W5:Y:S01]  /*0a30*/  LDS R44, [R53.X4+0x4400] ;  /* 0x00440000352c7984 */ /* 0x000f620000004800 */
[----:B------:R-:W-:-:S03]  /*0a40*/  FMUL.FTZ R19, R19, c[0x0][0x1b8] ;  /* 0x00006e0013137a20 */ /* 0x000fc60000410000 */
[----:B------:R-:W5:Y:S01]  /*0a50*/  LDS R45, [R53.X4+0x4800] ;  /* 0x00480000352d7984 */ /* 0x000f620000004800 */
[----:B------:R-:W-:Y:S01]  /*0a60*/  FMUL.FTZ R25, R25, c[0x0][0x1b8] ;  /* 0x00006e0019197a20 */ /* 0x000fe20000410000 */
[----:B------:R-:W-:Y:S02]  /*0a70*/  F2FP.BF16.PACK_AB R13, R19, R18 ;  /* 0x00000012130d723e */ /* 0x000fe400000010ff */
[----:B------:R-:W5:Y:S01]  /*0a80*/  LDS R16, [R53.X4+0x5000] ;  /* 0x0050000035107984 */ /* 0x000f620000004800 */
[----:B------:R-:W-:-:S03]  /*0a90*/  FMUL.FTZ R28, R26, c[0x0][0x1b8] ;  /* 0x00006e001a1c7a20 */ /* 0x000fc60000410000 */
[----:B------:R-:W5:Y:S01]  /*0aa0*/  LDS R17, [R53.X4+0x5400] ;  /* 0x0054000035117984 */ /* 0x000f620000004800 */
[----:B------:R-:W-:-:S03]  /*0ab0*/  FMUL.FTZ R40, R15, c[0x0][0x1b8] ;  /* 0x00006e000f287a20 */ /* 0x000fc60000410000 */
[----:B------:R-:W5:Y:S01]  /*0ac0*/  LDS R18, [R53.X4+0x5800] ;  /* 0x0058000035127984 */ /* 0x000f620000004800 */
[----:B0-----:R-:W-:-:S03]  /*0ad0*/  FMUL.FTZ R37, R14, c[0x0][0x1b8] ;  /* 0x00006e000e257a20 */ /* 0x001fc60000410000 */
[----:B------:R-:W0:Y:S01]  /*0ae0*/  LDS R19, [R53.X4+0x5c00] ;  /* 0x005c000035137984 */ /* 0x000e220000004800 */
[----:B-1----:R-:W-:Y:S01]  /*0af0*/  FMUL.FTZ R29, R27, c[0x0][0x1b8] ;  /* 0x00006e001b1d7a20 */ /* 0x002fe20000410000 */
[----:B------:R-:W-:Y:S02]  /*0b00*/  F2FP.BF16.PACK_AB R40, R37, R40 ;  /* 0x000000282528723e */ /* 0x000fe400000010ff */
[----:B------:R-:W1:Y:S01]  /*0b10*/  LDS R20, [R53.X4+0x6000] ;  /* 0x0060000035147984 */ /* 0x000e620000004800 */
[----:B--2---:R-:W-:-:S03]  /*0b20*/  FMUL.FTZ R30, R30, c[0x0][0x1b8] ;  /* 0x00006e001e1e7a20 */ /* 0x004fc60000410000 */
[----:B------:R-:W2:Y:S01]  /*0b30*/  LDS R21, [R53.X4+0x6400] ;  /* 0x0064000035157984 */ /* 0x000ea20000004800 */
[----:B---3--:R-:W-:-:S03]  /*0b40*/  FMUL.FTZ R31, R31, c[0x0][0x1b8] ;  /* 0x00006e001f1f7a20 */ /* 0x008fc60000410000 */
[----:B------:R-:W3:Y:S01]  /*0b50*/  LDS R22, [R53.X4+0x6800] ;  /* 0x0068000035167984 */ /* 0x000ee20000004800 */
[----:B----4-:R-:W-:Y:S01]  /*0b60*/  FMUL.FTZ R32, R24, c[0x0][0x1b8] ;  /* 0x00006e0018207a20 */ /* 0x010fe20000410000 */
[----:B------:R-:W-:Y:S02]  /*0b70*/  F2FP.BF16.PACK_AB R24, R28, R25 ;  /* 0x000000191c18723e */ /* 0x000fe400000010ff */
[----:B------:R-:W4:Y:S01]  /*0b80*/  LDS R23, [R53.X4+0x6c00] ;  /* 0x006c000035177984 */ /* 0x000f220000004800 */
[----:B------:R-:W-:Y:S01]  /*0b90*/  F2FP.BF16.PACK_AB R25, R30, R29 ;  /* 0x0000001d1e19723e */ /* 0x000fe200000010ff */
[----:B-----5:R-:W-:Y:S01]  /*0ba0*/  FMUL.FTZ R46, R43, c[0x0][0x1b8] ;  /* 0x00006e002b2e7a20 */ /* 0x020fe20000410000 */
[----:B------:R-:W-:Y:S01]  /*0bb0*/  F2FP.BF16.PACK_AB R31, R32, R31 ;  /* 0x0000001f201f723e */ /* 0x000fe200000010ff */
        /* <DEDUP_REMOVED lines=10> */
[----:B------:R-:W-:Y:S01]  /*0c60*/  FMUL.FTZ R18, R18, c[0x0][0x1b8] ;  /* 0x00006e0012127a20 */ /* 0x000fe20000410000 */
[----:B------:R-:W-:Y:S02]  /*0c70*/  F2FP.BF16.PACK_AB R16, R17, R16 ;  /* 0x000000101110723e */ /* 0x000fe400000010ff */
        /* <DEDUP_REMOVED lines=8> */
[----:B---3--:R-:W-:Y:S01]  /*0d00*/  FMUL.FTZ R22, R22, c[0x0][0x1b8] ;  /* 0x00006e0016167a20 */ /* 0x008fe20000410000 */
[----:B------:R-:W-:Y:S02]  /*0d10*/  F2FP.BF16.PACK_AB R18, R21, R20 ;  /* 0x000000141512723e */ /* 0x000fe400000010ff */
[----:B------:R-:W3:Y:S01]  /*0d20*/  LDS R28, [R53.X4+0x8000] ;  /* 0x00800000351c7984 */ /* 0x000ee20000004800 */
[----:B----4-:R-:W-:-:S03]  /*0d30*/  FMUL.FTZ R23, R23, c[0x0][0x1b8] ;  /* 0x00006e0017177a20 */ /* 0x010fc60000410000 */
[----:B------:R-:W4:Y:S01]  /*0d40*/  LDS R33, [R53.X4+0x8400] ;  /* 0x0084000035217984 */ /* 0x000f220000004800 */
[----:B-----5:R-:W-:Y:S01]  /*0d50*/  FMUL.FTZ R15, R15, c[0x0][0x1b8] ;  /* 0x00006e000f0f7a20 */ /* 0x020fe20000410000 */
[----:B------:R-:W-:Y:S01]  /*0d60*/  F2FP.BF16.PACK_AB R19, R23, R22 ;  /* 0x000000161713723e */ /* 0x000fe200000010ff */
[----:B------:R-:W-:Y:S01]  /*0d70*/  IMAD.SHL.U32 R23, R9, 0x2, RZ ;  /* 0x0000000209177824 */ /* 0x000fe200078e00ff */
[----:B------:R-:W5:Y:S01]  /*0d80*/  LDS R29, [R53.X4+0x8800] ;  /* 0x00880000351d7984 */ /* 0x000f620000004800 */
[----:B------:R-:W-:Y:S01]  /*0d90*/  FMUL.FTZ R36, R36, c[0x0][0x1b8] ;  /* 0x00006e0024247a20 */ /* 0x000fe20000410000 */
[----:B------:R-:W-:Y:S02]  /*0da0*/  LEA R9, R8, 0xc000, 0x1 ;  /* 0x0000c00008097811 */ /* 0x000fe400078e08ff */
[----:B------:R-:W5:Y:S01]  /*0db0*/  LDS R32, [R53.X4+0x8c00] ;  /* 0x008c000035207984 */ /* 0x000f620000004800 */
[----:B------:R-:W-:Y:S01]  /*0dc0*/  FMUL.FTZ R14, R14, c[0x0][0x1b8] ;  /* 0x00006e000e0e7a20 */ /* 0x000fe20000410000 */
[----:B------:R-:W-:-:S02]  /*0dd0*/  F2FP.BF16.PACK_AB R36, R36, R15 ;  /* 0x0000000f2424723e */ /* 0x000fc400000010ff */
[----:B------:R-:W5:Y:S01]  /*0de0*/  LDS R38, [R53.X4+0xa000] ;  /* 0x00a0000035267984 */ /* 0x000f620000004800 */
[----:B------:R-:W-:-:S03]  /*0df0*/  FMUL.FTZ R35, R35, c[0x0][0x1b8] ;  /* 0x00006e0023237a20 */ /* 0x000fc60000410000 */
[----:B------:R-:W5:Y:S01]  /*0e00*/  LDS R42, [R53.X4+0xa400] ;  /* 0x00a40000352a7984 */ /* 0x000f620000004800 */
[----:B------:R-:W-:Y:S01]  /*0e10*/  FMUL.FTZ R49, R49, c[0x0][0x1b8] ;  /* 0x00006e0031317a20 */ /* 0x000fe20000410000 */
[----:B------:R-:W-:Y:S02]  /*0e20*/  F2FP.BF16.PACK_AB R35, R35, R14 ;  /* 0x0000000e2323723e */ /* 0x000fe400000010ff */
        /* <DEDUP_REMOVED lines=14> */
[----:B----4-:R-:W-:Y:S02]  /*0f10*/  FMUL.FTZ R33, R33, c[0x0][0x1b8] ;  /* 0x00006e0021217a20 */ /* 0x010fe40000410000 */
[----:B-----5:R-:W-:Y:S01]  /*0f20*/  FMUL.FTZ R29, R29, c[0x0][0x1b8] ;  /* 0x00006e001d1d7a20 */ /* 0x020fe20000410000 */
[----:B------:R-:W-:Y:S02]  /*0f30*/  STS [R23+0xc000], R10 ;  /* 0x00c0000a17007388 */ /* 0x000fe40000000800 */
[----:B------:R-:W-:Y:S01]  /*0f40*/  F2FP.BF16.PACK_AB R28, R33, R28 ;  /* 0x0000001c211c723e */ /* 0x000fe200000010ff */
[----:B------:R-:W-:Y:S01]  /*0f50*/  FMUL.FTZ R32, R32, c[0x0][0x1b8] ;  /* 0x00006e0020207a20 */ /* 0x000fe20000410000 */
[----:B------:R-:W-:Y:S01]  /*0f60*/  STS [R23+0xc100], R11 ;  /* 0x00c1000b17007388 */ /* 0x000fe20000000800 */
[----:B------:R-:W-:-:S03]  /*0f70*/  FMUL.FTZ R38, R38, c[0x0][0x1b8] ;  /* 0x00006e0026267a20 */ /* 0x000fc60000410000 */
[----:B------:R-:W-:Y:S01]  /*0f80*/  F2FP.BF16.PACK_AB R29, R32, R29 ;  /* 0x0000001d201d723e */ /* 0x000fe200000010ff */
[----:B------:R4:W-:Y:S01]  /*0f90*/  STS [R23+0xd000], R24 ;  /* 0x00d0001817007388 */ /* 0x0009e20000000800 */
[----:B------:R-:W-:-:S03]  /*0fa0*/  FMUL.FTZ R15, R42, c[0x0][0x1b8] ;  /* 0x00006e002a0f7a20 */ /* 0x000fc60000410000 */
[----:B------:R5:W-:Y:S01]  /*0fb0*/  STS [R23+0xd100], R25 ;  /* 0x00d1001917007388 */ /* 0x000be20000000800 */
[----:B------:R-:W-:Y:S01]  /*0fc0*/  FMUL.FTZ R37, R37, c[0x0][0x1b8] ;  /* 0x00006e0025257a20 */ /* 0x000fe20000410000 */
[----:B------:R-:W-:Y:S02]  /*0fd0*/  F2FP.BF16.PACK_AB R15, R15, R38 ;  /* 0x000000260f0f723e */ /* 0x000fe400000010ff */
[----:B------:R1:W-:Y:S01]  /*0fe0*/  STS [R23+0xc800], R12 ;  /* 0x00c8000c17007388 */ /* 0x0003e20000000800 */
[----:B------:R-:W-:Y:S01]  /*0ff0*/  FMUL.FTZ R14, R41, c[0x0][0x1b8] ;  /* 0x00006e00290e7a20 */ /* 0x000fe20000410000 */
[----:B----4-:R-:W-:Y:S02]  /*1000*/  IADD3 R24, R4, 0x40, RZ ;  /* 0x0000004004187810 */ /* 0x010fe40007ffe0ff */
[----:B------:R4:W-:Y:S01]  /*1010*/  STS [R23+0xc900], R13 ;  /* 0x00c9000d17007388 */ /* 0x0009e20000000800 */
[----:B0-----:R-:W-:Y:S01]  /*1020*/  FMUL.FTZ R39, R39, c[0x0][0x1b8] ;  /* 0x00006e0027277a20 */ /* 0x001fe20000410000 */
[----:B------:R-:W-:-:S02]  /*1030*/  F2FP.BF16.PACK_AB R14, R14, R37 ;  /* 0x000000250e0e723e */ /* 0x000fc400000010ff */
[----:B------:R4:W-:Y:S01]  /*1040*/  STS [R23+0xd800], R31 ;  /* 0x00d8001f17007388 */ /* 0x0009e20000000800 */
[----:B-----5:R-:W-:Y:S01]  /*1050*/  IADD3 R25, R4, 0x20, RZ ;  /* 0x0000002004197810 */ /* 0x020fe20007ffe0ff */
[----:B-1----:R-:W-:Y:S02]  /*1060*/  FMUL.FTZ R44, R44, c[0x0][0x1b8] ;  /* 0x00006e002c2c7a20 */ /* 0x002fe40000410000 */
[----:B------:R4:W-:Y:S01]  /*1070*/  STS [R23+0xd900], R40 ;  /* 0x00d9002817007388 */ /* 0x0009e20000000800 */
[----:B--2---:R-:W-:Y:S02]  /*1080*/  FMUL.FTZ R43, R43, c[0x0][0x1b8] ;  /* 0x00006e002b2b7a20 */ /* 0x004fe40000410000 */
[----:B------:R-:W-:Y:S01]  /*1090*/  F2FP.BF16.PACK_AB R39, R44, R39 ;  /* 0x000000272c27723e */ /* 0x000fe200000010ff */
[----:B------:R4:W-:Y:S01]  /*10a0*/  STS [R23+0xe000], R46 ;  /* 0x00e0002e17007388 */ /* 0x0009e20000000800 */
[----:B---3--:R-:W-:-:S03]  /*10b0*/  FMUL.FTZ R22, R45, c[0x0][0x1b8] ;  /* 0x00006e002d167a20 */ /* 0x008fc60000410000 */
[----:B------:R4:W-:Y:S02]  /*10c0*/  STS [R23+0xe100], R47 ;  /* 0x00e1002f17007388 */ /* 0x0009e40000000800 */
[----:B------:R-:W-:Y:S02]  /*10d0*/  F2FP.BF16.PACK_AB R22, R22, R43 ;  /* 0x0000002b1616723e */ /* 0x000fe400000010ff */
        /* <DEDUP_REMOVED lines=14> */
[----:B------:R-:W-:Y:S06]  /*11c0*/  BAR.SYNC.DEFER_BLOCKING 0x0 ;  /* 0x0000000000007b1d */ /* 0x000fec0000010000 */
[----:B------:R-:W-:Y:S05]  /*11d0*/  @P1 BRA `(.L_x_1333) ;  /* 0x0000018000001947 */ /* 0x000fea0003800000 */
[----:B----4-:R-:W-:Y:S01]  /*11e0*/  ISETP.GE.AND P1, PT, R4, c[0x0][0x194], PT ;  /* 0x0000650004007a0c */ /* 0x010fe20003f26270 */
[----:B------:R-:W0:Y:S01]  /*11f0*/  LDS.128 R20, [R9+0x2000] ;  /* 0x0020000009147984 */ /* 0x000e220000000c00 */
[----:B------:R-:W-:Y:S01]  /*1200*/  SHF.R.S32.HI R5, RZ, 0x1f, R4 ;  /* 0x0000001fff057819 */ /* 0x000fe20000011404 */
[----:B------:R-:W-:Y:S01]  /*1210*/  IMAD R11, R2, c[0x0][0x1a8], RZ ;  /* 0x00006a00020b7a24 */ /* 0x000fe200078e02ff */
[----:B------:R-:W-:Y:S01]  /*1220*/  ISETP.GE.AND P2, PT, R25, c[0x0][0x194], PT ;  /* 0x0000650019007a0c */ /* 0x000fe20003f46270 */
[----:B------:R-:W1:Y:S01]  /*1230*/  LDS.128 R12, [R9+0x4000] ;  /* 0x00400000090c7984 */ /* 0x000e620000000c00 */
[----:B------:R-:W-:Y:S01]  /*1240*/  ISETP.GE.AND P3, PT, R24, c[0x0][0x194], PT ;  /* 0x0000650018007a0c */ /* 0x000fe20003f66270 */
[----:B------:R-:W-:-:S02]  /*1250*/  IMAD R27, R0, c[0x0][0x1ac], R11 ;  /* 0x00006b00001b7a24 */ /* 0x000fc400078e020b */
[----:B------:R-:W-:-:S04]  /*1260*/  IMAD.WIDE.U32 R10, R0, c[0x0][0x1a8], R4 ;  /* 0x00006a00000a7a25 */ /* 0x000fc800078e0004 */
[----:B------:R2:W3:Y:S01]  /*1270*/  @!P1 LDS.128 R16, [R9] ;  /* 0x0000000009109984 */ /* 0x0004e20000000c00 */
[----:B------:R-:W-:Y:S01]  /*1280*/  IADD3 R11, R11, R27, RZ ;  /* 0x0000001b0b0b7210 */ /* 0x000fe20007ffe0ff */
[----:B------:R-:W-:-:S04]  /*1290*/  IMAD R27, R3, c[0x0][0x1b0], RZ ;  /* 0x00006c00031b7a24 */ /* 0x000fc800078e02ff */
[C---:B------:R-:W-:Y:S02]  /*12a0*/  IMAD R27, R52.reuse, c[0x0][0x1b4], R27 ;  /* 0x00006d00341b7a24 */ /* 0x040fe400078e021b */
[----:B------:R-:W-:-:S04]  /*12b0*/  IMAD.WIDE.U32 R10, R52, c[0x0][0x1b0], R10 ;  /* 0x00006c00340a7a25 */ /* 0x000fc800078e000a */
[----:B------:R-:W-:Y:S02]  /*12c0*/  IMAD.IADD R11, R11, 0x1, R27 ;  /* 0x000000010b0b7824 */ /* 0x000fe400078e021b */
[----:B------:R-:W-:Y:S02]  /*12d0*/  IMAD R27, R7, c[0x0][0x1a0], RZ ;  /* 0x00006800071b7a24 */ /* 0x000fe400078e02ff */
[----:B------:R-:W-:-:S04]  /*12e0*/  IMAD.WIDE.U32 R10, R6, c[0x0][0x1a0], R10 ;  /* 0x00006800060a7a25 */ /* 0x000fc800078e000a */
[----:B------:R-:W-:Y:S01]  /*12f0*/  IMAD R27, R6, c[0x0][0x1a4], R27 ;  /* 0x00006900061b7a24 */ /* 0x000fe200078e021b */
[----:B------:R-:W-:-:S03]  /*1300*/  LEA R26, P4, R10, c[0x0][0x188], 0x1 ;  /* 0x000062000a1a7a11 */ /* 0x000fc600078808ff */
[----:B--2---:R-:W-:-:S05]  /*1310*/  IMAD.IADD R9, R11, 0x1, R27 ;  /* 0x000000010b097824 */ /* 0x004fca00078e021b */
[----:B------:R-:W-:-:S05]  /*1320*/  LEA.HI.X R27, R10, c[0x0][0x18c], R9, 0x1, P4 ;  /* 0x000063000a1b7a11 */ /* 0x000fca00020f0c09 */
[----:B0-----:R0:W-:Y:S04]  /*1330*/  @!P2 STG.E.128 [R26.64+0x40], R20 ;  /* 0x000040141a00a986 */ /* 0x0011e8000c101d04 */
[----:B-1----:R0:W-:Y:S04]  /*1340*/  @!P3 STG.E.128 [R26.64+0x80], R12 ;  /* 0x0000800c1a00b986 */ /* 0x0021e8000c101d04 */
[----:B---3--:R0:W-:Y:S02]  /*1350*/  @!P1 STG.E.128 [R26.64], R16 ;  /* 0x000000101a009986 */ /* 0x0081e4000c101d04 */
.L_x_1333:
[----:B----4-:R-:W-:Y:S05]  /*1360*/  BSYNC B0 ;  /* 0x0000000000007941 */ /* 0x010fea0003800000 */
.L_x_1332:
[----:B------:R-:W-:Y:S05]  /*1370*/  @P0 EXIT ;  /* 0x000000000000094d */ /* 0x000fea0003800000 */
[----:B------:R-:W-:Y:S01]  /*1380*/  IMAD R9, R2, c[0x0][0x1a8], RZ ;  /* 0x00006a0002097a24 */ /* 0x000fe200078e02ff */
[--C-:B------:R-:W-:Y:S01]  /*1390*/  SHF.R.S32.HI R5, RZ, 0x1f, R4.reuse ;  /* 0x0000001fff057819 */ /* 0x100fe20000011404 */
[----:B0-----:R-:W-:Y:S01]  /*13a0*/  IMAD.SHL.U32 R22, R8, 0x2, RZ ;  /* 0x0000000208167824 */ /* 0x001fe200078e00ff */
[----:B------:R-:W-:Y:S01]  /*13b0*/  ISETP.GE.AND P1, PT, R4, c[0x0][0x194], PT ;  /* 0x0000650004007a0c */ /* 0x000fe20003f26270 */
[C---:B------:R-:W-:Y:S01]  /*13c0*/  IMAD R21, R0.reuse, c[0x0][0x1ac], R9 ;  /* 0x00006b0000157a24 */ /* 0x040fe200078e0209 */
[----:B------:R-:W-:Y:S01]  /*13d0*/  ISETP.GE.AND P2, PT, R25, c[0x0][0x194], PT ;  /* 0x0000650019007a0c */ /* 0x000fe20003f46270 */
[----:B------:R-:W-:Y:S01]  /*13e0*/  IMAD.WIDE.U32 R16, R0, c[0x0][0x1a8], R4 ;  /* 0x00006a0000107a25 */ /* 0x000fe200078e0004 */
[----:B------:R-:W0:Y:S01]  /*13f0*/  LDS.128 R12, [R22+0xc800] ;  /* 0x00c80000160c7984 */ /* 0x000e220000000c00 */
[----:B------:R-:W-:-:S02]  /*1400*/  ISETP.GE.AND P3, PT, R24, c[0x0][0x194], PT ;  /* 0x0000650018007a0c */ /* 0x000fc40003f66270 */
[----:B------:R-:W-:Y:S01]  /*1410*/  IMAD.MOV.U32 R20, RZ, RZ, R16 ;  /* 0x000000ffff147224 */ /* 0x000fe200078e0010 */
[----:B------:R-:W1:Y:S01]  /*1420*/  LDS.128 R8, [R22+0xe800] ;  /* 0x00e8000016087984 */ /* 0x000e620000000c00 */
[----:B------:R-:W-:Y:S01]  /*1430*/  IADD3 R21, R17, R21, RZ ;  /* 0x0000001511157210 */ /* 0x000fe20007ffe0ff */
[----:B------:R-:W-:Y:S01]  /*1440*/  IMAD R5, R3, c[0x0][0x1b0], RZ ;  /* 0x00006c0003057a24 */ /* 0x000fe200078e02ff */
[----:B------:R-:W-:Y:S01]  /*1450*/  IADD3 R3, P0, R6, 0x40, RZ ;  /* 0x0000004006037810 */ /* 0x000fe20007f1e0ff */
[----:B------:R2:W3:Y:S02]  /*1460*/  LDS.128 R16, [R22+0x10800] ;  /* 0x0108000016107984 */ /* 0x0004e40000000c00 */
[C---:B------:R-:W-:Y:S02]  /*1470*/  IMAD R5, R52.reuse, c[0x0][0x1b4], R5 ;  /* 0x00006d0034057a24 */ /* 0x040fe400078e0205 */
[----:B------:R-:W-:-:S04]  /*1480*/  IMAD.WIDE.U32 R20, R52, c[0x0][0x1b0], R20 ;  /* 0x00006c0034147a25 */ /* 0x000fc800078e0014 */
[----:B------:R-:W-:Y:S01]  /*1490*/  IMAD.X R6, RZ, RZ, R7, P0 ;  /* 0x000000ffff067224 */ /* 0x000fe200000e0607 */
[----:B------:R-:W-:-:S03]  /*14a0*/  IADD3 R21, R21, R5, RZ ;  /* 0x0000000515157210 */ /* 0x000fc60007ffe0ff */
[----:B------:R-:W-:-:S04]  /*14b0*/  IMAD R6, R6, c[0x0][0x1a0], RZ ;  /* 0x0000680006067a24 */ /* 0x000fc800078e02ff */
[C---:B------:R-:W-:Y:S02]  /*14c0*/  IMAD R5, R3.reuse, c[0x0][0x1a4], R6 ;  /* 0x0000690003057a24 */ /* 0x040fe400078e0206 */
[----:B------:R-:W-:-:S04]  /*14d0*/  IMAD.WIDE.U32 R2, R3, c[0x0][0x1a0], R20 ;  /* 0x0000680003027a25 */ /* 0x000fc800078e0014 */
[----:B------:R-:W-:Y:S01]  /*14e0*/  IMAD.IADD R3, R3, 0x1, R5 ;  /* 0x0000000103037824 */ /* 0x000fe200078e0205 */
[----:B------:R-:W-:-:S04]  /*14f0*/  LEA R4, P0, R2, c[0x0][0x188], 0x1 ;  /* 0x0000620002047a11 */ /* 0x000fc800078008ff */
[----:B------:R-:W-:-:S05]  /*1500*/  LEA.HI.X R5, R2, c[0x0][0x18c], R3, 0x1, P0 ;  /* 0x0000630002057a11 */ /* 0x000fca00000f0c03 */
[----:B0-----:R2:W-:Y:S04]  /*1510*/  @!P1 STG.E.128 [R4.64], R12 ;  /* 0x0000000c04009986 */ /* 0x0015e8000c101d04 */
[----:B-1----:R2:W-:Y:S01]  /*1520*/  @!P2 STG.E.128 [R4.64+0x40], R8 ;  /* 0x000040080400a986 */ /* 0x0025e2000c101d04 */
[----:B------:R-:W-:Y:S05]  /*1530*/  @P3 EXIT ;  /* 0x000000000000394d */ /* 0x000fea0003800000 */
[----:B---3--:R-:W-:Y:S01]  /*1540*/  STG.E.128 [R4.64+0x80], R16 ;  /* 0x0000801004007986 */ /* 0x008fe2000c101d04 */
[----:B------:R-:W-:Y:S05]  /*1550*/  EXIT ;  /* 0x000000000000794d */ /* 0x000fea0003800000 */
.L_x_1334:
        /* <DEDUP_REMOVED lines=10> */
.L_x_1440:


//--------------------- .text._ZN7cutlass13device_kernelIN5flash32FlashAttnBwdPostprocessConvertdQIN4cute5tupleIJNS3_1CILi64EEENS5_ILi96EEEEEENS_10bfloat16_tEfNS_4arch4Sm80ELi256ENS3_8TiledMMAINS3_8MMA_AtomIJNS3_30SM80_16x8x16_F32BF16BF16F32_TNEEEENS3_6LayoutINS4_IJNS5_ILi2EEENS5_ILi4EEENS5_ILi1EEEEEENS4_IJSJ_SH_NS5_ILi0EEEEEEEENS4_IJNS5_ILi32EEESO_NS5_ILi16EEEEEEEELb0EEEEEvNT_6ParamsE --------------------------
	.section	.text._ZN7cutlass13device_kernelIN5flash32FlashAttnBwdPostprocessConvertdQIN4cute5tupleIJNS3_1CILi64EEENS5_ILi96EEEEEENS_10bfloat16_tEfNS_4arch4Sm80ELi256ENS3_8TiledMMAINS3_8MMA_AtomIJNS3_30SM80_16x8x16_F32BF16BF16F32_TNEEEENS3_6LayoutINS4_IJNS5_ILi2EEENS5_ILi4EEENS5_ILi1EEEEEENS4_IJSJ_SH_NS5_ILi0EEEEEEEENS4_IJNS5_ILi32EEESO_NS5_ILi16EEEEEEEELb0EEEEEvNT_6ParamsE,"ax",@progbits
	.sectioninfo	@"SHI_REGISTERS=47"
	.align	128
.text._ZN7cutlass13device_kernelIN5flash32FlashAttnBwdPostprocessConvertdQIN4cute5tupleIJNS3_1CILi64EEENS5_ILi96EEEEEENS_10bfloat16_tEfNS_4arch4Sm80ELi256ENS3_8TiledMMAINS3_8MMA_AtomIJNS3_30SM80_16x8x16_F32BF16BF16F32_TNEEEENS3_6LayoutINS4_IJNS5_ILi2EEENS5_ILi4EEENS5_ILi1EEEEEENS4_IJSJ_SH_NS5_ILi0EEEEEEEENS4_IJNS5_ILi32EEESO_NS5_ILi16EEEEEEEELb0EEEEEvNT_6ParamsE:
        .type           _ZN7cutlass13device_kernelIN5flash32FlashAttnBwdPostprocessConvertdQIN4cute5tupleIJNS3_1CILi64EEENS5_ILi96EEEEEENS_10bfloat16_tEfNS_4arch4Sm80ELi256ENS3_8TiledMMAINS3_8MMA_AtomIJNS3_30SM80_16x8x16_F32BF16BF16F32_TNEEEENS3_6LayoutINS4_IJNS5_ILi2EEENS5_ILi4EEENS5_ILi1EEEEEENS4_IJSJ_SH_NS5_ILi0EEEEEEEENS4_IJNS5_ILi32EEESO_NS5_ILi16EEEEEEEELb0EEEEEvNT_6ParamsE,@function
        .size           _ZN7cutlass13device_kernelIN5flash32FlashAttnBwdPostprocessConvertdQIN4cute5tupleIJNS3_1CILi64EEENS5_ILi96EEEEEENS_10bfloat16_tEfNS_4arch4Sm80ELi256ENS3_8TiledMMAINS3_8MMA_AtomIJNS3_30SM80_16x8x16_F32BF16BF16F32_TNEEEENS3_6LayoutINS4_IJNS5_ILi2EEENS5_ILi4EEENS5_ILi1EEEEEENS4_IJSJ_SH_NS5_ILi0EEEEEEEENS4_IJNS5_ILi32EEESO_NS5_ILi16EEEEEEEELb0EEEEEvNT_6ParamsE,(.L_x_1441 - _ZN7cutlass13device_kernelIN5flash32FlashAttnBwdPostprocessConvertdQIN4cute5tupleIJNS3_1CILi64EEENS5_ILi96EEEEEENS_10bfloat16_tEfNS_4arch4Sm80ELi256ENS3_8TiledMMAINS3_8MMA_AtomIJNS3_30SM80_16x8x16_F32BF16BF16F32_TNEEEENS3_6LayoutINS4_IJNS5_ILi2EEENS5_ILi4EEENS5_ILi1EEEEEENS4_IJSJ_SH_NS5_ILi0EEEEEEEENS4_IJNS5_ILi32EEESO_NS5_ILi16EEEEEEEELb0EEEEEvNT_6ParamsE)
        .other          _ZN7cutlass13device_kernelIN5flash32FlashAttnBwdPostprocessConvertdQIN4cute5tupleIJNS3_1CILi64EEENS5_ILi96EEEEEENS_10bfloat16_tEfNS_4arch4Sm80ELi256ENS3_8TiledMMAINS3_8MMA_AtomIJNS3_30SM80_16x8x16_F32BF16BF16F32_TNEEEENS3_6LayoutINS4_IJNS5_ILi2EEENS5_ILi4EEENS5_ILi1EEEEEENS4_IJSJ_SH_NS5_ILi0EEEEEEEENS4_IJNS5_ILi32EEESO_NS5_ILi16EEEEEEEELb0EEEEEvNT_6ParamsE,@"STO_CUDA_ENTRY STV_DEFAULT"
_ZN7cutlass13device_kernelIN5flash32FlashAttnBwdPostprocessConvertdQIN4cute5tupleIJNS3_1CILi64EEENS5_ILi96EEEEEENS_10bfloat16_tEfNS_4arch4Sm80ELi256ENS3_8TiledMMAINS3_8MMA_AtomIJNS3_30SM80_16x8x16_F32BF16BF16F32_TNEEEENS3_6LayoutINS4_IJNS5_ILi2EEENS5_ILi4EEENS5_ILi1EEEEEENS4_IJSJ_SH_NS5_ILi0EEEEEEEENS4_IJNS5_ILi32EEESO_NS5_ILi16EEEEEEEELb0EEEEEvNT_6ParamsE:
        /* <DEDUP_REMOVED lines=20> */
[----:B--2---:R-:W-:-:S03]  /*0140*/  IMAD.IADD R32, R32, 0x1, -R3 ;  /* 0x0000000120207824 */ /* 0x004fc600078e0a03 */
.L_x_1335:
[----:B0-----:R-:W-:Y:S01]  /*0150*/  ISETP.NE.AND.EX P1, PT, RZ, c[0x0][0x1c4], PT, P2 ;  /* 0x00007100ff007a0c */ /* 0x001fe20003f25320 */
[----:B-----5:R-:W-:Y:S01]  /*0160*/  @P0 IMAD R4, R11, 0x40, R0 ;  /* 0x000000400b040824 */ /* 0x020fe200078e0200 */
[----:B------:R-:W-:-:S13]  /*0170*/  ISETP.LE.AND P2, PT, R32, R31, PT ;  /* 0x0000001f2000720c */ /* 0x000fda0003f43270 */
[----:B------:R-:W-:Y:S05]  /*0180*/  @P1 EXIT P2 ;  /* 0x000000000000194d */ /* 0x000fea0001000000 */
[----:B------:R-:W0:Y:S01]  /*0190*/  S2R R35, SR_TID.X ;  /* 0x0000000000237919 */ /* 0x000e220000002100 */
[----:B------:R-:W-:Y:S01]  /*01a0*/  @P0 SHF.R.S32.HI R5, RZ, 0x1f, R4 ;  /* 0x0000001fff050819 */ /* 0x000fe20000011404 */
[----:B------:R-:W-:Y:S01]  /*01b0*/  IMAD R9, R2, 0x1800, RZ ;  /* 0x0000180002097824 */ /* 0x000fe200078e02ff */
[----:B------:R-:W-:Y:S01]  /*01c0*/  SHF.R.S32.HI R29, RZ, 0x1f, R11 ;  /* 0x0000001fff1d7819 */ /* 0x000fe2000001140b */
[----:B------:R-:W1:Y:S01]  /*01d0*/  S2R R3, SR_CTAID.Y ;  /* 0x0000000000037919 */ /* 0x000e620000002600 */
[----:B------:R-:W-:Y:S02]  /*01e0*/  @P0 LEA.HI R5, R5, R4, RZ, 0x6 ;  /* 0x0000000405050211 */ /* 0x000fe400078f30ff */
[----:B------:R-:W-:Y:S02]  /*01f0*/  SEL R29, R29, RZ, !P1 ;  /* 0x000000ff1d1d7207 */ /* 0x000fe40004800000 */
[----:B------:R-:W-:Y:S02]  /*0200*/  @P0 SHF.R.S32.HI R5, RZ, 0x6, R5 ;  /* 0x00000006ff050819 */ /* 0x000fe40000011405 */
[----:B------:R-:W-:-:S03]  /*0210*/  SEL R30, R11, RZ, !P1 ;  /* 0x000000ff0b1e7207 */ /* 0x000fc60004800000 */
[----:B------:R-:W-:Y:S02]  /*0220*/  @P0 IMAD R7, R5, 0x1800, RZ ;  /* 0x0000180005070824 */ /* 0x000fe400078e02ff */
[----:B------:R-:W-:Y:S02]  /*0230*/  CS2R R4, SRZ ;  /* 0x0000000000047805 */ /* 0x000fe4000001ff00 */
[--C-:B------:R-:W-:Y:S01]  /*0240*/  @P0 IMAD.MOV.U32 R4, RZ, RZ, R7.reuse ;  /* 0x000000ffff040224 */ /* 0x100fe200078e0007 */
[----:B------:R-:W-:Y:S02]  /*0250*/  @P0 SHF.R.S32.HI R5, RZ, 0x1f, R7 ;  /* 0x0000001fff050819 */ /* 0x000fe40000011407 */
[----:B------:R-:W-:Y:S01]  /*0260*/  SHF.R.S32.HI R7, RZ, 0x1f, R9 ;  /* 0x0000001fff077819 */ /* 0x000fe20000011409 */
[----:B0-----:R-:W-:Y:S01]  /*0270*/  IMAD.SHL.U32 R6, R35, 0x4, RZ ;  /* 0x0000000423067824 */ /* 0x001fe200078e00ff */
[----:B-1----:R-:W-:-:S04]  /*0280*/  SHF.R.S32.HI R28, RZ, 0x1f, R3 ;  /* 0x0000001fff1c7819 */ /* 0x002fc80000011403 */
[----:B------:R-:W-:Y:S01]  /*0290*/  IADD3 R4, P2, P3, R4, R6, R9 ;  /* 0x0000000604047210 */ /* 0x000fe20007b5e009 */
[----:B------:R-:W-:Y:S01]  /*02a0*/  IMAD R9, R29, c[0x0][0x180], RZ ;  /* 0x000060001d097a24 */ /* 0x000fe200078e02ff */
[----:B------:R-:W-:Y:S01]  /*02b0*/  SHF.R.S32.HI R6, RZ, 0x1f, R6 ;  /* 0x0000001fff067819 */ /* 0x000fe20000011406 */
[----:B------:R-:W-:Y:S02]  /*02c0*/  IMAD R8, R28, c[0x0][0x178], RZ ;  /* 0x00005e001c087a24 */ /* 0x000fe400078e02ff */
[----:B------:R-:W-:Y:S01]  /*02d0*/  IMAD R9, R30, c[0x0][0x184], R9 ;  /* 0x000061001e097a24 */ /* 0x000fe200078e0209 */
[----:B------:R-:W-:Y:S01]  /*02e0*/  IADD3.X R5, R5, R6, R7, P2, P3 ;  /* 0x0000000605057210 */ /* 0x000fe200017e6407 */
[----:B------:R-:W-:-:S04]  /*02f0*/  IMAD R7, R3, c[0x0][0x17c], R8 ;  /* 0x00005f0003077a24 */ /* 0x000fc800078e0208 */
[----:B------:R-:W-:-:S04]  /*0300*/  IMAD.WIDE.U32 R4, R3, c[0x0][0x178], R4 ;  /* 0x00005e0003047a25 */ /* 0x000fc800078e0004 */
[----:B------:R-:W-:-:S04]  /*0310*/  IMAD.IADD R5, R5, 0x1, R7 ;  /* 0x0000000105057824 */ /* 0x000fc800078e0207 */
[----:B------:R-:W-:-:S04]  /*0320*/  IMAD.WIDE.U32 R4, R30, c[0x0][0x180], R4 ;  /* 0x000060001e047a25 */ /* 0x000fc800078e0004 */
[----:B------:R-:W-:Y:S01]  /*0330*/  IMAD.IADD R5, R5, 0x1, R9 ;  /* 0x0000000105057824 */ /* 0x000fe200078e0209 */
[----:B------:R-:W-:-:S04]  /*0340*/  LEA R40, P1, R4, c[0x0][0x160], 0x2 ;  /* 0x0000580004287a11 */ /* 0x000fc800078210ff */
[----:B------:R-:W-:-:S05]  /*0350*/  LEA.HI.X R41, R4, c[0x0][0x164], R5, 0x2, P1 ;  /* 0x0000590004297a11 */ /* 0x000fca00008f1405 */
[----:B------:R0:W2:Y:S04]  /*0360*/  LDG.E.128 R4, [R40.64] ;  /* 0x0000000428047981 */ /* 0x0000a8000c1e1d00 */
[----:B------:R0:W3:Y:S04]  /*0370*/  LDG.E.128 R8, [R40.64+0x1000] ;  /* 0x0010000428087981 */ /* 0x0000e8000c1e1d00 */
[----:B------:R0:W4:Y:S04]  /*0380*/  LDG.E.128 R12, [R40.64+0x2000] ;  /* 0x00200004280c7981 */ /* 0x000128000c1e1d00 */
[----:B------:R0:W5:Y:S04]  /*0390*/  LDG.E.128 R16, [R40.64+0x3000] ;  /* 0x0030000428107981 */ /* 0x000168000c1e1d00 */
[----:B------:R0:W5:Y:S04]  /*03a0*/  LDG.E.128 R20, [R40.64+0x4000] ;  /* 0x0040000428147981 */ /* 0x000168000c1e1d00 */
[----:B------:R0:W5:Y:S01]  /*03b0*/  LDG.E.128 R24, [R40.64+0x5000] ;  /* 0x0050000428187981 */ /* 0x000162000c1e1d00 */
[----:B------:R-:W-:Y:S01]  /*03c0*/  SHF.R.S32.HI R36, RZ, 0x1f, R35 ;  /* 0x0000001fff247819 */ /* 0x000fe20000011423 */
[----:B------:R-:W-:-:S03]  /*03d0*/  IMAD.IADD R32, R32, 0x1, -R31 ;  /* 0x0000000120207824 */ /* 0x000fc600078e0a1f */
[CC--:B------:R-:W-:Y:S02]  /*03e0*/  LEA.HI R34, R36.reuse, R35.reuse, RZ, 0x2 ;  /* 0x0000002324227211 */ /* 0x0c0fe400078f10ff */
[CC--:B------:R-:W-:Y:S02]  /*03f0*/  LEA.HI R42, R36.reuse, R35.reuse, RZ, 0x5 ;  /* 0x00000023242a7211 */ /* 0x0c0fe400078f28ff */
[--C-:B------:R-:W-:Y:S02]  /*0400*/  SHF.R.S32.HI R31, RZ, 0x2, R34.reuse ;  /* 0x00000002ff1f7819 */ /* 0x100fe40000011422 */
[----:B------:R-:W-:Y:S02]  /*0410*/  SHF.R.S32.HI R38, RZ, 0x1f, R34 ;  /* 0x0000001fff267819 */ /* 0x000fe40000011422 */
[----:B------:R-:W-:Y:S02]  /*0420*/  LEA.HI R37, R36, R35, RZ, 0x7 ;  /* 0x0000002324257211 */ /* 0x000fe400078f38ff */
[----:B------:R-:W-:-:S02]  /*0430*/  SHF.R.S32.HI R33, RZ, 0x5, R42 ;  /* 0x00000005ff217819 */ /* 0x000fc4000001142a */
[----:B------:R-:W-:Y:S01]  /*0440*/  LEA.HI R39, R38, R31, RZ, 0x2 ;  /* 0x0000001f26277211 */ /* 0x000fe200078f10ff */
[----:B------:R-:W-:Y:S01]  /*0450*/  IMAD.SHL.U32 R37, R37, 0x8, RZ ;  /* 0x0000000825257824 */ /* 0x000fe200078e00ff */
[----:B------:R-:W-:Y:S02]  /*0460*/  LEA.HI R42, R42, R33, RZ, 0x1 ;  /* 0x000000212a2a7211 */ /* 0x000fe400078f08ff */
[----:B0-----:R-:W-:Y:S02]  /*0470*/  LOP3.LUT R40, R39, 0xffffffc, RZ, 0xc0, !PT ;  /* 0x0ffffffc27287812 */ /* 0x001fe400078ec0ff */
[----:B------:R-:W-:Y:S02]  /*0480*/  LOP3.LUT R34, R34, 0xfffffffc, RZ, 0xc0, !PT ;  /* 0xfffffffc22227812 */ /* 0x000fe400078ec0ff */
[----:B------:R-:W-:Y:S01]  /*0490*/  LEA.HI R38, R38, R31, RZ, 0x3 ;  /* 0x0000001f26267211 */ /* 0x000fe200078f18ff */
[----:B------:R-:W-:Y:S01]  /*04a0*/  IMAD.IADD R40, R31, 0x1, -R40 ;  /* 0x000000011f287824 */ /* 0x000fe200078e0a28 */
[----:B------:R-:W-:Y:S01]  /*04b0*/  LOP3.LUT R42, R42, 0xfffffe, RZ, 0xc0, !PT ;  /* 0x00fffffe2a2a7812 */ /* 0x000fe200078ec0ff */
[----:B------:R-:W-:Y:S01]  /*04c0*/  IMAD.IADD R34, R35, 0x1, -R34 ;  /* 0x0000000123227824 */ /* 0x000fe200078e0a22 */
[----:B------:R-:W-:-:S02]  /*04d0*/  LOP3.LUT R37, R37, 0x7ffffc00, RZ, 0xc0, !PT ;  /* 0x7ffffc0025257812 */ /* 0x000fc400078ec0ff */
[----:B------:R-:W-:Y:S01]  /*04e0*/  LOP3.LUT R38, R38, 0xfffffff8, RZ, 0xc0, !PT ;  /* 0xfffffff826267812 */ /* 0x000fe200078ec0ff */
[C---:B------:R-:W-:Y:S01]  /*04f0*/  IMAD.IADD R42, R33.reuse, 0x1, -R42 ;  /* 0x00000001212a7824 */ /* 0x040fe200078e0a2a */
[----:B------:R-:W-:Y:S01]  /*0500*/  IMNMX R32, R32, 0x40, PT ;  /* 0x0000004020207817 */ /* 0x000fe20003800200 */
[----:B------:R-:W-:Y:S01]  /*0510*/  IMAD R37, R34, 0x2, R37 ;  /* 0x0000000222257824 */ /* 0x000fe200078e0225 */
[----:B------:R-:W-:Y:S01]  /*0520*/  LEA R33, R33, R40, 0x3 ;  /* 0x0000002821217211 */ /* 0x000fe200078e18ff */
[C---:B------:R-:W-:Y:S01]  /*0530*/  IMAD.IADD R40, R31.reuse, 0x1, -R38 ;  /* 0x000000011f287824 */ /* 0x040fe200078e0a26 */
[----:B------:R-:W-:Y:S01]  /*0540*/  ISETP.GE.AND P1, PT, R31, R32, PT ;  /* 0x000000201f00720c */ /* 0x000fe20003f26270 */
[----:B------:R-:W-:Y:S01]  /*0550*/  IMAD R32, R42, 0x100, R37 ;  /* 0x000001002a207824 */ /* 0x000fe200078e0225 */
[----:B------:R-:W-:Y:S02]  /*0560*/  LEA.HI R38, R36, R35, RZ, 0x4 ;  /* 0x0000002324267211 */ /* 0x000fe400078f20ff */
[----:B------:R-:W-:-:S02]  /*0570*/  SHF.R.S32.HI R37, RZ, 0x1f, R40 ;  /* 0x0000001fff257819 */ /* 0x000fc40000011428 */
[----:B------:R-:W-:Y:S01]  /*0580*/  LEA.HI R42, R36, R35, RZ, 0x6 ;  /* 0x00000023242a7211 */ /* 0x000fe200078f30ff */
[----:B------:R-:W-:Y:S01]  /*0590*/  IMAD.SHL.U32 R44, R38, 0x4, RZ ;  /* 0x00000004262c7824 */ /* 0x000fe200078e00ff */
[----:B------:R-:W-:Y:S01]  /*05a0*/  LEA.HI R43, R37, R40, RZ, 0x2 ;  /* 0x00000028252b7211 */ /* 0x000fe200078f10ff */
[----:B--2---:R0:W-:Y:S04]  /*05b0*/  STS.128 [R35.X16], R4 ;  /* 0x0000000423007388 */ /* 0x0041e8000000cc00 */
[----:B---3--:R-:W-:Y:S04]  /*05c0*/  STS.128 [R35.X16+0x1000], R8 ;  /* 0x0010000823007388 */ /* 0x008fe8000000cc00 */
[----:B----4-:R-:W-:Y:S04]  /*05d0*/  STS.128 [R35.X16+0x2000], R12 ;  /* 0x0020000c23007388 */ /* 0x010fe8000000cc00 */
[----:B-----5:R-:W-:Y:S04]  /*05e0*/  STS.128 [R35.X16+0x3000], R16 ;  /* 0x0030001023007388 */ /* 0x020fe8000000cc00 */
[----:B------:R-:W-:Y:S01]  /*05f0*/  STS.128 [R35.X16+0x4000], R20 ;  /* 0x0040001423007388 */ /* 0x000fe2000000cc00 */
[C---:B0-----:R-:W-:Y:S01]  /*0600*/  LOP3.LUT R7, R43.reuse, 0x7fffffc, RZ, 0xc0, !PT ;  /* 0x07fffffc2b077812 */ /* 0x041fe200078ec0ff */
[C---:B------:R-:W-:Y:S01]  /*0610*/  IMAD.SHL.U32 R4, R34.reuse, 0x8, RZ ;  /* 0x0000000822047824 */ /* 0x040fe200078e00ff */
[----:B------:R-:W-:Y:S01]  /*0620*/  LEA.HI R34, R34, R34, RZ, 0x1 ;  /* 0x0000002222227211 */ /* 0x000fe200078f08ff */
[----:B------:R0:W-:Y:S01]  /*0630*/  STS.128 [R35.X16+0x5000], R24 ;  /* 0x0050001823007388 */ /* 0x0001e2000000cc00 */
[----:B------:R-:W-:-:S03]  /*0640*/  IMAD.SHL.U32 R43, R43, 0x10, RZ ;  /* 0x000000102b2b7824 */ /* 0x000fc600078e00ff */
[----:B------:R-:W-:Y:S01]  /*0650*/  BAR.SYNC.DEFER_BLOCKING 0x0 ;  /* 0x0000000000007b1d */ /* 0x000fe20000010000 */
[----:B------:R-:W-:Y:S01]  /*0660*/  IMAD.SHL.U32 R34, R34, 0x200, RZ ;  /* 0x0000020022227824 */ /* 0x000fe200078e00ff */
[----:B------:R-:W-:Y:S01]  /*0670*/  LOP3.LUT R43, R43, 0x40, RZ, 0xc0, !PT ;  /* 0x000000402b2b7812 */ /* 0x000fe200078ec0ff */
[----:B0-----:R-:W-:Y:S01]  /*0680*/  IMAD.IADD R25, R40, 0x1, -R7 ;  /* 0x0000000128197824 */ /* 0x001fe200078e0a07 */
[----:B------:R-:W-:Y:S02]  /*0690*/  LOP3.LUT R7, R44, 0x40, RZ, 0xc0, !PT ;  /* 0x000000402c077812 */ /* 0x000fe400078ec0ff */
[----:B------:R-:W-:Y:S01]  /*06a0*/  SHF.R.U32.HI R26, RZ, 0x3, R42 ;  /* 0x00000003ff1a7819 */ /* 0x000fe2000001162a */
[----:B------:R-:W-:Y:S01]  /*06b0*/  IMAD R25, R25, 0x10, R32 ;  /* 0x0000001019197824 */ /* 0x000fe200078e0220 */
[----:B------:R-:W-:Y:S02]  /*06c0*/  SHF.R.U32.HI R13, RZ, 0x3, R7 ;  /* 0x00000003ff0d7819 */ /* 0x000fe40000011607 */
[----:B------:R-:W-:-:S02]  /*06d0*/  LOP3.LUT R40, R7, 0x8, R4, 0xf8, !PT ;  /* 0x0000000807287812 */ /* 0x000fc400078ef804 */
[----:B------:R-:W-:Y:S02]  /*06e0*/  LOP3.LUT R26, R43, 0x8, R26, 0xf8, !PT ;  /* 0x000000082b1a7812 */ /* 0x000fe400078ef81a */
[----:B------:R-:W-:Y:S01]  /*06f0*/  SHF.R.U32.HI R43, RZ, 0x3, R43 ;  /* 0x00000003ff2b7819 */ /* 0x000fe2000001162b */
[----:B------:R-:W-:Y:S01]  /*0700*/  LDS R5, [R35.X4+0x1000] ;  /* 0x0010000023057984 */ /* 0x000fe20000004800 */
[----:B------:R-:W-:Y:S02]  /*0710*/  LOP3.LUT R13, R40, R13, RZ, 0x3c, !PT ;  /* 0x0000000d280d7212 */ /* 0x000fe400078e3cff */
[----:B------:R-:W-:Y:S01]  /*0720*/  LOP3.LUT R32, R26, R43, RZ, 0x3c, !PT ;  /* 0x0000002b1a207212 */ /* 0x000fe200078e3cff */
[----:B------:R-:W0:Y:S01]  /*0730*/  LDS R36, [R35.X4+0x1400] ;  /* 0x0014000023247984 */ /* 0x000e220000004800 */
[----:B------:R-:W-:Y:S02]  /*0740*/  LOP3.LUT R26, R34, 0xfffffc00, RZ, 0xc0, !PT ;  /* 0xfffffc00221a7812 */ /* 0x000fe400078ec0ff */
[----:B------:R-:W-:Y:S01]  /*0750*/  IADD3 R25, R32, R25, RZ ;  /* 0x0000001920197210 */ /* 0x000fe20007ffe0ff */
[----:B------:R-:W-:Y:S02]  /*0760*/  LDS R22, [R35.X4+0x2400] ;  /* 0x0024000023167984 */ /* 0x000fe40000004800 */
[----:B------:R-:W-:-:S02]  /*0770*/  IMAD.U32 R26, R33, 0x10, R26 ;  /* 0x00000010211a7824 */ /* 0x000fc400078e001a */
[----:B------:R-:W1:Y:S01]  /*0780*/  LDS R41, [R35.X4] ;  /* 0x0000000023297984 */ /* 0x000e620000004800 */
[----:B------:R-:W-:-:S03]  /*0790*/  IMAD.SHL.U32 R25, R25, 0x2, RZ ;  /* 0x0000000219197824 */ /* 0x000fc600078e00ff */
[----:B------:R-:W2:Y:S04]  /*07a0*/  LDS R39, [R35.X4+0x400] ;  /* 0x0004000023277984 */ /* 0x000ea80000004800 */
[----:B------:R-:W3:Y:S04]  /*07b0*/  LDS R17, [R35.X4+0x2800] ;  /* 0x0028000023117984 */ /* 0x000ee80000004800 */
[----:B------:R-:W-:Y:S04]  /*07c0*/  LDS R21, [R35.X4+0x2c00] ;  /* 0x002c000023157984 */ /* 0x000fe80000004800 */
[----:B------:R-:W-:Y:S04]  /*07d0*/  LDS R20, [R35.X4+0x3400] ;  /* 0x0034000023147984 */ /* 0x000fe80000004800 */
[----:B------:R-:W4:Y:S04]  /*07e0*/  LDS R38, [R35.X4+0x800] ;  /* 0x0008000023267984 */ /* 0x000f280000004800 */
[----:B------:R-:W5:Y:S04]  /*07f0*/  LDS R37, [R35.X4+0xc00] ;  /* 0x000c000023257984 */ /* 0x000f680000004800 */
[----:B------:R-:W5:Y:S04]  /*0800*/  LDS R18, [R35.X4+0x1800] ;  /* 0x0018000023127984 */ /* 0x000f680000004800 */
[----:B------:R-:W5:Y:S01]  /*0810*/  LDS R23, [R35.X4+0x1c00] ;  /* 0x001c000023177984 */ /* 0x000f620000004800 */
[----:B0-----:R-:W-:-:S03]  /*0820*/  FMUL.FTZ R36, R36, c[0x0][0x1b8] ;  /* 0x00006e0024247a20 */ /* 0x001fc60000410000 */
[----:B------:R-:W0:Y:S04]  /*0830*/  LDS R14, [R35.X4+0x2000] ;  /* 0x00200000230e7984 */ /* 0x000e280000004800 */
[----:B------:R-:W0:Y:S01]  /*0840*/  LDS R16, [R35.X4+0x3000] ;  /* 0x0030000023107984 */ /* 0x000e220000004800 */
[----:B-1----:R-:W-:-:S03]  /*0850*/  FMUL.FTZ R27, R41, c[0x0][0x1b8] ;  /* 0x00006e00291b7a20 */ /* 0x002fc60000410000 */
[----:B------:R-:W-:Y:S01]  /*0860*/  LDS R15, [R35.X4+0x3800] ;  /* 0x00380000230f7984 */ /* 0x000fe20000004800 */
[----:B--2---:R-:W-:-:S03]  /*0870*/  FMUL.FTZ R34, R39, c[0x0][0x1b8] ;  /* 0x00006e0027227a20 */ /* 0x004fc60000410000 */
[----:B------:R-:W1:Y:S01]  /*0880*/  LDS R19, [R35.X4+0x3c00] ;  /* 0x003c000023137984 */ /* 0x000e620000004800 */
[----:B---3--:R-:W-:Y:S01]  /*0890*/  FMUL.FTZ R17, R17, c[0x0][0x1b8] ;  /* 0x00006e0011117a20 */ /* 0x008fe20000410000 */
[----:B------:R-:W-:Y:S02]  /*08a0*/  F2FP.BF16.PACK_AB R27, R34, R27 ;  /* 0x0000001b221b723e */ /* 0x000fe400000010ff */
[----:B------:R-:W2:Y:S04]  /*08b0*/  LDS R9, [R35.X4+0x4000] ;  /* 0x0040000023097984 */ /* 0x000ea80000004800 */
[----:B------:R-:W3:Y:S04]  /*08c0*/  LDS R12, [R35.X4+0x4400] ;  /* 0x00440000230c7984 */ /* 0x000ee80000004800 */
[----:B------:R-:W3:Y:S01]  /*08d0*/  LDS R6, [R35.X4+0x4800] ;  /* 0x0048000023067984 */ /* 0x000ee20000004800 */
[----:B----4-:R-:W-:-:S03]  /*08e0*/  FMUL.FTZ R38, R38, c[0x0][0x1b8] ;  /* 0x00006e0026267a20 */ /* 0x010fc60000410000 */
        /* <DEDUP_REMOVED lines=8> */
[----:B0-----:R-:W-:Y:S01]  /*0970*/  FMUL.FTZ R34, R14, c[0x0][0x1b8] ;  /* 0x00006e000e227a20 */ /* 0x001fe20000410000 */
[----:B------:R-:W-:Y:S02]  /*0980*/  F2FP.BF16.PACK_AB R14, R23, R18 ;  /* 0x00000012170e723e */ /* 0x000fe400000010ff */
[----:B------:R0:W5:Y:S01]  /*0990*/  LDS R24, [R35.X4+0x5c00] ;  /* 0x005c000023187984 */ /* 0x0001620000004800 */
[----:B------:R-:W-:-:S03]  /*09a0*/  FMUL.FTZ R16, R16, c[0x0][0x1b8] ;  /* 0x00006e0010107a20 */ /* 0x000fc60000410000 */
[----:B------:R3:W-:Y:S01]  /*09b0*/  STS [R25+0x6000], R27 ;  /* 0x0060001b19007388 */ /* 0x0007e20000000800 */
[----:B0-----:R-:W-:-:S03]  /*09c0*/  FMUL.FTZ R35, R5, c[0x0][0x1b8] ;  /* 0x00006e0005237a20 */ /* 0x001fc60000410000 */
[----:B------:R0:W-:Y:S01]  /*09d0*/  STS [R25+0x6100], R32 ;  /* 0x0061002019007388 */ /* 0x0001e20000000800 */
[----:B-1----:R-:W-:Y:S02]  /*09e0*/  FMUL.FTZ R19, R19, c[0x0][0x1b8] ;  /* 0x00006e0013137a20 */ /* 0x002fe40000410000 */
[----:B--2---:R-:W-:Y:S01]  /*09f0*/  FMUL.FTZ R9, R9, c[0x0][0x1b8] ;  /* 0x00006e0009097a20 */ /* 0x004fe20000410000 */
[----:B------:R-:W-:Y:S01]  /*0a00*/  F2FP.BF16.PACK_AB R33, R36, R35 ;  /* 0x000000232421723e */ /* 0x000fe200000010ff */
[----:B------:R-:W-:Y:S01]  /*0a10*/  FMUL.FTZ R35, R22, c[0x0][0x1b8] ;  /* 0x00006e0016237a20 */ /* 0x000fe20000410000 */
[----:B------:R0:W-:Y:S01]  /*0a20*/  STS [R25+0x6500], R14 ;  /* 0x0065000e19007388 */ /* 0x0001e20000000800 */
[----:B------:R-:W-:Y:S02]  /*0a30*/  FMUL.FTZ R22, R21, c[0x0][0x1b8] ;  /* 0x00006e0015167a20 */ /* 0x000fe40000410000 */
[----:B------:R-:W-:Y:S01]  /*0a40*/  FMUL.FTZ R21, R20, c[0x0][0x1b8] ;  /* 0x00006e0014157a20 */ /* 0x000fe20000410000 */
[----:B------:R0:W-:Y:S01]  /*0a50*/  STS [R25+0x6400], R33 ;  /* 0x0064002119007388 */ /* 0x0001e20000000800 */
[----:B------:R-:W-:Y:S01]  /*0a60*/  FMUL.FTZ R20, R15, c[0x0][0x1b8] ;  /* 0x00006e000f147a20 */ /* 0x000fe20000410000 */
[----:B------:R-:W-:Y:S01]  /*0a70*/  F2FP.BF16.PACK_AB R22, R22, R17 ;  /* 0x000000111616723e */ /* 0x000fe200000010ff */
[----:B---3--:R-:W-:Y:S01]  /*0a80*/  FMUL.FTZ R12, R12, c[0x0][0x1b8] ;  /* 0x00006e000c0c7a20 */ /* 0x008fe20000410000 */
[----:B------:R-:W-:Y:S01]  /*0a90*/  F2FP.BF16.PACK_AB R15, R35, R34 ;  /* 0x00000022230f723e */ /* 0x000fe200000010ff */
[----:B------:R-:W-:Y:S01]  /*0aa0*/  FMUL.FTZ R6, R6, c[0x0][0x1b8] ;  /* 0x00006e0006067a20 */ /* 0x000fe20000410000 */
[----:B------:R-:W-:Y:S01]  /*0ab0*/  F2FP.BF16.PACK_AB R16, R21, R16 ;  /* 0x000000101510723e */ /* 0x000fe200000010ff */
[----:B----4-:R-:W-:Y:S01]  /*0ac0*/  FMUL.FTZ R11, R11, c[0x0][0x1b8] ;  /* 0x00006e000b0b7a20 */ /* 0x010fe20000410000 */
[----:B------:R-:W-:Y:S01]  /*0ad0*/  F2FP.BF16.PACK_AB R19, R19, R20 ;  /* 0x000000141313723e */ /* 0x000fe200000010ff */
[----:B-----5:R-:W-:Y:S01]  /*0ae0*/  FMUL.FTZ R8, R8, c[0x0][0x1b8] ;  /* 0x00006e0008087a20 */ /* 0x020fe20000410000 */
[----:B------:R-:W-:Y:S01]  /*0af0*/  F2FP.BF16.PACK_AB R9, R12, R9 ;  /* 0x000000090c09723e */ /* 0x000fe200000010ff */
[----:B------:R0:W-:Y:S01]  /*0b00*/  STS [R25+0x7000], R15 ;  /* 0x0070000f19007388 */ /* 0x0001e20000000800 */
[----:B------:R-:W-:Y:S01]  /*0b10*/  F2FP.BF16.PACK_AB R6, R11, R6 ;  /* 0x000000060b06723e */ /* 0x000fe200000010ff */
[----:B------:R-:W-:-:S02]  /*0b20*/  FMUL.FTZ R17, R10, c[0x0][0x1b8] ;  /* 0x00006e000a117a20 */ /* 0x000fc40000410000 */
[----:B------:R0:W-:Y:S01]  /*0b30*/  STS [R25+0x7100], R22 ;  /* 0x0071001619007388 */ /* 0x0001e20000000800 */
[----:B------:R-:W-:Y:S02]  /*0b40*/  FMUL.FTZ R7, R7, c[0x0][0x1b8] ;  /* 0x00006e0007077a20 */ /* 0x000fe40000410000 */
[----:B------:R-:W-:Y:S01]  /*0b50*/  F2FP.BF16.PACK_AB R8, R17, R8 ;  /* 0x000000081108723e */ /* 0x000fe200000010ff */
[----:B------:R0:W-:Y:S01]  /*0b60*/  STS [R25+0x7400], R16 ;  /* 0x0074001019007388 */ /* 0x0001e20000000800 */
[----:B------:R-:W-:-:S03]  /*0b70*/  FMUL.FTZ R24, R24, c[0x0][0x1b8] ;  /* 0x00006e0018187a20 */ /* 0x000fc60000410000 */
[----:B------:R0:W-:Y:S02]  /*0b80*/  STS [R25+0x7500], R19 ;  /* 0x0075001319007388 */ /* 0x0001e40000000800 */
[----:B------:R-:W-:Y:S02]  /*0b90*/  F2FP.BF16.PACK_AB R7, R24, R7 ;  /* 0x000000071807723e */ /* 0x000fe400000010ff */
[----:B------:R0:W-:Y:S04]  /*0ba0*/  STS [R25+0x8000], R9 ;  /* 0x0080000919007388 */ /* 0x0001e80000000800 */
[----:B------:R0:W-:Y:S04]  /*0bb0*/  STS [R25+0x8100], R6 ;  /* 0x0081000619007388 */ /* 0x0001e80000000800 */
[----:B------:R0:W-:Y:S04]  /*0bc0*/  STS [R25+0x8400], R8 ;  /* 0x0084000819007388 */ /* 0x0001e80000000800 */
[----:B------:R0:W-:Y:S04]  /*0bd0*/  STS [R25+0x8500], R7 ;  /* 0x0085000719007388 */ /* 0x0001e80000000800 */
[----:B------:R-:W-:Y:S06]  /*0be0*/  BAR.SYNC.DEFER_BLOCKING 0x0 ;  /* 0x0000000000007b1d */ /* 0x000fec0000010000 */
[----:B------:R-:W-:Y:S05]  /*0bf0*/  @P1 EXIT ;  /* 0x000000000000194d */ /* 0x000fea0003800000 */
[----:B0-----:R-:W-:Y:S01]  /*0c00*/  ISETP.GE.AND P1, PT, R4, c[0x0][0x194], PT ;  /* 0x0000650004007a0c */ /* 0x001fe20003f26270 */
[----:B------:R-:W-:Y:S01]  /*0c10*/  IMAD.IADD R13, R26, 0x1, R13 ;  /* 0x000000011a0d7824 */ /* 0x000fe200078e020d */
[----:B------:R-:W-:Y:S01]  /*0c20*/  CS2R R6, SRZ ;  /* 0x0000000000067805 */ /* 0x000fe2000001ff00 */
[----:B------:R-:W-:Y:S01]  /*0c30*/  SHF.R.S32.HI R5, RZ, 0x1f, R4 ;  /* 0x0000001fff057819 */ /* 0x000fe20000011404 */
[--C-:B------:R-:W-:Y:S01]  /*0c40*/  @P0 IMAD.MOV.U32 R6, RZ, RZ, R0.reuse ;  /* 0x000000ffff060224 */ /* 0x100fe200078e0000 */
[----:B------:R-:W-:Y:S01]  /*0c50*/  @P0 SHF.R.S32.HI R7, RZ, 0x1f, R0 ;  /* 0x0000001fff070819 */ /* 0x000fe20000011400 */
[----:B------:R-:W-:Y:S01]  /*0c60*/  IMAD.SHL.U32 R18, R13, 0x2, RZ ;  /* 0x000000020d127824 */ /* 0x000fe200078e00ff */
[----:B------:R-:W-:Y:S01]  /*0c70*/  IADD3 R0, R4, 0x20, RZ ;  /* 0x0000002004007810 */ /* 0x000fe20007ffe0ff */
[----:B------:R-:W-:Y:S01]  /*0c80*/  IMAD R28, R28, c[0x0][0x1a8], RZ ;  /* 0x00006a001c1c7a24 */ /* 0x000fe200078e02ff */
[----:B------:R-:W-:Y:S01]  /*0c90*/  IADD3 R6, P0, R31, R6, RZ ;  /* 0x000000061f067210 */ /* 0x000fe20007f1e0ff */
[----:B------:R-:W-:Y:S01]  /*0ca0*/  IMAD.WIDE.U32 R16, R3, c[0x0][0x1a8], R4 ;  /* 0x00006a0003107a25 */ /* 0x000fe200078e0004 */
[----:B------:R-:W0:Y:S01]  /*0cb0*/  LDS.128 R12, [R18+0x7000] ;  /* 0x00700000120c7984 */ /* 0x000e220000000c00 */
[----:B------:R-:W-:-:S02]  /*0cc0*/  IADD3 R4, R4, 0x40, RZ ;  /* 0x0000004004047810 */ /* 0x000fc40007ffe0ff */
[----:B------:R-:W-:Y:S01]  /*0cd0*/  IMAD R19, R3, c[0x0][0x1ac], R28 ;  /* 0x00006b0003137a24 */ /* 0x000fe200078e021c */
[----:B------:R-:W1:Y:S01]  /*0ce0*/  @!P1 LDS.128 R8, [R18+0x6000] ;  /* 0x0060000012089984 */ /* 0x000e620000000c00 */
[----:B------:R-:W-:Y:S01]  /*0cf0*/  LEA.HI.X.SX32 R7, R31, R7, 0x1, P0 ;  /* 0x000000071f077211 */ /* 0x000fe200000f0eff */
[----:B------:R-:W-:Y:S01]  /*0d00*/  IMAD R29, R29, c[0x0][0x1b0], RZ ;  /* 0x00006c001d1d7a24 */ /* 0x000fe200078e02ff */
[----:B------:R-:W-:Y:S01]  /*0d10*/  ISETP.GE.AND P0, PT, R0, c[0x0][0x194], PT ;  /* 0x0000650000007a0c */ /* 0x000fe20003f06270 */
[----:B------:R-:W-:Y:S01]  /*0d20*/  IMAD.IADD R17, R17, 0x1, R19 ;  /* 0x0000000111117824 */ /* 0x000fe200078e0213 */
[----:B------:R-:W-:Y:S01]  /*0d30*/  ISETP.GE.AND P2, PT, R4, c[0x0][0x194], PT ;  /* 0x0000650004007a0c */ /* 0x000fe20003f46270 */
[----:B------:R-:W-:Y:S02]  /*0d40*/  IMAD R29, R30, c[0x0][0x1b4], R29 ;  /* 0x00006d001e1d7a24 */ /* 0x000fe400078e021d */
[----:B------:R-:W-:-:S04]  /*0d50*/  IMAD.WIDE R2, R2, 0x40, R6 ;  /* 0x0000004002027825 */ /* 0x000fc800078e0206 */
[----:B------:R-:W-:-:S04]  /*0d60*/  IMAD.WIDE.U32 R30, R30, c[0x0][0x1b0], R16 ;  /* 0x00006c001e1e7a25 */ /* 0x000fc800078e0010 */
[----:B------:R-:W-:Y:S02]  /*0d70*/  IMAD R3, R3, c[0x0][0x1a0], RZ ;  /* 0x0000680003037a24 */ /* 0x000fe400078e02ff */
[----:B------:R-:W-:Y:S02]  /*0d80*/  IMAD.IADD R31, R31, 0x1, R29 ;  /* 0x000000011f1f7824 */ /* 0x000fe400078e021d */
[C---:B------:R-:W-:Y:S02]  /*0d90*/  IMAD R5, R2.reuse, c[0x0][0x1a4], R3 ;  /* 0x0000690002057a24 */ /* 0x040fe400078e0203 */
[----:B------:R-:W-:-:S04]  /*0da0*/  IMAD.WIDE.U32 R2, R2, c[0x0][0x1a0], R30 ;  /* 0x0000680002027a25 */ /* 0x000fc800078e001e */
[----:B------:R-:W-:Y:S01]  /*0db0*/  IMAD.IADD R3, R3, 0x1, R5 ;  /* 0x0000000103037824 */ /* 0x000fe200078e0205 */
[----:B------:R-:W-:-:S04]  /*0dc0*/  LEA R16, P3, R2, c[0x0][0x188], 0x1 ;  /* 0x0000620002107a11 */ /* 0x000fc800078608ff */
[----:B------:R-:W-:-:S05]  /*0dd0*/  LEA.HI.X R17, R2, c[0x0][0x18c], R3, 0x1, P3 ;  /* 0x0000630002117a11 */ /* 0x000fca00018f0c03 */
[----:B0-----:R0:W-:Y:S04]  /*0de0*/  @!P0 STG.E.128 [R16.64+0x40], R12 ;  /* 0x0000400c10008986 */ /* 0x0011e8000c101d04 */
[----:B-1----:R0:W-:Y:S01]  /*0df0*/  @!P1 STG.E.128 [R16.64], R8 ;  /* 0x0000000810009986 */ /* 0x0021e2000c101d04 */
[----:B------:R-:W-:Y:S05]  /*0e00*/  @P2 EXIT ;  /* 0x000000000000294d */ /* 0x000fea0003800000 */
[----:B------:R-:W1:Y:S04]  /*0e10*/  LDS.128 R4, [R18+0x8000] ;  /* 0x0080000012047984 */ /* 0x000e680000000c00 */
[----:B-1----:R-:W-:Y:S01]  /*0e20*/  STG.E.128 [R16.64+0x80], R4 ;  /* 0x0000800410007986 */ /* 0x002fe2000c101d04 */
[----:B------:R-:W-:Y:S05]  /*0e30*/  EXIT ;  /* 0x000000000000794d */ /* 0x000fea0003800000 */
.L_x_1336:
        /* <DEDUP_REMOVED lines=12> */
.L_x_1441:


//--------------------- .text._ZN7cutlass13device_kernelIN5flash19enable_sm80_to_sm89INS1_16FlashAttnBwdSm80INS1_25CollectiveMainloopBwdSm80ILi2ELi2EN4cute5tupleIJNS5_1CILi64EEENS7_ILi128EEENS7_ILi96EEEEEENS_10bfloat16_tEfNS_4arch4Sm80ELb1ELb0ELb1ELb1ELb1ELb0ELb0ELb0ELi2ELi2ELi4ELi2ELb0EEENS1_24CollectiveEpilogueBwdGQAISB_fSE_Li256ELb1ELb1EEENS1_25SingleTileBwdLPTSchedulerILb1ELi128ELb1EEEEEEEEEvNT_6ParamsE --------------------------
	.section	.text._ZN7cutlass13device_kernelIN5flash19enable_sm80_to_sm89INS1_16FlashAttnBwdSm80INS1_25CollectiveMainloopBwdSm80ILi2ELi2EN4cute5tupleIJNS5_1CILi64EEENS7_ILi128EEENS7_ILi96EEEEEENS_10bfloat16_tEfNS_4arch4Sm80ELb1ELb0ELb1ELb1ELb1ELb0ELb0ELb0ELi2ELi2ELi4ELi2ELb0EEENS1_24CollectiveEpilogueBwdGQAISB_fSE_Li256ELb1ELb1EEENS1_25SingleTileBwdLPTSchedulerILb1ELi128ELb1EEEEEEEEEvNT_6ParamsE,"ax",@progbits
	.sectioninfo	@"SHI_REGISTERS=251"
	.align	128
.text._ZN7cutlass13device_kernelIN5flash19enable_sm80_to_sm89INS1_16FlashAttnBwdSm80INS1_25CollectiveMainloopBwdSm80ILi2ELi2EN4cute5tupleIJNS5_1CILi64EEENS7_ILi128EEENS7_ILi96EEEEEENS_10bfloat16_tEfNS_4arch4Sm80ELb1ELb0ELb1ELb1ELb1ELb0ELb0ELb0ELi2ELi2ELi4ELi2ELb0EEENS1_24CollectiveEpilogueBwdGQAISB_fSE_Li256ELb1ELb1EEENS1_25SingleTileBwdLPTSchedulerILb1ELi128ELb1EEEEEEEEEvNT_6ParamsE:
        .type           _ZN7cutlass13device_kernelIN5flash19enable_sm80_to_sm89INS1_16FlashAttnBwdSm80INS1_25CollectiveMainloopBwdSm80ILi2ELi2EN4cute5tupleIJNS5_1CILi64EEENS7_ILi128EEENS7_ILi96EEEEEENS_10bfloat16_tEfNS_4arch4Sm80ELb1ELb0ELb1ELb1ELb1ELb0ELb0ELb0ELi2ELi2ELi4ELi2ELb0EEENS1_24CollectiveEpilogueBwdGQAISB_fSE_Li256ELb1ELb1EEENS1_25SingleTileBwdLPTSchedulerILb1ELi128ELb1EEEEEEEEEvNT_6ParamsE,@function
        .size           _ZN7cutlass13device_kernelIN5flash19enable_sm80_to_sm89INS1_16FlashAttnBwdSm80INS1_25CollectiveMainloopBwdSm80ILi2ELi2EN4cute5tupleIJNS5_1CILi64EEENS7_ILi128EEENS7_ILi96EEEEEENS_10bfloat16_tEfNS_4arch4Sm80ELb1ELb0ELb1ELb1ELb1ELb0ELb0ELb0ELi2ELi2ELi4ELi2ELb0EEENS1_24CollectiveEpilogueBwdGQAISB_fSE_Li256ELb1ELb1EEENS1_25SingleTileBwdLPTSchedulerILb1ELi128ELb1EEEEEEEEEvNT_6ParamsE,(.L_x_1442 - _ZN7cutlass13device_kernelIN5flash19enable_sm80_to_sm89INS1_16FlashAttnBwdSm80INS1_25CollectiveMainloopBwdSm80ILi2ELi2EN4cute5tupleIJNS5_1CILi64EEENS7_ILi128EEENS7_ILi96EEEEEENS_10bfloat16_tEfNS_4arch4Sm80ELb1ELb0ELb1ELb1ELb1ELb0ELb0ELb0ELi2ELi2ELi4ELi2ELb0EEENS1_24CollectiveEpilogueBwdGQAISB_fSE_Li256ELb1ELb1EEENS1_25SingleTileBwdLPTSchedulerILb1ELi128ELb1EEEEEEEEEvNT_6ParamsE)
        .other          _ZN7cutlass13device_kernelIN5flash19enable_sm80_to_sm89INS1_16FlashAttnBwdSm80INS1_25CollectiveMainloopBwdSm80ILi2ELi2EN4cute5tupleIJNS5_1CILi64EEENS7_ILi128EEENS7_ILi96EEEEEENS_10bfloat16_tEfNS_4arch4Sm80ELb1ELb0ELb1ELb1ELb1ELb0ELb0ELb0ELi2ELi2ELi4ELi2ELb0EEENS1_24CollectiveEpilogueBwdGQAISB_fSE_Li256ELb1ELb1EEENS1_25SingleTileBwdLPTSchedulerILb1ELi128ELb1EEEEEEEEEvNT_6ParamsE,@"STO_CUDA_ENTRY STV_DEFAULT"
_ZN7cutlass13device_kernelIN5flash19enable_sm80_to_sm89INS1_16FlashAttnBwdSm80INS1_25CollectiveMainloopBwdSm80ILi2ELi2EN4cute5tupleIJNS5_1CILi64EEENS7_ILi128EEENS7_ILi96EEEEEENS_10bfloat16_tEfNS_4arch4Sm80ELb1ELb0ELb1ELb1ELb1ELb0ELb0ELb0ELi2ELi2ELi4ELi2ELb0EEENS1_24CollectiveEpilogueBwdGQAISB_fSE_Li256ELb1ELb1EEENS1_25SingleTileBwdLPTSchedulerILb1ELi128ELb1EEEEEEEEEvNT_6ParamsE:
        /* <DEDUP_REMOVED lines=29> */
.L_x_1338:
[----:B------:R-:W-:Y:S02]  /*01d0*/  ULDC UR7, c[0x0][0x3b4] ;  /* 0x0000ed0000077ab9 */ /* 0x000fe40000000800 */
[----:B------:R-:W-:Y:S02]  /*01e0*/  UISETP.NE.AND UP0, UPT, UR7, 0x1, UPT ;  /* 0x000000010700788c */ /* 0x000fe4000bf05270 */
[----:B------:R-:W-:Y:S02]  /*01f0*/  ULDC.64 UR4, c[0x0][0x3b8] ;  /* 0x0000ee0000047ab9 */ /* 0x000fe40000000a00 */
[----:B------:R-:W-:Y:S02]  /*0200*/  UIMAD.WIDE.U32 UR10, UR6, UR4, URZ ;  /* 0x00000004060a72a5 */ /* 0x000fe4000f8e003f */
[----:B------:R-:W-:-:S05]  /*0210*/  UMOV UR8, UR6 ;  /* 0x0000000600087c82 */ /* 0x000fca0008000000 */
[----:B------:R-:W-:-:S04]  /*0220*/  @UP0 USHF.R.U32.HI UR8, URZ, UR5, UR11 ;  /* 0x000000053f080299 */ /* 0x000fc8000801160b */
[----:B------:R-:W-:-:S04]  /*0230*/  UIMAD UR7, UR8, UR7, URZ ;  /* 0x00000007080772a4 */ /* 0x000fc8000f8e023f */
.L_x_1339:
        /* <DEDUP_REMOVED lines=22> */
.L_x_1340:
        /* <DEDUP_REMOVED lines=14> */
.L_x_1342:
[----:B------:R-:W-:Y:S02]  /*0480*/  ULDC UR5, c[0x0][0x3dc] ;  /* 0x0000f70000057ab9 */ /* 0x000fe40000000800 */
.L_x_1341:
        /* <DEDUP_REMOVED lines=9> */
.L_x_1337:
        /* <DEDUP_REMOVED lines=21> */
.L_x_1344:
[----:B------:R-:W-:Y:S02]  /*0670*/  ULDC UR7, c[0x0][0x3b4] ;  /* 0x0000ed0000077ab9 */ /* 0x000fe40000000800 */
[----:B------:R-:W-:Y:S02]  /*0680*/  UISETP.NE.AND UP0, UPT, UR7, 0x1, UPT ;  /* 0x000000010700788c */ /* 0x000fe4000bf05270 */
[----:B------:R-:W-:Y:S02]  /*0690*/  ULDC.64 UR4, c[0x0][0x3b8] ;  /* 0x0000ee0000047ab9 */ /* 0x000fe40000000a00 */
[----:B------:R-:W-:Y:S02]  /*06a0*/  UIMAD.WIDE.U32 UR10, UR6, UR4, URZ ;  /* 0x00000004060a72a5 */ /* 0x000fe4000f8e003f */
[----:B------:R-:W-:-:S05]  /*06b0*/  UMOV UR8, UR6 ;  /* 0x0000000600087c82 */ /* 0x000fca0008000000 */
[----:B------:R-:W-:-:S04]  /*06c0*/  @UP0 USHF.R.U32.HI UR8, URZ, UR5, UR11 ;  /* 0x000000053f080299 */ /* 0x000fc8000801160b */
[----:B------:R-:W-:-:S04]  /*06d0*/  UIMAD UR7, UR8, UR7, URZ ;  /* 0x00000007080772a4 */ /* 0x000fc8000f8e023f */
.L_x_1345:
        /* <DEDUP_REMOVED lines=22> */
.L_x_1346:
        /* <DEDUP_REMOVED lines=14> */
.L_x_1348:
[----:B------:R-:W-:Y:S02]  /*0920*/  ULDC UR5, c[0x0][0x3dc] ;  /* 0x0000f70000057ab9 */ /* 0x000fe40000000800 */
.L_x_1347:
        /* <DEDUP_REMOVED lines=8> */
.L_x_1343:
        /* <DEDUP_REMOVED lines=52> */
[----:B------:R-:W-:Y:S05]  /*0cf0*/  @P0 BRA `(.L_x_1349) ;  /* 0x0000006000000947 */ /* 0x000fea0003800000 */
[----:B------:R-:W-:Y:S05]  /*0d00*/  @!P2 BRA `(.L_x_1349) ;  /* 0x000000500000a947 */ /* 0x000fea0003800000 */
[----:B------:R-:W3:Y:S04]  /*0d10*/  LDG.E R0, [R8.64] ;  /* 0x0000000e08007981 */ /* 0x000ee8000c1e1900 */
[----:B------:R-:W4:Y:S01]  /*0d20*/  LDG.E R3, [R8.64+0x4] ;  /* 0x0000040e08037981 */ /* 0x000f22000c1e1900 */
[----:B--23--:R-:W2:Y:S08]  /*0d30*/  R2UR UR10, R0 ;  /* 0x00000000000a73c2 */ /* 0x00ceb000000e0000 */
[----:B----4-:R-:W2:Y:S02]  /*0d40*/  R2UR UR5, R3 ;  /* 0x00000000030573c2 */ /* 0x010ea400000e0000 */
[----:B--2---:R-:W-:-:S06]  /*0d50*/  UIADD3 UR10, -UR10, UR5, URZ ;  /* 0x000000050a0a7290 */ /* 0x004fcc000fffe13f */
.L_x_1349:
[----:B------:R-:W-:-:S04]  /*0d60*/  ISETP.NE.U32.AND P0, PT, RZ, c[0x0][0x2e0], PT ;  /* 0x0000b800ff007a0c */ /* 0x000fc80003f05070 */
[----:B------:R-:W-:-:S13]  /*0d70*/  ISETP.NE.AND.EX P0, PT, RZ, c[0x0][0x2e4], PT, P0 ;  /* 0x0000b900ff007a0c */ /* 0x000fda0003f05300 */
[----:B------:R-:W-:Y:S05]  /*0d80*/  @!P0 BRA `(.L_x_1350) ;  /* 0x0000007000008947 */ /* 0x000fea0003800000 */
[----:B------:R-:W-:Y:S02]  /*0d90*/  ULDC.64 UR6, c[0x0][0x2e0] ;  /* 0x0000b80000067ab9 */ /* 0x000fe40000000a00 */
[----:B------:R-:W-:-:S06]  /*0da0*/  UIMAD.WIDE UR6, UR11, UR4, UR6 ;  /* 0x000000040b0672a5 */ /* 0x000fcc000f8e0206 */
[----:B------:R-:W-:Y:S02]  /*0db0*/  MOV R4, UR6 ;  /* 0x0000000600047c02 */ /* 0x000fe40008000f00 */
[----:B-1----:R-:W-:-:S05]  /*0dc0*/  MOV R5, UR7 ;  /* 0x0000000700057c02 */ /* 0x002fca0008000f00 */
[----:B------:R-:W3:Y:S02]  /*0dd0*/  LDG.E R4, [R4.64] ;  /* 0x0000000e04047981 */ /* 0x000ee4000c1e1900 */
[----:B---3--:R1:W3:Y:S01]  /*0de0*/  R2UR UR9, R4 ;  /* 0x00000000040973c2 */ /* 0x0082e200000e0000 */
[----:B------:R-:W-:Y:S05]  /*0df0*/  BRA `(.L_x_1351) ;  /* 0x0000006000007947 */ /* 0x000fea0003800000 */
.L_x_1350:
[----:B------:R-:W-:Y:S05]  /*0e00*/  @!P1 BRA `(.L_x_1351) ;  /* 0x0000005000009947 */ /* 0x000fea0003800000 */
[----:B------:R-:W3:Y:S04]  /*0e10*/  LDG.E R0, [R6.64] ;  /* 0x0000000e06007981 */ /* 0x000ee8000c1e1900 */
[----:B------:R-:W4:Y:S01]  /*0e20*/  LDG.E R3, [R6.64+0x4] ;  /* 0x0000040e06037981 */ /* 0x000f22000c1e1900 */
[----:B---3--:R-:W3:Y:S08]  /*0e30*/  R2UR UR9, R0 ;  /* 0x00000000000973c2 */ /* 0x008ef000000e0000 */
[----:B----4-:R-:W3:Y:S02]  /*0e40*/  R2UR UR4, R3 ;  /* 0x00000000030473c2 */ /* 0x010ee400000e0000 */
[----:B---3--:R-:W-:-:S06]  /*0e50*/  UIADD3 UR9, -UR9, UR4, URZ ;  /* 0x0000000409097290 */ /* 0x008fcc000fffe13f */
.L_x_1351:
        /* <DEDUP_REMOVED lines=66> */
[C---:B------:R-:W-:Y:S01]  /*1280*/  IMAD.SHL.U32 R191, R2.reuse, 0x4, RZ ;  /* 0x0000000402bf7824 */ /* 0x040fe200078e00ff */
[----:B------:R-:W-:Y:S01]  /*1290*/  USHF.R.S32.HI UR20, URZ, 0x1f, UR13 ;  /* 0x0000001f3f147899 */ /* 0x000fe2000801140d */
[--C-:B------:R-:W-:Y:S01]  /*12a0*/  SHF.R.S32.HI R23, RZ, 0x1f, R2.reuse ;  /* 0x0000001fff177819 */ /* 0x100fe20000011402 */
[----:B------:R-:W-:Y:S01]  /*12b0*/  UISETP.NE.AND UP0, UPT, UR4, 0x1, UPT ;  /* 0x000000010400788c */ /* 0x000fe2000bf05270 */
[----:B------:R-:W-:Y:S01]  /*12c0*/  SHF.R.S32.HI R3, RZ, 0x1f, R2 ;  /* 0x0000001fff037819 */ /* 0x000fe20000011402 */
[----:B------:R-:W-:Y:S01]  /*12d0*/  UIMAD.WIDE.U32 UR26, UR13, UR5, URZ ;  /* 0x000000050d1a72a5 */ /* 0x000fe2000f8e003f */
[----:B------:R-:W-:Y:S01]  /*12e0*/  IADD3 R6, P1, R191, UR18, RZ ;  /* 0x00000012bf067c10 */ /* 0x000fe2000ff3e0ff */
[----:B------:R-:W-:Y:S01]  /*12f0*/  UIMAD UR17, UR18, 0x60, URZ ;  /* 0x00000060121178a4 */ /* 0x000fe2000f8e023f */
[CC--:B------:R-:W-:Y:S01]  /*1300*/  LEA.HI R17, R23.reuse, R2.reuse, RZ, 0x2 ;  /* 0x0000000217117211 */ /* 0x0c0fe200078f10ff */
[----:B------:R-:W-:Y:S01]  /*1310*/  ULDC.64 UR4, c[0x0][0x288] ;  /* 0x0000a20000047ab9 */ /* 0x000fe20000000a00 */
[----:B------:R-:W-:Y:S01]  /*1320*/  LEA.HI R9, R23, R2, RZ, 0x4 ;  /* 0x0000000217097211 */ /* 0x000fe200078f20ff */
[----:B------:R-:W-:Y:S01]  /*1330*/  UIMAD UR4, UR20, UR4, URZ ;  /* 0x00000004140472a4 */ /* 0x000fe2000f8e023f */
[----:B------:R-:W-:Y:S01]  /*1340*/  IMAD.U32 R206, RZ, RZ, UR13 ;  /* 0x0000000dffce7e24 */ /* 0x000fe2000f8e00ff */
[----:B------:R-:W-:Y:S01]  /*1350*/  USHF.R.S32.HI UR21, URZ, 0x1f, UR18 ;  /* 0x0000001f3f157899 */ /* 0x000fe20008011412 */
[----:B------:R-:W-:Y:S01]  /*1360*/  IMAD.U32 R0, RZ, RZ, UR17 ;  /* 0x00000011ff007e24 */ /* 0x000fe2000f8e00ff */
[----:B-1----:R-:W-:Y:S01]  /*1370*/  IADD3 R4, P0, R2, UR17, RZ ;  /* 0x0000001102047c10 */ /* 0x002fe2000ff1e0ff */
[----:B------:R-:W-:Y:S01]  /*1380*/  UIMAD UR28, UR13, UR5, UR4 ;  /* 0x000000050d1c72a4 */ /* 0x000fe2000f8e0204 */
[----:B------:R-:W-:Y:S01]  /*1390*/  IMAD.U32 R194, RZ, RZ, UR13 ;  /* 0x0000000dffc27e24 */ /* 0x000fe2000f8e00ff */
[----:B------:R-:W-:Y:S01]  /*13a0*/  ULDC.64 UR6, c[0x0][0x270] ;  /* 0x00009c0000067ab9 */ /* 0x000fe20000000a00 */
[----:B------:R-:W-:Y:S01]  /*13b0*/  LEA.HI.X.SX32 R5, R0, R3, 0x1, P0 ;  /* 0x0000000300057211 */ /* 0x000fe200000f0eff */
[----:B------:R-:W-:Y:S01]  /*13c0*/  ULDC UR4, c[0x0][0x250] ;  /* 0x0000940000047ab9 */ /* 0x000fe20000000800 */
[----:B------:R-:W-:Y:S01]  /*13d0*/  LOP3.LUT R3, R17, 0xfffffffc, RZ, 0xc0, !PT ;  /* 0xfffffffc11037812 */ /* 0x000fe200078ec0ff */
[----:B------:R-:W-:Y:S01]  /*13e0*/  UMOV UR18, UR13 ;  /* 0x0000000d00127c82 */ /* 0x000fe20008000000 */
[----:B------:R-:W-:Y:S01]  /*13f0*/  LEA.HI.X.SX32 R7, R191, UR21, 0x1, P1 ;  /* 0x00000015bf077c11 */ /* 0x000fe200088f0eff */
[----:B------:R-:W-:Y:S01]  /*1400*/  UIMAD UR6, UR20, UR6, URZ ;  /* 0x00000006140672a4 */ /* 0x000fe2000f8e023f */
[----:B------:R-:W-:Y:S01]  /*1410*/  SHF.R.S32.HI R0, RZ, 0x4, R9 ;  /* 0x00000004ff007819 */ /* 0x000fe20000011409 */
[----:B------:R-:W-:Y:S01]  /*1420*/  @UP0 USHF.R.U32.HI UR18, URZ, UR4, UR27 ;  /* 0x000000043f120299 */ /* 0x000fe2000801161b */
[----:B------:R-:W-:Y:S01]  /*1430*/  IMAD.IADD R34, R2, 0x1, -R3 ;  /* 0x0000000102227824 */ /* 0x000fe200078e0a03 */
[----:B------:R-:W-:Y:S01]  /*1440*/  UIMAD UR17, UR13, UR7, UR6 ;  /* 0x000000070d1172a4 */ /* 0x000fe2000f8e0206 */
[----:B------:R-:W-:Y:S01]  /*1450*/  LEA.HI R13, R9, R0, RZ, 0x1 ;  /* 0x00000000090d7211 */ /* 0x000fe200078f08ff */
[----:B------:R-:W-:Y:S01]  /*1460*/  USHF.R.S32.HI UR21, URZ, 0x1f, UR18 ;  /* 0x0000001f3f157899 */ /* 0x000fe20008011412 */
[----:B------:R-:W-:Y:S01]  /*1470*/  IMAD.SHL.U32 R14, R34, 0x8, RZ ;  /* 0x00000008220e7824 */ /* 0x000fe200078e00ff */
[----:B------:R-:W-:Y:S01]  /*1480*/  ULDC.64 UR4, c[0x0][0x1e0] ;  /* 0x0000780000047ab9 */ /* 0x000fe20000000a00 */
[----:B------:R-:W-:Y:S01]  /*1490*/  LOP3.LUT R13, R13, 0xfffffffe, RZ, 0xc0, !PT ;  /* 0xfffffffe0d0d7812 */ /* 0x000fe200078ec0ff */
[----:B------:R-:W-:Y:S01]  /*14a0*/  ULDC.64 UR6, c[0x0][0x238] ;  /* 0x00008e0000067ab9 */ /* 0x000fe20000000a00 */
[----:B------:R-:W-:Y:S01]  /*14b0*/  IMAD.WIDE.U32 R206, R206, c[0x0][0x270], R6 ;  /* 0x00009c00cece7a25 */ /* 0x000fe200078e0006 */
[----:B------:R-:W-:Y:S01]  /*14c0*/  UIMAD UR4, UR21, UR4, URZ ;  /* 0x00000004150472a4 */ /* 0x000fe2000f8e023f */
[----:B------:R-:W-:Y:S01]  /*14d0*/  SHF.R.S32.HI R192, RZ, 0x2, R17 ;  /* 0x00000002ffc07819 */ /* 0x000fe20000011411 */
[----:B------:R-:W-:Y:S01]  /*14e0*/  UIMAD UR6, UR20, UR6, URZ ;  /* 0x00000006140672a4 */ /* 0x000fe2000f8e023f */
[----:B------:R-:W-:Y:S01]  /*14f0*/  IMAD.WIDE.U32 R194, R194, c[0x0][0x238], R4 ;  /* 0x00008e00c2c27a25 */ /* 0x000fe200078e0004 */
[----:B------:R-:W-:Y:S01]  /*1500*/  SHF.R.S32.HI R15, RZ, 0x1f, R14 ;  /* 0x0000001fff0f7819 */ /* 0x000fe2000001140e */
[----:B------:R-:W-:Y:S01]  /*1510*/  UIADD3 UR16, -UR16, UR9, URZ ;  /* 0x0000000910107290 */ /* 0x000fe2000fffe13f */
[----:B------:R-:W-:Y:S01]  /*1520*/  IADD3 R207, R207, UR17, RZ ;  /* 0x00000011cfcf7c10 */ /* 0x000fe2000fffe0ff */
[----:B------:R-:W-:Y:S01]  /*1530*/  UIMAD UR7, UR13, UR7, UR6 ;  /* 0x000000070d0772a4 */ /* 0x000fe2000f8e0206 */
[----:B------:R-:W-:Y:S01]  /*1540*/  IMAD.U32 R3, RZ, RZ, UR18 ;  /* 0x00000012ff037e24 */ /* 0x000fe2000f8e00ff */
[----:B------:R-:W-:Y:S01]  /*1550*/  UIMAD UR6, UR18, UR5, UR4 ;  /* 0x00000005120672a4 */ /* 0x000fe2000f8e0204 */
[----:B------:R-:W-:Y:S01]  /*1560*/  IMAD.IADD R13, R0, 0x1, -R13 ;  /* 0x00000001000d7824 */ /* 0x000fe200078e0a0d */
[----:B------:R-:W-:Y:S01]  /*1570*/  SHF.R.S32.HI R0, RZ, 0x1f, R192 ;  /* 0x0000001fff007819 */ /* 0x000fe200000114c0 */
[----:B------:R-:W-:Y:S01]  /*1580*/  ULDC.64 UR4, c[0x0][0x1b0] ;  /* 0x00006c0000047ab9 */ /* 0x000fe20000000a00 */
[----:B------:R-:W-:Y:S01]  /*1590*/  IADD3 R195, R195, UR7, RZ ;  /* 0x00000007c3c37c10 */ /* 0x000fe2000fffe0ff */
[----:B------:R-:W-:Y:S01]  /*15a0*/  UIMAD UR4, UR21, UR4, URZ ;  /* 0x00000004150472a4 */ /* 0x000fe2000f8e023f */
[----:B------:R-:W-:Y:S01]  /*15b0*/  IADD3 R4, P0, R192, UR24, RZ ;  /* 0x00000018c0047c10 */ /* 0x000fe2000ff1e0ff */
[----:B------:R-:W-:Y:S01]  /*15c0*/  USHF.R.S32.HI UR17, URZ, 0x1f, UR11 ;  /* 0x0000001f3f117899 */ /* 0x000fe2000801140b */
[C-C-:B------:R-:W-:Y:S01]  /*15d0*/  IMAD.WIDE.U32 R10, R3.reuse, c[0x0][0x1e0], R14.reuse ;  /* 0x00007800030a7a25 */ /* 0x140fe200078e000e */
[----:B------:R-:W-:Y:S01]  /*15e0*/  UIMAD UR7, UR18, UR5, UR4 ;  /* 0x00000005120772a4 */ /* 0x000fe2000f8e0204 */
[----:B------:R-:W-:Y:S01]  /*15f0*/  IADD3.X R5, R0, UR25, RZ, P0, !PT ;  /* 0x0000001900057c10 */ /* 0x000fe200087fe4ff */
[----:B------:R-:W-:Y:S01]  /*1600*/  USEL UR21, UR11, URZ, !UP1 ;  /* 0x0000003f0b157287 */ /* 0x000fe2000c800000 */
[----:B------:R-:W-:Y:S01]  /*1610*/  IMAD.WIDE.U32 R20, R3, c[0x0][0x1b0], R14 ;  /* 0x00006c0003147a25 */ /* 0x000fe200078e000e */
[-C--:B------:R-:W-:Y:S01]  /*1620*/  LEA.HI R24, R23, R2.reuse, RZ, 0x3 ;  /* 0x0000000217187211 */ /* 0x080fe200078f18ff */
[----:B------:R-:W-:Y:S01]  /*1630*/  USEL UR18, UR17, URZ, !UP1 ;  /* 0x0000003f11127287 */ /* 0x000fe2000c800000 */
[----:B------:R-:W-:Y:S01]  /*1640*/  IADD3 R11, R11, UR6, RZ ;  /* 0x000000060b0b7c10 */ /* 0x000fe2000fffe0ff */
[----:B------:R-:W-:Y:S01]  /*1650*/  IMAD.U32 R18, RZ, RZ, UR12 ;  /* 0x0000000cff127e24 */ /* 0x000fe2000f8e00ff */
[----:B------:R-:W-:Y:S01]  /*1660*/  ULDC.64 UR4, c[0x0][0x1e8] ;  /* 0x00007a0000047ab9 */ /* 0x000fe20000000a00 */
[----:B------:R-:W-:Y:S01]  /*1670*/  IMAD.U32 R26, RZ, RZ, UR21 ;  /* 0x00000015ff1a7e24 */ /* 0x000fe2000f8e00ff */
[----:B------:R-:W-:Y:S01]  /*1680*/  IADD3 R21, R21, UR7, RZ ;  /* 0x0000000715157c10 */ /* 0x000fe2000fffe0ff */
[----:B------:R-:W-:Y:S01]  /*1690*/  IMAD.WIDE R18, R18, 0x80, R4 ;  /* 0x0000008012127825 */ /* 0x000fe200078e0204 */
[----:B------:R-:W-:Y:S01]  /*16a0*/  UIMAD UR4, UR18, UR4, URZ ;  /* 0x00000004120472a4 */ /* 0x000fe2000f8e023f */
[----:B------:R-:W-:Y:S01]  /*16b0*/  LEA.HI R3, R23, R2, RZ, 0x5 ;  /* 0x0000000217037211 */ /* 0x000fe200078f28ff */
[----:B------:R-:W-:Y:S01]  /*16c0*/  USEL UR17, UR17, URZ, !UP2 ;  /* 0x0000003f11117287 */ /* 0x000fe2000d000000 */
[----:B------:R-:W-:Y:S01]  /*16d0*/  IMAD.SHL.U32 R5, R24, 0x8, RZ ;  /* 0x0000000818057824 */ /* 0x000fe200078e00ff */
[----:B------:R-:W-:Y:S01]  /*16e0*/  UIMAD UR6, UR21, UR5, UR4 ;  /* 0x00000005150672a4 */ /* 0x000fe2000f8e0204 */
[C---:B------:R-:W-:Y:S01]  /*16f0*/  IMAD.WIDE.U32 R10, R26.reuse, c[0x0][0x1e8], R10 ;  /* 0x00007a001a0a7a25 */ /* 0x040fe200078e000a */
[----:B------:R-:W-:Y:S01]  /*1700*/  SHF.R.S32.HI R12, RZ, 0x5, R3 ;  /* 0x00000005ff0c7819 */ /* 0x000fe20000011403 */
[----:B------:R-:W-:Y:S01]  /*1710*/  ULDC.64 UR4, c[0x0][0x1b8] ;  /* 0x00006e0000047ab9 */ /* 0x000fe20000000a00 */
[----:B------:R-:W-:Y:S01]  /*1720*/  LOP3.LUT R5, R5, 0xc0, RZ, 0xc0, !PT ;  /* 0x000000c005057812 */ /* 0x000fe200078ec0ff */
[----:B------:R-:W-:Y:S01]  /*1730*/  IMAD.WIDE.U32 R26, R26, c[0x0][0x1b8], R20 ;  /* 0x00006e001a1a7a25 */ /* 0x000fe200078e0014 */
[----:B------:R-:W-:Y:S01]  /*1740*/  LEA.HI R21, R17, R192, RZ, 0x1 ;  /* 0x000000c011157211 */ /* 0x000fe200078f08ff */
[----:B------:R-:W-:Y:S01]  /*1750*/  UIMAD UR4, UR18, UR4, URZ ;  /* 0x00000004120472a4 */ /* 0x000fe2000f8e023f */
[----:B------:R-:W-:Y:S01]  /*1760*/  LOP3.LUT R4, R5, 0x18, R14, 0xf8, !PT ;  /* 0x0000001805047812 */ /* 0x000fe200078ef80e */
[----:B------:R-:W-:Y:S01]  /*1770*/  IMAD.U32 R200, RZ, RZ, UR13 ;  /* 0x0000000dffc87e24 */ /* 0x000fe2000f8e00ff */
[----:B------:R-:W-:Y:S01]  /*1780*/  LOP3.LUT R21, R21, 0x7fffffe, RZ, 0xc0, !PT ;  /* 0x07fffffe15157812 */ /* 0x000fe200078ec0ff */
[----:B------:R-:W-:Y:S01]  /*1790*/  UIMAD UR4, UR21, UR5, UR4 ;  /* 0x00000005150472a4 */ /* 0x000fe2000f8e0204 */
[----:B------:R-:W-:Y:S01]  /*17a0*/  IADD3 R11, R11, UR6, RZ ;  /* 0x000000060b0b7c10 */ /* 0x000fe2000fffe0ff */
[----:B------:R-:W-:Y:S01]  /*17b0*/  IMAD.WIDE.U32 R200, R200, c[0x0][0x288], R6 ;  /* 0x0000a200c8c87a25 */ /* 0x000fe200078e0006 */
[----:B------:R-:W-:Y:S01]  /*17c0*/  SHF.R.U32.HI R7, RZ, 0x3, R5 ;  /* 0x00000003ff077819 */ /* 0x000fe20000011605 */
[----:B------:R-:W-:Y:S01]  /*17d0*/  ULDC.64 UR6, c[0x0][0x180] ;  /* 0x0000600000067ab9 */ /* 0x000fe20000000a00 */
[----:B------:R-:W-:Y:S01]  /*17e0*/  IADD3 R31, P0, R192, UR22, RZ ;  /* 0x00000016c01f7c10 */ /* 0x000fe2000ff1e0ff */
[----:B------:R-:W-:Y:S01]  /*17f0*/  IMAD R5, R19, c[0x0][0x1d8], RZ ;  /* 0x0000760013057a24 */ /* 0x000fe200078e02ff */
[----:B------:R-:W-:Y:S01]  /*1800*/  LOP3.LUT R7, R4, R7, RZ, 0x3c, !PT ;  /* 0x0000000704077212 */ /* 0x000fe200078e3cff */
[----:B------:R-:W-:Y:S01]  /*1810*/  IMAD.IADD R21, R192, 0x1, -R21 ;  /* 0x00000001c0157824 */ /* 0x000fe200078e0a15 */
[----:B------:R-:W-:Y:S01]  /*1820*/  IADD3.X R0, R0, UR23, RZ, P0, !PT ;  /* 0x0000001700007c10 */ /* 0x000fe200087fe4ff */
[----:B------:R-:W-:Y:S01]  /*1830*/  IMAD R5, R18, c[0x0][0x1dc], R5 ;  /* 0x0000770012057a24 */ /* 0x000fe200078e0205 */
[----:B------:R-:W-:Y:S01]  /*1840*/  IADD3 R188, R14, 0x40, RZ ;  /* 0x000000400ebc7810 */ /* 0x000fe20007ffe0ff */
[----:B------:R-:W-:Y:S01]  /*1850*/  IMAD.WIDE.U32 R10, R18, c[0x0][0x1d8], R10 ;  /* 0x00007600120a7a25 */ /* 0x000fe200078e000a */
[----:B------:R-:W-:Y:S01]  /*1860*/  ISETP.GE.AND P3, PT, R14, c[0x0][0x1cc], PT ;  /* 0x000073000e007a0c */ /* 0x000fe20003f66270 */
[----:B------:R-:W-:Y:S01]  /*1870*/  UIMAD UR6, UR20, UR6, URZ ;  /* 0x00000006140672a4 */ /* 0x000fe2000f8e023f */
[----:B------:R-:W-:Y:S01]  /*1880*/  ISETP.GE.AND P1, PT, R188, c[0x0][0x1cc], PT ;  /* 0x00007300bc007a0c */ /* 0x000fe20003f26270 */
[----:B------:R-:W-:Y:S01]  /*1890*/  IMAD R8, R12, 0x8, R21 ;  /* 0x000000080c087824 */ /* 0x000fe200078e0215 */
[----:B------:R-:W-:Y:S01]  /*18a0*/  LEA R32, P0, R10, c[0x0][0x1c0], 0x1 ;  /* 0x000070000a207a11 */ /* 0x000fe200078008ff */
[----:B------:R-:W-:Y:S01]  /*18b0*/  IMAD.IADD R5, R11, 0x1, R5 ;  /* 0x000000010b057824 */ /* 0x000fe200078e0205 */
[----:B------:R-:W-:Y:S01]  /*18c0*/  IADD3 R11, -R192, UR16, RZ ;  /* 0x00000010c00b7c10 */ /* 0x000fe2000fffe1ff */
[----:B------:R-:W-:Y:S01]  /*18d0*/  IMAD.U32 R8, R8, 0x20, R7 ;  /* 0x0000002008087824 */ /* 0x000fe200078e0007 */
[----:B------:R-:W-:Y:S01]  /*18e0*/  IADD3 R27, R27, UR4, RZ ;  /* 0x000000041b1b7c10 */ /* 0x000fe2000fffe0ff */
        /* <DEDUP_REMOVED lines=16> */
[----:B------:R-:W-:Y:S01]  /*19f0*/  IMAD.SHL.U32 R25, R12, 0x10, RZ ;  /* 0x000000100c197824 */ /* 0x000fe200078e00ff */
[C---:B------:R-:W-:Y:S01]  /*1a00*/  ISETP.LT.OR P4, PT, R11.reuse, 0x1, P1 ;  /* 0x000000010b00780c */ /* 0x040fe20000f81670 */
[----:B------:R-:W-:Y:S01]  /*1a10*/  IMAD.IADD R18, R2, 0x1, -R7 ;  /* 0x0000000102127824 */ /* 0x000fe200078e0a07 */
[C---:B------:R-:W-:Y:S01]  /*1a20*/  ISETP.LT.OR P3, PT, R11.reuse, 0x41, P3 ;  /* 0x000000410b00780c */ /* 0x040fe20001f61670 */
[C---:B------:R-:W-:Y:S01]  /*1a30*/  IMAD R4, R0.reuse, c[0x0][0x178], RZ ;  /* 0x00005e0000047a24 */ /* 0x040fe200078e02ff */
        /* <DEDUP_REMOVED lines=8> */
[----:B------:R-:W-:Y:S01]  /*1ac0*/  IMAD R4, R31, c[0x0][0x17c], R4 ;  /* 0x00005f001f047a24 */ /* 0x000fe200078e0204 */
[----:B------:R-:W-:Y:S01]  /*1ad0*/  ISETP.LT.OR P1, PT, R11, 0x41, P1 ;  /* 0x000000410b00780c */ /* 0x000fe20000f21670 */
[----:B------:R1:W-:Y:S01]  /*1ae0*/  LDGSTS.E.BYPASS.LTC128B.128 [R8+0x8080], [R32.64+0x40], !P5 ;  /* 0x0808004020087fae */ /* 0x0003e2000e901d4e */
[----:B------:R-:W-:Y:S01]  /*1af0*/  LOP3.LUT R9, R9, 0xfffffff0, RZ, 0xc0, !PT ;  /* 0xfffffff009097812 */ /* 0x000fe200078ec0ff */
[----:B------:R-:W-:Y:S01]  /*1b00*/  IMAD R0, R31, c[0x0][0x20c], R0 ;  /* 0x000083001f007a24 */ /* 0x000fe200078e0200 */
[----:B------:R-:W-:Y:S01]  /*1b10*/  LOP3.LUT R7, R21, 0x7fffffe, RZ, 0xc0, !PT ;  /* 0x07fffffe15077812 */ /* 0x000fe200078ec0ff */
[----:B------:R1:W-:Y:S01]  /*1b20*/  LDGSTS.E.BYPASS.LTC128B.128 [R8+0xa080], [R32.64+0x80], !P4 ;  /* 0x0a08008020087fae */ /* 0x0003e2000e101d4e */
[----:B------:R-:W-:Y:S01]  /*1b30*/  SHF.R.S32.HI R6, RZ, 0x6, R6 ;  /* 0x00000006ff067819 */ /* 0x000fe20000011406 */
[----:B------:R-:W-:Y:S01]  /*1b40*/  IMAD.IADD R9, R2, 0x1, -R9 ;  /* 0x0000000102097824 */ /* 0x000fe200078e0a09 */
[----:B------:R-:W-:Y:S01]  /*1b50*/  ISETP.GE.AND P5, PT, R10, c[0x0][0x19c], PT ;  /* 0x000067000a007a0c */ /* 0x000fe20003fa6270 */
[----:B------:R-:W-:Y:S01]  /*1b60*/  IMAD.IADD R7, R18, 0x1, -R7 ;  /* 0x0000000112077824 */ /* 0x000fe200078e0a07 */
[----:B------:R2:W-:Y:S01]  /*1b70*/  LDGSTS.E.BYPASS.LTC128B.128 [R8+0x7080], [R28.64], !P3 ;  /* 0x070800001c087fae */ /* 0x0005e2000d901d4e */
[----:B------:R-:W-:Y:S01]  /*1b80*/  IMAD R180, R13, 0x4, R6 ;  /* 0x000000040db47824 */ /* 0x000fe200078e0206 */
[----:B------:R-:W-:Y:S01]  /*1b90*/  ISETP.GE.AND P4, PT, R188, c[0x0][0x19c], PT ;  /* 0x00006700bc007a0c */ /* 0x000fe20003f86270 */
[----:B------:R-:W-:Y:S01]  /*1ba0*/  IMAD.SHL.U32 R18, R18, 0x40, RZ ;  /* 0x0000004012127824 */ /* 0x000fe200078e00ff */
[----:B------:R2:W-:Y:S01]  /*1bb0*/  LDGSTS.E.BYPASS.LTC128B.128 [R8+0x9080], [R28.64+0x40], !P2 ;  /* 0x090800401c087fae */ /* 0x0005e2000d101d4e */
[----:B------:R-:W-:Y:S01]  /*1bc0*/  IMAD R180, R180, 0x8, R7 ;  /* 0x00000008b4b47824 */ /* 0x000fe200078e0207 */
[----:B------:R-:W-:Y:S01]  /*1bd0*/  LEA.HI R7, R3, R12, RZ, 0x1 ;  /* 0x0000000c03077211 */ /* 0x000fe200078f08ff */
[C-C-:B------:R-:W-:Y:S01]  /*1be0*/  IMAD.WIDE.U32 R36, R31.reuse, c[0x0][0x178], R14.reuse ;  /* 0x00005e001f247a25 */ /* 0x140fe200078e000e */
[----:B------:R2:W-:Y:S01]  /*1bf0*/  LDGSTS.E.BYPASS.LTC128B.128 [R8+0xb080], [R28.64+0x80], !P1 ;  /* 0x0b0800801c087fae */ /* 0x0005e2000c901d4e */
[----:B------:R-:W-:Y:S01]  /*1c00*/  LOP3.LUT R18, R18, 0x1c0, RZ, 0xc0, !PT ;  /* 0x000001c012127812 */ /* 0x000fe200078ec0ff */
[----:B------:R-:W-:Y:S01]  /*1c10*/  UIMAD UR4, UR17, UR4, URZ ;  /* 0x00000004110472a4 */ /* 0x000fe2000f8e023f */
[----:B------:R-:W-:Y:S01]  /*1c20*/  ISETP.GE.AND P2, PT, R14, c[0x0][0x19c], PT ;  /* 0x000067000e007a0c */ /* 0x000fe20003f46270 */
[----:B------:R-:W-:Y:S01]  /*1c30*/  IMAD.WIDE.U32 R30, R31, c[0x0][0x208], R14 ;  /* 0x000082001f1e7a25 */ /* 0x000fe200078e000e */
[----:B------:R-:W-:Y:S01]  /*1c40*/  LOP3.LUT R7, R7, 0xfffffffe, RZ, 0xc0, !PT ;  /* 0xfffffffe07077812 */ /* 0x000fe200078ec0ff */
[----:B------:R-:W-:Y:S01]  /*1c50*/  USEL UR18, UR11, URZ, !UP2 ;  /* 0x0000003f0b127287 */ /* 0x000fe2000d000000 */
[----:B------:R-:W-:Y:S01]  /*1c60*/  LOP3.LUT R25, R18, 0x30, R25, 0xf8, !PT ;  /* 0x0000003012197812 */ /* 0x000fe200078ef819 */
[----:B------:R-:W-:Y:S01]  /*1c70*/  IMAD.IADD R31, R31, 0x1, R0 ;  /* 0x000000011f1f7824 */ /* 0x000fe200078e0200 */
[C---:B------:R-:W-:Y:S01]  /*1c80*/  ISETP.LT.OR P1, PT, R11.reuse, 0x1, P2 ;  /* 0x000000010b00780c */ /* 0x040fe20001721670 */
[----:B------:R-:W-:Y:S01]  /*1c90*/  IMAD.IADD R7, R12, 0x1, -R7 ;  /* 0x000000010c077824 */ /* 0x000fe200078e0a07 */
[----:B------:R-:W-:Y:S01]  /*1ca0*/  ISETP.LT.OR P3, PT, R11, 0x1, P5 ;  /* 0x000000010b00780c */ /* 0x000fe20002f61670 */
[----:B------:R-:W-:Y:S01]  /*1cb0*/  IMAD.IADD R37, R37, 0x1, R4 ;  /* 0x0000000125257824 */ /* 0x000fe200078e0204 */
[C---:B------:R-:W-:Y:S01]  /*1cc0*/  ISETP.LT.OR P6, PT, R11.reuse, 0x1, P4 ;  /* 0x000000010b00780c */ /* 0x040fe200027c1670 */
[----:B------:R-:W-:Y:S01]  /*1cd0*/  IMAD.U32 R0, RZ, RZ, UR13 ;  /* 0x0000000dff007e24 */ /* 0x000fe2000f8e00ff */
[----:B-1----:R-:W-:Y:S01]  /*1ce0*/  LEA R32, P0, R26, c[0x0][0x190], 0x1 ;  /* 0x000064001a207a11 */ /* 0x002fe200078008ff */
[----:B------:R-:W-:Y:S01]  /*1cf0*/  UIMAD UR7, UR13, UR7, UR6 ;  /* 0x000000070d0772a4 */ /* 0x000fe2000f8e0206 */
[----:B------:R-:W-:Y:S01]  /*1d00*/  ISETP.LT.OR P2, PT, R11, 0x41, P2 ;  /* 0x000000410b00780c */ /* 0x000fe20001741670 */
[----:B------:R-:W-:Y:S01]  /*1d10*/  IMAD.WIDE.U32 R198, R0, c[0x0][0x180], R36 ;  /* 0x0000600000c67a25 */ /* 0x000fe200078e0024 */
[----:B------:R-:W-:Y:S01]  /*1d20*/  LEA.HI.X R33, R26, c[0x0][0x194], R5, 0x1, P0 ;  /* 0x000065001a217a11 */ /* 0x000fe200000f0c05 */
[----:B------:R-:W-:Y:S01]  /*1d30*/  USHF.R.S32.HI UR21, URZ, 0x1f, UR19 ;  /* 0x0000001f3f157899 */ /* 0x000fe20008011413 */
[----:B------:R-:W-:Y:S01]  /*1d40*/  ISETP.GE.AND P0, PT, R14, c[0x0][0x16c], PT ;  /* 0x00005b000e007a0c */ /* 0x000fe20003f06270 */
[----:B------:R-:W-:Y:S01]  /*1d50*/  IMAD.SHL.U32 R177, R7, 0x400, RZ ;  /* 0x0000040007b17824 */ /* 0x000fe200078e00ff */
[-C--:B------:R-:W-:Y:S01]  /*1d60*/  LEA.HI R5, R9, R9.reuse, RZ, 0x1 ;  /* 0x0000000909057211 */ /* 0x080fe200078f08ff */
[----:B------:R-:W-:Y:S01]  /*1d70*/  UIMAD UR6, UR18, UR5, UR4 ;  /* 0x00000005120672a4 */ /* 0x000fe2000f8e0204 */
[----:B------:R-:W-:Y:S01]  /*1d80*/  SEL R26, RZ, 0x1, P0 ;  /* 0x00000001ff1a7807 */ /* 0x000fe20000000000 */
[----:B------:R1:W-:Y:S01]  /*1d90*/  LDGSTS.E.BYPASS.LTC128B.128 [R8+0x80], [R32.64], !P1 ;  /* 0x0008000020087fae */ /* 0x0003e2000c901d4e */
[----:B--2---:R-:W-:Y:S01]  /*1da0*/  SHF.R.S32.HI R28, RZ, 0x1f, R9 ;  /* 0x0000001fff1c7819 */ /* 0x004fe20000011409 */
[----:B------:R-:W-:Y:S01]  /*1db0*/  ULDC.64 UR4, c[0x0][0x178] ;  /* 0x00005e0000047ab9 */ /* 0x000fe20000000a00 */
[----:B------:R-:W-:Y:S01]  /*1dc0*/  ISETP.GE.AND P0, PT, R188, c[0x0][0x16c], PT ;  /* 0x00005b00bc007a0c */ /* 0x000fe20003f06270 */
[----:B------:R-:W-:Y:S01]  /*1dd0*/  UIMAD.WIDE.U32 UR22, UR19, UR4, URZ ;  /* 0x00000004131672a5 */ /* 0x000fe2000f8e003f */
[----:B------:R-:W-:Y:S01]  /*1de0*/  LOP3.LUT R20, R5, 0x7fffffe, RZ, 0xc0, !PT ;  /* 0x07fffffe05147812 */ /* 0x000fe200078ec0ff */
[----:B------:R-:W-:Y:S01]  /*1df0*/  IMAD.U32 R196, RZ, RZ, UR18 ;  /* 0x00000012ffc47e24 */ /* 0x000fe2000f8e00ff */
[----:B------:R-:W-:Y:S01]  /*1e00*/  LEA.HI R28, R28, R9, RZ, 0x3 ;  /* 0x000000091c1c7211 */ /* 0x000fe200078f18ff */
[----:B------:R1:W-:Y:S01]  /*1e10*/  LDGSTS.E.BYPASS.LTC128B.128 [R8+0x2080], [R32.64+0x40], !P3 ;  /* 0x0208004020087fae */ /* 0x0003e2000d901d4e */
[----:B------:R-:W-:Y:S01]  /*1e20*/  SEL R19, RZ, 0x4, P0 ;  /* 0x00000004ff137807 */ /* 0x000fe20000000000 */
[----:B------:R-:W-:Y:S01]  /*1e30*/  IMAD.WIDE.U32 R206, R196, c[0x0][0x278], R206 ;  /* 0x00009e00c4ce7a25 */ /* 0x000fe200078e00ce */
[C---:B------:R-:W-:Y:S01]  /*1e40*/  ISETP.LT.OR P5, PT, R11.reuse, 0x41, P5 ;  /* 0x000000410b00780c */ /* 0x040fe20002fa1670 */
[----:B------:R1:W-:Y:S01]  /*1e50*/  LDGSTS.E.BYPASS.LTC128B.128 [R8+0x4080], [R32.64+0x80], !P6 ;  /* 0x0408008020087fae */ /* 0x0003e2000f101d4e */
[----:B------:R-:W-:Y:S01]  /*1e60*/  ISETP.LT.OR P4, PT, R11, 0x41, P4 ;  /* 0x000000410b00780c */ /* 0x000fe20002781670 */
[----:B------:R-:W-:Y:S01]  /*1e70*/  IMAD.IADD R11, R9, 0x1, -R20 ;  /* 0x00000001090b7824 */ /* 0x000fe200078e0a14 */
[----:B------:R-:W-:Y:S01]  /*1e80*/  ISETP.GE.AND P0, PT, R14, c[0x0][0x1fc], PT ;  /* 0x00007f000e007a0c */ /* 0x000fe20003f06270 */
[----:B------:R-:W-:Y:S01]  /*1e90*/  UMOV UR24, 0x6 ;  /* 0x0000000600187882 */ /* 0x000fe20000000000 */
[----:B------:R-:W-:Y:S01]  /*1ea0*/  SHF.R.S32.HI R20, RZ, 0x1, R5 ;  /* 0x00000001ff147819 */ /* 0x000fe20000011405 */
[----:B------:R-:W-:Y:S01]  /*1eb0*/  IMAD.WIDE.U32 R194, R196, c[0x0][0x240], R194 ;  /* 0x00009000c4c27a25 */ /* 0x000fe200078e00c2 */
[----:B------:R-:W-:-:S02]  /*1ec0*/  SHF.R.U32.HI R18, RZ, 0x3, R18 ;  /* 0x00000003ff127819 */ /* 0x000fc40000011612 */
[----:B------:R-:W-:Y:S01]  /*1ed0*/  LOP3.LUT R25, R25, 0x8, R24, 0xf8, !PT ;  /* 0x0000000819197812 */ /* 0x000fe200078ef818 */
[----:B------:R-:W-:Y:S01]  /*1ee0*/  IMAD.MOV.U32 R181, RZ, RZ, 0x10 ;  /* 0x00000010ffb57424 */ /* 0x000fe200078e00ff */
[----:B------:R-:W-:Y:S01]  /*1ef0*/  LOP3.LUT R16, R28, 0xfffffff8, RZ, 0xc0, !PT ;  /* 0xfffffff81c107812 */ /* 0x000fe200078ec0ff */
[----:B------:R-:W-:Y:S01]  /*1f00*/  IMAD.SHL.U32 R184, R13, 0x8, RZ ;  /* 0x000000080db87824 */ /* 0x000fe200078e00ff */
[----:B------:R-:W-:Y:S02]  /*1f10*/  SHF.R.S32.HI R5, RZ, 0x1f, R5 ;  /* 0x0000001fff057819 */ /* 0x000fe40000011405 */
[----:B------:R-:W-:Y:S01]  /*1f20*/  SEL R12, RZ, 0x1, P0 ;  /* 0x00000001ff0c7807 */ /* 0x000fe20000000000 */
[----:B------:R-:W-:Y:S01]  /*1f30*/  IMAD.IADD R16, R9, 0x1, -R16 ;  /* 0x0000000109107824 */ /* 0x000fe200078e0a10 */
[----:B------:R-:W-:Y:S02]  /*1f40*/  ISETP.GE.AND P0, PT, R10, c[0x0][0x1fc], PT ;  /* 0x00007f000a007a0c */ /* 0x000fe40003f06270 */
[----:B------:R-:W-:-:S02]  /*1f50*/  LOP3.LUT R18, R25, R18, RZ, 0x3c, !PT ;  /* 0x0000001219127212 */ /* 0x000fc400078e3cff */
[----:B------:R-:W-:Y:S02]  /*1f60*/  LEA.HI R25, R5, R20, RZ, 0x2 ;  /* 0x0000001405197211 */ /* 0x000fe400078f10ff */
[----:B------:R-:W-:Y:S01]  /*1f70*/  SEL R9, RZ, 0xffffffff, P0 ;  /* 0xffffffffff097807 */ /* 0x000fe20000000000 */
[----:B------:R-:W-:Y:S01]  /*1f80*/  IMAD R179, R13, 0x200, R18 ;  /* 0x000002000db37824 */ /* 0x000fe200078e0212 */
[----:B------:R-:W-:Y:S02]  /*1f90*/  ISETP.GE.AND P0, PT, R10, c[0x0][0x16c], PT ;  /* 0x00005b000a007a0c */ /* 0x000fe40003f06270 */
[----:B------:R-:W-:Y:S01]  /*1fa0*/  LEA.HI R5, R23, R2, RZ, 0x7 ;  /* 0x0000000217057211 */ /* 0x000fe200078f38ff */
[----:B------:R-:W-:Y:S01]  /*1fb0*/  IMAD.SHL.U32 R9, R9, 0x2, RZ ;  /* 0x0000000209097824 */ /* 0x000fe200078e00ff */
[----:B------:R-:W-:Y:S02]  /*1fc0*/  LOP3.LUT R23, R25, 0xfffffffc, RZ, 0xc0, !PT ;  /* 0xfffffffc19177812 */ /* 0x000fe400078ec0ff */
        /* <DEDUP_REMOVED lines=57> */
[----:B------:R-:W-:Y:S01]  /*2360*/  LOP3.LUT P2, RZ, R19, 0x2, RZ, 0xc0, !PT ;  /* 0x0000000213ff7812 */ /* 0x000fe2000784c0ff */
[----:B------:R-:W-:Y:S01]  /*2370*/  UIMAD UR24, UR7, UR19, URZ ;  /* 0x00000013071872a4 */ /* 0x000fe2000f8e023f */
[----:B------:R-:W-:Y:S01]  /*2380*/  IADD3 R201, R201, UR28, RZ ;  /* 0x0000001cc9c97c10 */ /* 0x000fe2000fffe0ff */
[----:B------:R-:W-:Y:S01]  /*2390*/  UIMAD UR25, UR18, UR5, UR4 ;  /* 0x00000005121972a4 */ /* 0x000fe2000f8e0204 */
[----:B------:R-:W-:Y:S01]  /*23a0*/  LOP3.LUT P6, RZ, R19, 0x4, RZ, 0xc0, !PT ;  /* 0x0000000413ff7812 */ /* 0x000fe200078cc0ff */
[----:B------:R2:W-:Y:S01]  /*23b0*/  LDGSTS.E.BYPASS.LTC128B.128 [R8+0x5080], [R28.64+0x80], !P4 ;  /* 0x050800801c087fae */ /* 0x0005e2000e101d4e */
[----:B------:R-:W-:Y:S01]  /*23c0*/  ISETP.GE.OR P3, PT, R192, UR20, !P3 ;  /* 0x00000014c0007c0c */ /* 0x000fe2000df66670 */
[----:B------:R-:W-:Y:S01]  /*23d0*/  IMAD.WIDE.U32 R200, R196, c[0x0][0x290], R200 ;  /* 0x0000a400c4c87a25 */ /* 0x000fe200078e00c8 */
[C---:B------:R-:W-:Y:S01]  /*23e0*/  ISETP.GE.OR P2, PT, R192.reuse, UR20, !P2 ;  /* 0x00000014c0007c0c */ /* 0x040fe2000d746670 */
[----:B------:R-:W0:Y:S01]  /*23f0*/  LDGDEPBAR ;  /* 0x00000000000079af */ /* 0x000e220000000000 */
[----:B------:R-:W-:Y:S01]  /*2400*/  ISETP.GE.OR P6, PT, R192, UR20, !P6 ;  /* 0x00000014c0007c0c */ /* 0x000fe2000f7c6670 */
[----:B------:R-:W-:Y:S01]  /*2410*/  IMAD.WIDE.U32 R196, R196, c[0x0][0x218], R34 ;  /* 0x00008600c4c47a25 */ /* 0x000fe200078e0022 */
[----:B------:R-:W-:Y:S01]  /*2420*/  LOP3.LUT R12, R12, R9, RZ, 0xfc, !PT ;  /* 0x000000090c0c7212 */ /* 0x000fe200078efcff */
[----:B------:R-:W-:Y:S01]  /*2430*/  UIMAD UR24, UR21, UR6, UR24 ;  /* 0x00000006151872a4 */ /* 0x000fe2000f8e0218 */
[----:B------:R-:W-:Y:S01]  /*2440*/  SHF.R.S32.HI R17, RZ, 0x1f, R17 ;  /* 0x0000001fff117819 */ /* 0x000fe20000011411 */
[----:B------:R-:W-:Y:S01]  /*2450*/  IMAD.U32 R9, RZ, RZ, UR6 ;  /* 0x00000006ff097e24 */ /* 0x000fe2000f8e00ff */
[----:B------:R-:W-:Y:S01]  /*2460*/  IADD3 R209, R197, UR25, RZ ;  /* 0x00000019c5d17c10 */ /* 0x000fe2000fffe0ff */
[----:B------:R-:W-:Y:S01]  /*2470*/  IMAD.MOV.U32 R208, RZ, RZ, R196 ;  /* 0x000000ffffd07224 */ /* 0x000fe200078e00c4 */
[C---:B------:R-:W-:Y:S01]  /*2480*/  LOP3.LUT P4, RZ, R12.reuse, 0x1, RZ, 0xc0, !PT ;  /* 0x000000010cff7812 */ /* 0x040fe2000788c0ff */
        /* <DEDUP_REMOVED lines=12> */
[----:B------:R-:W-:Y:S01]  /*2550*/  IMAD.SHL.U32 R18, R4, 0x40, RZ ;  /* 0x0000004004127824 */ /* 0x000fe200078e00ff */
[----:B--2---:R-:W-:Y:S01]  /*2560*/  LEA R28, P5, R32, c[0x0][0x1f0], 0x1 ;  /* 0x00007c00201c7a11 */ /* 0x004fe200078a08ff */
[----:B------:R-:W-:Y:S01]  /*2570*/  UIMAD UR4, UR18, UR5, UR4 ;  /* 0x00000005120472a4 */ /* 0x000fe2000f8e0204 */
[----:B------:R-:W-:Y:S01]  /*2580*/  SHF.R.S32.HI R21, RZ, 0x1, R21 ;  /* 0x00000001ff157819 */ /* 0x000fe20000011415 */
[----:B------:R-:W-:Y:S01]  /*2590*/  IMAD.SHL.U32 R178, R178, 0x20, RZ ;  /* 0x00000020b2b27824 */ /* 0x000fe200078e00ff */
[----:B------:R-:W-:Y:S01]  /*25a0*/  LOP3.LUT R19, R17, 0xfffffff8, RZ, 0xc0, !PT ;  /* 0xfffffff811137812 */ /* 0x000fe200078ec0ff */
[----:B------:R-:W-:Y:S01]  /*25b0*/  @!P1 IMAD.SHL.U32 R17, R2, 0x10, RZ ;  /* 0x0000001002119824 */ /* 0x000fe200078e00ff */
[----:B------:R-:W-:Y:S01]  /*25c0*/  LEA.HI.X R29, R32, c[0x0][0x1f4], R0, 0x1, P5 ;  /* 0x00007d00201d7a11 */ /* 0x000fe200028f0c00 */
[----:B------:R-:W-:Y:S01]  /*25d0*/  IMAD.SHL.U32 R0, R6, 0x8, RZ ;  /* 0x0000000806007824 */ /* 0x000fe200078e00ff */
[C---:B------:R-:W-:Y:S01]  /*25e0*/  LOP3.LUT P5, RZ, R21.reuse, 0x2, RZ, 0xc0, !PT ;  /* 0x0000000215ff7812 */ /* 0x040fe200078ac0ff */
[----:B------:R-:W-:Y:S01]  /*25f0*/  IMAD.SHL.U32 R21, R21, 0x40, RZ ;  /* 0x0000004015157824 */ /* 0x000fe200078e00ff */
[----:B------:R1:W-:Y:S01]  /*2600*/  @!P1 LDGSTS.E.BYPASS.LTC128B.128 [R17+0x18080], [R30.64] ;  /* 0x180800001e119fae */ /* 0x0003e2000b901d4e */
[----:B------:R-:W-:Y:S01]  /*2610*/  LOP3.LUT P2, RZ, R12, 0x4, RZ, 0xc0, !PT ;  /* 0x000000040cff7812 */ /* 0x000fe2000784c0ff */
[----:B------:R-:W-:Y:S01]  /*2620*/  IMAD.IADD R12, R192, 0x1, -R19 ;  /* 0x00000001c00c7824 */ /* 0x000fe200078e0a13 */
[----:B------:R-:W-:Y:S01]  /*2630*/  IADD3 R186, R201, UR4, RZ ;  /* 0x00000004c9ba7c10 */ /* 0x000fe2000fffe0ff */
[----:B------:R-:W0:Y:S01]  /*2640*/  LDGDEPBAR ;  /* 0x00000000000079af */ /* 0x000e220000000000 */
[----:B------:R-:W-:Y:S01]  /*2650*/  LOP3.LUT R21, R21, 0xc0, RZ, 0xc0, !PT ;  /* 0x000000c015157812 */ /* 0x000fe200078ec0ff */
[----:B------:R-:W-:Y:S01]  /*2660*/  IMAD.SHL.U32 R204, R12, 0x40, RZ ;  /* 0x000000400ccc7824 */ /* 0x000fe200078e00ff */
[----:B------:R-:W-:Y:S01]  /*2670*/  LOP3.LUT R0, R0, 0x18, RZ, 0xc0, !PT ;  /* 0x0000001800007812 */ /* 0x000fe200078ec0ff */
[----:B------:R2:W-:Y:S01]  /*2680*/  LDGSTS.E.BYPASS.LTC128B.128 [R8+0x12080], [R28.64], !P6 ;  /* 0x120800001c087fae */ /* 0x0005e2000f101d4e */
[----:B------:R-:W-:Y:S01]  /*2690*/  ISETP.GE.OR P6, PT, R192, UR20, !P2 ;  /* 0x00000014c0007c0c */ /* 0x000fe2000d7c6670 */
[----:B------:R-:W-:Y:S01]  /*26a0*/  UIADD3 UR20, UR19, 0x1, URZ ;  /* 0x0000000113147890 */ /* 0x000fe2000fffe03f */
[----:B------:R-:W-:Y:S01]  /*26b0*/  LOP3.LUT R24, R21, 0x8, R24, 0xf8, !PT ;  /* 0x0000000815187812 */ /* 0x000fe200078ef818 */
[----:B------:R2:W-:Y:S01]  /*26c0*/  LDGSTS.E.BYPASS.LTC128B.128 [R8+0x13080], [R28.64+0x40], !P0 ;  /* 0x130800401c087fae */ /* 0x0005e2000c101d4e */
[----:B---3--:R-:W-:Y:S01]  /*26d0*/  IADD3 R22, P0, R200, UR23, RZ ;  /* 0x00000017c8167c10 */ /* 0x008fe2000ff1e0ff */
[----:B------:R-:W-:Y:S01]  /*26e0*/  UISETP.GE.AND UP0, UPT, UR20, UR8, UPT ;  /* 0x000000081400728c */ /* 0x000fe2000bf06270 */
[----:B------:R-:W-:Y:S01]  /*26f0*/  SHF.R.U32.HI R21, RZ, 0x3, R21 ;  /* 0x00000003ff157819 */ /* 0x000fe20000011615 */
[----:B------:R-:W-:Y:S01]  /*2700*/  ULDC.64 UR4, c[0x0][0x240] ;  /* 0x0000900000047ab9 */ /* 0x000fe20000000a00 */
[----:B------:R-:W-:Y:S01]  /*2710*/  LOP3.LUT R204, R204, 0x1c0, RZ, 0xc0, !PT ;  /* 0x000001c0cccc7812 */ /* 0x000fe200078ec0ff */
[----:B------:R-:W-:Y:S01]  /*2720*/  UIMAD UR4, UR17, UR4, URZ ;  /* 0x00000004110472a4 */ /* 0x000fe2000f8e023f */
[----:B------:R-:W-:Y:S01]  /*2730*/  LOP3.LUT R23, R24, R21, RZ, 0x3c, !PT ;  /* 0x0000001518177212 */ /* 0x000fe200078e3cff */
[----:B------:R-:W-:Y:S01]  /*2740*/  IMAD.SHL.U32 R189, R189, 0x2, RZ ;  /* 0x00000002bdbd7824 */ /* 0x000fe200078e00ff */
[----:B------:R-:W-:Y:S01]  /*2750*/  SHF.R.U32.HI R19, RZ, 0x3, R204 ;  /* 0x00000003ff137819 */ /* 0x000fe200000116cc */
[----:B------:R2:W-:Y:S01]  /*2760*/  LDGSTS.E.BYPASS.LTC128B.128 [R8+0x14080], [R28.64+0x80], !P6 ;  /* 0x140800801c087fae */ /* 0x0005e2000f101d4e */
[----:B------:R-:W-:Y:S01]  /*2770*/  LOP3.LUT P6, RZ, R16, 0x4, RZ, 0xc0, !PT ;  /* 0x0000000410ff7812 */ /* 0x000fe200078cc0ff */
[----:B------:R-:W-:Y:S01]  /*2780*/  UIMAD UR4, UR18, UR5, UR4 ;  /* 0x00000005120472a4 */ /* 0x000fe2000f8e0204 */
[----:B------:R-:W-:Y:S01]  /*2790*/  LOP3.LUT R204, R19, R204, R0, 0x1e, !PT ;  /* 0x000000cc13cc7212 */ /* 0x000fe200078e1e00 */
[----:B------:R-:W-:Y:S01]  /*27a0*/  IMAD.U32 R180, R180, 0x20, R23 ;  /* 0x00000020b4b47824 */ /* 0x000fe200078e0017 */
[----:B-1----:R-:W-:-:S02]  /*27b0*/  IADD3.X R17, R186, UR22, RZ, P0, !PT ;  /* 0x00000016ba117c10 */ /* 0x002fc400087fe4ff */
[----:B------:R-:W-:Y:S01]  /*27c0*/  LEA R20, P0, R22, c[0x0][0x280], 0x2 ;  /* 0x0000a00016147a11 */ /* 0x000fe200078010ff */
[----:B------:R-:W-:Y:S01]  /*27d0*/  IMAD.IADD R204, R11, 0x1, R204 ;  /* 0x000000010bcc7824 */ /* 0x000fe200078e02cc */
[----:B------:R-:W-:Y:S02]  /*27e0*/  LOP3.LUT R18, R18, 0xc0, RZ, 0xc0, !PT ;  /* 0x000000c012127812 */ /* 0x000fe400078ec0ff */
[----:B------:R-:W-:Y:S01]  /*27f0*/  LEA.HI.X R21, R22, c[0x0][0x284], R17, 0x2, P0 ;  /* 0x0000a10016157a11 */ /* 0x000fe200000f1411 */
[----:B------:R-:W-:Y:S01]  /*2800*/  IMAD.SHL.U32 R204, R204, 0x2, RZ ;  /* 0x00000002cccc7824 */ /* 0x000fe200078e00ff */
[----:B------:R-:W-:Y:S02]  /*2810*/  LOP3.LUT R17, R3, 0xffffffe0, RZ, 0xc0, !PT ;  /* 0xffffffe003117812 */ /* 0x000fe400078ec0ff */
[----:B------:R-:W-:Y:S02]  /*2820*/  LOP3.LUT P0, RZ, R4, 0x2, RZ, 0xc0, !PT ;  /* 0x0000000204ff7812 */ /* 0x000fe4000780c0ff */
[----:B------:R-:W-:Y:S01]  /*2830*/  SEL R3, R181, 0xfffffff0, !P5 ;  /* 0xfffffff0b5037807 */ /* 0x000fe20006800000 */
[----:B------:R-:W-:Y:S01]  /*2840*/  IMAD.IADD R4, R2, 0x1, -R17 ;  /* 0x0000000102047824 */ /* 0x000fe200078e0a11 */
[C---:B------:R-:W-:Y:S01]  /*2850*/  LOP3.LUT P5, RZ, R16.reuse, 0x2, RZ, 0xc0, !PT ;  /* 0x0000000210ff7812 */ /* 0x040fe200078ac0ff */
[----:B------:R-:W-:Y:S01]  /*2860*/  IMAD.SHL.U32 R16, R16, 0x40, RZ ;  /* 0x0000004010107824 */ /* 0x000fe200078e00ff */
[----:B------:R-:W-:-:S02]  /*2870*/  LOP3.LUT R184, R184, 0x8, RZ, 0xc0, !PT ;  /* 0x00000008b8b87812 */ /* 0x000fc400078ec0ff */
[----:B------:R-:W-:Y:S02]  /*2880*/  SHF.R.S32.HI R17, RZ, 0x1f, R4 ;  /* 0x0000001fff117819 */ /* 0x000fe40000011404 */
[----:B------:R-:W-:Y:S02]  /*2890*/  LOP3.LUT R16, R16, 0x1c0, RZ, 0xc0, !PT ;  /* 0x000001c010107812 */ /* 0x000fe400078ec0ff */
[----:B------:R-:W-:Y:S02]  /*28a0*/  SEL R174, R181, 0xfffffff0, !P5 ;  /* 0xfffffff0b5ae7807 */ /* 0x000fe40006800000 */
[----:B------:R-:W-:Y:S02]  /*28b0*/  PLOP3.LUT P5, PT, PT, PT, UP0, 0x80, 0x0 ;  /* 0x000000000000781c */ /* 0x000fe40003faf008 */
[----:B------:R-:W-:Y:S01]  /*28c0*/  LEA.HI R11, R17, R4, RZ, 0x2 ;  /* 0x00000004110b7211 */ /* 0x000fe200078f10ff */
[----:B------:R-:W-:Y:S01]  /*28d0*/  @!P1 IMAD.SHL.U32 R17, R2, 0x10, RZ ;  /* 0x0000001002119824 */ /* 0x000fe200078e00ff */
[----:B------:R-:W-:-:S02]  /*28e0*/  SHF.R.U32.HI R19, RZ, 0x3, R16 ;  /* 0x00000003ff137819 */ /* 0x000fc40000011610 */
[----:B------:R-:W-:Y:S02]  /*28f0*/  SHF.R.U32.HI R13, RZ, 0x3, R18 ;  /* 0x00000003ff0d7819 */ /* 0x000fe40000011612 */
[----:B------:R-:W-:Y:S01]  /*2900*/  SHF.R.S32.HI R190, RZ, 0x2, R11 ;  /* 0x00000002ffbe7819 */ /* 0x000fe2000001140b */
[----:B------:R2:W-:Y:S01]  /*2910*/  @!P1 LDGSTS.E.BYPASS.LTC128B.128 [R17+0x18280], [R20.64] ;  /* 0x1828000014119fae */ /* 0x0005e2000b901d4e */
[----:B------:R-:W-:Y:S02]  /*2920*/  LOP3.LUT R16, R19, R16, R184, 0x1e, !PT ;  /* 0x0000001013107212 */ /* 0x000fe400078e1eb8 */
        /* <DEDUP_REMOVED lines=10> */
[----:B------:R-:W0:Y:S01]  /*29d0*/  LDGDEPBAR ;  /* 0x00000000000079af */ /* 0x000e220000000000 */
        /* <DEDUP_REMOVED lines=34> */
.L_x_1354:
[----:B------:R-:W-:Y:S05]  /*2c00*/  BSYNC B0 ;  /* 0x0000000000007941 */ /* 0x000fea0003800000 */
.L_x_1353:
        /* <DEDUP_REMOVED lines=74> */
.L_x_1357:
        /* <DEDUP_REMOVED lines=207> */
.L_x_1355:
        /* <DEDUP_REMOVED lines=530> */
.L_x_1356:
        /* <DEDUP_REMOVED lines=239> */
.L_x_1352:
        /* <DEDUP_REMOVED lines=16> */
[----:B------:R-:W3:Y:S01]  /*6eb0*/  S2R R6, SR_TID.X ;  /* 0x0000000000067919 */ /* 0x000ee20000002100 */
        /* <DEDUP_REMOVED lines=13> */
[----:B---3--:R-:W-:Y:S01]  /*6f90*/  ISETP.NE.AND P2, PT, R6, RZ, PT ;  /* 0x000000ff0600720c */ /* 0x008fe20003f45270 */
        /* <DEDUP_REMOVED lines=10> */
[----:B-1----:R-:W-:-:S04]  /*7040*/  MOV R4, UR4 ;  /* 0x0000000400047c02 */ /* 0x002fc80008000f00 */
        /* <DEDUP_REMOVED lines=13> */
.L_x_1360:
[----:B------:R-:W2:Y:S01]  /*7120*/  LDG.E.STRONG.GPU R0, [R4.64] ;  /* 0x0000000e04007981 */ /* 0x000ea2000c1ef900 */
[----:B------:R-:W-:Y:S01]  /*7130*/  YIELD ;  /* 0x0000000000007946 */ /* 0x000fe20003800000 */
[----:B--2---:R-:W-:Y:S01]  /*7140*/  ISETP.NE.AND P0, PT, R0, UR10, PT ;  /* 0x0000000a00007c0c */ /* 0x004fe2000bf05270 */
[----:B------:R-:W-:-:S12]  /*7150*/  CCTL.IVALL ;  /* 0x00000000ff00798f */ /* 0x000fd80002000000 */
[----:B------:R-:W-:Y:S05]  /*7160*/  @P0 BRA `(.L_x_1360) ;  /* 0xffffffb000000947 */ /* 0x000fea000383ffff */
.L_x_1359:
[----:B------:R-:W-:Y:S05]  /*7170*/  BSYNC B0 ;  /* 0x0000000000007941 */ /* 0x000fea0003800000 */
.L_x_1358:
[----:B------:R-:W-:Y:S01]  /*7180*/  MOV R2, 0xffffffff ;  /* 0xffffffff00027802 */ /* 0x000fe20000000f00 */
[----:B------:R-:W-:Y:S05]  /*7190*/  BRA.CONV ~URZ, `(.L_x_1361) ;  /* 0x000000237f007947 */ /* 0x000fea000b800000 */
[----:B------:R-:W-:Y:S02]  /*71a0*/  MOV R8, 0x71c0 ;  /* 0x000071c000087802 */ /* 0x000fe40000000f00 */
[----:B------:R-:W-:Y:S05]  /*71b0*/  CALL.REL.NOINC `($__internal_11_$__cuda_sm70_warpsync) ;  /* 0x00000b3000007944 */ /* 0x000fea0003c00000 */
.L_x_1361:
[----:B------:R-:W-:Y:S01]  /*71c0*/  UIMAD UR5, UR12, 0x3000, URZ ;  /* 0x000030000c0578a4 */ /* 0x000fe2000f8e023f */
[----:B------:R-:W-:Y:S01]  /*71d0*/  SHF.R.S32.HI R3, RZ, 0x1f, R6 ;  /* 0x0000001fff037819 */ /* 0x000fe20000011406 */
[----:B------:R-:W-:-:S06]  /*71e0*/  NOP ;  /* 0x0000000000007918 */ /* 0x000fcc0000000000 */
[----:B------:R-:W-:Y:S01]  /*71f0*/  USHF.R.S32.HI UR4, URZ, 0x1f, UR5 ;  /* 0x0000001f3f047899 */ /* 0x000fe20008011405 */
[----:B------:R-:W-:-:S05]  /*7200*/  IMAD.U32 R7, RZ, RZ, UR5 ;  /* 0x00000005ff077e24 */ /* 0x000fca000f8e00ff */
[----:B------:R-:W-:Y:S01]  /*7210*/  IMAD.U32 R0, RZ, RZ, UR4 ;  /* 0x00000004ff007e24 */ /* 0x000fe2000f8e00ff */
[----:B------:R-:W-:Y:S01]  /*7220*/  IADD3 R6, P1, P0, R7, UR16, R6 ;  /* 0x0000001007067c10 */ /* 0x000fe2000f83e006 */
[----:B------:R-:W-:Y:S02]  /*7230*/  ULDC.64 UR4, c[0x0][0x328] ;  /* 0x0000ca0000047ab9 */ /* 0x000fe40000000a00 */
[----:B------:R-:W-:Y:S01]  /*7240*/  UIMAD UR4, UR9, UR4, URZ ;  /* 0x00000004090472a4 */ /* 0x000fe2000f8e023f */
[----:B------:R-:W-:Y:S01]  /*7250*/  IADD3.X R7, R0, UR17, R3, P1, P0 ;  /* 0x0000001100077c10 */ /* 0x000fe20008fe0403 */
[----:B------:R-:W-:Y:S02]  /*7260*/  IMAD.U32 R3, RZ, RZ, UR6 ;  /* 0x00000006ff037e24 */ /* 0x000fe4000f8e00ff */
        /* <DEDUP_REMOVED lines=61> */
[----:B-1----:R-:W-:Y:S05]  /*7640*/  CALL.REL.NOINC `($__internal_11_$__cuda_sm70_warpsync) ;  /* 0x000006a000007944 */ /* 0x002fea0003c00000 */
.L_x_1362:
        /* <DEDUP_REMOVED lines=12> */
.L_x_1364:
[----:B------:R-:W-:Y:S05]  /*7710*/  BSYNC B0 ;  /* 0x0000000000007941 */ /* 0x000fea0003800000 */
.L_x_1363:
[----:B------:R-:W-:Y:S01]  /*7720*/  ULDC.64 UR4, c[0x0][0x348] ;  /* 0x0000d20000047ab9 */ /* 0x000fe20000000a00 */
[----:B------:R-:W-:Y:S01]  /*7730*/  BSSY B0, `(.L_x_1365) ;  /* 0x000000b000007945 */ /* 0x000fe20003800000 */
[----:B------:R-:W-:-:S04]  /*7740*/  UIADD3 UR4, UP0, UR7, UR4, URZ ;  /* 0x0000000407047290 */ /* 0x000fc8000ff1e03f */
[----:B------:R-:W-:Y:S02]  /*7750*/  UIADD3.X UR5, UR8, UR5, URZ, UP0, !UPT ;  /* 0x0000000508057290 */ /* 0x000fe400087fe43f */
[----:B--2---:R-:W-:-:S04]  /*7760*/  MOV R4, UR4 ;  /* 0x0000000400047c02 */ /* 0x004fc80008000f00 */
[----:B------:R-:W-:Y:S01]  /*7770*/  MOV R5, UR5 ;  /* 0x0000000500057c02 */ /* 0x000fe20008000f00 */
[----:B------:R-:W-:Y:S05]  /*7780*/  @P2 BRA `(.L_x_1366) ;  /* 0x0000005000002947 */ /* 0x000fea0003800000 */
.L_x_1367:
[----:B------:R-:W2:Y:S01]  /*7790*/  LDG.E.STRONG.GPU R3, [R4.64] ;  /* 0x0000000e04037981 */ /* 0x000ea2000c1ef900 */
[----:B------:R-:W-:Y:S01]  /*77a0*/  YIELD ;  /* 0x0000000000007946 */ /* 0x000fe20003800000 */
[----:B--2---:R-:W-:Y:S01]  /*77b0*/  ISETP.NE.AND P0, PT, R3, UR10, PT ;  /* 0x0000000a03007c0c */ /* 0x004fe2000bf05270 */
[----:B------:R-:W-:-:S12]  /*77c0*/  CCTL.IVALL ;  /* 0x00000000ff00798f */ /* 0x000fd80002000000 */
[----:B------:R-:W-:Y:S05]  /*77d0*/  @P0 BRA `(.L_x_1367) ;  /* 0xffffffb000000947 */ /* 0x000fea000383ffff */
.L_x_1366:
[----:B------:R-:W-:Y:S05]  /*77e0*/  BSYNC B0 ;  /* 0x0000000000007941 */ /* 0x000fea0003800000 */
.L_x_1365:
[----:B------:R-:W-:Y:S05]  /*77f0*/  BRA.CONV ~URZ, `(.L_x_1368) ;  /* 0x000000237f007947 */ /* 0x000fea000b800000 */
[----:B------:R-:W-:Y:S02]  /*7800*/  MOV R8, 0x7820 ;  /* 0x0000782000087802 */ /* 0x000fe40000000f00 */
[----:B-1----:R-:W-:Y:S05]  /*7810*/  CALL.REL.NOINC `($__internal_11_$__cuda_sm70_warpsync) ;  /* 0x000004d000007944 */ /* 0x002fea0003c00000 */
.L_x_1368:
[----:B------:R-:W-:Y:S01]  /*7820*/  ULDC.64 UR4, c[0x0][0x300] ;  /* 0x0000c00000047ab9 */ /* 0x000fe20000000a00 */
[----:B------:R-:W-:Y:S01]  /*7830*/  IMAD.U32 R3, RZ, RZ, UR6 ;  /* 0x00000006ff037e24 */ /* 0x000fe2000f8e00ff */
[----:B------:R-:W-:-:S03]  /*7840*/  UIMAD UR4, UR9, UR4, URZ ;  /* 0x00000004090472a4 */ /* 0x000fc6000f8e023f */
        /* <DEDUP_REMOVED lines=60> */
[----:B--2---:R-:W-:Y:S02]  /*7c10*/  MOV R8, 0x7c30 ;  /* 0x00007c3000087802 */ /* 0x004fe40000000f00 */
[----:B-1----:R-:W-:Y:S05]  /*7c20*/  CALL.REL.NOINC `($__internal_11_$__cuda_sm70_warpsync) ;  /* 0x000000c000007944 */ /* 0x002fea0003c00000 */
.L_x_1369:
        /* <DEDUP_REMOVED lines=12> */
        .weak           $__internal_11_$__cuda_sm70_warpsync
        .type           $__internal_11_$__cuda_sm70_warpsync,@function
        .size           $__internal_11_$__cuda_sm70_warpsync,(.L_x_1442 - $__internal_11_$__cuda_sm70_warpsync)
$__internal_11_$__cuda_sm70_warpsync:
[----:B------:R-:W-:Y:S01]  /*7cf0*/  MOV R9, 0x0 ;  /* 0x0000000000097802 */ /* 0x000fe20000000f00 */
[----:B------:R-:W-:Y:S04]  /*7d00*/  WARPSYNC R2 ;  /* 0x0000000200007348 */ /* 0x000fe80003800000 */
[----:B------:R-:W-:Y:S05]  /*7d10*/  RET.REL.NODEC R8 `(_ZN7cutlass13device_kernelIN5flash19enable_sm80_to_sm89INS1_16FlashAttnBwdSm80INS1_25CollectiveMainloopBwdSm80ILi2ELi2EN4cute5tupleIJNS5_1CILi64EEENS7_ILi128EEENS7_ILi96EEEEEENS_10bfloat16_tEfNS_4arch4Sm80ELb1ELb0ELb1ELb1ELb1ELb0ELb0ELb0ELi2ELi2ELi4ELi2ELb0EEENS1_24CollectiveEpilogueBwdGQAISB_fSE_Li256ELb1ELb1EEENS1_25SingleTileBwdLPTSchedulerILb1ELi128ELb1EEEEEEEEEvNT_6ParamsE) ;  /* 0xffff82e008007950 */ /* 0x000fea0003c3ffff */
.L_x_1370:
        /* <DEDUP_REMOVED lines=14> */
.L_x_1442:


//--------------------- .text._ZN7cutlass13device_kernelIN5flash22FlashAttnBwdPreprocessIN4cute5tupleIJNS3_1CILi64EEENS5_ILi96EEEEEENS_10bfloat16_tEfNS_4arch4Sm80ELb1ELb1EEEEEvNT_6ParamsE --------------------------
	.section	.text._ZN7cutlass13device_kernelIN5flash22FlashAttnBwdPreprocessIN4cute5tupleIJNS3_1CILi64EEENS5_ILi96EEEEEENS_10bfloat16_tEfNS_4arch4Sm80ELb1ELb1EEEEEvNT_6ParamsE,"ax",@progbits
	.sectioninfo	@"SHI_REGISTERS=52"
	.align	128
.text._ZN7cutlass13device_kernelIN5flash22FlashAttnBwdPreprocessIN4cute5tupleIJNS3_1CILi64EEENS5_ILi96EEEEEENS_10bfloat16_tEfNS_4arch4Sm80ELb1ELb1EEEEEvNT_6ParamsE:
        .type           _ZN7cutlass13device_kernelIN5flash22FlashAttnBwdPreprocessIN4cute5tupleIJNS3_1CILi64EEENS5_ILi96EEEEEENS_10bfloat16_tEfNS_4arch4Sm80ELb1ELb1EEEEEvNT_6ParamsE,@function
        .size           _ZN7cutlass13device_kernelIN5flash22FlashAttnBwdPreprocessIN4cute5tupleIJNS3_1CILi64EEENS5_ILi96EEEEEENS_10bfloat16_tEfNS_4arch4Sm80ELb1ELb1EEEEEvNT_6ParamsE,(.L_x_1444 - _ZN7cutlass13device_kernelIN5flash22FlashAttnBwdPreprocessIN4cute5tupleIJNS3_1CILi64EEENS5_ILi96EEEEEENS_10bfloat16_tEfNS_4arch4Sm80ELb1ELb1EEEEEvNT_6ParamsE)
        .other          _ZN7cutlass13device_kernelIN5flash22FlashAttnBwdPreprocessIN4cute5tupleIJNS3_1CILi64EEENS5_ILi96EEEEEENS_10bfloat16_tEfNS_4arch4Sm80ELb1ELb1EEEEEvNT_6ParamsE,@"STO_CUDA_ENTRY STV_DEFAULT"
_ZN7cutlass13device_kernelIN5flash22FlashAttnBwdPreprocessIN4cute5tupleIJNS3_1CILi64EEENS5_ILi96EEEEEENS_10bfloat16_tEfNS_4arch4Sm80ELb1ELb1EEEEEvNT_6ParamsE:
        /* <DEDUP_REMOVED lines=14> */
[----:B------:R-:W1:Y:S04]  /*00e0*/  S2R R7, SR_CTAID.X ;  /* 0x0000000000077919 */ /* 0x000e680000002500 */
[----:B------:R-:W2:Y:S01]  /*00f0*/  S2R R4, SR_CTAID.Y ;  /* 0x0000000000047919 */ /* 0x000ea20000002600 */
[----:B-1----:R-:W-:Y:S01]  /*0100*/  SHF.L.U32 R9, R7, 0x6, RZ ;  /* 0x0000000607097819 */ /* 0x002fe200000006ff */
[----:B------:R-:W-:Y:S05]  /*0110*/  @P1 BRA `(.L_x_1371) ;  /* 0x0000004000001947 */ /* 0x000fea0003800000 */
[----:B0-----:R-:W-:Y:S05]  /*0120*/  @!P0 BRA `(.L_x_1371) ;  /* 0x0000003000008947 */ /* 0x001fea0003800000 */
[----:B------:R-:W3:Y:S04]  /*0130*/  LDG.E R13, [R10.64] ;  /* 0x000000040a0d7981 */ /* 0x000ee8000c1e1900 */
[----:B-----5:R-:W3:Y:S02]  /*0140*/  LDG.E R2, [R10.64+0x4] ;  /* 0x000004040a027981 */ /* 0x020ee4000c1e1900 */
[----:B---3--:R-:W-:-:S03]  /*0150*/  IMAD.IADD R2, R2, 0x1, -R13 ;  /* 0x0000000102027824 */ /* 0x008fc600078e0a0d */
.L_x_1371:
[----:B0-----:R-:W-:Y:S02]  /*0160*/  ISETP.NE.AND.EX P2, PT, RZ, c[0x0][0x244], PT, P2 ;  /* 0x00009100ff007a0c */ /* 0x001fe40003f45320 */
[----:B-----5:R-:W-:-:S13]  /*0170*/  ISETP.LE.AND P1, PT, R2, R9, PT ;  /* 0x000000090200720c */ /* 0x020fda0003f23270 */
[----:B------:R-:W-:Y:S05]  /*0180*/  @P2 EXIT P1 ;  /* 0x000000000000294d */ /* 0x000fea0000800000 */
[----:B------:R-:W0:Y:S01]  /*0190*/  S2R R6, SR_TID.X ;  /* 0x0000000000067919 */ /* 0x000e220000002100 */
[----:B------:R-:W-:Y:S01]  /*01a0*/  IMAD.IADD R11, R2, 0x1, -R9 ;  /* 0x00000001020b7824 */ /* 0x000fe200078e0a09 */
[----:B------:R-:W-:Y:S01]  /*01b0*/  CS2R R36, SRZ ;  /* 0x0000000000247805 */ /* 0x000fe2000001ff00 */
[----:B--2---:R-:W-:Y:S01]  /*01c0*/  SHF.R.S32.HI R8, RZ, 0x1f, R4 ;  /* 0x0000001fff087819 */ /* 0x004fe20000011404 */
[--C-:B------:R-:W-:Y:S01]  /*01d0*/  @P0 IMAD.MOV.U32 R36, RZ, RZ, R5.reuse ;  /* 0x000000ffff240224 */ /* 0x100fe200078e0005 */
[----:B------:R-:W-:Y:S01]  /*01e0*/  @P0 SHF.R.S32.HI R37, RZ, 0x1f, R5 ;  /* 0x0000001fff250819 */ /* 0x000fe20000011405 */
[----:B------:R-:W-:Y:S01]  /*01f0*/  IMAD.MOV.U32 R44, RZ, RZ, 0x7f800000 ;  /* 0x7f800000ff2c7424 */ /* 0x000fe200078e00ff */
[----:B------:R-:W-:Y:S02]  /*0200*/  SHF.R.S32.HI R10, RZ, 0x1f, R0 ;  /* 0x0000001fff0a7819 */ /* 0x000fe40000011400 */
[----:B------:R-:W-:Y:S02]  /*0210*/  SEL R45, R0, RZ, !P2 ;  /* 0x000000ff002d7207 */ /* 0x000fe40005000000 */
[----:B------:R-:W-:-:S02]  /*0220*/  SEL R10, R10, RZ, !P2 ;  /* 0x000000ff0a0a7207 */ /* 0x000fc40005000000 */
[----:B0-----:R-:W-:-:S04]  /*0230*/  ISETP.GT.AND P1, PT, R6, 0x3f, PT ;  /* 0x0000003f0600780c */ /* 0x001fc80003f24270 */
[----:B------:R-:W-:-:S13]  /*0240*/  ISETP.GE.OR P3, PT, R6, R11, P1 ;  /* 0x0000000b0600720c */ /* 0x000fda0000f66670 */
[----:B------:R-:W-:Y:S01]  /*0250*/  @!P3 SHF.R.S32.HI R13, RZ, 0x1f, R9 ;  /* 0x0000001fff0db819 */ /* 0x000fe20000011409 */
[----:B------:R-:W-:Y:S01]  /*0260*/  @!P3 IMAD R15, R8, c[0x0][0x1e0], RZ ;  /* 0x00007800080fba24 */ /* 0x000fe200078e02ff */
[--C-:B------:R-:W-:Y:S02]  /*0270*/  @!P3 SHF.R.S32.HI R14, RZ, 0x1f, R6.reuse ;  /* 0x0000001fff0eb819 */ /* 0x100fe40000011406 */
[----:B------:R-:W-:Y:S01]  /*0280*/  @!P3 IADD3 R12, P4, P5, R36, R9, R6 ;  /* 0x00000009240cb210 */ /* 0x000fe20007d9e006 */
[----:B------:R-:W-:-:S03]  /*0290*/  @!P3 IMAD R15, R4, c[0x0][0x1e4], R15 ;  /* 0x00007900040fba24 */ /* 0x000fc600078e020f */
[----:B------:R-:W-:Y:S01]  /*02a0*/  @!P3 IADD3.X R13, R37, R13, R14, P4, P5 ;  /* 0x0000000d250db210 */ /* 0x000fe200027ea40e */
[----:B------:R-:W-:-:S04]  /*02b0*/  @!P3 IMAD R14, R10, c[0x0][0x1e8], RZ ;  /* 0x00007a000a0eba24 */ /* 0x000fc800078e02ff */
[----:B------:R-:W-:Y:S01]  /*02c0*/  @!P3 IMAD.WIDE.U32 R12, R4, c[0x0][0x1e0], R12 ;  /* 0x00007800040cba25 */ /* 0x000fe200078e000c */
[----:B------:R-:W-:-:S04]  /*02d0*/  SHF.R.S32.HI R19, RZ, 0x1f, R6 ;  /* 0x0000001fff137819 */ /* 0x000fc80000011406 */
[----:B------:R-:W-:Y:S01]  /*02e0*/  @!P3 IADD3 R13, R13, R15, RZ ;  /* 0x0000000f0d0db210 */ /* 0x000fe20007ffe0ff */
[----:B------:R-:W-:Y:S01]  /*02f0*/  @!P3 IMAD R15, R45, c[0x0][0x1ec], R14 ;  /* 0x00007b002d0fba24 */ /* 0x000fe200078e020e */
[----:B------:R-:W-:-:S03]  /*0300*/  LEA.HI R33, R19, R6, RZ, 0x2 ;  /* 0x0000000613217211 */ /* 0x000fc600078f10ff */
[----:B------:R-:W-:Y:S01]  /*0310*/  @!P3 IMAD.WIDE.U32 R12, R45, c[0x0][0x1e8], R12 ;  /* 0x00007a002d0cba25 */ /* 0x000fe200078e000c */
[----:B------:R-:W-:-:S03]  /*0320*/  SHF.R.S32.HI R47, RZ, 0x2, R33 ;  /* 0x00000002ff2f7819 */ /* 0x000fc60000011421 */
[----:B------:R-:W-:Y:S01]  /*0330*/  @!P3 IMAD.IADD R13, R13, 0x1, R15 ;  /* 0x000000010d0db824 */ /* 0x000fe200078e020f */
[----:B------:R-:W-:-:S04]  /*0340*/  @!P3 LEA R26, P2, R12, c[0x0][0x1d8], 0x2 ;  /* 0x000076000c1aba11 */ /* 0x000fc800078410ff */
[----:B------:R-:W-:Y:S02]  /*0350*/  @!P3 LEA.HI.X R27, R12, c[0x0][0x1dc], R13, 0x2, P2 ;  /* 0x000077000c1bba11 */ /* 0x000fe400010f140d */
[----:B------:R-:W-:Y:S02]  /*0360*/  ISETP.GE.AND P2, PT, R47, R11, PT ;  /* 0x0000000b2f00720c */ /* 0x000fe40003f46270 */
[----:B------:R-:W-:Y:S01]  /*0370*/  LOP3.LUT R39, R33, 0xfffffffc, RZ, 0xc0, !PT ;  /* 0xfffffffc21277812 */ /* 0x000fe200078ec0ff */
[----:B------:R-:W-:Y:S01]  /*0380*/  BSSY B0, `(.L_x_1372) ;  /* 0x000002b000007945 */ /* 0x000fe20003800000 */
[----:B------:R0:W5:Y:S01]  /*0390*/  @!P3 LDG.E R44, [R26.64] ;  /* 0x000000041a2cb981 */ /* 0x000162000c1e1900 */
        /* <DEDUP_REMOVED lines=11> */
[----:B------:R-:W-:Y:S01]  /*0450*/  CS2R R34, SRZ ;  /* 0x0000000000227805 */ /* 0x000fe2000001ff00 */
[----:B------:R-:W-:Y:S01]  /*0460*/  IMAD.IADD R46, R6, 0x1, -R39 ;  /* 0x00000001062e7824 */ /* 0x000fe200078e0a27 */
[----:B------:R-:W-:Y:S05]  /*0470*/  @P2 BRA `(.L_x_1373) ;  /* 0x000001b000002947 */ /* 0x000fea0003800000 */
[----:B------:R-:W-:Y:S01]  /*0480*/  SHF.L.U32 R38, R46, 0x3, RZ ;  /* 0x000000032e267819 */ /* 0x000fe200000006ff */
[----:B------:R-:W-:Y:S01]  /*0490*/  IMAD R41, R8, c[0x0][0x180], RZ ;  /* 0x0000600008297a24 */ /* 0x000fe200078e02ff */
[C---:B------:R-:W-:Y:S01]  /*04a0*/  IADD3 R40, P3, R47.reuse, R36, RZ ;  /* 0x000000242f287210 */ /* 0x040fe20007f7e0ff */
[----:B------:R-:W-:Y:S01]  /*04b0*/  IMAD R48, R10, c[0x0][0x188], RZ ;  /* 0x000062000a307a24 */ /* 0x000fe200078e02ff */
[----:B------:R-:W-:Y:S01]  /*04c0*/  SHF.R.S32.HI R39, RZ, 0x1f, R38 ;  /* 0x0000001fff277819 */ /* 0x000fe20000011426 */
[----:B------:R-:W-:Y:S01]  /*04d0*/  IMAD R49, R4, c[0x0][0x184], R41 ;  /* 0x0000610004317a24 */ /* 0x000fe200078e0229 */
[----:B------:R-:W-:-:S02]  /*04e0*/  LEA.HI.X.SX32 R41, R47, R37, 0x1, P3 ;  /* 0x000000252f297211 */ /* 0x000fc400018f0eff */
[----:B------:R-:W-:Y:S01]  /*04f0*/  ISETP.GE.AND P3, PT, R38, c[0x0][0x16c], PT ;  /* 0x00005b0026007a0c */ /* 0x000fe20003f66270 */
[----:B------:R-:W-:-:S04]  /*0500*/  IMAD.WIDE.U32 R42, R4, c[0x0][0x180], R38 ;  /* 0x00006000042a7a25 */ /* 0x000fc800078e0026 */
[----:B------:R-:W-:Y:S02]  /*0510*/  IMAD.IADD R43, R43, 0x1, R49 ;  /* 0x000000012b2b7824 */ /* 0x000fe400078e0231 */
[----:B------:R-:W-:-:S04]  /*0520*/  IMAD.WIDE R40, R7, 0x40, R40 ;  /* 0x0000004007287825 */ /* 0x000fc800078e0228 */
[C---:B------:R-:W-:Y:S01]  /*0530*/  IMAD R39, R45.reuse, c[0x0][0x18c], R48 ;  /* 0x000063002d277a24 */ /* 0x040fe200078e0230 */
[----:B------:R-:W-:Y:S01]  /*0540*/  IADD3 R48, R38, 0x20, RZ ;  /* 0x0000002026307810 */ /* 0x000fe20007ffe0ff */
[----:B------:R-:W-:-:S03]  /*0550*/  IMAD.WIDE.U32 R42, R45, c[0x0][0x188], R42 ;  /* 0x000062002d2a7a25 */ /* 0x000fc600078e002a */
[----:B------:R-:W-:Y:S01]  /*0560*/  ISETP.GE.AND P4, PT, R48, c[0x0][0x16c], PT ;  /* 0x00005b0030007a0c */ /* 0x000fe20003f86270 */
[----:B------:R-:W-:Y:S02]  /*0570*/  IMAD R41, R41, c[0x0][0x178], RZ ;  /* 0x00005e0029297a24 */ /* 0x000fe400078e02ff */
[----:B------:R-:W-:Y:S02]  /*0580*/  IMAD.IADD R43, R43, 0x1, R39 ;  /* 0x000000012b2b7824 */ /* 0x000fe400078e0227 */
[C---:B------:R-:W-:Y:S02]  /*0590*/  IMAD R39, R40.reuse, c[0x0][0x17c], R41 ;  /* 0x00005f0028277a24 */ /* 0x040fe400078e0229 */
[----:B------:R-:W-:Y:S01]  /*05a0*/  IMAD.WIDE.U32 R40, R40, c[0x0][0x178], R42 ;  /* 0x00005e0028287a25 */ /* 0x000fe200078e002a */
[----:B------:R-:W-:-:S03]  /*05b0*/  IADD3 R42, R38, 0x40, RZ ;  /* 0x00000040262a7810 */ /* 0x000fc60007ffe0ff */
[----:B------:R-:W-:Y:S01]  /*05c0*/  IMAD.IADD R39, R41, 0x1, R39 ;  /* 0x0000000129277824 */ /* 0x000fe200078e0227 */
[----:B------:R-:W-:Y:S02]  /*05d0*/  ISETP.GE.AND P5, PT, R42, c[0x0][0x16c], PT ;  /* 0x00005b002a007a0c */ /* 0x000fe40003fa6270 */
[----:B------:R-:W-:-:S04]  /*05e0*/  LEA R38, P6, R40, c[0x0][0x160], 0x1 ;  /* 0x0000580028267a11 */ /* 0x000fc800078c08ff */
[----:B------:R-:W-:-:S05]  /*05f0*/  LEA.HI.X R39, R40, c[0x0][0x164], R39, 0x1, P6 ;  /* 0x0000590028277a11 */ /* 0x000fca00030f0c27 */
[----:B------:R0:W5:Y:S04]  /*0600*/  @!P3 LDG.E.128 R12, [R38.64] ;  /* 0x00000004260cb981 */ /* 0x000168000c1e1d00 */
[----:B------:R0:W5:Y:S04]  /*0610*/  @!P4 LDG.E.128 R16, [R38.64+0x40] ;  /* 0x000040042610c981 */ /* 0x000168000c1e1d00 */
[----:B------:R0:W5:Y:S02]  /*0620*/  @!P5 LDG.E.128 R28, [R38.64+0x80] ;  /* 0x00008004261cd981 */ /* 0x000164000c1e1d00 */
.L_x_1373:
[----:B------:R-:W-:Y:S05]  /*0630*/  BSYNC B0 ;  /* 0x0000000000007941 */ /* 0x000fea0003800000 */
.L_x_1372:
[----:B------:R-:W-:Y:S01]  /*0640*/  BSSY B0, `(.L_x_1374) ;  /* 0x000001d000007945 */ /* 0x000fe20003800000 */
[----:B------:R-:W-:Y:S05]  /*0650*/  @P2 BRA `(.L_x_1375) ;  /* 0x000001b000002947 */ /* 0x000fea0003800000 */
[----:B0-----:R-:W-:Y:S01]  /*0660*/  SHF.L.U32 R38, R46, 0x3, RZ ;  /* 0x000000032e267819 */ /* 0x001fe200000006ff */
        /* <DEDUP_REMOVED lines=26> */
.L_x_1375:
[----:B------:R-:W-:Y:S05]  /*0810*/  BSYNC B0 ;  /* 0x0000000000007941 */ /* 0x000fea0003800000 */
.L_x_1374:
[----:B-----5:R-:W-:Y:S01]  /*0820*/  LOP3.LUT R36, R12, 0xffff0000, RZ, 0xc0, !PT ;  /* 0xffff00000c247812 */ /* 0x020fe200078ec0ff */
[C---:B------:R-:W-:Y:S01]  /*0830*/  IMAD.U32 R37, R20.reuse, 0x10000, RZ ;  /* 0x0001000014257824 */ /* 0x040fe200078e00ff */
[----:B0-----:R-:W-:Y:S01]  /*0840*/  LOP3.LUT R39, R20, 0xffff0000, RZ, 0xc0, !PT ;  /* 0xffff000014277812 */ /* 0x001fe200078ec0ff */
[----:B------:R-:W-:Y:S01]  /*0850*/  IMAD.U32 R20, R13, 0x10000, RZ ;  /* 0x000100000d147824 */ /* 0x000fe200078e00ff */
[----:B------:R-:W-:Y:S01]  /*0860*/  SHF.L.U32 R12, R12, 0x10, RZ ;  /* 0x000000100c0c7819 */ /* 0x000fe200000006ff */
[----:B------:R-:W-:Y:S01]  /*0870*/  @P0 IMAD R5, R0, 0x40, R5 ;  /* 0x0000004000050824 */ /* 0x000fe200078e0205 */
[----:B------:R-:W-:Y:S01]  /*0880*/  BSSY B0, `(.L_x_1376) ;  /* 0x000006b000007945 */ /* 0x000fe20003800000 */
[----:B------:R-:W-:-:S02]  /*0890*/  FMUL.FTZ R36, R36, R39 ;  /* 0x0000002724247220 */ /* 0x000fc40000410000 */
[C---:B------:R-:W-:Y:S01]  /*08a0*/  IMAD.U32 R39, R21.reuse, 0x10000, RZ ;  /* 0x0001000015277824 */ /* 0x040fe200078e00ff */
[----:B------:R-:W-:Y:S01]  /*08b0*/  LOP3.LUT R21, R21, 0xffff0000, RZ, 0xc0, !PT ;  /* 0xffff000015157812 */ /* 0x000fe200078ec0ff */
[----:B------:R-:W-:Y:S01]  /*08c0*/  FFMA.FTZ R36, R12, R37, R36 ;  /* 0x000000250c247223 */ /* 0x000fe20000010024 */
[----:B------:R-:W-:Y:S02]  /*08d0*/  LOP3.LUT R12, R13, 0xffff0000, RZ, 0xc0, !PT ;  /* 0xffff00000d0c7812 */ /* 0x000fe400078ec0ff */
[----:B------:R-:W-:Y:S01]  /*08e0*/  SHF.L.U32 R13, R14, 0x10, RZ ;  /* 0x000000100e0d7819 */ /* 0x000fe200000006ff */
[----:B------:R-:W-:Y:S02]  /*08f0*/  FFMA.FTZ R36, R20, R39, R36 ;  /* 0x0000002714247223 */ /* 0x000fe40000010024 */
[----:B------:R-:W-:Y:S02]  /*0900*/  IMAD.U32 R20, R22, 0x10000, RZ ;  /* 0x0001000016147824 */ /* 0x000fe400078e00ff */
[----:B------:R-:W-:Y:S01]  /*0910*/  FFMA.FTZ R36, R12, R21, R36 ;  /* 0x000000150c247223 */ /* 0x000fe20000010024 */
[----:B------:R-:W-:-:S02]  /*0920*/  LOP3.LUT R12, R14, 0xffff0000, RZ, 0xc0, !PT ;  /* 0xffff00000e0c7812 */ /* 0x000fc400078ec0ff */
[----:B------:R-:W-:Y:S01]  /*0930*/  LOP3.LUT R21, R22, 0xffff0000, RZ, 0xc0, !PT ;  /* 0xffff000016157812 */ /* 0x000fe200078ec0ff */
[----:B------:R-:W-:Y:S01]  /*0940*/  FFMA.FTZ R36, R13, R20, R36 ;  /* 0x000000140d247223 */ /* 0x000fe20000010024 */
[C---:B------:R-:W-:Y:S01]  /*0950*/  LOP3.LUT R14, R15.reuse, 0xffff0000, RZ, 0xc0, !PT ;  /* 0xffff00000f0e7812 */ /* 0x040fe200078ec0ff */
[----:B------:R-:W-:Y:S02]  /*0960*/  IMAD.U32 R13, R15, 0x10000, RZ ;  /* 0x000100000f0d7824 */ /* 0x000fe400078e00ff */
[C---:B------:R-:W-:Y:S01]  /*0970*/  IMAD.U32 R20, R23.reuse, 0x10000, RZ ;  /* 0x0001000017147824 */ /* 0x040fe200078e00ff */
[----:B------:R-:W-:Y:S01]  /*0980*/  LOP3.LUT R23, R23, 0xffff0000, RZ, 0xc0, !PT ;  /* 0xffff000017177812 */ /* 0x000fe200078ec0ff */
[----:B------:R-:W-:Y:S02]  /*0990*/  FFMA.FTZ R12, R12, R21, R36 ;  /* 0x000000150c0c7223 */ /* 0x000fe40000010024 */
[----:B------:R-:W-:Y:S02]  /*09a0*/  IMAD.U32 R15, R24, 0x10000, RZ ;  /* 0x00010000180f7824 */ /* 0x000fe400078e00ff */
[----:B------:R-:W-:Y:S01]  /*09b0*/  FFMA.FTZ R13, R13, R20, R12 ;  /* 0x000000140d0d7223 */ /* 0x000fe2000001000c */
[----:B------:R-:W-:-:S03]  /*09c0*/  SHF.L.U32 R12, R16, 0x10, RZ ;  /* 0x00000010100c7819 */ /* 0x000fc600000006ff */
[----:B------:R-:W-:Y:S01]  /*09d0*/  FFMA.FTZ R23, R14, R23, R13 ;  /* 0x000000170e177223 */ /* 0x000fe2000001000d */
[----:B------:R-:W-:Y:S02]  /*09e0*/  LOP3.LUT R13, R16, 0xffff0000, RZ, 0xc0, !PT ;  /* 0xffff0000100d7812 */ /* 0x000fe400078ec0ff */
[----:B------:R-:W-:Y:S01]  /*09f0*/  LOP3.LUT R14, R24, 0xffff0000, RZ, 0xc0, !PT ;  /* 0xffff0000180e7812 */ /* 0x000fe200078ec0ff */
[----:B------:R-:W-:Y:S01]  /*0a00*/  FFMA.FTZ R23, R12, R15, R23 ;  /* 0x0000000f0c177223 */ /* 0x000fe20000010017 */
[C---:B------:R-:W-:Y:S01]  /*0a10*/  LOP3.LUT R16, R17.reuse, 0xffff0000, RZ, 0xc0, !PT ;  /* 0xffff000011107812 */ /* 0x040fe200078ec0ff */
[----:B------:R-:W-:Y:S02]  /*0a20*/  IMAD.U32 R12, R17, 0x10000, RZ ;  /* 0x00010000110c7824 */ /* 0x000fe400078e00ff */
[C---:B------:R-:W-:Y:S01]  /*0a30*/  IMAD.U32 R15, R25.reuse, 0x10000, RZ ;  /* 0x00010000190f7824 */ /* 0x040fe200078e00ff */
[----:B------:R-:W-:Y:S01]  /*0a40*/  LOP3.LUT R25, R25, 0xffff0000, RZ, 0xc0, !PT ;  /* 0xffff000019197812 */ /* 0x000fe200078ec0ff */
[----:B------:R-:W-:Y:S01]  /*0a50*/  FFMA.FTZ R13, R13, R14, R23 ;  /* 0x0000000e0d0d7223 */ /* 0x000fe20000010017 */
[----:B------:R-:W-:-:S03]  /*0a60*/  LOP3.LUT R14, R26, 0xffff0000, RZ, 0xc0, !PT ;  /* 0xffff00001a0e7812 */ /* 0x000fc600078ec0ff */
[----:B------:R-:W-:Y:S01]  /*0a70*/  FFMA.FTZ R13, R12, R15, R13 ;  /* 0x0000000f0c0d7223 */ /* 0x000fe2000001000d */
[----:B------:R-:W-:Y:S01]  /*0a80*/  SHF.L.U32 R12, R18, 0x10, RZ ;  /* 0x00000010120c7819 */ /* 0x000fe200000006ff */
[----:B------:R-:W-:Y:S02]  /*0a90*/  IMAD.U32 R15, R26, 0x10000, RZ ;  /* 0x000100001a0f7824 */ /* 0x000fe400078e00ff */
[----:B------:R-:W-:Y:S01]  /*0aa0*/  FFMA.FTZ R16, R16, R25, R13 ;  /* 0x0000001910107223 */ /* 0x000fe2000001000d */
[----:B------:R-:W-:Y:S02]  /*0ab0*/  LOP3.LUT R13, R18, 0xffff0000, RZ, 0xc0, !PT ;  /* 0xffff0000120d7812 */ /* 0x000fe400078ec0ff */
[C---:B------:R-:W-:Y:S01]  /*0ac0*/  LOP3.LUT R18, R19.reuse, 0xffff0000, RZ, 0xc0, !PT ;  /* 0xffff000013127812 */ /* 0x040fe200078ec0ff */
[----:B------:R-:W-:Y:S02]  /*0ad0*/  FFMA.FTZ R16, R12, R15, R16 ;  /* 0x0000000f0c107223 */ /* 0x000fe40000010010 */
[----:B------:R-:W-:-:S02]  /*0ae0*/  IMAD.U32 R12, R19, 0x10000, RZ ;  /* 0x00010000130c7824 */ /* 0x000fc400078e00ff */
[C---:B------:R-:W-:Y:S01]  /*0af0*/  IMAD.U32 R15, R27.reuse, 0x10000, RZ ;  /* 0x000100001b0f7824 */ /* 0x040fe200078e00ff */
[----:B------:R-:W-:Y:S01]  /*0b00*/  LOP3.LUT R27, R27, 0xffff0000, RZ, 0xc0, !PT ;  /* 0xffff00001b1b7812 */ /* 0x000fe200078ec0ff */
[----:B------:R-:W-:Y:S01]  /*0b10*/  FFMA.FTZ R13, R13, R14, R16 ;  /* 0x0000000e0d0d7223 */ /* 0x000fe20000010010 */
[----:B------:R-:W-:-:S03]  /*0b20*/  LOP3.LUT R14, R33, 0xffff0000, RZ, 0xc0, !PT ;  /* 0xffff0000210e7812 */ /* 0x000fc600078ec0ff */
[----:B------:R-:W-:Y:S01]  /*0b30*/  FFMA.FTZ R15, R12, R15, R13 ;  /* 0x0000000f0c0f7223 */ /* 0x000fe2000001000d */
[----:B------:R-:W-:Y:S01]  /*0b40*/  SHF.L.U32 R12, R28, 0x10, RZ ;  /* 0x000000101c0c7819 */ /* 0x000fe200000006ff */
[----:B------:R-:W-:Y:S01]  /*0b50*/  IMAD.U32 R13, R32, 0x10000, RZ ;  /* 0x00010000200d7824 */ /* 0x000fe200078e00ff */
[----:B------:R-:W-:Y:S01]  /*0b60*/  LOP3.LUT R28, R28, 0xffff0000, RZ, 0xc0, !PT ;  /* 0xffff00001c1c7812 */ /* 0x000fe200078ec0ff */
[----:B------:R-:W-:Y:S01]  /*0b70*/  FFMA.FTZ R18, R18, R27, R15 ;  /* 0x0000001b12127223 */ /* 0x000fe2000001000f */
[----:B------:R-:W-:-:S03]  /*0b80*/  LOP3.LUT R15, R32, 0xffff0000, RZ, 0xc0, !PT ;  /* 0xffff0000200f7812 */ /* 0x000fc600078ec0ff */
[----:B------:R-:W-:Y:S02]  /*0b90*/  FFMA.FTZ R18, R12, R13, R18 ;  /* 0x0000000d0c127223 */ /* 0x000fe40000010012 */
[C---:B------:R-:W-:Y:S01]  /*0ba0*/  IMAD.U32 R12, R29.reuse, 0x10000, RZ ;  /* 0x000100001d0c7824 */ /* 0x040fe200078e00ff */
[----:B------:R-:W-:Y:S01]  /*0bb0*/  LOP3.LUT R29, R29, 0xffff0000, RZ, 0xc0, !PT ;  /* 0xffff00001d1d7812 */ /* 0x000fe200078ec0ff */
[----:B------:R-:W-:Y:S02]  /*0bc0*/  IMAD.U32 R13, R33, 0x10000, RZ ;  /* 0x00010000210d7824 */ /* 0x000fe400078e00ff */
[----:B------:R-:W-:-:S04]  /*0bd0*/  FFMA.FTZ R15, R28, R15, R18 ;  /* 0x0000000f1c0f7223 */ /* 0x000fc80000010012 */
[----:B------:R-:W-:Y:S01]  /*0be0*/  FFMA.FTZ R15, R12, R13, R15 ;  /* 0x0000000d0c0f7223 */ /* 0x000fe2000001000f */
[----:B------:R-:W-:Y:S01]  /*0bf0*/  SHF.L.U32 R12, R30, 0x10, RZ ;  /* 0x000000101e0c7819 */ /* 0x000fe200000006ff */
[----:B------:R-:W-:Y:S01]  /*0c00*/  IMAD.U32 R13, R34, 0x10000, RZ ;  /* 0x00010000220d7824 */ /* 0x000fe200078e00ff */
        /* <DEDUP_REMOVED lines=11> */
[----:B------:R-:W-:Y:S02]  /*0cc0*/  IMAD R13, R7, 0x1800, RZ ;  /* 0x00001800070d7824 */ /* 0x000fe400078e02ff */
[----:B------:R-:W-:Y:S01]  /*0cd0*/  FFMA.FTZ R31, R31, R14, R12 ;  /* 0x0000000e1f1f7223 */ /* 0x000fe2000001000c */
[----:B------:R-:W-:Y:S01]  /*0ce0*/  @P0 SHF.R.S32.HI R12, RZ, 0x1f, R5 ;  /* 0x0000001fff0c0819 */ /* 0x000fe20000011405 */
[----:B------:R-:W-:Y:S01]  /*0cf0*/  IMAD.MOV.U32 R14, RZ, RZ, RZ ;  /* 0x000000ffff0e7224 */ /* 0x000fe200078e00ff */
[----:B------:R-:W-:Y:S02]  /*0d00*/  SHF.R.S32.HI R18, RZ, 0x1f, R13 ;  /* 0x0000001fff127819 */ /* 0x000fe4000001140d */
[----:B------:R-:W0:Y:S01]  /*0d10*/  SHFL.BFLY PT, R16, R31, 0x2, 0x1f ;  /* 0x0c401f001f107f89 */ /* 0x000e2200000e0000 */
[----:B------:R-:W-:-:S04]  /*0d20*/  @P0 LEA.HI R12, R12, R5, RZ, 0x6 ;  /* 0x000000050c0c0211 */ /* 0x000fc800078f30ff */
[----:B------:R-:W-:-:S05]  /*0d30*/  @P0 LOP3.LUT R14, R12, 0xffffffc0, RZ, 0xc0, !PT ;  /* 0xffffffc00c0e0812 */ /* 0x000fca00078ec0ff */
[----:B------:R-:W-:-:S05]  /*0d40*/  IMAD R12, R14, 0x60, RZ ;  /* 0x000000600e0c7824 */ /* 0x000fca00078e02ff */
[----:B------:R-:W-:Y:S02]  /*0d50*/  SHF.R.S32.HI R17, RZ, 0x1f, R12 ;  /* 0x0000001fff117819 */ /* 0x000fe4000001140c */
[----:B------:R-:W-:Y:S02]  /*0d60*/  IADD3 R12, P0, P2, R12, R15, R13 ;  /* 0x0000000f0c0c7210 */ /* 0x000fe40007a1e00d */
[----:B------:R-:W-:-:S04]  /*0d70*/  SHF.R.S32.HI R15, RZ, 0x1f, R15 ;  /* 0x0000001fff0f7819 */ /* 0x000fc8000001140f */
[----:B------:R-:W-:Y:S01]  /*0d80*/  IADD3.X R13, R17, R15, R18, P0, P2 ;  /* 0x0000000f110d7210 */ /* 0x000fe200007e4412 */
[----:B0-----:R-:W-:Y:S01]  /*0d90*/  FADD.FTZ R16, R31, R16 ;  /* 0x000000101f107221 */ /* 0x001fe20000010000 */
[----:B------:R-:W-:Y:S01]  /*0da0*/  ISETP.NE.AND P0, PT, R46, RZ, PT ;  /* 0x000000ff2e00720c */ /* 0x000fe20003f05270 */
[----:B------:R-:W-:Y:S02]  /*0db0*/  IMAD R15, R8, c[0x0][0x220], RZ ;  /* 0x00008800080f7a24 */ /* 0x000fe400078e02ff */
[C---:B------:R-:W-:Y:S01]  /*0dc0*/  IMAD.WIDE.U32 R12, R4.reuse, c[0x0][0x220], R12 ;  /* 0x00008800040c7a25 */ /* 0x040fe200078e000c */
[----:B------:R-:W0:Y:S03]  /*0dd0*/  SHFL.BFLY PT, R5, R16, 0x1, 0x1f ;  /* 0x0c201f0010057f89 */ /* 0x000e2600000e0000 */
[----:B------:R-:W-:Y:S02]  /*0de0*/  IMAD R21, R4, c[0x0][0x224], R15 ;  /* 0x0000890004157a24 */ /* 0x000fe400078e020f */
[----:B0-----:R-:W-:-:S04]  /*0df0*/  FADD.FTZ R20, R16, R5 ;  /* 0x0000000510147221 */ /* 0x001fc80000010000 */
[----:B------:R-:W-:Y:S05]  /*0e00*/  @P0 BRA `(.L_x_1377) ;  /* 0x0000012000000947 */ /* 0x000fea0003800000 */
[----:B------:R-:W-:Y:S01]  /*0e10*/  SHF.R.S32.HI R18, RZ, 0x1f, R47 ;  /* 0x0000001fff127819 */ /* 0x000fe2000001142f */
[----:B------:R-:W-:Y:S01]  /*0e20*/  IMAD R15, R8, c[0x0][0x1c8], RZ ;  /* 0x00007200080f7a24 */ /* 0x000fe200078e02ff */
[--C-:B------:R-:W-:Y:S02]  /*0e30*/  IADD3 R16, P0, P2, R14, R47, R9.reuse ;  /* 0x0000002f0e107210 */ /* 0x100fe40007a1e009 */
[----:B------:R-:W-:Y:S01]  /*0e40*/  SHF.R.S32.HI R17, RZ, 0x1f, R9 ;  /* 0x0000001fff117819 */ /* 0x000fe20000011409 */
[----:B------:R-:W-:Y:S01]  /*0e50*/  IMAD R15, R4, c[0x0][0x1cc], R15 ;  /* 0x00007300040f7a24 */ /* 0x000fe200078e020f */
[----:B------:R-:W-:-:S04]  /*0e60*/  SHF.R.S32.HI R5, RZ, 0x1f, R14 ;  /* 0x0000001fff057819 */ /* 0x000fc8000001140e */
[----:B------:R-:W-:Y:S01]  /*0e70*/  IADD3.X R17, R5, R18, R17, P0, P2 ;  /* 0x0000001205117210 */ /* 0x000fe200007e4411 */
[----:B------:R-:W-:Y:S01]  /*0e80*/  IMAD R18, R10, c[0x0][0x1d0], RZ ;  /* 0x000074000a127a24 */ /* 0x000fe200078e02ff */
[----:B------:R-:W-:-:S03]  /*0e90*/  ISETP.GE.AND P0, PT, R47, R11, PT ;  /* 0x0000000b2f00720c */ /* 0x000fc60003f06270 */
[----:B------:R-:W-:-:S04]  /*0ea0*/  IMAD.WIDE.U32 R16, R4, c[0x0][0x1c8], R16 ;  /* 0x0000720004107a25 */ /* 0x000fc800078e0010 */
[----:B------:R-:W-:Y:S02]  /*0eb0*/  IMAD.IADD R17, R17, 0x1, R15 ;  /* 0x0000000111117824 */ /* 0x000fe400078e020f */
[C---:B------:R-:W-:Y:S02]  /*0ec0*/  IMAD R5, R45.reuse, c[0x0][0x1d4], R18 ;  /* 0x000075002d057a24 */ /* 0x040fe400078e0212 */
[----:B------:R-:W-:-:S04]  /*0ed0*/  IMAD.WIDE.U32 R16, R45, c[0x0][0x1d0], R16 ;  /* 0x000074002d107a25 */ /* 0x000fc800078e0010 */
[----:B------:R-:W-:Y:S01]  /*0ee0*/  IMAD.IADD R5, R17, 0x1, R5 ;  /* 0x0000000111057824 */ /* 0x000fe200078e0205 */
[----:B------:R-:W-:-:S04]  /*0ef0*/  LEA R18, P2, R16, c[0x0][0x1b0], 0x2 ;  /* 0x00006c0010127a11 */ /* 0x000fc800078410ff */
[----:B------:R-:W-:Y:S02]  /*0f00*/  LEA.HI.X R19, R16, c[0x0][0x1b4], R5, 0x2, P2 ;  /* 0x00006d0010137a11 */ /* 0x000fe400010f1405 */
[----:B------:R-:W-:-:S05]  /*0f10*/  FSEL R5, R20, RZ, !P0 ;  /* 0x000000ff14057208 */ /* 0x000fca0004000000 */
[----:B------:R0:W-:Y:S02]  /*0f20*/  STG.E [R18.64], R5 ;  /* 0x0000000512007986 */ /* 0x0001e4000c101904 */
.L_x_1377:
[----:B------:R-:W-:Y:S05]  /*0f30*/  BSYNC B0 ;  /* 0x0000000000007941 */ /* 0x000fea0003800000 */
.L_x_1376:
[----:B------:R-:W-:Y:S01]  /*0f40*/  IADD3 R2, R2, 0x3f, RZ ;  /* 0x0000003f02027810 */ /* 0x000fe20007ffe0ff */
[----:B------:R-:W-:Y:S01]  /*0f50*/  IMAD R16, R10, c[0x0][0x228], RZ ;  /* 0x00008a000a107a24 */ /* 0x000fe200078e02ff */
[----:B------:R-:W-:Y:S01]  /*0f60*/  IADD3 R13, R13, R21, RZ ;  /* 0x000000150d0d7210 */ /* 0x000fe20007ffe0ff */
[----:B------:R-:W-:Y:S01]  /*0f70*/  BSSY B0, `(.L_x_1378) ;  /* 0x0000022000007945 */ /* 0x000fe20003800000 */
[----:B0-----:R-:W-:Y:S01]  /*0f80*/  SHF.R.S32.HI R5, RZ, 0x1f, R2 ;  /* 0x0000001fff057819 */ /* 0x001fe20000011402 */
[C---:B------:R-:W-:Y:S01]  /*0f90*/  IMAD R11, R45.reuse, c[0x0][0x22c], R16 ;  /* 0x00008b002d0b7a24 */ /* 0x040fe200078e0210 */
[----:B------:R-:W-:Y:S01]  /*0fa0*/  ISETP.NE.U32.AND P0, PT, RZ, c[0x0][0x238], PT ;  /* 0x00008e00ff007a0c */ /* 0x000fe20003f05070 */
[----:B------:R-:W-:Y:S01]  /*0fb0*/  IMAD.WIDE.U32 R12, R45, c[0x0][0x228], R12 ;  /* 0x00008a002d0c7a25 */ /* 0x000fe200078e000c */
[----:B------:R-:W-:Y:S02]  /*0fc0*/  LEA.HI R5, R5, R2, RZ, 0x6 ;  /* 0x0000000205057211 */ /* 0x000fe400078f30ff */
[----:B------:R-:W-:Y:S01]  /*0fd0*/  ISETP.NE.AND.EX P0, PT, RZ, c[0x0][0x23c], PT, P0 ;  /* 0x00008f00ff007a0c */ /* 0x000fe20003f05300 */
[----:B------:R-:W-:Y:S01]  /*0fe0*/  IMAD.IADD R11, R13, 0x1, R11 ;  /* 0x000000010d0b7824 */ /* 0x000fe200078e020b */
[----:B------:R-:W-:-:S02]  /*0ff0*/  LOP3.LUT R2, R5, 0xffffffc0, RZ, 0xc0, !PT ;  /* 0xffffffc005027812 */ /* 0x000fc400078ec0ff */
[----:B------:R-:W-:Y:S02]  /*1000*/  LEA R16, P2, R12, c[0x0][0x208], 0x2 ;  /* 0x000082000c107a11 */ /* 0x000fe400078410ff */
[----:B------:R-:W-:Y:S01]  /*1010*/  ISETP.NE.OR P0, PT, R6, RZ, !P0 ;  /* 0x000000ff0600720c */ /* 0x000fe20004705670 */
[----:B------:R-:W-:Y:S01]  /*1020*/  IMAD.IADD R5, R2, 0x1, -R9 ;  /* 0x0000000102057824 */ /* 0x000fe200078e0a09 */
[----:B------:R-:W-:-:S04]  /*1030*/  LEA.HI.X R17, R12, c[0x0][0x20c], R11, 0x2, P2 ;  /* 0x000083000c117a11 */ /* 0x000fc800010f140b */
[----:B------:R-:W-:-:S13]  /*1040*/  ISETP.GE.OR P1, PT, R6, R5, P1 ;  /* 0x000000050600720c */ /* 0x000fda0000f26670 */
[----:B------:R-:W-:Y:S05]  /*1050*/  @P1 BRA `(.L_x_1379) ;  /* 0x0000013000001947 */ /* 0x000fea0003800000 */
[----:B------:R-:W-:Y:S01]  /*1060*/  SHF.R.S32.HI R2, RZ, 0x1f, R9 ;  /* 0x0000001fff027819 */ /* 0x000fe20000011409 */
[----:B------:R-:W-:Y:S01]  /*1070*/  IMAD R5, R8, c[0x0][0x1f8], RZ ;  /* 0x00007e0008057a24 */ /* 0x000fe200078e02ff */
[--C-:B------:R-:W-:Y:S01]  /*1080*/  IADD3 R12, P1, P2, R14, R9, R6.reuse ;  /* 0x000000090e0c7210 */ /* 0x100fe20007a3e006 */
[----:B------:R-:W-:Y:S01]  /*1090*/  IMAD R10, R10, c[0x0][0x200], RZ ;  /* 0x000080000a0a7a24 */ /* 0x000fe200078e02ff */
[----:B------:R-:W-:Y:S01]  /*10a0*/  SHF.R.S32.HI R9, RZ, 0x1f, R6 ;  /* 0x0000001fff097819 */ /* 0x000fe20000011406 */
[----:B------:R-:W-:Y:S01]  /*10b0*/  IMAD R5, R4, c[0x0][0x1fc], R5 ;  /* 0x00007f0004057a24 */ /* 0x000fe200078e0205 */
[----:B------:R-:W-:-:S04]  /*10c0*/  SHF.R.S32.HI R14, RZ, 0x1f, R14 ;  /* 0x0000001fff0e7819 */ /* 0x000fc8000001140e */
[----:B------:R-:W-:Y:S01]  /*10d0*/  IADD3.X R13, R14, R2, R9, P1, P2 ;  /* 0x000000020e0d7210 */ /* 0x000fe20000fe4409 */
        /* <DEDUP_REMOVED lines=11> */
.L_x_1379:
[----:B------:R-:W-:Y:S05]  /*1190*/  BSYNC B0 ;  /* 0x0000000000007941 */ /* 0x000fea0003800000 */
.L_x_1378:
[----:B------:R1:W-:Y:S04]  /*11a0*/  STG.E.128 [R16.64], RZ ;  /* 0x000000ff10007986 */ /* 0x0003e8000c101d04 */
[----:B------:R1:W-:Y:S04]  /*11b0*/  STG.E.128 [R16.64+0x1000], RZ ;  /* 0x001000ff10007986 */ /* 0x0003e8000c101d04 */
[----:B------:R1:W-:Y:S04]  /*11c0*/  STG.E.128 [R16.64+0x2000], RZ ;  /* 0x002000ff10007986 */ /* 0x0003e8000c101d04 */
[----:B------:R1:W-:Y:S04]  /*11d0*/  STG.E.128 [R16.64+0x3000], RZ ;  /* 0x003000ff10007986 */ /* 0x0003e8000c101d04 */
[----:B------:R1:W-:Y:S04]  /*11e0*/  STG.E.128 [R16.64+0x4000], RZ ;  /* 0x004000ff10007986 */ /* 0x0003e8000c101d04 */
[----:B------:R1:W-:Y:S01]  /*11f0*/  STG.E.128 [R16.64+0x5000], RZ ;  /* 0x005000ff10007986 */ /* 0x0003e2000c101d04 */
[----:B------:R-:W-:Y:S05]  /*1200*/  @P0 EXIT ;  /* 0x000000000000094d */ /* 0x000fea0003800000 */
[----:B------:R-:W-:-:S04]  /*1210*/  IMAD R7, R7, c[0x0][0x230], R0 ;  /* 0x00008c0007077a24 */ /* 0x000fc800078e0200 */
[----:B------:R-:W-:-:S04]  /*1220*/  IMAD R2, R7, c[0x0][0x170], R4 ;  /* 0x00005c0007027a24 */ /* 0x000fc800078e0204 */
[----:B------:R-:W-:-:S05]  /*1230*/  IMAD.WIDE R2, R2, R3, c[0x0][0x238] ;  /* 0x00008e0002027625 */ /* 0x000fca00078e0203 */
[----:B------:R-:W-:Y:S01]  /*1240*/  STG.E [R2.64], RZ ;  /* 0x000000ff02007986 */ /* 0x000fe2000c101904 */
[----:B------:R-:W-:Y:S05]  /*1250*/  EXIT ;  /* 0x000000000000794d */ /* 0x000fea0003800000 */
.L_x_1380:
        /* <DEDUP_REMOVED lines=10> */
.L_x_1444:


//--------------------- .nv.shared._ZN7cutlass13device_kernelIN5flash19enable_sm80_to_sm89INS1_16FlashAttnBwdSm80INS1_25CollectiveMainloopBwdSm80ILi2ELi1EN4cute5tupleIJNS5_1CILi64EEENS7_ILi128EEENS7_ILi96EEEEEENS_10bfloat16_tEfNS_4arch4Sm80ELb0ELb0ELb1ELb0ELb0ELb0ELb0ELb0ELi2ELi2ELi4ELi2ELb1EEENS1_21CollectiveEpilogueBwdISB_SC_SE_Li256ELb0ELb0ELi2EEENS1_19SingleTileSchedulerILb0ELb0ELb0ELi128EEEEEEEEEvNT_6ParamsE --------------------------
	.section	.nv.shared._ZN7cutlass13device_kernelIN5flash19enable_sm80_to_sm89INS1_16FlashAttnBwdSm80INS1_25CollectiveMainloopBwdSm80ILi2ELi1EN4cute5tupleIJNS5_1CILi64EEENS7_ILi128EEENS7_ILi96EEEEEENS_10bfloat16_tEfNS_4arch4Sm80ELb0ELb0ELb1ELb0ELb0ELb0ELb0ELb0ELi2ELi2ELi4ELi2ELb1EEENS1_21CollectiveEpilogueBwdISB_SC_SE_Li256ELb0ELb0ELi2EEENS1_19SingleTileSchedulerILb0ELb0ELb0ELi128EEEEEEEEEvNT_6ParamsE,"aw",@nobits
	.sectionflags	@""
	.align	16


//--------------------- .nv.global                --------------------------
	.section	.nv.global,"aw",@nobits
.nv.global:
	.type		_ZN73_INTERNAL_7cad860e_37_flash_bwd_hdim96_bf16_softcap_sm80_cu_8e232a79_27104cute1_E,@object
	.size		_ZN73_INTERNAL_7cad860e_37_flash_bwd_hdim96_bf16_softcap_sm80_cu_8e232a79_27104cute1_E,(_ZN73_INTERNAL_7cad860e_37_flash_bwd_hdim96_bf16_softcap_sm80_cu_8e232a79_27104cuda3std3__45__cpo6cbeginE - _ZN73_INTERNAL_7cad860e_37_flash_bwd_hdim96_bf16_softcap_sm80_cu_8e232a79_27104cute1_E)
_ZN73_INTERNAL_7cad860e_37_flash_bwd_hdim96_bf16_softcap_sm80_cu_8e232a79_27104cute1_E:
	.zero		1
	.type		_ZN73_INTERNAL_7cad860e_37_flash_bwd_hdim96_bf16_softcap_sm80_cu_8e232a79_27104cuda3std3__45__cpo6cbeginE,@object
	.size		_ZN73_INTERNAL_7cad860e_37_flash_bwd_hdim96_bf16_softcap_sm80_cu_8e232a79_27104cuda3std3__45__cpo6cbeginE,(_ZN73_INTERNAL_7cad860e_37_flash_bwd_hdim96_bf16_softcap_sm80_cu_8e232a79_27104cuda3std3__48in_placeE - _ZN73_INTERNAL_7cad860e_37_flash_bwd_hdim96_bf16_softcap_sm80_cu_8e232a79_27104cuda3std3__45__cpo6cbeginE)
_ZN73_INTERNAL_7cad860e_37_flash_bwd_hdim96_bf16_softcap_sm80_cu_8e232a79_27104cuda3std3__45__cpo6cbeginE:
	.zero		1
	.type		_ZN73_INTERNAL_7cad860e_37_flash_bwd_hdim96_bf16_softcap_sm80_cu_8e232a79_27104cuda3std3__48in_placeE,@object
	.size		_ZN73_INTERNAL_7cad860e_37_flash_bwd_hdim96_bf16_softcap_sm80_cu_8e232a79_27104cuda3std3__48in_placeE,(_ZN73_INTERNAL_7cad860e_37_flash_bwd_hdim96_bf16_softcap_sm80_cu_8e232a79_27104cuda3std6ranges3__45__cpo9iter_moveE - _ZN73_INTERNAL_7cad860e_37_flash_bwd_hdim96_bf16_softcap_sm80_cu_8e232a79_27104cuda3std3__48in_placeE)
_ZN73_INTERNAL_7cad860e_37_flash_bwd_hdim96_bf16_softcap_sm80_cu_8e232a79_27104cuda3std3__48in_placeE:
	.zero		1
	.type		_ZN73_INTERNAL_7cad860e_37_flash_bwd_hdim96_bf16_softcap_sm80_cu_8e232a79_27104cuda3std6ranges3__45__cpo9iter_moveE,@object
	.size		_ZN73_INTERNAL_7cad860e_37_flash_bwd_hdim96_bf16_softcap_sm80_cu_8e232a79_27104cuda3std6ranges3__45__cpo9iter_moveE,(_ZN73_INTERNAL_7cad860e_37_flash_bwd_hdim96_bf16_softcap_sm80_cu_8e232a79_27104cuda3std3__45__cpo5beginE - _ZN73_INTERNAL_7cad860e_37_flash_bwd_hdim96_bf16_softcap_sm80_cu_8e232a79_27104cuda3std6ranges3__45__cpo9iter_moveE)
_ZN73_INTERNAL_7cad860e_37_flash_bwd_hdim96_bf16_softcap_sm80_cu_8e232a79_27104cuda3std6ranges3__45__cpo9iter_moveE:
	.zero		1
	.type		_ZN73_INTERNAL_7cad860e_37_flash_bwd_hdim96_bf16_softcap_sm80_cu_8e232a79_27104cuda3std3__45__cpo5beginE,@object
	.size		_ZN73_INTERNAL_7cad860e_37_flash_bwd_hdim96_bf16_softcap_sm80_cu_8e232a79_27104cuda3std3__45__cpo5beginE,(_ZN73_INTERNAL_7cad860e_37_flash_bwd_hdim96_bf16_softcap_sm80_cu_8e232a79_27104cuda3std3__475_GLOBAL__N__7cad860e_37_flash_bwd_hdim96_bf16_softcap_sm80_cu_8e232a79_27106ignoreE - _ZN73_INTERNAL_7cad860e_37_flash_bwd_hdim96_bf16_softcap_sm80_cu_8e232a79_27104cuda3std3__45__cpo5beginE)
_ZN73_INTERNAL_7cad860e_37_flash_bwd_hdim96_bf16_softcap_sm80_cu_8e232a79_27104cuda3std3__45__cpo5beginE:
	.zero		1
	.type		_ZN73_INTERNAL_7cad860e_37_flash_bwd_hdim96_bf16_softcap_sm80_cu_8e232a79_27104cuda3std3__475_GLOBAL__N__7cad860e_37_flash_bwd_hdim96_bf16_softcap_sm80_cu_8e232a79_27106ignoreE,@object
	.size		_ZN73_INTERNAL_7cad860e_37_flash_bwd_hdim96_bf16_softcap_sm80_cu_8e232a79_27104cuda3std3__475_GLOBAL__N__7cad860e_37_flash_bwd_hdim96_bf16_softcap_sm80_cu_8e232a79_27106ignoreE,(_ZN73_INTERNAL_7cad860e_37_flash_bwd_hdim96_bf16_softcap_sm80_cu_8e232a79_27104cute7productE - _ZN73_INTERNAL_7cad860e_37_flash_bwd_hdim96_bf16_softcap_sm80_cu_8e232a79_27104cuda3std3__475_GLOBAL__N__7cad860e_37_flash_bwd_hdim96_bf16_softcap_sm80_cu_8e232a79_27106ignoreE)
_ZN73_INTERNAL_7cad860e_37_flash_bwd_hdim96_bf16_softcap_sm80_cu_8e232a79_27104cuda3std3__475_GLOBAL__N__7cad860e_37_flash_bwd_hdim96_bf16_softcap_sm80_cu_8e232a79_27106ignoreE:
	.zero		1
	.type		_ZN73_INTERNAL_7cad860e_37_flash_bwd_hdim96_bf16_softcap_sm80_cu_8e232a79_27104cute7productE,@object
	.size		_ZN73_INTERNAL_7cad860e_37_flash_bwd_hdim96_bf16_softcap_sm80_cu_8e232a79_27104cute7productE,(_ZN73_INTERNAL_7cad860e_37_flash_bwd_hdim96_bf16_softcap_sm80_cu_8e232a79_27104cuda3std3__45__cpo3endE - _ZN73_INTERNAL_7cad860e_37_flash_bwd_hdim96_bf16_softcap_sm80_cu_8e232a79_27104cute7productE)
_ZN73_INTERNAL_7cad860e_37_flash_bwd_hdim96_bf16_softcap_sm80_cu_8e232a79_27104cute7productE:
	.zero		1
	.type		_ZN73_INTERNAL_7cad860e_37_flash_bwd_hdim96_bf16_softcap_sm80_cu_8e232a79_27104cuda3std3__45__cpo3endE,@object
	.size		_ZN73_INTERNAL_7cad860e_37_flash_bwd_hdim96_bf16_softcap_sm80_cu_8e232a79_27104cuda3std3__45__cpo3endE,(_ZN73_INTERNAL_7cad860e_37_flash_bwd_hdim96_bf16_softcap_sm80_cu_8e232a79_27104cuda3std3__419piecewise_constructE - _ZN73_INTERNAL_7cad860e_37_flash_bwd_hdim96_bf16_softcap_sm80_cu_8e232a79_27104cuda3std3__45__cpo3endE)
_ZN73_INTERNAL_7cad860e_37_flash_bwd_hdim96_bf16_softcap_sm80_cu_8e232a79_27104cuda3std3__45__cpo3endE:
	.zero		1
	.type		_ZN73_INTERNAL_7cad860e_37_flash_bwd_hdim96_bf16_softcap_sm80_cu_8e232a79_27104cuda3std3__419piecewise_constructE,@object
	.size		_ZN73_INTERNAL_7cad860e_37_flash_bwd_hdim96_bf16_softcap_sm80_cu_8e232a79_27104cuda3std3__419piecewise_constructE,(_ZN73_INTERNAL_7cad860e_37_flash_bwd_hdim96_bf16_softcap_sm80_cu_8e232a79_27104cuda3std3__45__cpo4cendE - _ZN73_INTERNAL_7cad860e_37_flash_bwd_hdim96_bf16_softcap_sm80_cu_8e232a79_27104cuda3std3__419piecewise_constructE)
_ZN73_INTERNAL_7cad860e_37_flash_bwd_hdim96_bf16_softcap_sm80_cu_8e232a79_27104cuda3std3__419piecewise_constructE:
	.zero		1
	.type		_ZN73_INTERNAL_7cad860e_37_flash_bwd_hdim96_bf16_softcap_sm80_cu_8e232a79_27104cuda3std3__45__cpo4cendE,@object
	.size		_ZN73_INTERNAL_7cad860e_37_flash_bwd_hdim96_bf16_softcap_sm80_cu_8e232a79_27104cuda3std3__45__cpo4cendE,(_ZN73_INTERNAL_7cad860e_37_flash_bwd_hdim96_bf16_softcap_sm80_cu_8e232a79_27104cuda3std6ranges3__45__cpo4swapE - _ZN73_INTERNAL_7cad860e_37_flash_bwd_hdim96_bf16_softcap_sm80_cu_8e232a79_27104cuda3std3__45__cpo4cendE)
_ZN73_INTERNAL_7cad860e_37_flash_bwd_hdim96_bf16_softcap_sm80_cu_8e232a79_27104cuda3std3__45__cpo4cendE:
	.zero		1
	.type		_ZN73_INTERNAL_7cad860e_37_flash_bwd_hdim96_bf16_softcap_sm80_cu_8e232a79_27104cuda3std6ranges3__45__cpo4swapE,@object
	.size		_ZN73_INTERNAL_7cad860e_37_flash_bwd_hdim96_bf16_softcap_sm80_cu_8e232a79_27104cuda3std6ranges3__45__cpo4swapE,(.L_7 - _ZN73_INTERNAL_7cad860e_37_flash_bwd_hdim96_bf16_softcap_sm80_cu_8e232a79_27104cuda3std6ranges3__45__cpo4swapE)
_ZN73_INTERNAL_7cad860e_37_flash_bwd_hdim96_bf16_softcap_sm80_cu_8e232a79_27104cuda3std6ranges3__45__cpo4swapE:
	.zero		1
.L_7:


//--------------------- .nv.shared._ZN7cutlass13device_kernelIN5flash19enable_sm80_to_sm89INS1_16FlashAttnBwdSm80INS1_25CollectiveMainloopBwdSm80ILi2ELi1EN4cute5tupleIJNS5_1CILi64EEENS7_ILi128EEENS7_ILi96EEEEEENS_10bfloat16_tEfNS_4arch4Sm80ELb0ELb0ELb1ELb0ELb1ELb0ELb0ELb0ELi2ELi2ELi4ELi2ELb1EEENS1_21CollectiveEpilogueBwdISB_SC_SE_Li256ELb0ELb0ELi2EEENS1_19SingleTileSchedulerILb0ELb0ELb0ELi128EEEEEEEEEvNT_6ParamsE --------------------------
	.section	.nv.shared._ZN7cutlass13device_kernelIN5flash19enable_sm80_to_sm89INS1_16FlashAttnBwdSm80INS1_25CollectiveMainloopBwdSm80ILi2ELi1EN4cute5tupleIJNS5_1CILi64EEENS7_ILi128EEENS7_ILi96EEEEEENS_10bfloat16_tEfNS_4arch4Sm80ELb0ELb0ELb1ELb0ELb1ELb0ELb0ELb0ELi2ELi2ELi4ELi2ELb1EEENS1_21CollectiveEpilogueBwdISB_SC_SE_Li256ELb0ELb0ELi2EEENS1_19SingleTileSchedulerILb0ELb0ELb0ELi128EEEEEEEEEvNT_6ParamsE,"aw",@nobits
	.sectionflags	@""
	.align	16


//--------------------- .nv.shared._ZN7cutlass13device_kernelIN5flash19enable_sm80_to_sm89INS1_16FlashAttnBwdSm80INS1_25CollectiveMainloopBwdSm80ILi2ELi1EN4cute5tupleIJNS5_1CILi64EEENS7_ILi128EEENS7_ILi96EEEEEENS_10bfloat16_tEfNS_4arch4Sm80ELb0ELb0ELb1ELb0ELb0ELb0ELb0ELb0ELi2ELi2ELi4ELi2ELb1EEENS1_24CollectiveEpilogueBwdGQAISB_fSE_Li256ELb0ELb0EEENS1_19SingleTileSchedulerILb0ELb0ELb0ELi128EEEEEEEEEvNT_6ParamsE --------------------------
	.section	.nv.shared._ZN7cutlass13device_kernelIN5flash19enable_sm80_to_sm89INS1_16FlashAttnBwdSm80INS1_25CollectiveMainloopBwdSm80ILi2ELi1EN4cute5tupleIJNS5_1CILi64EEENS7_ILi128EEENS7_ILi96EEEEEENS_10bfloat16_tEfNS_4arch4Sm80ELb0ELb0ELb1ELb0ELb0ELb0ELb0ELb0ELi2ELi2ELi4ELi2ELb1EEENS1_24CollectiveEpilogueBwdGQAISB_fSE_Li256ELb0ELb0EEENS1_19SingleTileSchedulerILb0ELb0ELb0ELi128EEEEEEEEEvNT_6ParamsE,"aw",@nobits
	.sectionflags	@""
	.align	16


//--------------------- .nv.shared._ZN7cutlass13device_kernelIN5flash19enable_sm80_to_sm89INS1_16FlashAttnBwdSm80INS1_25CollectiveMainloopBwdSm80ILi2ELi1EN4cute5tupleIJNS5_1CILi64EEENS7_ILi128EEENS7_ILi96EEEEEENS_10bfloat16_tEfNS_4arch4Sm80ELb0ELb0ELb1ELb0ELb1ELb0ELb0ELb0ELi2ELi2ELi4ELi2ELb1EEENS1_24CollectiveEpilogueBwdGQAISB_fSE_Li256ELb0ELb1EEENS1_19SingleTileSchedulerILb0ELb0ELb0ELi128EEEEEEEEEvNT_6ParamsE --------------------------
	.section	.nv.shared._ZN7cutlass13device_kernelIN5flash19enable_sm80_to_sm89INS1_16FlashAttnBwdSm80INS1_25CollectiveMainloopBwdSm80ILi2ELi1EN4cute5tupleIJNS5_1CILi64EEENS7_ILi128EEENS7_ILi96EEEEEENS_10bfloat16_tEfNS_4arch4Sm80ELb0ELb0ELb1ELb0ELb1ELb0ELb0ELb0ELi2ELi2ELi4ELi2ELb1EEENS1_24CollectiveEpilogueBwdGQAISB_fSE_Li256ELb0ELb1EEENS1_19SingleTileSchedulerILb0ELb0ELb0ELi128EEEEEEEEEvNT_6ParamsE,"aw",@nobits
	.sectionflags	@""
	.align	16


//--------------------- .nv.shared._ZN7cutlass13device_kernelIN5flash19enable_sm80_to_sm89INS1_16FlashAttnBwdSm80INS1_25CollectiveMainloopBwdSm80ILi2ELi1EN4cute5tupleIJNS5_1CILi64EEENS7_ILi128EEENS7_ILi96EEEEEENS_10bfloat16_tEfNS_4arch4Sm80ELb0ELb0ELb1ELb1ELb0ELb0ELb0ELb0ELi2ELi2ELi4ELi2ELb1EEENS1_21CollectiveEpilogueBwdISB_SC_SE_Li256ELb1ELb0ELi2EEENS1_19SingleTileSchedulerILb1ELb0ELb0ELi128EEEEEEEEEvNT_6ParamsE --------------------------
	.section	.nv.shared._ZN7cutlass13device_kernelIN5flash19enable_sm80_to_sm89INS1_16FlashAttnBwdSm80INS1_25CollectiveMainloopBwdSm80ILi2ELi1EN4cute5tupleIJNS5_1CILi64EEENS7_ILi128EEENS7_ILi96EEEEEENS_10bfloat16_tEfNS_4arch4Sm80ELb0ELb0ELb1ELb1ELb0ELb0ELb0ELb0ELi2ELi2ELi4ELi2ELb1EEENS1_21CollectiveEpilogueBwdISB_SC_SE_Li256ELb1ELb0ELi2EEENS1_19SingleTileSchedulerILb1ELb0ELb0ELi128EEEEEEEEEvNT_6ParamsE,"aw",@nobits
	.sectionflags	@""
	.align	16


//--------------------- .nv.shared._ZN7cutlass13device_kernelIN5flash19enable_sm80_to_sm89INS1_16FlashAttnBwdSm80INS1_25CollectiveMainloopBwdSm80ILi2ELi1EN4cute5tupleIJNS5_1CILi64EEENS7_ILi128EEENS7_ILi96EEEEEENS_10bfloat16_tEfNS_4arch4Sm80ELb0ELb0ELb1ELb1ELb1ELb0ELb0ELb0ELi2ELi2ELi4ELi2ELb1EEENS1_21CollectiveEpilogueBwdISB_SC_SE_Li256ELb1ELb0ELi2EEENS1_19SingleTileSchedulerILb1ELb0ELb0ELi128EEEEEEEEEvNT_6ParamsE --------------------------
	.section	.nv.shared._ZN7cutlass13device_kernelIN5flash19enable_sm80_to_sm89INS1_16FlashAttnBwdSm80INS1_25CollectiveMainloopBwdSm80ILi2ELi1EN4cute5tupleIJNS5_1CILi64EEENS7_ILi128EEENS7_ILi96EEEEEENS_10bfloat16_tEfNS_4arch4Sm80ELb0ELb0ELb1ELb1ELb1ELb0ELb0ELb0ELi2ELi2ELi4ELi2ELb1EEENS1_21CollectiveEpilogueBwdISB_SC_SE_Li256ELb1ELb0ELi2EEENS1_19SingleTileSchedulerILb1ELb0ELb0ELi128EEEEEEEEEvNT_6ParamsE,"aw",@nobits
	.sectionflags	@""
	.align	16


//--------------------- .nv.shared._ZN7cutlass13device_kernelIN5flash19enable_sm80_to_sm89INS1_16FlashAttnBwdSm80INS1_25CollectiveMainloopBwdSm80ILi2ELi1EN4cute5tupleIJNS5_1CILi64EEENS7_ILi128EEENS7_ILi96EEEEEENS_10bfloat16_tEfNS_4arch4Sm80ELb0ELb0ELb1ELb1ELb0ELb0ELb0ELb0ELi2ELi2ELi4ELi2ELb1EEENS1_24CollectiveEpilogueBwdGQAISB_fSE_Li256ELb1ELb0EEENS1_19SingleTileSchedulerILb1ELb0ELb0ELi128EEEEEEEEEvNT_6ParamsE --------------------------
	.section	.nv.shared._ZN7cutlass13device_kernelIN5flash19enable_sm80_to_sm89INS1_16FlashAttnBwdSm80INS1_25CollectiveMainloopBwdSm80ILi2ELi1EN4cute5tupleIJNS5_1CILi64EEENS7_ILi128EEENS7_ILi96EEEEEENS_10bfloat16_tEfNS_4arch4Sm80ELb0ELb0ELb1ELb1ELb0ELb0ELb0ELb0ELi2ELi2ELi4ELi2ELb1EEENS1_24CollectiveEpilogueBwdGQAISB_fSE_Li256ELb1ELb0EEENS1_19SingleTileSchedulerILb1ELb0ELb0ELi128EEEEEEEEEvNT_6ParamsE,"aw",@nobits
	.sectionflags	@""
	.align	16


//--------------------- .nv.shared._ZN7cutlass13device_kernelIN5flash19enable_sm80_to_sm89INS1_16FlashAttnBwdSm80INS1_25CollectiveMainloopBwdSm80ILi2ELi1EN4cute5tupleIJNS5_1CILi64EEENS7_ILi128EEENS7_ILi96EEEEEENS_10bfloat16_tEfNS_4arch4Sm80ELb0ELb0ELb1ELb1ELb1ELb0ELb0ELb0ELi2ELi2ELi4ELi2ELb1EEENS1_24CollectiveEpilogueBwdGQAISB_fSE_Li256ELb1ELb1EEENS1_19SingleTileSchedulerILb1ELb0ELb0ELi128EEEEEEEEEvNT_6ParamsE --------------------------
	.section	.nv.shared._ZN7cutlass13device_kernelIN5flash19enable_sm80_to_sm89INS1_16FlashAttnBwdSm80INS1_25CollectiveMainloopBwdSm80ILi2ELi1EN4cute5tupleIJNS5_1CILi64EEENS7_ILi128EEENS7_ILi96EEEEEENS_10bfloat16_tEfNS_4arch4Sm80ELb0ELb0ELb1ELb1ELb1ELb0ELb0ELb0ELi2ELi2ELi4ELi2ELb1EEENS1_24CollectiveEpilogueBwdGQAISB_fSE_Li256ELb1ELb1EEENS1_19SingleTileSchedulerILb1ELb0ELb0ELi128EEEEEEEEEvNT_6ParamsE,"aw",@nobits
	.sectionflags	@""
	.align	16


//--------------------- .nv.shared._ZN7cutlass13device_kernelIN5flash19enable_sm80_to_sm89INS1_16FlashAttnBwdSm80INS1_25CollectiveMainloopBwdSm80ILi2ELi1EN4cute5tupleIJNS5_1CILi64EEENS7_ILi128EEENS7_ILi96EEEEEENS_10bfloat16_tEfNS_4arch4Sm80ELb0ELb1ELb1ELb0ELb0ELb0ELb0ELb0ELi2ELi2ELi4ELi2ELb1EEENS1_21CollectiveEpilogueBwdISB_SC_SE_Li256ELb0ELb0ELi2EEENS1_19SingleTileSchedulerILb0ELb0ELb0ELi128EEEEEEEEEvNT_6ParamsE --------------------------
	.section	.nv.shared._ZN7cutlass13device_kernelIN5flash19enable_sm80_to_sm89INS1_16FlashAttnBwdSm80INS1_25CollectiveMainloopBwdSm80ILi2ELi1EN4cute5tupleIJNS5_1CILi64EEENS7_ILi128EEENS7_ILi96EEEEEENS_10bfloat16_tEfNS_4arch4Sm80ELb0ELb1ELb1ELb0ELb0ELb0ELb0ELb0ELi2ELi2ELi4ELi2ELb1EEENS1_21CollectiveEpilogueBwdISB_SC_SE_Li256ELb0ELb0ELi2EEENS1_19SingleTileSchedulerILb0ELb0ELb0ELi128EEEEEEEEEvNT_6ParamsE,"aw",@nobits
	.sectionflags	@""
	.align	16


//--------------------- .nv.shared._ZN7cutlass13device_kernelIN5flash19enable_sm80_to_sm89INS1_16FlashAttnBwdSm80INS1_25CollectiveMainloopBwdSm80ILi2ELi1EN4cute5tupleIJNS5_1CILi64EEENS7_ILi128EEENS7_ILi96EEEEEENS_10bfloat16_tEfNS_4arch4Sm80ELb0ELb1ELb1ELb0ELb1ELb0ELb0ELb0ELi2ELi2ELi4ELi2ELb1EEENS1_21CollectiveEpilogueBwdISB_SC_SE_Li256ELb0ELb0ELi2EEENS1_19SingleTileSchedulerILb0ELb0ELb0ELi128EEEEEEEEEvNT_6ParamsE --------------------------
	.section	.nv.shared._ZN7cutlass13device_kernelIN5flash19enable_sm80_to_sm89INS1_16FlashAttnBwdSm80INS1_25CollectiveMainloopBwdSm80ILi2ELi1EN4cute5tupleIJNS5_1CILi64EEENS7_ILi128EEENS7_ILi96EEEEEENS_10bfloat16_tEfNS_4arch4Sm80ELb0ELb1ELb1ELb0ELb1ELb0ELb0ELb0ELi2ELi2ELi4ELi2ELb1EEENS1_21CollectiveEpilogueBwdISB_SC_SE_Li256ELb0ELb0ELi2EEENS1_19SingleTileSchedulerILb0ELb0ELb0ELi128EEEEEEEEEvNT_6ParamsE,"aw",@nobits
	.sectionflags	@""
	.align	16


//--------------------- .nv.shared._ZN7cutlass13device_kernelIN5flash19enable_sm80_to_sm89INS1_16FlashAttnBwdSm80INS1_25CollectiveMainloopBwdSm80ILi2ELi1EN4cute5tupleIJNS5_1CILi64EEENS7_ILi128EEENS7_ILi96EEEEEENS_10bfloat16_tEfNS_4arch4Sm80ELb0ELb1ELb1ELb0ELb0ELb0ELb0ELb0ELi2ELi2ELi4ELi2ELb1EEENS1_24CollectiveEpilogueBwdGQAISB_fSE_Li256ELb0ELb0EEENS1_19SingleTileSchedulerILb0ELb0ELb0ELi128EEEEEEEEEvNT_6ParamsE --------------------------
	.section	.nv.shared._ZN7cutlass13device_kernelIN5flash19enable_sm80_to_sm89INS1_16FlashAttnBwdSm80INS1_25CollectiveMainloopBwdSm80ILi2ELi1EN4cute5tupleIJNS5_1CILi64EEENS7_ILi128EEENS7_ILi96EEEEEENS_10bfloat16_tEfNS_4arch4Sm80ELb0ELb1ELb1ELb0ELb0ELb0ELb0ELb0ELi2ELi2ELi4ELi2ELb1EEENS1_24CollectiveEpilogueBwdGQAISB_fSE_Li256ELb0ELb0EEENS1_19SingleTileSchedulerILb0ELb0ELb0ELi128EEEEEEEEEvNT_6ParamsE,"aw",@nobits
	.sectionflags	@""
	.align	16


//--------------------- .nv.shared._ZN7cutlass13device_kernelIN5flash19enable_sm80_to_sm89INS1_16FlashAttnBwdSm80INS1_25CollectiveMainloopBwdSm80ILi2ELi1EN4cute5tupleIJNS5_1CILi64EEENS7_ILi128EEENS7_ILi96EEEEEENS_10bfloat16_tEfNS_4arch4Sm80ELb0ELb1ELb1ELb0ELb1ELb0ELb0ELb0ELi2ELi2ELi4ELi2ELb1EEENS1_24CollectiveEpilogueBwdGQAISB_fSE_Li256ELb0ELb1EEENS1_19SingleTileSchedulerILb0ELb0ELb0ELi128EEEEEEEEEvNT_6ParamsE --------------------------
	.section	.nv.shared._ZN7cutlass13device_kernelIN5flash19enable_sm80_to_sm89INS1_16FlashAttnBwdSm80INS1_25CollectiveMainloopBwdSm80ILi2ELi1EN4cute5tupleIJNS5_1CILi64EEENS7_ILi128EEENS7_ILi96EEEEEENS_10bfloat16_tEfNS_4arch4Sm80ELb0ELb1ELb1ELb0ELb1ELb0ELb0ELb0ELi2ELi2ELi4ELi2ELb1EEENS1_24CollectiveEpilogueBwdGQAISB_fSE_Li256ELb0ELb1EEENS1_19SingleTileSchedulerILb0ELb0ELb0ELi128EEEEEEEEEvNT_6ParamsE,"aw",@nobits
	.sectionflags	@""
	.align	16


//--------------------- .nv.shared._ZN7cutlass13device_kernelIN5flash19enable_sm80_to_sm89INS1_16FlashAttnBwdSm80INS1_25CollectiveMainloopBwdSm80ILi2ELi1EN4cute5tupleIJNS5_1CILi64EEENS7_ILi128EEENS7_ILi96EEEEEENS_10bfloat16_tEfNS_4arch4Sm80ELb0ELb1ELb1ELb1ELb0ELb0ELb0ELb0ELi2ELi2ELi4ELi2ELb1EEENS1_21CollectiveEpilogueBwdISB_SC_SE_Li256ELb1ELb0ELi2EEENS1_19SingleTileSchedulerILb1ELb0ELb0ELi128EEEEEEEEEvNT_6ParamsE --------------------------
	.section	.nv.shared._ZN7cutlass13device_kernelIN5flash19enable_sm80_to_sm89INS1_16FlashAttnBwdSm80INS1_25CollectiveMainloopBwdSm80ILi2ELi1EN4cute5tupleIJNS5_1CILi64EEENS7_ILi128EEENS7_ILi96EEEEEENS_10bfloat16_tEfNS_4arch4Sm80ELb0ELb1ELb1ELb1ELb0ELb0ELb0ELb0ELi2ELi2ELi4ELi2ELb1EEENS1_21CollectiveEpilogueBwdISB_SC_SE_Li256ELb1ELb0ELi2EEENS1_19SingleTileSchedulerILb1ELb0ELb0ELi128EEEEEEEEEvNT_6ParamsE,"aw",@nobits
	.sectionflags	@""
	.align	16


//--------------------- .nv.shared._ZN7cutlass13device_kernelIN5flash19enable_sm80_to_sm89INS1_16FlashAttnBwdSm80INS1_25CollectiveMainloopBwdSm80ILi2ELi1EN4cute5tupleIJNS5_1CILi64EEENS7_ILi128EEENS7_ILi96EEEEEENS_10bfloat16_tEfNS_4arch4Sm80ELb0ELb1ELb1ELb1ELb1ELb0ELb0ELb0ELi2ELi2ELi4ELi2ELb1EEENS1_21CollectiveEpilogueBwdISB_SC_SE_Li256ELb1ELb0ELi2EEENS1_19SingleTileSchedulerILb1ELb0ELb0ELi128EEEEEEEEEvNT_6ParamsE --------------------------
	.section	.nv.shared._ZN7cutlass13device_kernelIN5flash19enable_sm80_to_sm89INS1_16FlashAttnBwdSm80INS1_25CollectiveMainloopBwdSm80ILi2ELi1EN4cute5tupleIJNS5_1CILi64EEENS7_ILi128EEENS7_ILi96EEEEEENS_10bfloat16_tEfNS_4arch4Sm80ELb0ELb1ELb1ELb1ELb1ELb0ELb0ELb0ELi2ELi2ELi4ELi2ELb1EEENS1_21CollectiveEpilogueBwdISB_SC_SE_Li256ELb1ELb0ELi2EEENS1_19SingleTileSchedulerILb1ELb0ELb0ELi128EEEEEEEEEvNT_6ParamsE,"aw",@nobits
	.sectionflags	@""
	.align	16


//--------------------- .nv.shared._ZN7cutlass13device_kernelIN5flash19enable_sm80_to_sm89INS1_16FlashAttnBwdSm80INS1_25CollectiveMainloopBwdSm80ILi2ELi1EN4cute5tupleIJNS5_1CILi64EEENS7_ILi128EEENS7_ILi96EEEEEENS_10bfloat16_tEfNS_4arch4Sm80ELb0ELb1ELb1ELb1ELb0ELb0ELb0ELb0ELi2ELi2ELi4ELi2ELb1EEENS1_24CollectiveEpilogueBwdGQAISB_fSE_Li256ELb1ELb0EEENS1_19SingleTileSchedulerILb1ELb0ELb0ELi128EEEEEEEEEvNT_6ParamsE --------------------------
	.section	.nv.shared._ZN7cutlass13device_kernelIN5flash19enable_sm80_to_sm89INS1_16FlashAttnBwdSm80INS1_25CollectiveMainloopBwdSm80ILi2ELi1EN4cute5tupleIJNS5_1CILi64EEENS7_ILi128EEENS7_ILi96EEEEEENS_10bfloat16_tEfNS_4arch4Sm80ELb0ELb1ELb1ELb1ELb0ELb0ELb0ELb0ELi2ELi2ELi4ELi2ELb1EEENS1_24CollectiveEpilogueBwdGQAISB_fSE_Li256ELb1ELb0EEENS1_19SingleTileSchedulerILb1ELb0ELb0ELi128EEEEEEEEEvNT_6ParamsE,"aw",@nobits
	.sectionflags	@""
	.align	16


//--------------------- .nv.shared._ZN7cutlass13device_kernelIN5flash19enable_sm80_to_sm89INS1_16FlashAttnBwdSm80INS1_25CollectiveMainloopBwdSm80ILi2ELi1EN4cute5tupleIJNS5_1CILi64EEENS7_ILi128EEENS7_ILi96EEEEEENS_10bfloat16_tEfNS_4arch4Sm80ELb0ELb1ELb1ELb1ELb1ELb0ELb0ELb0ELi2ELi2ELi4ELi2ELb1EEENS1_24CollectiveEpilogueBwdGQAISB_fSE_Li256ELb1ELb1EEENS1_19SingleTileSchedulerILb1ELb0ELb0ELi128EEEEEEEEEvNT_6ParamsE --------------------------
	.section	.nv.shared._ZN7cutlass13device_kernelIN5flash19enable_sm80_to_sm89INS1_16FlashAttnBwdSm80INS1_25CollectiveMainloopBwdSm80ILi2ELi1EN4cute5tupleIJNS5_1CILi64EEENS7_ILi128EEENS7_ILi96EEEEEENS_10bfloat16_tEfNS_4arch4Sm80ELb0ELb1ELb1ELb1ELb1ELb0ELb0ELb0ELi2ELi2ELi4ELi2ELb1EEENS1_24CollectiveEpilogueBwdGQAISB_fSE_Li256ELb1ELb1EEENS1_19SingleTileSchedulerILb1ELb0ELb0ELi128EEEEEEEEEvNT_6ParamsE,"aw",@nobits
	.sectionflags	@""
	.align	16


//--------------------- .nv.shared._ZN7cutlass13device_kernelIN5flash19enable_sm80_to_sm89INS1_16FlashAttnBwdSm80INS1_25CollectiveMainloopBwdSm80ILi2ELi1EN4cute5tupleIJNS5_1CILi64EEENS7_ILi128EEENS7_ILi96EEEEEENS_10bfloat16_tEfNS_4arch4Sm80ELb1ELb0ELb1ELb0ELb0ELb0ELb0ELb0ELi2ELi2ELi4ELi2ELb1EEENS1_21CollectiveEpilogueBwdISB_SC_SE_Li256ELb0ELb0ELi2EEENS1_25SingleTileBwdLPTSchedulerILb0ELi128ELb0EEEEEEEEEvNT_6ParamsE --------------------------
	.section	.nv.shared._ZN7cutlass13device_kernelIN5flash19enable_sm80_to_sm89INS1_16FlashAttnBwdSm80INS1_25CollectiveMainloopBwdSm80ILi2ELi1EN4cute5tupleIJNS5_1CILi64EEENS7_ILi128EEENS7_ILi96EEEEEENS_10bfloat16_tEfNS_4arch4Sm80ELb1ELb0ELb1ELb0ELb0ELb0ELb0ELb0ELi2ELi2ELi4ELi2ELb1EEENS1_21CollectiveEpilogueBwdISB_SC_SE_Li256ELb0ELb0ELi2EEENS1_25SingleTileBwdLPTSchedulerILb0ELi128ELb0EEEEEEEEEvNT_6ParamsE,"aw",@nobits
	.sectionflags	@""
	.align	16


//--------------------- .nv.shared._ZN7cutlass13device_kernelIN5flash19enable_sm80_to_sm89INS1_16FlashAttnBwdSm80INS1_25CollectiveMainloopBwdSm80ILi2ELi1EN4cute5tupleIJNS5_1CILi64EEENS7_ILi128EEENS7_ILi96EEEEEENS_10bfloat16_tEfNS_4arch4Sm80ELb1ELb0ELb1ELb0ELb1ELb0ELb0ELb0ELi2ELi2ELi4ELi2ELb1EEENS1_21CollectiveEpilogueBwdISB_SC_SE_Li256ELb0ELb0ELi2EEENS1_25SingleTileBwdLPTSchedulerILb0ELi128ELb1EEEEEEEEEvNT_6ParamsE --------------------------
	.section	.nv.shared._ZN7cutlass13device_kernelIN5flash19enable_sm80_to_sm89INS1_16FlashAttnBwdSm80INS1_25CollectiveMainloopBwdSm80ILi2ELi1EN4cute5tupleIJNS5_1CILi64EEENS7_ILi128EEENS7_ILi96EEEEEENS_10bfloat16_tEfNS_4arch4Sm80ELb1ELb0ELb1ELb0ELb1ELb0ELb0ELb0ELi2ELi2ELi4ELi2ELb1EEENS1_21CollectiveEpilogueBwdISB_SC_SE_Li256ELb0ELb0ELi2EEENS1_25SingleTileBwdLPTSchedulerILb0ELi128ELb1EEEEEEEEEvNT_6ParamsE,"aw",@nobits
	.sectionflags	@""
	.align	16


//--------------------- .nv.shared._ZN7cutlass13device_kernelIN5flash19enable_sm80_to_sm89INS1_16FlashAttnBwdSm80INS1_25CollectiveMainloopBwdSm80ILi2ELi1EN4cute5tupleIJNS5_1CILi64EEENS7_ILi128EEENS7_ILi96EEEEEENS_10bfloat16_tEfNS_4arch4Sm80ELb1ELb0ELb1ELb0ELb0ELb0ELb0ELb0ELi2ELi2ELi4ELi2ELb1EEENS1_24CollectiveEpilogueBwdGQAISB_fSE_Li256ELb0ELb0EEENS1_25SingleTileBwdLPTSchedulerILb0ELi128ELb0EEEEEEEEEvNT_6ParamsE --------------------------
	.section	.nv.shared._ZN7cutlass13device_kernelIN5flash19enable_sm80_to_sm89INS1_16FlashAttnBwdSm80INS1_25CollectiveMainloopBwdSm80ILi2ELi1EN4cute5tupleIJNS5_1CILi64EEENS7_ILi128EEENS7_ILi96EEEEEENS_10bfloat16_tEfNS_4arch4Sm80ELb1ELb0ELb1ELb0ELb0ELb0ELb0ELb0ELi2ELi2ELi4ELi2ELb1EEENS1_24CollectiveEpilogueBwdGQAISB_fSE_Li256ELb0ELb0EEENS1_25SingleTileBwdLPTSchedulerILb0ELi128ELb0EEEEEEEEEvNT_6ParamsE,"aw",@nobits
	.sectionflags	@""
	.align	16


//--------------------- .nv.shared._ZN7cutlass13device_kernelIN5flash19enable_sm80_to_sm89INS1_16FlashAttnBwdSm80INS1_25CollectiveMainloopBwdSm80ILi2ELi1EN4cute5tupleIJNS5_1CILi64EEENS7_ILi128EEENS7_ILi96EEEEEENS_10bfloat16_tEfNS_4arch4Sm80ELb1ELb0ELb1ELb0ELb1ELb0ELb0ELb0ELi2ELi2ELi4ELi2ELb1EEENS1_24CollectiveEpilogueBwdGQAISB_fSE_Li256ELb0ELb1EEENS1_25SingleTileBwdLPTSchedulerILb0ELi128ELb1EEEEEEEEEvNT_6ParamsE --------------------------
	.section	.nv.shared._ZN7cutlass13device_kernelIN5flash19enable_sm80_to_sm89INS1_16FlashAttnBwdSm80INS1_25CollectiveMainloopBwdSm80ILi2ELi1EN4cute5tupleIJNS5_1CILi64EEENS7_ILi128EEENS7_ILi96EEEEEENS_10bfloat16_tEfNS_4arch4Sm80ELb1ELb0ELb1ELb0ELb1ELb0ELb0ELb0ELi2ELi2ELi4ELi2ELb1EEENS1_24CollectiveEpilogueBwdGQAISB_fSE_Li256ELb0ELb1EEENS1_25SingleTileBwdLPTSchedulerILb0ELi128ELb1EEEEEEEEEvNT_6ParamsE,"aw",@nobits
	.sectionflags	@""
	.align	16


//--------------------- .nv.shared._ZN7cutlass13device_kernelIN5flash19enable_sm80_to_sm89INS1_16FlashAttnBwdSm80INS1_25CollectiveMainloopBwdSm80ILi2ELi1EN4cute5tupleIJNS5_1CILi64EEENS7_ILi128EEENS7_ILi96EEEEEENS_10bfloat16_tEfNS_4arch4Sm80ELb1ELb0ELb1ELb1ELb0ELb0ELb0ELb0ELi2ELi2ELi4ELi2ELb1EEENS1_21CollectiveEpilogueBwdISB_SC_SE_Li256ELb1ELb0ELi2EEENS1_25SingleTileBwdLPTSchedulerILb1ELi128ELb0EEEEEEEEEvNT_6ParamsE --------------------------
	.section	.nv.shared._ZN7cutlass13device_kernelIN5flash19enable_sm80_to_sm89INS1_16FlashAttnBwdSm80INS1_25CollectiveMainloopBwdSm80ILi2ELi1EN4cute5tupleIJNS5_1CILi64EEENS7_ILi128EEENS7_ILi96EEEEEENS_10bfloat16_tEfNS_4arch4Sm80ELb1ELb0ELb1ELb1ELb0ELb0ELb0ELb0ELi2ELi2ELi4ELi2ELb1EEENS1_21CollectiveEpilogueBwdISB_SC_SE_Li256ELb1ELb0ELi2EEENS1_25SingleTileBwdLPTSchedulerILb1ELi128ELb0EEEEEEEEEvNT_6ParamsE,"aw",@nobits
	.sectionflags	@""
	.align	16


//--------------------- .nv.shared._ZN7cutlass13device_kernelIN5flash19enable_sm80_to_sm89INS1_16FlashAttnBwdSm80INS1_25CollectiveMainloopBwdSm80ILi2ELi1EN4cute5tupleIJNS5_1CILi64EEENS7_ILi128EEENS7_ILi96EEEEEENS_10bfloat16_tEfNS_4arch4Sm80ELb1ELb0ELb1ELb1ELb1ELb0ELb0ELb0ELi2ELi2ELi4ELi2ELb1EEENS1_21CollectiveEpilogueBwdISB_SC_SE_Li256ELb1ELb0ELi2EEENS1_25SingleTileBwdLPTSchedulerILb1ELi128ELb1EEEEEEEEEvNT_6ParamsE --------------------------
	.section	.nv.shared._ZN7cutlass13device_kernelIN5flash19enable_sm80_to_sm89INS1_16FlashAttnBwdSm80INS1_25CollectiveMainloopBwdSm80ILi2ELi1EN4cute5tupleIJNS5_1CILi64EEENS7_ILi128EEENS7_ILi96EEEEEENS_10bfloat16_tEfNS_4arch4Sm80ELb1ELb0ELb1ELb1ELb1ELb0ELb0ELb0ELi2ELi2ELi4ELi2ELb1EEENS1_21CollectiveEpilogueBwdISB_SC_SE_Li256ELb1ELb0ELi2EEENS1_25SingleTileBwdLPTSchedulerILb1ELi128ELb1EEEEEEEEEvNT_6ParamsE,"aw",@nobits
	.sectionflags	@""
	.align	16


//--------------------- .nv.shared._ZN7cutlass13device_kernelIN5flash19enable_sm80_to_sm89INS1_16FlashAttnBwdSm80INS1_25CollectiveMainloopBwdSm80ILi2ELi1EN4cute5tupleIJNS5_1CILi64EEENS7_ILi128EEENS7_ILi96EEEEEENS_10bfloat16_tEfNS_4arch4Sm80ELb1ELb0ELb1ELb1ELb0ELb0ELb0ELb0ELi2ELi2ELi4ELi2ELb1EEENS1_24CollectiveEpilogueBwdGQAISB_fSE_Li256ELb1ELb0EEENS1_25SingleTileBwdLPTSchedulerILb1ELi128ELb0EEEEEEEEEvNT_6ParamsE --------------------------
	.section	.nv.shared._ZN7cutlass13device_kernelIN5flash19enable_sm80_to_sm89INS1_16FlashAttnBwdSm80INS1_25CollectiveMainloopBwdSm80ILi2ELi1EN4cute5tupleIJNS5_1CILi64EEENS7_ILi128EEENS7_ILi96EEEEEENS_10bfloat16_tEfNS_4arch4Sm80ELb1ELb0ELb1ELb1ELb0ELb0ELb0ELb0ELi2ELi2ELi4ELi2ELb1EEENS1_24CollectiveEpilogueBwdGQAISB_fSE_Li256ELb1ELb0EEENS1_25SingleTileBwdLPTSchedulerILb1ELi128ELb0EEEEEEEEEvNT_6ParamsE,"aw",@nobits
	.sectionflags	@""
	.align	16


//--------------------- .nv.shared._ZN7cutlass13device_kernelIN5flash19enable_sm80_to_sm89INS1_16FlashAttnBwdSm80INS1_25CollectiveMainloopBwdSm80ILi2ELi1EN4cute5tupleIJNS5_1CILi64EEENS7_ILi128EEENS7_ILi96EEEEEENS_10bfloat16_tEfNS_4arch4Sm80ELb1ELb0ELb1ELb1ELb1ELb0ELb0ELb0ELi2ELi2ELi4ELi2ELb1EEENS1_24CollectiveEpilogueBwdGQAISB_fSE_Li256ELb1ELb1EEENS1_25SingleTileBwdLPTSchedulerILb1ELi128ELb1EEEEEEEEEvNT_6ParamsE --------------------------
	.section	.nv.shared._ZN7cutlass13device_kernelIN5flash19enable_sm80_to_sm89INS1_16FlashAttnBwdSm80INS1_25CollectiveMainloopBwdSm80ILi2ELi1EN4cute5tupleIJNS5_1CILi64EEENS7_ILi128EEENS7_ILi96EEEEEENS_10bfloat16_tEfNS_4arch4Sm80ELb1ELb0ELb1ELb1ELb1ELb0ELb0ELb0ELi2ELi2ELi4ELi2ELb1EEENS1_24CollectiveEpilogueBwdGQAISB_fSE_Li256ELb1ELb1EEENS1_25SingleTileBwdLPTSchedulerILb1ELi128ELb1EEEEEEEEEvNT_6ParamsE,"aw",@nobits
	.sectionflags	@""
	.align	16


//--------------------- .nv.shared._ZN7cutlass13device_kernelIN5flash19enable_sm80_to_sm89INS1_16FlashAttnBwdSm80INS1_25CollectiveMainloopBwdSm80ILi2ELi2EN4cute5tupleIJNS5_1CILi64EEENS7_ILi128EEENS7_ILi96EEEEEENS_10bfloat16_tEfNS_4arch4Sm80ELb0ELb0ELb1ELb0ELb0ELb0ELb0ELb0ELi2ELi2ELi4ELi2ELb0EEENS1_21CollectiveEpilogueBwdISB_SC_SE_Li256ELb0ELb0ELi2EEENS1_19SingleTileSchedulerILb0ELb0ELb0ELi128EEEEEEEEEvNT_6ParamsE --------------------------
	.section	.nv.shared._ZN7cutlass13device_kernelIN5flash19enable_sm80_to_sm89INS1_16FlashAttnBwdSm80INS1_25CollectiveMainloopBwdSm80ILi2ELi2EN4cute5tupleIJNS5_1CILi64EEENS7_ILi128EEENS7_ILi96EEEEEENS_10bfloat16_tEfNS_4arch4Sm80ELb0ELb0ELb1ELb0ELb0ELb0ELb0ELb0ELi2ELi2ELi4ELi2ELb0EEENS1_21CollectiveEpilogueBwdISB_SC_SE_Li256ELb0ELb0ELi2EEENS1_19SingleTileSchedulerILb0ELb0ELb0ELi128EEEEEEEEEvNT_6ParamsE,"aw",@nobits
	.sectionflags	@""
	.align	16


//--------------------- .nv.shared._ZN7cutlass13device_kernelIN5flash19enable_sm80_to_sm89INS1_16FlashAttnBwdSm80INS1_25CollectiveMainloopBwdSm80ILi2ELi2EN4cute5tupleIJNS5_1CILi64EEENS7_ILi128EEENS7_ILi96EEEEEENS_10bfloat16_tEfNS_4arch4Sm80ELb0ELb0ELb1ELb0ELb1ELb0ELb0ELb0ELi2ELi2ELi4ELi2ELb0EEENS1_21CollectiveEpilogueBwdISB_SC_SE_Li256ELb0ELb0ELi2EEENS1_19SingleTileSchedulerILb0ELb0ELb0ELi128EEEEEEEEEvNT_6ParamsE --------------------------
	.section	.nv.shared._ZN7cutlass13device_kernelIN5flash19enable_sm80_to_sm89INS1_16FlashAttnBwdSm80INS1_25CollectiveMainloopBwdSm80ILi2ELi2EN4cute5tupleIJNS5_1CILi64EEENS7_ILi128EEENS7_ILi96EEEEEENS_10bfloat16_tEfNS_4arch4Sm80ELb0ELb0ELb1ELb0ELb1ELb0ELb0ELb0ELi2ELi2ELi4ELi2ELb0EEENS1_21CollectiveEpilogueBwdISB_SC_SE_Li256ELb0ELb0ELi2EEENS1_19SingleTileSchedulerILb0ELb0ELb0ELi128EEEEEEEEEvNT_6ParamsE,"aw",@nobits
	.sectionflags	@""
	.align	16


//--------------------- .nv.shared._ZN7cutlass13device_kernelIN5flash19enable_sm80_to_sm89INS1_16FlashAttnBwdSm80INS1_25CollectiveMainloopBwdSm80ILi2ELi2EN4cute5tupleIJNS5_1CILi64EEENS7_ILi128EEENS7_ILi96EEEEEENS_10bfloat16_tEfNS_4arch4Sm80ELb0ELb0ELb1ELb0ELb0ELb0ELb0ELb0ELi2ELi2ELi4ELi2ELb0EEENS1_24CollectiveEpilogueBwdGQAISB_fSE_Li256ELb0ELb0EEENS1_19SingleTileSchedulerILb0ELb0ELb0ELi128EEEEEEEEEvNT_6ParamsE --------------------------
	.section	.nv.shared._ZN7cutlass13device_kernelIN5flash19enable_sm80_to_sm89INS1_16FlashAttnBwdSm80INS1_25CollectiveMainloopBwdSm80ILi2ELi2EN4cute5tupleIJNS5_1CILi64EEENS7_ILi128EEENS7_ILi96EEEEEENS_10bfloat16_tEfNS_4arch4Sm80ELb0ELb0ELb1ELb0ELb0ELb0ELb0ELb0ELi2ELi2ELi4ELi2ELb0EEENS1_24CollectiveEpilogueBwdGQAISB_fSE_Li256ELb0ELb0EEENS1_19SingleTileSchedulerILb0ELb0ELb0ELi128EEEEEEEEEvNT_6ParamsE,"aw",@nobits
	.sectionflags	@""
	.align	16


//--------------------- .nv.shared._ZN7cutlass13device_kernelIN5flash19enable_sm80_to_sm89INS1_16FlashAttnBwdSm80INS1_25CollectiveMainloopBwdSm80ILi2ELi2EN4cute5tupleIJNS5_1CILi64EEENS7_ILi128EEENS7_ILi96EEEEEENS_10bfloat16_tEfNS_4arch4Sm80ELb0ELb0ELb1ELb0ELb1ELb0ELb0ELb0ELi2ELi2ELi4ELi2ELb0EEENS1_24CollectiveEpilogueBwdGQAISB_fSE_Li256ELb0ELb1EEENS1_19SingleTileSchedulerILb0ELb0ELb0ELi128EEEEEEEEEvNT_6ParamsE --------------------------
	.section	.nv.shared._ZN7cutlass13device_kernelIN5flash19enable_sm80_to_sm89INS1_16FlashAttnBwdSm80INS1_25CollectiveMainloopBwdSm80ILi2ELi2EN4cute5tupleIJNS5_1CILi64EEENS7_ILi128EEENS7_ILi96EEEEEENS_10bfloat16_tEfNS_4arch4Sm80ELb0ELb0ELb1ELb0ELb1ELb0ELb0ELb0ELi2ELi2ELi4ELi2ELb0EEENS1_24CollectiveEpilogueBwdGQAISB_fSE_Li256ELb0ELb1EEENS1_19SingleTileSchedulerILb0ELb0ELb0ELi128EEEEEEEEEvNT_6ParamsE,"aw",@nobits
	.sectionflags	@""
	.align	16


//--------------------- .nv.shared._ZN7cutlass13device_kernelIN5flash19enable_sm80_to_sm89INS1_16FlashAttnBwdSm80INS1_25CollectiveMainloopBwdSm80ILi2ELi2EN4cute5tupleIJNS5_1CILi64EEENS7_ILi128EEENS7_ILi96EEEEEENS_10bfloat16_tEfNS_4arch4Sm80ELb0ELb0ELb1ELb1ELb0ELb0ELb0ELb0ELi2ELi2ELi4ELi2ELb0EEENS1_21CollectiveEpilogueBwdISB_SC_SE_Li256ELb1ELb0ELi2EEENS1_19SingleTileSchedulerILb1ELb0ELb0ELi128EEEEEEEEEvNT_6ParamsE --------------------------
	.section	.nv.shared._ZN7cutlass13device_kernelIN5flash19enable_sm80_to_sm89INS1_16FlashAttnBwdSm80INS1_25CollectiveMainloopBwdSm80ILi2ELi2EN4cute5tupleIJNS5_1CILi64EEENS7_ILi128EEENS7_ILi96EEEEEENS_10bfloat16_tEfNS_4arch4Sm80ELb0ELb0ELb1ELb1ELb0ELb0ELb0ELb0ELi2ELi2ELi4ELi2ELb0EEENS1_21CollectiveEpilogueBwdISB_SC_SE_Li256ELb1ELb0ELi2EEENS1_19SingleTileSchedulerILb1ELb0ELb0ELi128EEEEEEEEEvNT_6ParamsE,"aw",@nobits
	.sectionflags	@""
	.align	16


//--------------------- .nv.shared._ZN7cutlass13device_kernelIN5flash19enable_sm80_to_sm89INS1_16FlashAttnBwdSm80INS1_25CollectiveMainloopBwdSm80ILi2ELi2EN4cute5tupleIJNS5_1CILi64EEENS7_ILi128EEENS7_ILi96EEEEEENS_10bfloat16_tEfNS_4arch4Sm80ELb0ELb0ELb1ELb1ELb1ELb0ELb0ELb0ELi2ELi2ELi4ELi2ELb0EEENS1_21CollectiveEpilogueBwdISB_SC_SE_Li256ELb1ELb0ELi2EEENS1_19SingleTileSchedulerILb1ELb0ELb0ELi128EEEEEEEEEvNT_6ParamsE --------------------------
	.section	.nv.shared._ZN7cutlass13device_kernelIN5flash19enable_sm80_to_sm89INS1_16FlashAttnBwdSm80INS1_25CollectiveMainloopBwdSm80ILi2ELi2EN4cute5tupleIJNS5_1CILi64EEENS7_ILi128EEENS7_ILi96EEEEEENS_10bfloat16_tEfNS_4arch4Sm80ELb0ELb0ELb1ELb1ELb1ELb0ELb0ELb0ELi2ELi2ELi4ELi2ELb0EEENS1_21CollectiveEpilogueBwdISB_SC_SE_Li256ELb1ELb0ELi2EEENS1_19SingleTileSchedulerILb1ELb0ELb0ELi128EEEEEEEEEvNT_6ParamsE,"aw",@nobits
	.sectionflags	@""
	.align	16


//--------------------- .nv.shared._ZN7cutlass13device_kernelIN5flash19enable_sm80_to_sm89INS1_16FlashAttnBwdSm80INS1_25CollectiveMainloopBwdSm80ILi2ELi2EN4cute5tupleIJNS5_1CILi64EEENS7_ILi128EEENS7_ILi96EEEEEENS_10bfloat16_tEfNS_4arch4Sm80ELb0ELb0ELb1ELb1ELb0ELb0ELb0ELb0ELi2ELi2ELi4ELi2ELb0EEENS1_24CollectiveEpilogueBwdGQAISB_fSE_Li256ELb1ELb0EEENS1_19SingleTileSchedulerILb1ELb0ELb0ELi128EEEEEEEEEvNT_6ParamsE --------------------------
	.section	.nv.shared._ZN7cutlass13device_kernelIN5flash19enable_sm80_to_sm89INS1_16FlashAttnBwdSm80INS1_25CollectiveMainloopBwdSm80ILi2ELi2EN4cute5tupleIJNS5_1CILi64EEENS7_ILi128EEENS7_ILi96EEEEEENS_10bfloat16_tEfNS_4arch4Sm80ELb0ELb0ELb1ELb1ELb0ELb0ELb0ELb0ELi2ELi2ELi4ELi2ELb0EEENS1_24CollectiveEpilogueBwdGQAISB_fSE_Li256ELb1ELb0EEENS1_19SingleTileSchedulerILb1ELb0ELb0ELi128EEEEEEEEEvNT_6ParamsE,"aw",@nobits
	.sectionflags	@""
	.align	16


//--------------------- .nv.shared._ZN7cutlass13device_kernelIN5flash19enable_sm80_to_sm89INS1_16FlashAttnBwdSm80INS1_25CollectiveMainloopBwdSm80ILi2ELi2EN4cute5tupleIJNS5_1CILi64EEENS7_ILi128EEENS7_ILi96EEEEEENS_10bfloat16_tEfNS_4arch4Sm80ELb0ELb0ELb1ELb1ELb1ELb0ELb0ELb0ELi2ELi2ELi4ELi2ELb0EEENS1_24CollectiveEpilogueBwdGQAISB_fSE_Li256ELb1ELb1EEENS1_19SingleTileSchedulerILb1ELb0ELb0ELi128EEEEEEEEEvNT_6ParamsE --------------------------
	.section	.nv.shared._ZN7cutlass13device_kernelIN5flash19enable_sm80_to_sm89INS1_16FlashAttnBwdSm80INS1_25CollectiveMainloopBwdSm80ILi2ELi2EN4cute5tupleIJNS5_1CILi64EEENS7_ILi128EEENS7_ILi96EEEEEENS_10bfloat16_tEfNS_4arch4Sm80ELb0ELb0ELb1ELb1ELb1ELb0ELb0ELb0ELi2ELi2ELi4ELi2ELb0EEENS1_24CollectiveEpilogueBwdGQAISB_fSE_Li256ELb1ELb1EEENS1_19SingleTileSchedulerILb1ELb0ELb0ELi128EEEEEEEEEvNT_6ParamsE,"aw",@nobits
	.sectionflags	@""
	.align	16


//--------------------- .nv.shared._ZN7cutlass13device_kernelIN5flash19enable_sm80_to_sm89INS1_16FlashAttnBwdSm80INS1_25CollectiveMainloopBwdSm80ILi2ELi2EN4cute5tupleIJNS5_1CILi64EEENS7_ILi128EEENS7_ILi96EEEEEENS_10bfloat16_tEfNS_4arch4Sm80ELb0ELb1ELb1ELb0ELb0ELb0ELb0ELb0ELi2ELi2ELi4ELi2ELb0EEENS1_21CollectiveEpilogueBwdISB_SC_SE_Li256ELb0ELb0ELi2EEENS1_19SingleTileSchedulerILb0ELb0ELb0ELi128EEEEEEEEEvNT_6ParamsE --------------------------
	.section	.nv.shared._ZN7cutlass13device_kernelIN5flash19enable_sm80_to_sm89INS1_16FlashAttnBwdSm80INS1_25CollectiveMainloopBwdSm80ILi2ELi2EN4cute5tupleIJNS5_1CILi64EEENS7_ILi128EEENS7_ILi96EEEEEENS_10bfloat16_tEfNS_4arch4Sm80ELb0ELb1ELb1ELb0ELb0ELb0ELb0ELb0ELi2ELi2ELi4ELi2ELb0EEENS1_21CollectiveEpilogueBwdISB_SC_SE_Li256ELb0ELb0ELi2EEENS1_19SingleTileSchedulerILb0ELb0ELb0ELi128EEEEEEEEEvNT_6ParamsE,"aw",@nobits
	.sectionflags	@""
	.align	16


//--------------------- .nv.shared._ZN7cutlass13device_kernelIN5flash19enable_sm80_to_sm89INS1_16FlashAttnBwdSm80INS1_25CollectiveMainloopBwdSm80ILi2ELi2EN4cute5tupleIJNS5_1CILi64EEENS7_ILi128EEENS7_ILi96EEEEEENS_10bfloat16_tEfNS_4arch4Sm80ELb0ELb1ELb1ELb0ELb1ELb0ELb0ELb0ELi2ELi2ELi4ELi2ELb0EEENS1_21CollectiveEpilogueBwdISB_SC_SE_Li256ELb0ELb0ELi2EEENS1_19SingleTileSchedulerILb0ELb0ELb0ELi128EEEEEEEEEvNT_6ParamsE --------------------------
	.section	.nv.shared._ZN7cutlass13device_kernelIN5flash19enable_sm80_to_sm89INS1_16FlashAttnBwdSm80INS1_25CollectiveMainloopBwdSm80ILi2ELi2EN4cute5tupleIJNS5_1CILi64EEENS7_ILi128EEENS7_ILi96EEEEEENS_10bfloat16_tEfNS_4arch4Sm80ELb0ELb1ELb1ELb0ELb1ELb0ELb0ELb0ELi2ELi2ELi4ELi2ELb0EEENS1_21CollectiveEpilogueBwdISB_SC_SE_Li256ELb0ELb0ELi2EEENS1_19SingleTileSchedulerILb0ELb0ELb0ELi128EEEEEEEEEvNT_6ParamsE,"aw",@nobits
	.sectionflags	@""
	.align	16


//--------------------- .nv.shared._ZN7cutlass13device_kernelIN5flash19enable_sm80_to_sm89INS1_16FlashAttnBwdSm80INS1_25CollectiveMainloopBwdSm80ILi2ELi2EN4cute5tupleIJNS5_1CILi64EEENS7_ILi128EEENS7_ILi96EEEEEENS_10bfloat16_tEfNS_4arch4Sm80ELb0ELb1ELb1ELb0ELb0ELb0ELb0ELb0ELi2ELi2ELi4ELi2ELb0EEENS1_24CollectiveEpilogueBwdGQAISB_fSE_Li256ELb0ELb0EEENS1_19SingleTileSchedulerILb0ELb0ELb0ELi128EEEEEEEEEvNT_6ParamsE --------------------------
	.section	.nv.shared._ZN7cutlass13device_kernelIN5flash19enable_sm80_to_sm89INS1_16FlashAttnBwdSm80INS1_25CollectiveMainloopBwdSm80ILi2ELi2EN4cute5tupleIJNS5_1CILi64EEENS7_ILi128EEENS7_ILi96EEEEEENS_10bfloat16_tEfNS_4arch4Sm80ELb0ELb1ELb1ELb0ELb0ELb0ELb0ELb0ELi2ELi2ELi4ELi2ELb0EEENS1_24CollectiveEpilogueBwdGQAISB_fSE_Li256ELb0ELb0EEENS1_19SingleTileSchedulerILb0ELb0ELb0ELi128EEEEEEEEEvNT_6ParamsE,"aw",@nobits
	.sectionflags	@""
	.align	16


//--------------------- .nv.shared._ZN7cutlass13device_kernelIN5flash19enable_sm80_to_sm89INS1_16FlashAttnBwdSm80INS1_25CollectiveMainloopBwdSm80ILi2ELi2EN4cute5tupleIJNS5_1CILi64EEENS7_ILi128EEENS7_ILi96EEEEEENS_10bfloat16_tEfNS_4arch4Sm80ELb0ELb1ELb1ELb0ELb1ELb0ELb0ELb0ELi2ELi2ELi4ELi2ELb0EEENS1_24CollectiveEpilogueBwdGQAISB_fSE_Li256ELb0ELb1EEENS1_19SingleTileSchedulerILb0ELb0ELb0ELi128EEEEEEEEEvNT_6ParamsE --------------------------
	.section	.nv.shared._ZN7cutlass13device_kernelIN5flash19enable_sm80_to_sm89INS1_16FlashAttnBwdSm80INS1_25CollectiveMainloopBwdSm80ILi2ELi2EN4cute5tupleIJNS5_1CILi64EEENS7_ILi128EEENS7_ILi96EEEEEENS_10bfloat16_tEfNS_4arch4Sm80ELb0ELb1ELb1ELb0ELb1ELb0ELb0ELb0ELi2ELi2ELi4ELi2ELb0EEENS1_24CollectiveEpilogueBwdGQAISB_fSE_Li256ELb0ELb1EEENS1_19SingleTileSchedulerILb0ELb0ELb0ELi128EEEEEEEEEvNT_6ParamsE,"aw",@nobits
	.sectionflags	@""
	.align	16


//--------------------- .nv.shared._ZN7cutlass13device_kernelIN5flash19enable_sm80_to_sm89INS1_16FlashAttnBwdSm80INS1_25CollectiveMainloopBwdSm80ILi2ELi2EN4cute5tupleIJNS5_1CILi64EEENS7_ILi128EEENS7_ILi96EEEEEENS_10bfloat16_tEfNS_4arch4Sm80ELb0ELb1ELb1ELb1ELb0ELb0ELb0ELb0ELi2ELi2ELi4ELi2ELb0EEENS1_21CollectiveEpilogueBwdISB_SC_SE_Li256ELb1ELb0ELi2EEENS1_19SingleTileSchedulerILb1ELb0ELb0ELi128EEEEEEEEEvNT_6ParamsE --------------------------
	.section	.nv.shared._ZN7cutlass13device_kernelIN5flash19enable_sm80_to_sm89INS1_16FlashAttnBwdSm80INS1_25CollectiveMainloopBwdSm80ILi2ELi2EN4cute5tupleIJNS5_1CILi64EEENS7_ILi128EEENS7_ILi96EEEEEENS_10bfloat16_tEfNS_4arch4Sm80ELb0ELb1ELb1ELb1ELb0ELb0ELb0ELb0ELi2ELi2ELi4ELi2ELb0EEENS1_21CollectiveEpilogueBwdISB_SC_SE_Li256ELb1ELb0ELi2EEENS1_19SingleTileSchedulerILb1ELb0ELb0ELi128EEEEEEEEEvNT_6ParamsE,"aw",@nobits
	.sectionflags	@""
	.align	16


//--------------------- .nv.shared._ZN7cutlass13device_kernelIN5flash19enable_sm80_to_sm89INS1_16FlashAttnBwdSm80INS1_25CollectiveMainloopBwdSm80ILi2ELi2EN4cute5tupleIJNS5_1CILi64EEENS7_ILi128EEENS7_ILi96EEEEEENS_10bfloat16_tEfNS_4arch4Sm80ELb0ELb1ELb1ELb1ELb1ELb0ELb0ELb0ELi2ELi2ELi4ELi2ELb0EEENS1_21CollectiveEpilogueBwdISB_SC_SE_Li256ELb1ELb0ELi2EEENS1_19SingleTileSchedulerILb1ELb0ELb0ELi128EEEEEEEEEvNT_6ParamsE --------------------------
	.section	.nv.shared._ZN7cutlass13device_kernelIN5flash19enable_sm80_to_sm89INS1_16FlashAttnBwdSm80INS1_25CollectiveMainloopBwdSm80ILi2ELi2EN4cute5tupleIJNS5_1CILi64EEENS7_ILi128EEENS7_ILi96EEEEEENS_10bfloat16_tEfNS_4arch4Sm80ELb0ELb1ELb1ELb1ELb1ELb0ELb0ELb0ELi2ELi2ELi4ELi2ELb0EEENS1_21CollectiveEpilogueBwdISB_SC_SE_Li256ELb1ELb0ELi2EEENS1_19SingleTileSchedulerILb1ELb0ELb0ELi128EEEEEEEEEvNT_6ParamsE,"aw",@nobits
	.sectionflags	@""
	.align	16


//--------------------- .nv.shared._ZN7cutlass13device_kernelIN5flash19enable_sm80_to_sm89INS1_16FlashAttnBwdSm80INS1_25CollectiveMainloopBwdSm80ILi2ELi2EN4cute5tupleIJNS5_1CILi64EEENS7_ILi128EEENS7_ILi96EEEEEENS_10bfloat16_tEfNS_4arch4Sm80ELb0ELb1ELb1ELb1ELb0ELb0ELb0ELb0ELi2ELi2ELi4ELi2ELb0EEENS1_24CollectiveEpilogueBwdGQAISB_fSE_Li256ELb1ELb0EEENS1_19SingleTileSchedulerILb1ELb0ELb0ELi128EEEEEEEEEvNT_6ParamsE --------------------------
	.section	.nv.shared._ZN7cutlass13device_kernelIN5flash19enable_sm80_to_sm89INS1_16FlashAttnBwdSm80INS1_25CollectiveMainloopBwdSm80ILi2ELi2EN4cute5tupleIJNS5_1CILi64EEENS7_ILi128EEENS7_ILi96EEEEEENS_10bfloat16_tEfNS_4arch4Sm80ELb0ELb1ELb1ELb1ELb0ELb0ELb0ELb0ELi2ELi2ELi4ELi2ELb0EEENS1_24CollectiveEpilogueBwdGQAISB_fSE_Li256ELb1ELb0EEENS1_19SingleTileSchedulerILb1ELb0ELb0ELi128EEEEEEEEEvNT_6ParamsE,"aw",@nobits
	.sectionflags	@""
	.align	16


//--------------------- .nv.shared._ZN7cutlass13device_kernelIN5flash19enable_sm80_to_sm89INS1_16FlashAttnBwdSm80INS1_25CollectiveMainloopBwdSm80ILi2ELi2EN4cute5tupleIJNS5_1CILi64EEENS7_ILi128EEENS7_ILi96EEEEEENS_10bfloat16_tEfNS_4arch4Sm80ELb0ELb1ELb1ELb1ELb1ELb0ELb0ELb0ELi2ELi2ELi4ELi2ELb0EEENS1_24CollectiveEpilogueBwdGQAISB_fSE_Li256ELb1ELb1EEENS1_19SingleTileSchedulerILb1ELb0ELb0ELi128EEEEEEEEEvNT_6ParamsE --------------------------
	.section	.nv.shared._ZN7cutlass13device_kernelIN5flash19enable_sm80_to_sm89INS1_16FlashAttnBwdSm80INS1_25CollectiveMainloopBwdSm80ILi2ELi2EN4cute5tupleIJNS5_1CILi64EEENS7_ILi128EEENS7_ILi96EEEEEENS_10bfloat16_tEfNS_4arch4Sm80ELb0ELb1ELb1ELb1ELb1ELb0ELb0ELb0ELi2ELi2ELi4ELi2ELb0EEENS1_24CollectiveEpilogueBwdGQAISB_fSE_Li256ELb1ELb1EEENS1_19SingleTileSchedulerILb1ELb0ELb0ELi128EEEEEEEEEvNT_6ParamsE,"aw",@nobits
	.sectionflags	@""
	.align	16


//--------------------- .nv.shared._ZN7cutlass13device_kernelIN5flash19enable_sm80_to_sm89INS1_16FlashAttnBwdSm80INS1_25CollectiveMainloopBwdSm80ILi2ELi2EN4cute5tupleIJNS5_1CILi64EEENS7_ILi128EEENS7_ILi96EEEEEENS_10bfloat16_tEfNS_4arch4Sm80ELb1ELb0ELb1ELb0ELb0ELb0ELb0ELb0ELi2ELi2ELi4ELi2ELb0EEENS1_21CollectiveEpilogueBwdISB_SC_SE_Li256ELb0ELb0ELi2EEENS1_25SingleTileBwdLPTSchedulerILb0ELi128ELb0EEEEEEEEEvNT_6ParamsE --------------------------
	.section	.nv.shared._ZN7cutlass13device_kernelIN5flash19enable_sm80_to_sm89INS1_16FlashAttnBwdSm80INS1_25CollectiveMainloopBwdSm80ILi2ELi2EN4cute5tupleIJNS5_1CILi64EEENS7_ILi128EEENS7_ILi96EEEEEENS_10bfloat16_tEfNS_4arch4Sm80ELb1ELb0ELb1ELb0ELb0ELb0ELb0ELb0ELi2ELi2ELi4ELi2ELb0EEENS1_21CollectiveEpilogueBwdISB_SC_SE_Li256ELb0ELb0ELi2EEENS1_25SingleTileBwdLPTSchedulerILb0ELi128ELb0EEEEEEEEEvNT_6ParamsE,"aw",@nobits
	.sectionflags	@""
	.align	16


//--------------------- .nv.shared._ZN7cutlass13device_kernelIN5flash19enable_sm80_to_sm89INS1_16FlashAttnBwdSm80INS1_25CollectiveMainloopBwdSm80ILi2ELi2EN4cute5tupleIJNS5_1CILi64EEENS7_ILi128EEENS7_ILi96EEEEEENS_10bfloat16_tEfNS_4arch4Sm80ELb1ELb0ELb1ELb0ELb1ELb0ELb0ELb0ELi2ELi2ELi4ELi2ELb0EEENS1_21CollectiveEpilogueBwdISB_SC_SE_Li256ELb0ELb0ELi2EEENS1_25SingleTileBwdLPTSchedulerILb0ELi128ELb1EEEEEEEEEvNT_6ParamsE --------------------------
	.section	.nv.shared._ZN7cutlass13device_kernelIN5flash19enable_sm80_to_sm89INS1_16FlashAttnBwdSm80INS1_25CollectiveMainloopBwdSm80ILi2ELi2EN4cute5tupleIJNS5_1CILi64EEENS7_ILi128EEENS7_ILi96EEEEEENS_10bfloat16_tEfNS_4arch4Sm80ELb1ELb0ELb1ELb0ELb1ELb0ELb0ELb0ELi2ELi2ELi4ELi2ELb0EEENS1_21CollectiveEpilogueBwdISB_SC_SE_Li256ELb0ELb0ELi2EEENS1_25SingleTileBwdLPTSchedulerILb0ELi128ELb1EEEEEEEEEvNT_6ParamsE,"aw",@nobits
	.sectionflags	@""
	.align	16


//--------------------- .nv.shared._ZN7cutlass13device_kernelIN5flash19enable_sm80_to_sm89INS1_16FlashAttnBwdSm80INS1_25CollectiveMainloopBwdSm80ILi2ELi2EN4cute5tupleIJNS5_1CILi64EEENS7_ILi128EEENS7_ILi96EEEEEENS_10bfloat16_tEfNS_4arch4Sm80ELb1ELb0ELb1ELb0ELb0ELb0ELb0ELb0ELi2ELi2ELi4ELi2ELb0EEENS1_24CollectiveEpilogueBwdGQAISB_fSE_Li256ELb0ELb0EEENS1_25SingleTileBwdLPTSchedulerILb0ELi128ELb0EEEEEEEEEvNT_6ParamsE --------------------------
	.section	.nv.shared._ZN7cutlass13device_kernelIN5flash19enable_sm80_to_sm89INS1_16FlashAttnBwdSm80INS1_25CollectiveMainloopBwdSm80ILi2ELi2EN4cute5tupleIJNS5_1CILi64EEENS7_ILi128EEENS7_ILi96EEEEEENS_10bfloat16_tEfNS_4arch4Sm80ELb1ELb0ELb1ELb0ELb0ELb0ELb0ELb0ELi2ELi2ELi4ELi2ELb0EEENS1_24CollectiveEpilogueBwdGQAISB_fSE_Li256ELb0ELb0EEENS1_25SingleTileBwdLPTSchedulerILb0ELi128ELb0EEEEEEEEEvNT_6ParamsE,"aw",@nobits
	.sectionflags	@""
	.align	16


//--------------------- .nv.shared._ZN7cutlass13device_kernelIN5flash19enable_sm80_to_sm89INS1_16FlashAttnBwdSm80INS1_25CollectiveMainloopBwdSm80ILi2ELi2EN4cute5tupleIJNS5_1CILi64EEENS7_ILi128EEENS7_ILi96EEEEEENS_10bfloat16_tEfNS_4arch4Sm80ELb1ELb0ELb1ELb0ELb1ELb0ELb0ELb0ELi2ELi2ELi4ELi2ELb0EEENS1_24CollectiveEpilogueBwdGQAISB_fSE_Li256ELb0ELb1EEENS1_25SingleTileBwdLPTSchedulerILb0ELi128ELb1EEEEEEEEEvNT_6ParamsE --------------------------
	.section	.nv.shared._ZN7cutlass13device_kernelIN5flash19enable_sm80_to_sm89INS1_16FlashAttnBwdSm80INS1_25CollectiveMainloopBwdSm80ILi2ELi2EN4cute5tupleIJNS5_1CILi64EEENS7_ILi128EEENS7_ILi96EEEEEENS_10bfloat16_tEfNS_4arch4Sm80ELb1ELb0ELb1ELb0ELb1ELb0ELb0ELb0ELi2ELi2ELi4ELi2ELb0EEENS1_24CollectiveEpilogueBwdGQAISB_fSE_Li256ELb0ELb1EEENS1_25SingleTileBwdLPTSchedulerILb0ELi128ELb1EEEEEEEEEvNT_6ParamsE,"aw",@nobits
	.sectionflags	@""
	.align	16


//--------------------- .nv.shared._ZN7cutlass13device_kernelIN5flash22FlashAttnBwdPreprocessIN4cute5tupleIJNS3_1CILi64EEENS5_ILi96EEEEEENS_10bfloat16_tEfNS_4arch4Sm80ELb1ELb0EEEEEvNT_6ParamsE --------------------------
	.section	.nv.shared._ZN7cutlass13device_kernelIN5flash22FlashAttnBwdPreprocessIN4cute5tupleIJNS3_1CILi64EEENS5_ILi96EEEEEENS_10bfloat16_tEfNS_4arch4Sm80ELb1ELb0EEEEEvNT_6ParamsE,"aw",@nobits
	.sectionflags	@""
	.align	16


//--------------------- .nv.shared._ZN7cutlass13device_kernelIN5flash19enable_sm80_to_sm89INS1_16FlashAttnBwdSm80INS1_25CollectiveMainloopBwdSm80ILi2ELi2EN4cute5tupleIJNS5_1CILi64EEENS7_ILi128EEENS7_ILi96EEEEEENS_10bfloat16_tEfNS_4arch4Sm80ELb1ELb0ELb1ELb1ELb0ELb0ELb0ELb0ELi2ELi2ELi4ELi2ELb0EEENS1_21CollectiveEpilogueBwdISB_SC_SE_Li256ELb1ELb0ELi2EEENS1_25SingleTileBwdLPTSchedulerILb1ELi128ELb0EEEEEEEEEvNT_6ParamsE --------------------------
	.section	.nv.shared._ZN7cutlass13device_kernelIN5flash19enable_sm80_to_sm89INS1_16FlashAttnBwdSm80INS1_25CollectiveMainloopBwdSm80ILi2ELi2EN4cute5tupleIJNS5_1CILi64EEENS7_ILi128EEENS7_ILi96EEEEEENS_10bfloat16_tEfNS_4arch4Sm80ELb1ELb0ELb1ELb1ELb0ELb0ELb0ELb0ELi2ELi2ELi4ELi2ELb0EEENS1_21CollectiveEpilogueBwdISB_SC_SE_Li256ELb1ELb0ELi2EEENS1_25SingleTileBwdLPTSchedulerILb1ELi128ELb0EEEEEEEEEvNT_6ParamsE,"aw",@nobits
	.sectionflags	@""
	.align	16


//--------------------- .nv.shared._ZN7cutlass13device_kernelIN5flash19enable_sm80_to_sm89INS1_16FlashAttnBwdSm80INS1_25CollectiveMainloopBwdSm80ILi2ELi2EN4cute5tupleIJNS5_1CILi64EEENS7_ILi128EEENS7_ILi96EEEEEENS_10bfloat16_tEfNS_4arch4Sm80ELb1ELb0ELb1ELb1ELb1ELb0ELb0ELb0ELi2ELi2ELi4ELi2ELb0EEENS1_21CollectiveEpilogueBwdISB_SC_SE_Li256ELb1ELb0ELi2EEENS1_25SingleTileBwdLPTSchedulerILb1ELi128ELb1EEEEEEEEEvNT_6ParamsE --------------------------
	.section	.nv.shared._ZN7cutlass13device_kernelIN5flash19enable_sm80_to_sm89INS1_16FlashAttnBwdSm80INS1_25CollectiveMainloopBwdSm80ILi2ELi2EN4cute5tupleIJNS5_1CILi64EEENS7_ILi128EEENS7_ILi96EEEEEENS_10bfloat16_tEfNS_4arch4Sm80ELb1ELb0ELb1ELb1ELb1ELb0ELb0ELb0ELi2ELi2ELi4ELi2ELb0EEENS1_21CollectiveEpilogueBwdISB_SC_SE_Li256ELb1ELb0ELi2EEENS1_25SingleTileBwdLPTSchedulerILb1ELi128ELb1EEEEEEEEEvNT_6ParamsE,"aw",@nobits
	.sectionflags	@""
	.align	16


//--------------------- .nv.shared._ZN7cutlass13device_kernelIN5flash19enable_sm80_to_sm89INS1_16FlashAttnBwdSm80INS1_25CollectiveMainloopBwdSm80ILi2ELi2EN4cute5tupleIJNS5_1CILi64EEENS7_ILi128EEENS7_ILi96EEEEEENS_10bfloat16_tEfNS_4arch4Sm80ELb1ELb0ELb1ELb1ELb0ELb0ELb0ELb0ELi2ELi2ELi4ELi2ELb0EEENS1_24CollectiveEpilogueBwdGQAISB_fSE_Li256ELb1ELb0EEENS1_25SingleTileBwdLPTSchedulerILb1ELi128ELb0EEEEEEEEEvNT_6ParamsE --------------------------
	.section	.nv.shared._ZN7cutlass13device_kernelIN5flash19enable_sm80_to_sm89INS1_16FlashAttnBwdSm80INS1_25CollectiveMainloopBwdSm80ILi2ELi2EN4cute5tupleIJNS5_1CILi64EEENS7_ILi128EEENS7_ILi96EEEEEENS_10bfloat16_tEfNS_4arch4Sm80ELb1ELb0ELb1ELb1ELb0ELb0ELb0ELb0ELi2ELi2ELi4ELi2ELb0EEENS1_24CollectiveEpilogueBwdGQAISB_fSE_Li256ELb1ELb0EEENS1_25SingleTileBwdLPTSchedulerILb1ELi128ELb0EEEEEEEEEvNT_6ParamsE,"aw",@nobits
	.sectionflags	@""
	.align	16


//--------------------- .nv.shared._ZN7cutlass13device_kernelIN5flash32FlashAttnBwdPostprocessConvertdQIN4cute5tupleIJNS3_1CILi128EEENS5_ILi96EEEEEENS_10bfloat16_tEfNS_4arch4Sm80ELi256ENS3_8TiledMMAINS3_8MMA_AtomIJNS3_30SM80_16x8x16_F32BF16BF16F32_TNEEEENS3_6LayoutINS4_IJNS5_ILi4EEENS5_ILi2EEENS5_ILi1EEEEEENS4_IJSJ_SH_NS5_ILi0EEEEEEEENS4_IJNS5_ILi64EEENS5_ILi32EEENS5_ILi16EEEEEEEELb0EEEEEvNT_6ParamsE --------------------------
	.section	.nv.shared._ZN7cutlass13device_kernelIN5flash32FlashAttnBwdPostprocessConvertdQIN4cute5tupleIJNS3_1CILi128EEENS5_ILi96EEEEEENS_10bfloat16_tEfNS_4arch4Sm80ELi256ENS3_8TiledMMAINS3_8MMA_AtomIJNS3_30SM80_16x8x16_F32BF16BF16F32_TNEEEENS3_6LayoutINS4_IJNS5_ILi4EEENS5_ILi2EEENS5_ILi1EEEEEENS4_IJSJ_SH_NS5_ILi0EEEEEEEENS4_IJNS5_ILi64EEENS5_ILi32EEENS5_ILi16EEEEEEEELb0EEEEEvNT_6ParamsE,"aw",@nobits
	.sectionflags	@""
	.align	16


//--------------------- .nv.shared._ZN7cutlass13device_kernelIN5flash32FlashAttnBwdPostprocessConvertdQIN4cute5tupleIJNS3_1CILi64EEENS5_ILi96EEEEEENS_10bfloat16_tEfNS_4arch4Sm80ELi256ENS3_8TiledMMAINS3_8MMA_AtomIJNS3_30SM80_16x8x16_F32BF16BF16F32_TNEEEENS3_6LayoutINS4_IJNS5_ILi2EEENS5_ILi4EEENS5_ILi1EEEEEENS4_IJSJ_SH_NS5_ILi0EEEEEEEENS4_IJNS5_ILi32EEESO_NS5_ILi16EEEEEEEELb0EEEEEvNT_6ParamsE --------------------------
	.section	.nv.shared._ZN7cutlass13device_kernelIN5flash32FlashAttnBwdPostprocessConvertdQIN4cute5tupleIJNS3_1CILi64EEENS5_ILi96EEEEEENS_10bfloat16_tEfNS_4arch4Sm80ELi256ENS3_8TiledMMAINS3_8MMA_AtomIJNS3_30SM80_16x8x16_F32BF16BF16F32_TNEEEENS3_6LayoutINS4_IJNS5_ILi2EEENS5_ILi4EEENS5_ILi1EEEEEENS4_IJSJ_SH_NS5_ILi0EEEEEEEENS4_IJNS5_ILi32EEESO_NS5_ILi16EEEEEEEELb0EEEEEvNT_6ParamsE,"aw",@nobits
	.sectionflags	@""
	.align	16


//--------------------- .nv.shared._ZN7cutlass13device_kernelIN5flash19enable_sm80_to_sm89INS1_16FlashAttnBwdSm80INS1_25CollectiveMainloopBwdSm80ILi2ELi2EN4cute5tupleIJNS5_1CILi64EEENS7_ILi128EEENS7_ILi96EEEEEENS_10bfloat16_tEfNS_4arch4Sm80ELb1ELb0ELb1ELb1ELb1ELb0ELb0ELb0ELi2ELi2ELi4ELi2ELb0EEENS1_24CollectiveEpilogueBwdGQAISB_fSE_Li256ELb1ELb1EEENS1_25SingleTileBwdLPTSchedulerILb1ELi128ELb1EEEEEEEEEvNT_6ParamsE --------------------------
	.section	.nv.shared._ZN7cutlass13device_kernelIN5flash19enable_sm80_to_sm89INS1_16FlashAttnBwdSm80INS1_25CollectiveMainloopBwdSm80ILi2ELi2EN4cute5tupleIJNS5_1CILi64EEENS7_ILi128EEENS7_ILi96EEEEEENS_10bfloat16_tEfNS_4arch4Sm80ELb1ELb0ELb1ELb1ELb1ELb0ELb0ELb0ELi2ELi2ELi4ELi2ELb0EEENS1_24CollectiveEpilogueBwdGQAISB_fSE_Li256ELb1ELb1EEENS1_25SingleTileBwdLPTSchedulerILb1ELi128ELb1EEEEEEEEEvNT_6ParamsE,"aw",@nobits
	.sectionflags	@""
	.align	16


//--------------------- .nv.shared._ZN7cutlass13device_kernelIN5flash22FlashAttnBwdPreprocessIN4cute5tupleIJNS3_1CILi64EEENS5_ILi96EEEEEENS_10bfloat16_tEfNS_4arch4Sm80ELb1ELb1EEEEEvNT_6ParamsE --------------------------
	.section	.nv.shared._ZN7cutlass13device_kernelIN5flash22FlashAttnBwdPreprocessIN4cute5tupleIJNS3_1CILi64EEENS5_ILi96EEEEEENS_10bfloat16_tEfNS_4arch4Sm80ELb1ELb1EEEEEvNT_6ParamsE,"aw",@nobits
	.sectionflags	@""
	.align	16
